	.target	sm_100a

	.elftype	@"ET_EXEC"


//--------------------- .note.nv.tkinfo           --------------------------
	.section	.note.nv.tkinfo,"",@"SHT_NOTE"
	.sectionflags	@"SHF_NOTE_NV_TKINFO"
	.tkinfo
        /*0018*/ 	.word	0x00000002
        /*0030*/ 	.string	""
        /*0030*/ 	.string	"ptxas"
        /*0030*/ 	.string	"Cuda compilation tools, release 13.0, V13.0.88"
        /*0030*/ 	.string	"Build cuda_13.0.r13.0/compiler.36424714_0"
        /*0030*/ 	.string	"-arch sm_100a -m 64 "



//--------------------- .note.nv.cuinfo           --------------------------
	.section	.note.nv.cuinfo,"",@"SHT_NOTE"
	.sectionflags	@"SHF_NOTE_NV_CUINFO"
        /*0018*/ 	.short	0x0002
        /*001a*/ 	.short	0x0064
        /*001c*/ 	.short	0x0082
	.zero		2


//--------------------- .nv.info                  --------------------------
	.section	.nv.info,"",@"SHT_CUDA_INFO"
	.align	4


	//----- nvinfo : EIATTR_REGCOUNT
	.align		4
        /*0000*/ 	.byte	0x04, 0x2f
        /*0002*/ 	.short	(.L_1 - .L_0)
	.align		4
.L_0:
        /*0004*/ 	.word	index@(_ZN18transformer_engine27scaled_softmax_warp_forwardI6__halfS1_fLi0EEEvPT0_PKT_T1_ii)
        /*0008*/ 	.word	0x00000016


	//----- nvinfo : EIATTR_FRAME_SIZE
	.align		4
.L_1:
        /*000c*/ 	.byte	0x04, 0x11
        /*000e*/ 	.short	(.L_3 - .L_2)
	.align		4
.L_2:
        /*0010*/ 	.word	index@($__internal_59_$__cuda_sm3x_div_rn_noftz_f32_slowpath)
        /*0014*/ 	.word	0x00000000


	//----- nvinfo : EIATTR_FRAME_SIZE
	.align		4
.L_3:
        /*0018*/ 	.byte	0x04, 0x11
        /*001a*/ 	.short	(.L_5 - .L_4)
	.align		4
.L_4:
        /*001c*/ 	.word	index@(_ZN18transformer_engine27scaled_softmax_warp_forwardI6__halfS1_fLi0EEEvPT0_PKT_T1_ii)
        /*0020*/ 	.word	0x00000000


	//----- nvinfo : EIATTR_REGCOUNT
	.align		4
.L_5:
        /*0024*/ 	.byte	0x04, 0x2f
        /*0026*/ 	.short	(.L_7 - .L_6)
	.align		4
.L_6:
        /*0028*/ 	.word	index@(_ZN18transformer_engine27scaled_softmax_warp_forwardI6__halfS1_fLi1EEEvPT0_PKT_T1_ii)
        /*002c*/ 	.word	0x00000016


	//----- nvinfo : EIATTR_FRAME_SIZE
	.align		4
.L_7:
        /*0030*/ 	.byte	0x04, 0x11
        /*0032*/ 	.short	(.L_9 - .L_8)
	.align		4
.L_8:
        /*0034*/ 	.word	index@($__internal_58_$__cuda_sm3x_div_rn_noftz_f32_slowpath)
        /*0038*/ 	.word	0x00000000


	//----- nvinfo : EIATTR_FRAME_SIZE
	.align		4
.L_9:
        /*003c*/ 	.byte	0x04, 0x11
        /*003e*/ 	.short	(.L_11 - .L_10)
	.align		4
.L_10:
        /*0040*/ 	.word	index@(_ZN18transformer_engine27scaled_softmax_warp_forwardI6__halfS1_fLi1EEEvPT0_PKT_T1_ii)
        /*0044*/ 	.word	0x00000000


	//----- nvinfo : EIATTR_REGCOUNT
	.align		4
.L_11:
        /*0048*/ 	.byte	0x04, 0x2f
        /*004a*/ 	.short	(.L_13 - .L_12)
	.align		4
.L_12:
        /*004c*/ 	.word	index@(_ZN18transformer_engine27scaled_softmax_warp_forwardI6__halfS1_fLi2EEEvPT0_PKT_T1_ii)
        /*0050*/ 	.word	0x00000016


	//----- nvinfo : EIATTR_FRAME_SIZE
	.align		4
.L_13:
        /*0054*/ 	.byte	0x04, 0x11
        /*0056*/ 	.short	(.L_15 - .L_14)
	.align		4
.L_14:
        /*0058*/ 	.word	index@($__internal_57_$__cuda_sm3x_div_rn_noftz_f32_slowpath)
        /*005c*/ 	.word	0x00000000


	//----- nvinfo : EIATTR_FRAME_SIZE
	.align		4
.L_15:
        /*0060*/ 	.byte	0x04, 0x11
        /*0062*/ 	.short	(.L_17 - .L_16)
	.align		4
.L_16:
        /*0064*/ 	.word	index@(_ZN18transformer_engine27scaled_softmax_warp_forwardI6__halfS1_fLi2EEEvPT0_PKT_T1_ii)
        /*0068*/ 	.word	0x00000000


	//----- nvinfo : EIATTR_REGCOUNT
	.align		4
.L_17:
        /*006c*/ 	.byte	0x04, 0x2f
        /*006e*/ 	.short	(.L_19 - .L_18)
	.align		4
.L_18:
        /*0070*/ 	.word	index@(_ZN18transformer_engine27scaled_softmax_warp_forwardI6__halfS1_fLi3EEEvPT0_PKT_T1_ii)
        /*0074*/ 	.word	0x00000016


	//----- nvinfo : EIATTR_FRAME_SIZE
	.align		4
.L_19:
        /*0078*/ 	.byte	0x04, 0x11
        /*007a*/ 	.short	(.L_21 - .L_20)
	.align		4
.L_20:
        /*007c*/ 	.word	index@($__internal_56_$__cuda_sm3x_div_rn_noftz_f32_slowpath)
        /*0080*/ 	.word	0x00000000


	//----- nvinfo : EIATTR_FRAME_SIZE
	.align		4
.L_21:
        /*0084*/ 	.byte	0x04, 0x11
        /*0086*/ 	.short	(.L_23 - .L_22)
	.align		4
.L_22:
        /*0088*/ 	.word	index@(_ZN18transformer_engine27scaled_softmax_warp_forwardI6__halfS1_fLi3EEEvPT0_PKT_T1_ii)
        /*008c*/ 	.word	0x00000000


	//----- nvinfo : EIATTR_REGCOUNT
	.align		4
.L_23:
        /*0090*/ 	.byte	0x04, 0x2f
        /*0092*/ 	.short	(.L_25 - .L_24)
	.align		4
.L_24:
        /*0094*/ 	.word	index@(_ZN18transformer_engine27scaled_softmax_warp_forwardI6__halfS1_fLi4EEEvPT0_PKT_T1_ii)
        /*0098*/ 	.word	0x00000017


	//----- nvinfo : EIATTR_FRAME_SIZE
	.align		4
.L_25:
        /*009c*/ 	.byte	0x04, 0x11
        /*009e*/ 	.short	(.L_27 - .L_26)
	.align		4
.L_26:
        /*00a0*/ 	.word	index@($__internal_55_$__cuda_sm3x_div_rn_noftz_f32_slowpath)
        /*00a4*/ 	.word	0x00000000


	//----- nvinfo : EIATTR_FRAME_SIZE
	.align		4
.L_27:
        /*00a8*/ 	.byte	0x04, 0x11
        /*00aa*/ 	.short	(.L_29 - .L_28)
	.align		4
.L_28:
        /*00ac*/ 	.word	index@(_ZN18transformer_engine27scaled_softmax_warp_forwardI6__halfS1_fLi4EEEvPT0_PKT_T1_ii)
        /*00b0*/ 	.word	0x00000000


	//----- nvinfo : EIATTR_REGCOUNT
	.align		4
.L_29:
        /*00b4*/ 	.byte	0x04, 0x2f
        /*00b6*/ 	.short	(.L_31 - .L_30)
	.align		4
.L_30:
        /*00b8*/ 	.word	index@(_ZN18transformer_engine27scaled_softmax_warp_forwardI6__halfS1_fLi5EEEvPT0_PKT_T1_ii)
        /*00bc*/ 	.word	0x00000017


	//----- nvinfo : EIATTR_FRAME_SIZE
	.align		4
.L_31:
        /*00c0*/ 	.byte	0x04, 0x11
        /*00c2*/ 	.short	(.L_33 - .L_32)
	.align		4
.L_32:
        /*00c4*/ 	.word	index@($__internal_54_$__cuda_sm3x_div_rn_noftz_f32_slowpath)
        /*00c8*/ 	.word	0x00000000


	//----- nvinfo : EIATTR_FRAME_SIZE
	.align		4
.L_33:
        /*00cc*/ 	.byte	0x04, 0x11
        /*00ce*/ 	.short	(.L_35 - .L_34)
	.align		4
.L_34:
        /*00d0*/ 	.word	index@(_ZN18transformer_engine27scaled_softmax_warp_forwardI6__halfS1_fLi5EEEvPT0_PKT_T1_ii)
        /*00d4*/ 	.word	0x00000000


	//----- nvinfo : EIATTR_REGCOUNT
	.align		4
.L_35:
        /*00d8*/ 	.byte	0x04, 0x2f
        /*00da*/ 	.short	(.L_37 - .L_36)
	.align		4
.L_36:
        /*00dc*/ 	.word	index@(_ZN18transformer_engine27scaled_softmax_warp_forwardI6__halfS1_fLi6EEEvPT0_PKT_T1_ii)
        /*00e0*/ 	.word	0x0000001c


	//----- nvinfo : EIATTR_FRAME_SIZE
	.align		4
.L_37:
        /*00e4*/ 	.byte	0x04, 0x11
        /*00e6*/ 	.short	(.L_39 - .L_38)
	.align		4
.L_38:
        /*00e8*/ 	.word	index@($__internal_53_$__cuda_sm3x_div_rn_noftz_f32_slowpath)
        /*00ec*/ 	.word	0x00000000


	//----- nvinfo : EIATTR_FRAME_SIZE
	.align		4
.L_39:
        /*00f0*/ 	.byte	0x04, 0x11
        /*00f2*/ 	.short	(.L_41 - .L_40)
	.align		4
.L_40:
        /*00f4*/ 	.word	index@(_ZN18transformer_engine27scaled_softmax_warp_forwardI6__halfS1_fLi6EEEvPT0_PKT_T1_ii)
        /*00f8*/ 	.word	0x00000000


	//----- nvinfo : EIATTR_REGCOUNT
	.align		4
.L_41:
        /*00fc*/ 	.byte	0x04, 0x2f
        /*00fe*/ 	.short	(.L_43 - .L_42)
	.align		4
.L_42:
        /*0100*/ 	.word	index@(_ZN18transformer_engine27scaled_softmax_warp_forwardI6__halfS1_fLi7EEEvPT0_PKT_T1_ii)
        /*0104*/ 	.word	0x00000020


	//----- nvinfo : EIATTR_FRAME_SIZE
	.align		4
.L_43:
        /*0108*/ 	.byte	0x04, 0x11
        /*010a*/ 	.short	(.L_45 - .L_44)
	.align		4
.L_44:
        /*010c*/ 	.word	index@($__internal_52_$__cuda_sm3x_div_rn_noftz_f32_slowpath)
        /*0110*/ 	.word	0x00000000


	//----- nvinfo : EIATTR_FRAME_SIZE
	.align		4
.L_45:
        /*0114*/ 	.byte	0x04, 0x11
        /*0116*/ 	.short	(.L_47 - .L_46)
	.align		4
.L_46:
        /*0118*/ 	.word	index@(_ZN18transformer_engine27scaled_softmax_warp_forwardI6__halfS1_fLi7EEEvPT0_PKT_T1_ii)
        /*011c*/ 	.word	0x00000000


	//----- nvinfo : EIATTR_REGCOUNT
	.align		4
.L_47:
        /*0120*/ 	.byte	0x04, 0x2f
        /*0122*/ 	.short	(.L_49 - .L_48)
	.align		4
.L_48:
        /*0124*/ 	.word	index@(_ZN18transformer_engine27scaled_softmax_warp_forwardI6__halfS1_fLi8EEEvPT0_PKT_T1_ii)
        /*0128*/ 	.word	0x0000001e


	//----- nvinfo : EIATTR_FRAME_SIZE
	.align		4
.L_49:
        /*012c*/ 	.byte	0x04, 0x11
        /*012e*/ 	.short	(.L_51 - .L_50)
	.align		4
.L_50:
        /*0130*/ 	.word	index@($__internal_51_$__cuda_sm3x_div_rn_noftz_f32_slowpath)
        /*0134*/ 	.word	0x00000000


	//----- nvinfo : EIATTR_FRAME_SIZE
	.align		4
.L_51:
        /*0138*/ 	.byte	0x04, 0x11
        /*013a*/ 	.short	(.L_53 - .L_52)
	.align		4
.L_52:
        /*013c*/ 	.word	index@(_ZN18transformer_engine27scaled_softmax_warp_forwardI6__halfS1_fLi8EEEvPT0_PKT_T1_ii)
        /*0140*/ 	.word	0x00000000


	//----- nvinfo : EIATTR_REGCOUNT
	.align		4
.L_53:
        /*0144*/ 	.byte	0x04, 0x2f
        /*0146*/ 	.short	(.L_55 - .L_54)
	.align		4
.L_54:
        /*0148*/ 	.word	index@(_ZN18transformer_engine27scaled_softmax_warp_forwardI6__halfS1_fLi9EEEvPT0_PKT_T1_ii)
        /*014c*/ 	.word	0x00000027


	//----- nvinfo : EIATTR_FRAME_SIZE
	.align		4
.L_55:
        /*0150*/ 	.byte	0x04, 0x11
        /*0152*/ 	.short	(.L_57 - .L_56)
	.align		4
.L_56:
        /*0154*/ 	.word	index@($__internal_50_$__cuda_sm3x_div_rn_noftz_f32_slowpath)
        /*0158*/ 	.word	0x00000000


	//----- nvinfo : EIATTR_FRAME_SIZE
	.align		4
.L_57:
        /*015c*/ 	.byte	0x04, 0x11
        /*015e*/ 	.short	(.L_59 - .L_58)
	.align		4
.L_58:
        /*0160*/ 	.word	index@(_ZN18transformer_engine27scaled_softmax_warp_forwardI6__halfS1_fLi9EEEvPT0_PKT_T1_ii)
        /*0164*/ 	.word	0x00000000


	//----- nvinfo : EIATTR_REGCOUNT
	.align		4
.L_59:
        /*0168*/ 	.byte	0x04, 0x2f
        /*016a*/ 	.short	(.L_61 - .L_60)
	.align		4
.L_60:
        /*016c*/ 	.word	index@(_ZN18transformer_engine27scaled_softmax_warp_forwardI6__halfS1_fLi10EEEvPT0_PKT_T1_ii)
        /*0170*/ 	.word	0x00000033


	//----- nvinfo : EIATTR_FRAME_SIZE
	.align		4
.L_61:
        /*0174*/ 	.byte	0x04, 0x11
        /*0176*/ 	.short	(.L_63 - .L_62)
	.align		4
.L_62:
        /*0178*/ 	.word	index@($__internal_49_$__cuda_sm3x_div_rn_noftz_f32_slowpath)
        /*017c*/ 	.word	0x00000000


	//----- nvinfo : EIATTR_FRAME_SIZE
	.align		4
.L_63:
        /*0180*/ 	.byte	0x04, 0x11
        /*0182*/ 	.short	(.L_65 - .L_64)
	.align		4
.L_64:
        /*0184*/ 	.word	index@(_ZN18transformer_engine27scaled_softmax_warp_forwardI6__halfS1_fLi10EEEvPT0_PKT_T1_ii)
        /*0188*/ 	.word	0x00000000


	//----- nvinfo : EIATTR_REGCOUNT
	.align		4
.L_65:
        /*018c*/ 	.byte	0x04, 0x2f
        /*018e*/ 	.short	(.L_67 - .L_66)
	.align		4
.L_66:
        /*0190*/ 	.word	index@(_ZN18transformer_engine27scaled_softmax_warp_forwardI6__halfS1_fLi11EEEvPT0_PKT_T1_ii)
        /*0194*/ 	.word	0x00000060


	//----- nvinfo : EIATTR_FRAME_SIZE
	.align		4
.L_67:
        /*0198*/ 	.byte	0x04, 0x11
        /*019a*/ 	.short	(.L_69 - .L_68)
	.align		4
.L_68:
        /*019c*/ 	.word	index@($__internal_48_$__cuda_sm3x_div_rn_noftz_f32_slowpath)
        /*01a0*/ 	.word	0x00000000


	//----- nvinfo : EIATTR_FRAME_SIZE
	.align		4
.L_69:
        /*01a4*/ 	.byte	0x04, 0x11
        /*01a6*/ 	.short	(.L_71 - .L_70)
	.align		4
.L_70:
        /*01a8*/ 	.word	index@(_ZN18transformer_engine27scaled_softmax_warp_forwardI6__halfS1_fLi11EEEvPT0_PKT_T1_ii)
        /*01ac*/ 	.word	0x00000000


	//----- nvinfo : EIATTR_REGCOUNT
	.align		4
.L_71:
        /*01b0*/ 	.byte	0x04, 0x2f
        /*01b2*/ 	.short	(.L_73 - .L_72)
	.align		4
.L_72:
        /*01b4*/ 	.word	index@(_ZN18transformer_engine27scaled_softmax_warp_forwardI6__halfS1_fLi12EEEvPT0_PKT_T1_ii)
        /*01b8*/ 	.word	0x000000a8


	//----- nvinfo : EIATTR_FRAME_SIZE
	.align		4
.L_73:
        /*01bc*/ 	.byte	0x04, 0x11
        /*01be*/ 	.short	(.L_75 - .L_74)
	.align		4
.L_74:
        /*01c0*/ 	.word	index@($__internal_47_$__cuda_sm3x_div_rn_noftz_f32_slowpath)
        /*01c4*/ 	.word	0x00000000


	//----- nvinfo : EIATTR_FRAME_SIZE
	.align		4
.L_75:
        /*01c8*/ 	.byte	0x04, 0x11
        /*01ca*/ 	.short	(.L_77 - .L_76)
	.align		4
.L_76:
        /*01cc*/ 	.word	index@(_ZN18transformer_engine27scaled_softmax_warp_forwardI6__halfS1_fLi12EEEvPT0_PKT_T1_ii)
        /*01d0*/ 	.word	0x00000000


	//----- nvinfo : EIATTR_REGCOUNT
	.align		4
.L_77:
        /*01d4*/ 	.byte	0x04, 0x2f
        /*01d6*/ 	.short	(.L_79 - .L_78)
	.align		4
.L_78:
        /*01d8*/ 	.word	index@(_ZN18transformer_engine27scaled_softmax_warp_forwardI6__halfS1_fLi13EEEvPT0_PKT_T1_ii)
        /*01dc*/ 	.word	0x000000ff


	//----- nvinfo : EIATTR_FRAME_SIZE
	.align		4
.L_79:
        /*01e0*/ 	.byte	0x04, 0x11
        /*01e2*/ 	.short	(.L_81 - .L_80)
	.align		4
.L_80:
        /*01e4*/ 	.word	index@($__internal_46_$__cuda_sm3x_div_rn_noftz_f32_slowpath)
        /*01e8*/ 	.word	0x00000168


	//----- nvinfo : EIATTR_FRAME_SIZE
	.align		4
.L_81:
        /*01ec*/ 	.byte	0x04, 0x11
        /*01ee*/ 	.short	(.L_83 - .L_82)
	.align		4
.L_82:
        /*01f0*/ 	.word	index@(_ZN18transformer_engine27scaled_softmax_warp_forwardI6__halfS1_fLi13EEEvPT0_PKT_T1_ii)
        /*01f4*/ 	.word	0x00000168


	//----- nvinfo : EIATTR_REGCOUNT
	.align		4
.L_83:
        /*01f8*/ 	.byte	0x04, 0x2f
        /*01fa*/ 	.short	(.L_85 - .L_84)
	.align		4
.L_84:
        /*01fc*/ 	.word	index@(_ZN18transformer_engine27scaled_softmax_warp_forwardI6__halfS1_fLi14EEEvPT0_PKT_T1_ii)
        /*0200*/ 	.word	0x000000ff


	//----- nvinfo : EIATTR_FRAME_SIZE
	.align		4
.L_85:
        /*0204*/ 	.byte	0x04, 0x11
        /*0206*/ 	.short	(.L_87 - .L_86)
	.align		4
.L_86:
        /*0208*/ 	.word	index@($__internal_45_$__cuda_sm3x_div_rn_noftz_f32_slowpath)
        /*020c*/ 	.word	0x00000728


	//----- nvinfo : EIATTR_FRAME_SIZE
	.align		4
.L_87:
        /*0210*/ 	.byte	0x04, 0x11
        /*0212*/ 	.short	(.L_89 - .L_88)
	.align		4
.L_88:
        /*0214*/ 	.word	index@(_ZN18transformer_engine27scaled_softmax_warp_forwardI6__halfS1_fLi14EEEvPT0_PKT_T1_ii)
        /*0218*/ 	.word	0x00000728


	//----- nvinfo : EIATTR_REGCOUNT
	.align		4
.L_89:
        /*021c*/ 	.byte	0x04, 0x2f
        /*021e*/ 	.short	(.L_91 - .L_90)
	.align		4
.L_90:
        /*0220*/ 	.word	index@(_ZN18transformer_engine27scaled_softmax_warp_forwardI13__nv_bfloat16S1_fLi0EEEvPT0_PKT_T1_ii)
        /*0224*/ 	.word	0x00000016


	//----- nvinfo : EIATTR_FRAME_SIZE
	.align		4
.L_91:
        /*0228*/ 	.byte	0x04, 0x11
        /*022a*/ 	.short	(.L_93 - .L_92)
	.align		4
.L_92:
        /*022c*/ 	.word	index@($__internal_44_$__cuda_sm3x_div_rn_noftz_f32_slowpath)
        /*0230*/ 	.word	0x00000000


	//----- nvinfo : EIATTR_FRAME_SIZE
	.align		4
.L_93:
        /*0234*/ 	.byte	0x04, 0x11
        /*0236*/ 	.short	(.L_95 - .L_94)
	.align		4
.L_94:
        /*0238*/ 	.word	index@(_ZN18transformer_engine27scaled_softmax_warp_forwardI13__nv_bfloat16S1_fLi0EEEvPT0_PKT_T1_ii)
        /*023c*/ 	.word	0x00000000


	//----- nvinfo : EIATTR_REGCOUNT
	.align		4
.L_95:
        /*0240*/ 	.byte	0x04, 0x2f
        /*0242*/ 	.short	(.L_97 - .L_96)
	.align		4
.L_96:
        /*0244*/ 	.word	index@(_ZN18transformer_engine27scaled_softmax_warp_forwardI13__nv_bfloat16S1_fLi1EEEvPT0_PKT_T1_ii)
        /*0248*/ 	.word	0x00000016


	//----- nvinfo : EIATTR_FRAME_SIZE
	.align		4
.L_97:
        /*024c*/ 	.byte	0x04, 0x11
        /*024e*/ 	.short	(.L_99 - .L_98)
	.align		4
.L_98:
        /*0250*/ 	.word	index@($__internal_43_$__cuda_sm3x_div_rn_noftz_f32_slowpath)
        /*0254*/ 	.word	0x00000000


	//----- nvinfo : EIATTR_FRAME_SIZE
	.align		4
.L_99:
        /*0258*/ 	.byte	0x04, 0x11
        /*025a*/ 	.short	(.L_101 - .L_100)
	.align		4
.L_100:
        /*025c*/ 	.word	index@(_ZN18transformer_engine27scaled_softmax_warp_forwardI13__nv_bfloat16S1_fLi1EEEvPT0_PKT_T1_ii)
        /*0260*/ 	.word	0x00000000


	//----- nvinfo : EIATTR_REGCOUNT
	.align		4
.L_101:
        /*0264*/ 	.byte	0x04, 0x2f
        /*0266*/ 	.short	(.L_103 - .L_102)
	.align		4
.L_102:
        /*0268*/ 	.word	index@(_ZN18transformer_engine27scaled_softmax_warp_forwardI13__nv_bfloat16S1_fLi2EEEvPT0_PKT_T1_ii)
        /*026c*/ 	.word	0x00000016


	//----- nvinfo : EIATTR_FRAME_SIZE
	.align		4
.L_103:
        /*0270*/ 	.byte	0x04, 0x11
        /*0272*/ 	.short	(.L_105 - .L_104)
	.align		4
.L_104:
        /*0274*/ 	.word	index@($__internal_42_$__cuda_sm3x_div_rn_noftz_f32_slowpath)
        /*0278*/ 	.word	0x00000000


	//----- nvinfo : EIATTR_FRAME_SIZE
	.align		4
.L_105:
        /*027c*/ 	.byte	0x04, 0x11
        /*027e*/ 	.short	(.L_107 - .L_106)
	.align		4
.L_106:
        /*0280*/ 	.word	index@(_ZN18transformer_engine27scaled_softmax_warp_forwardI13__nv_bfloat16S1_fLi2EEEvPT0_PKT_T1_ii)
        /*0284*/ 	.word	0x00000000


	//----- nvinfo : EIATTR_REGCOUNT
	.align		4
.L_107:
        /*0288*/ 	.byte	0x04, 0x2f
        /*028a*/ 	.short	(.L_109 - .L_108)
	.align		4
.L_108:
        /*028c*/ 	.word	index@(_ZN18transformer_engine27scaled_softmax_warp_forwardI13__nv_bfloat16S1_fLi3EEEvPT0_PKT_T1_ii)
        /*0290*/ 	.word	0x00000016


	//----- nvinfo : EIATTR_FRAME_SIZE
	.align		4
.L_109:
        /*0294*/ 	.byte	0x04, 0x11
        /*0296*/ 	.short	(.L_111 - .L_110)
	.align		4
.L_110:
        /*0298*/ 	.word	index@($__internal_41_$__cuda_sm3x_div_rn_noftz_f32_slowpath)
        /*029c*/ 	.word	0x00000000


	//----- nvinfo : EIATTR_FRAME_SIZE
	.align		4
.L_111:
        /*02a0*/ 	.byte	0x04, 0x11
        /*02a2*/ 	.short	(.L_113 - .L_112)
	.align		4
.L_112:
        /*02a4*/ 	.word	index@(_ZN18transformer_engine27scaled_softmax_warp_forwardI13__nv_bfloat16S1_fLi3EEEvPT0_PKT_T1_ii)
        /*02a8*/ 	.word	0x00000000


	//----- nvinfo : EIATTR_REGCOUNT
	.align		4
.L_113:
        /*02ac*/ 	.byte	0x04, 0x2f
        /*02ae*/ 	.short	(.L_115 - .L_114)
	.align		4
.L_114:
        /*02b0*/ 	.word	index@(_ZN18transformer_engine27scaled_softmax_warp_forwardI13__nv_bfloat16S1_fLi4EEEvPT0_PKT_T1_ii)
        /*02b4*/ 	.word	0x00000017


	//----- nvinfo : EIATTR_FRAME_SIZE
	.align		4
.L_115:
        /*02b8*/ 	.byte	0x04, 0x11
        /*02ba*/ 	.short	(.L_117 - .L_116)
	.align		4
.L_116:
        /*02bc*/ 	.word	index@($__internal_40_$__cuda_sm3x_div_rn_noftz_f32_slowpath)
        /*02c0*/ 	.word	0x00000000


	//----- nvinfo : EIATTR_FRAME_SIZE
	.align		4
.L_117:
        /*02c4*/ 	.byte	0x04, 0x11
        /*02c6*/ 	.short	(.L_119 - .L_118)
	.align		4
.L_118:
        /*02c8*/ 	.word	index@(_ZN18transformer_engine27scaled_softmax_warp_forwardI13__nv_bfloat16S1_fLi4EEEvPT0_PKT_T1_ii)
        /*02cc*/ 	.word	0x00000000


	//----- nvinfo : EIATTR_REGCOUNT
	.align		4
.L_119:
        /*02d0*/ 	.byte	0x04, 0x2f
        /*02d2*/ 	.short	(.L_121 - .L_120)
	.align		4
.L_120:
        /*02d4*/ 	.word	index@(_ZN18transformer_engine27scaled_softmax_warp_forwardI13__nv_bfloat16S1_fLi5EEEvPT0_PKT_T1_ii)
        /*02d8*/ 	.word	0x00000017


	//----- nvinfo : EIATTR_FRAME_SIZE
	.align		4
.L_121:
        /*02dc*/ 	.byte	0x04, 0x11
        /*02de*/ 	.short	(.L_123 - .L_122)
	.align		4
.L_122:
        /*02e0*/ 	.word	index@($__internal_39_$__cuda_sm3x_div_rn_noftz_f32_slowpath)
        /*02e4*/ 	.word	0x00000000


	//----- nvinfo : EIATTR_FRAME_SIZE
	.align		4
.L_123:
        /*02e8*/ 	.byte	0x04, 0x11
        /*02ea*/ 	.short	(.L_125 - .L_124)
	.align		4
.L_124:
        /*02ec*/ 	.word	index@(_ZN18transformer_engine27scaled_softmax_warp_forwardI13__nv_bfloat16S1_fLi5EEEvPT0_PKT_T1_ii)
        /*02f0*/ 	.word	0x00000000


	//----- nvinfo : EIATTR_REGCOUNT
	.align		4
.L_125:
        /*02f4*/ 	.byte	0x04, 0x2f
        /*02f6*/ 	.short	(.L_127 - .L_126)
	.align		4
.L_126:
        /*02f8*/ 	.word	index@(_ZN18transformer_engine27scaled_softmax_warp_forwardI13__nv_bfloat16S1_fLi6EEEvPT0_PKT_T1_ii)
        /*02fc*/ 	.word	0x0000001c


	//----- nvinfo : EIATTR_FRAME_SIZE
	.align		4
.L_127:
        /*0300*/ 	.byte	0x04, 0x11
        /*0302*/ 	.short	(.L_129 - .L_128)
	.align		4
.L_128:
        /*0304*/ 	.word	index@($__internal_38_$__cuda_sm3x_div_rn_noftz_f32_slowpath)
        /*0308*/ 	.word	0x00000000


	//----- nvinfo : EIATTR_FRAME_SIZE
	.align		4
.L_129:
        /*030c*/ 	.byte	0x04, 0x11
        /*030e*/ 	.short	(.L_131 - .L_130)
	.align		4
.L_130:
        /*0310*/ 	.word	index@(_ZN18transformer_engine27scaled_softmax_warp_forwardI13__nv_bfloat16S1_fLi6EEEvPT0_PKT_T1_ii)
        /*0314*/ 	.word	0x00000000


	//----- nvinfo : EIATTR_REGCOUNT
	.align		4
.L_131:
        /*0318*/ 	.byte	0x04, 0x2f
        /*031a*/ 	.short	(.L_133 - .L_132)
	.align		4
.L_132:
        /*031c*/ 	.word	index@(_ZN18transformer_engine27scaled_softmax_warp_forwardI13__nv_bfloat16S1_fLi7EEEvPT0_PKT_T1_ii)
        /*0320*/ 	.word	0x0000001e


	//----- nvinfo : EIATTR_FRAME_SIZE
	.align		4
.L_133:
        /*0324*/ 	.byte	0x04, 0x11
        /*0326*/ 	.short	(.L_135 - .L_134)
	.align		4
.L_134:
        /*0328*/ 	.word	index@($__internal_37_$__cuda_sm3x_div_rn_noftz_f32_slowpath)
        /*032c*/ 	.word	0x00000000


	//----- nvinfo : EIATTR_FRAME_SIZE
	.align		4
.L_135:
        /*0330*/ 	.byte	0x04, 0x11
        /*0332*/ 	.short	(.L_137 - .L_136)
	.align		4
.L_136:
        /*0334*/ 	.word	index@(_ZN18transformer_engine27scaled_softmax_warp_forwardI13__nv_bfloat16S1_fLi7EEEvPT0_PKT_T1_ii)
        /*0338*/ 	.word	0x00000000


	//----- nvinfo : EIATTR_REGCOUNT
	.align		4
.L_137:
        /*033c*/ 	.byte	0x04, 0x2f
        /*033e*/ 	.short	(.L_139 - .L_138)
	.align		4
.L_138:
        /*0340*/ 	.word	index@(_ZN18transformer_engine27scaled_softmax_warp_forwardI13__nv_bfloat16S1_fLi8EEEvPT0_PKT_T1_ii)
        /*0344*/ 	.word	0x0000001e


	//----- nvinfo : EIATTR_FRAME_SIZE
	.align		4
.L_139:
        /*0348*/ 	.byte	0x04, 0x11
        /*034a*/ 	.short	(.L_141 - .L_140)
	.align		4
.L_140:
        /*034c*/ 	.word	index@($__internal_36_$__cuda_sm3x_div_rn_noftz_f32_slowpath)
        /*0350*/ 	.word	0x00000000


	//----- nvinfo : EIATTR_FRAME_SIZE
	.align		4
.L_141:
        /*0354*/ 	.byte	0x04, 0x11
        /*0356*/ 	.short	(.L_143 - .L_142)
	.align		4
.L_142:
        /*0358*/ 	.word	index@(_ZN18transformer_engine27scaled_softmax_warp_forwardI13__nv_bfloat16S1_fLi8EEEvPT0_PKT_T1_ii)
        /*035c*/ 	.word	0x00000000


	//----- nvinfo : EIATTR_REGCOUNT
	.align		4
.L_143:
        /*0360*/ 	.byte	0x04, 0x2f
        /*0362*/ 	.short	(.L_145 - .L_144)
	.align		4
.L_144:
        /*0364*/ 	.word	index@(_ZN18transformer_engine27scaled_softmax_warp_forwardI13__nv_bfloat16S1_fLi9EEEvPT0_PKT_T1_ii)
        /*0368*/ 	.word	0x00000027


	//----- nvinfo : EIATTR_FRAME_SIZE
	.align		4
.L_145:
        /*036c*/ 	.byte	0x04, 0x11
        /*036e*/ 	.short	(.L_147 - .L_146)
	.align		4
.L_146:
        /*0370*/ 	.word	index@($__internal_35_$__cuda_sm3x_div_rn_noftz_f32_slowpath)
        /*0374*/ 	.word	0x00000000


	//----- nvinfo : EIATTR_FRAME_SIZE
	.align		4
.L_147:
        /*0378*/ 	.byte	0x04, 0x11
        /*037a*/ 	.short	(.L_149 - .L_148)
	.align		4
.L_148:
        /*037c*/ 	.word	index@(_ZN18transformer_engine27scaled_softmax_warp_forwardI13__nv_bfloat16S1_fLi9EEEvPT0_PKT_T1_ii)
        /*0380*/ 	.word	0x00000000


	//----- nvinfo : EIATTR_REGCOUNT
	.align		4
.L_149:
        /*0384*/ 	.byte	0x04, 0x2f
        /*0386*/ 	.short	(.L_151 - .L_150)
	.align		4
.L_150:
        /*0388*/ 	.word	index@(_ZN18transformer_engine27scaled_softmax_warp_forwardI13__nv_bfloat16S1_fLi10EEEvPT0_PKT_T1_ii)
        /*038c*/ 	.word	0x00000033


	//----- nvinfo : EIATTR_FRAME_SIZE
	.align		4
.L_151:
        /*0390*/ 	.byte	0x04, 0x11
        /*0392*/ 	.short	(.L_153 - .L_152)
	.align		4
.L_152:
        /*0394*/ 	.word	index@($__internal_34_$__cuda_sm3x_div_rn_noftz_f32_slowpath)
        /*0398*/ 	.word	0x00000000


	//----- nvinfo : EIATTR_FRAME_SIZE
	.align		4
.L_153:
        /*039c*/ 	.byte	0x04, 0x11
        /*039e*/ 	.short	(.L_155 - .L_154)
	.align		4
.L_154:
        /*03a0*/ 	.word	index@(_ZN18transformer_engine27scaled_softmax_warp_forwardI13__nv_bfloat16S1_fLi10EEEvPT0_PKT_T1_ii)
        /*03a4*/ 	.word	0x00000000


	//----- nvinfo : EIATTR_REGCOUNT
	.align		4
.L_155:
        /*03a8*/ 	.byte	0x04, 0x2f
        /*03aa*/ 	.short	(.L_157 - .L_156)
	.align		4
.L_156:
        /*03ac*/ 	.word	index@(_ZN18transformer_engine27scaled_softmax_warp_forwardI13__nv_bfloat16S1_fLi11EEEvPT0_PKT_T1_ii)
        /*03b0*/ 	.word	0x00000060


	//----- nvinfo : EIATTR_FRAME_SIZE
	.align		4
.L_157:
        /*03b4*/ 	.byte	0x04, 0x11
        /*03b6*/ 	.short	(.L_159 - .L_158)
	.align		4
.L_158:
        /*03b8*/ 	.word	index@($__internal_33_$__cuda_sm3x_div_rn_noftz_f32_slowpath)
        /*03bc*/ 	.word	0x00000000


	//----- nvinfo : EIATTR_FRAME_SIZE
	.align		4
.L_159:
        /*03c0*/ 	.byte	0x04, 0x11
        /*03c2*/ 	.short	(.L_161 - .L_160)
	.align		4
.L_160:
        /*03c4*/ 	.word	index@(_ZN18transformer_engine27scaled_softmax_warp_forwardI13__nv_bfloat16S1_fLi11EEEvPT0_PKT_T1_ii)
        /*03c8*/ 	.word	0x00000000


	//----- nvinfo : EIATTR_REGCOUNT
	.align		4
.L_161:
        /*03cc*/ 	.byte	0x04, 0x2f
        /*03ce*/ 	.short	(.L_163 - .L_162)
	.align		4
.L_162:
        /*03d0*/ 	.word	index@(_ZN18transformer_engine27scaled_softmax_warp_forwardI13__nv_bfloat16S1_fLi12EEEvPT0_PKT_T1_ii)
        /*03d4*/ 	.word	0x000000a8


	//----- nvinfo : EIATTR_FRAME_SIZE
	.align		4
.L_163:
        /*03d8*/ 	.byte	0x04, 0x11
        /*03da*/ 	.short	(.L_165 - .L_164)
	.align		4
.L_164:
        /*03dc*/ 	.word	index@($__internal_32_$__cuda_sm3x_div_rn_noftz_f32_slowpath)
        /*03e0*/ 	.word	0x00000000


	//----- nvinfo : EIATTR_FRAME_SIZE
	.align		4
.L_165:
        /*03e4*/ 	.byte	0x04, 0x11
        /*03e6*/ 	.short	(.L_167 - .L_166)
	.align		4
.L_166:
        /*03e8*/ 	.word	index@(_ZN18transformer_engine27scaled_softmax_warp_forwardI13__nv_bfloat16S1_fLi12EEEvPT0_PKT_T1_ii)
        /*03ec*/ 	.word	0x00000000


	//----- nvinfo : EIATTR_REGCOUNT
	.align		4
.L_167:
        /*03f0*/ 	.byte	0x04, 0x2f
        /*03f2*/ 	.short	(.L_169 - .L_168)
	.align		4
.L_168:
        /*03f4*/ 	.word	index@(_ZN18transformer_engine27scaled_softmax_warp_forwardI13__nv_bfloat16S1_fLi13EEEvPT0_PKT_T1_ii)
        /*03f8*/ 	.word	0x000000ff


	//----- nvinfo : EIATTR_FRAME_SIZE
	.align		4
.L_169:
        /*03fc*/ 	.byte	0x04, 0x11
        /*03fe*/ 	.short	(.L_171 - .L_170)
	.align		4
.L_170:
        /*0400*/ 	.word	index@($__internal_31_$__cuda_sm3x_div_rn_noftz_f32_slowpath)
        /*0404*/ 	.word	0x00000158


	//----- nvinfo : EIATTR_FRAME_SIZE
	.align		4
.L_171:
        /*0408*/ 	.byte	0x04, 0x11
        /*040a*/ 	.short	(.L_173 - .L_172)
	.align		4
.L_172:
        /*040c*/ 	.word	index@(_ZN18transformer_engine27scaled_softmax_warp_forwardI13__nv_bfloat16S1_fLi13EEEvPT0_PKT_T1_ii)
        /*0410*/ 	.word	0x00000158


	//----- nvinfo : EIATTR_REGCOUNT
	.align		4
.L_173:
        /*0414*/ 	.byte	0x04, 0x2f
        /*0416*/ 	.short	(.L_175 - .L_174)
	.align		4
.L_174:
        /*0418*/ 	.word	index@(_ZN18transformer_engine27scaled_softmax_warp_forwardI13__nv_bfloat16S1_fLi14EEEvPT0_PKT_T1_ii)
        /*041c*/ 	.word	0x000000ff


	//----- nvinfo : EIATTR_FRAME_SIZE
	.align		4
.L_175:
        /*0420*/ 	.byte	0x04, 0x11
        /*0422*/ 	.short	(.L_177 - .L_176)
	.align		4
.L_176:
        /*0424*/ 	.word	index@($__internal_30_$__cuda_sm3x_div_rn_noftz_f32_slowpath)
        /*0428*/ 	.word	0x00000758


	//----- nvinfo : EIATTR_FRAME_SIZE
	.align		4
.L_177:
        /*042c*/ 	.byte	0x04, 0x11
        /*042e*/ 	.short	(.L_179 - .L_178)
	.align		4
.L_178:
        /*0430*/ 	.word	index@(_ZN18transformer_engine27scaled_softmax_warp_forwardI13__nv_bfloat16S1_fLi14EEEvPT0_PKT_T1_ii)
        /*0434*/ 	.word	0x00000758


	//----- nvinfo : EIATTR_REGCOUNT
	.align		4
.L_179:
        /*0438*/ 	.byte	0x04, 0x2f
        /*043a*/ 	.short	(.L_181 - .L_180)
	.align		4
.L_180:
        /*043c*/ 	.word	index@(_ZN18transformer_engine35scaled_masked_softmax_warp_backwardI6__halfS1_fLi0EEEvPT0_PKT_S6_T1_ii)
        /*0440*/ 	.word	0x00000016


	//----- nvinfo : EIATTR_FRAME_SIZE
	.align		4
.L_181:
        /*0444*/ 	.byte	0x04, 0x11
        /*0446*/ 	.short	(.L_183 - .L_182)
	.align		4
.L_182:
        /*0448*/ 	.word	index@(_ZN18transformer_engine35scaled_masked_softmax_warp_backwardI6__halfS1_fLi0EEEvPT0_PKT_S6_T1_ii)
        /*044c*/ 	.word	0x00000000


	//----- nvinfo : EIATTR_REGCOUNT
	.align		4
.L_183:
        /*0450*/ 	.byte	0x04, 0x2f
        /*0452*/ 	.short	(.L_185 - .L_184)
	.align		4
.L_184:
        /*0454*/ 	.word	index@(_ZN18transformer_engine35scaled_masked_softmax_warp_backwardI6__halfS1_fLi1EEEvPT0_PKT_S6_T1_ii)
        /*0458*/ 	.word	0x00000018


	//----- nvinfo : EIATTR_FRAME_SIZE
	.align		4
.L_185:
        /*045c*/ 	.byte	0x04, 0x11
        /*045e*/ 	.short	(.L_187 - .L_186)
	.align		4
.L_186:
        /*0460*/ 	.word	index@(_ZN18transformer_engine35scaled_masked_softmax_warp_backwardI6__halfS1_fLi1EEEvPT0_PKT_S6_T1_ii)
        /*0464*/ 	.word	0x00000000


	//----- nvinfo : EIATTR_REGCOUNT
	.align		4
.L_187:
        /*0468*/ 	.byte	0x04, 0x2f
        /*046a*/ 	.short	(.L_189 - .L_188)
	.align		4
.L_188:
        /*046c*/ 	.word	index@(_ZN18transformer_engine35scaled_masked_softmax_warp_backwardI6__halfS1_fLi2EEEvPT0_PKT_S6_T1_ii)
        /*0470*/ 	.word	0x00000016


	//----- nvinfo : EIATTR_FRAME_SIZE
	.align		4
.L_189:
        /*0474*/ 	.byte	0x04, 0x11
        /*0476*/ 	.short	(.L_191 - .L_190)
	.align		4
.L_190:
        /*0478*/ 	.word	index@(_ZN18transformer_engine35scaled_masked_softmax_warp_backwardI6__halfS1_fLi2EEEvPT0_PKT_S6_T1_ii)
        /*047c*/ 	.word	0x00000000


	//----- nvinfo : EIATTR_REGCOUNT
	.align		4
.L_191:
        /*0480*/ 	.byte	0x04, 0x2f
        /*0482*/ 	.short	(.L_193 - .L_192)
	.align		4
.L_192:
        /*0484*/ 	.word	index@(_ZN18transformer_engine35scaled_masked_softmax_warp_backwardI6__halfS1_fLi3EEEvPT0_PKT_S6_T1_ii)
        /*0488*/ 	.word	0x00000016


	//----- nvinfo : EIATTR_FRAME_SIZE
	.align		4
.L_193:
        /*048c*/ 	.byte	0x04, 0x11
        /*048e*/ 	.short	(.L_195 - .L_194)
	.align		4
.L_194:
        /*0490*/ 	.word	index@(_ZN18transformer_engine35scaled_masked_softmax_warp_backwardI6__halfS1_fLi3EEEvPT0_PKT_S6_T1_ii)
        /*0494*/ 	.word	0x00000000


	//----- nvinfo : EIATTR_REGCOUNT
	.align		4
.L_195:
        /*0498*/ 	.byte	0x04, 0x2f
        /*049a*/ 	.short	(.L_197 - .L_196)
	.align		4
.L_196:
        /*049c*/ 	.word	index@(_ZN18transformer_engine35scaled_masked_softmax_warp_backwardI6__halfS1_fLi4EEEvPT0_PKT_S6_T1_ii)
        /*04a0*/ 	.word	0x00000017


	//----- nvinfo : EIATTR_FRAME_SIZE
	.align		4
.L_197:
        /*04a4*/ 	.byte	0x04, 0x11
        /*04a6*/ 	.short	(.L_199 - .L_198)
	.align		4
.L_198:
        /*04a8*/ 	.word	index@(_ZN18transformer_engine35scaled_masked_softmax_warp_backwardI6__halfS1_fLi4EEEvPT0_PKT_S6_T1_ii)
        /*04ac*/ 	.word	0x00000000


	//----- nvinfo : EIATTR_REGCOUNT
	.align		4
.L_199:
        /*04b0*/ 	.byte	0x04, 0x2f
        /*04b2*/ 	.short	(.L_201 - .L_200)
	.align		4
.L_200:
        /*04b4*/ 	.word	index@(_ZN18transformer_engine35scaled_masked_softmax_warp_backwardI6__halfS1_fLi5EEEvPT0_PKT_S6_T1_ii)
        /*04b8*/ 	.word	0x00000017


	//----- nvinfo : EIATTR_FRAME_SIZE
	.align		4
.L_201:
        /*04bc*/ 	.byte	0x04, 0x11
        /*04be*/ 	.short	(.L_203 - .L_202)
	.align		4
.L_202:
        /*04c0*/ 	.word	index@(_ZN18transformer_engine35scaled_masked_softmax_warp_backwardI6__halfS1_fLi5EEEvPT0_PKT_S6_T1_ii)
        /*04c4*/ 	.word	0x00000000


	//----- nvinfo : EIATTR_REGCOUNT
	.align		4
.L_203:
        /*04c8*/ 	.byte	0x04, 0x2f
        /*04ca*/ 	.short	(.L_205 - .L_204)
	.align		4
.L_204:
        /*04cc*/ 	.word	index@(_ZN18transformer_engine35scaled_masked_softmax_warp_backwardI6__halfS1_fLi6EEEvPT0_PKT_S6_T1_ii)
        /*04d0*/ 	.word	0x0000001c


	//----- nvinfo : EIATTR_FRAME_SIZE
	.align		4
.L_205:
        /*04d4*/ 	.byte	0x04, 0x11
        /*04d6*/ 	.short	(.L_207 - .L_206)
	.align		4
.L_206:
        /*04d8*/ 	.word	index@(_ZN18transformer_engine35scaled_masked_softmax_warp_backwardI6__halfS1_fLi6EEEvPT0_PKT_S6_T1_ii)
        /*04dc*/ 	.word	0x00000000


	//----- nvinfo : EIATTR_REGCOUNT
	.align		4
.L_207:
        /*04e0*/ 	.byte	0x04, 0x2f
        /*04e2*/ 	.short	(.L_209 - .L_208)
	.align		4
.L_208:
        /*04e4*/ 	.word	index@(_ZN18transformer_engine35scaled_masked_softmax_warp_backwardI6__halfS1_fLi7EEEvPT0_PKT_S6_T1_ii)
        /*04e8*/ 	.word	0x00000020


	//----- nvinfo : EIATTR_FRAME_SIZE
	.align		4
.L_209:
        /*04ec*/ 	.byte	0x04, 0x11
        /*04ee*/ 	.short	(.L_211 - .L_210)
	.align		4
.L_210:
        /*04f0*/ 	.word	index@(_ZN18transformer_engine35scaled_masked_softmax_warp_backwardI6__halfS1_fLi7EEEvPT0_PKT_S6_T1_ii)
        /*04f4*/ 	.word	0x00000000


	//----- nvinfo : EIATTR_REGCOUNT
	.align		4
.L_211:
        /*04f8*/ 	.byte	0x04, 0x2f
        /*04fa*/ 	.short	(.L_213 - .L_212)
	.align		4
.L_212:
        /*04fc*/ 	.word	index@(_ZN18transformer_engine35scaled_masked_softmax_warp_backwardI6__halfS1_fLi8EEEvPT0_PKT_S6_T1_ii)
        /*0500*/ 	.word	0x0000001c


	//----- nvinfo : EIATTR_FRAME_SIZE
	.align		4
.L_213:
        /*0504*/ 	.byte	0x04, 0x11
        /*0506*/ 	.short	(.L_215 - .L_214)
	.align		4
.L_214:
        /*0508*/ 	.word	index@(_ZN18transformer_engine35scaled_masked_softmax_warp_backwardI6__halfS1_fLi8EEEvPT0_PKT_S6_T1_ii)
        /*050c*/ 	.word	0x00000000


	//----- nvinfo : EIATTR_REGCOUNT
	.align		4
.L_215:
        /*0510*/ 	.byte	0x04, 0x2f
        /*0512*/ 	.short	(.L_217 - .L_216)
	.align		4
.L_216:
        /*0514*/ 	.word	index@(_ZN18transformer_engine35scaled_masked_softmax_warp_backwardI6__halfS1_fLi9EEEvPT0_PKT_S6_T1_ii)
        /*0518*/ 	.word	0x0000002d


	//----- nvinfo : EIATTR_FRAME_SIZE
	.align		4
.L_217:
        /*051c*/ 	.byte	0x04, 0x11
        /*051e*/ 	.short	(.L_219 - .L_218)
	.align		4
.L_218:
        /*0520*/ 	.word	index@(_ZN18transformer_engine35scaled_masked_softmax_warp_backwardI6__halfS1_fLi9EEEvPT0_PKT_S6_T1_ii)
        /*0524*/ 	.word	0x00000000


	//----- nvinfo : EIATTR_REGCOUNT
	.align		4
.L_219:
        /*0528*/ 	.byte	0x04, 0x2f
        /*052a*/ 	.short	(.L_221 - .L_220)
	.align		4
.L_220:
        /*052c*/ 	.word	index@(_ZN18transformer_engine35scaled_masked_softmax_warp_backwardI6__halfS1_fLi10EEEvPT0_PKT_S6_T1_ii)
        /*0530*/ 	.word	0x0000004d


	//----- nvinfo : EIATTR_FRAME_SIZE
	.align		4
.L_221:
        /*0534*/ 	.byte	0x04, 0x11
        /*0536*/ 	.short	(.L_223 - .L_222)
	.align		4
.L_222:
        /*0538*/ 	.word	index@(_ZN18transformer_engine35scaled_masked_softmax_warp_backwardI6__halfS1_fLi10EEEvPT0_PKT_S6_T1_ii)
        /*053c*/ 	.word	0x00000000


	//----- nvinfo : EIATTR_REGCOUNT
	.align		4
.L_223:
        /*0540*/ 	.byte	0x04, 0x2f
        /*0542*/ 	.short	(.L_225 - .L_224)
	.align		4
.L_224:
        /*0544*/ 	.word	index@(_ZN18transformer_engine35scaled_masked_softmax_warp_backwardI6__halfS1_fLi11EEEvPT0_PKT_S6_T1_ii)
        /*0548*/ 	.word	0x00000095


	//----- nvinfo : EIATTR_FRAME_SIZE
	.align		4
.L_225:
        /*054c*/ 	.byte	0x04, 0x11
        /*054e*/ 	.short	(.L_227 - .L_226)
	.align		4
.L_226:
        /*0550*/ 	.word	index@(_ZN18transformer_engine35scaled_masked_softmax_warp_backwardI6__halfS1_fLi11EEEvPT0_PKT_S6_T1_ii)
        /*0554*/ 	.word	0x00000000


	//----- nvinfo : EIATTR_REGCOUNT
	.align		4
.L_227:
        /*0558*/ 	.byte	0x04, 0x2f
        /*055a*/ 	.short	(.L_229 - .L_228)
	.align		4
.L_228:
        /*055c*/ 	.word	index@(_ZN18transformer_engine35scaled_masked_softmax_warp_backwardI6__halfS1_fLi12EEEvPT0_PKT_S6_T1_ii)
        /*0560*/ 	.word	0x000000ff


	//----- nvinfo : EIATTR_FRAME_SIZE
	.align		4
.L_229:
        /*0564*/ 	.byte	0x04, 0x11
        /*0566*/ 	.short	(.L_231 - .L_230)
	.align		4
.L_230:
        /*0568*/ 	.word	index@(_ZN18transformer_engine35scaled_masked_softmax_warp_backwardI6__halfS1_fLi12EEEvPT0_PKT_S6_T1_ii)
        /*056c*/ 	.word	0x00000038


	//----- nvinfo : EIATTR_REGCOUNT
	.align		4
.L_231:
        /*0570*/ 	.byte	0x04, 0x2f
        /*0572*/ 	.short	(.L_233 - .L_232)
	.align		4
.L_232:
        /*0574*/ 	.word	index@(_ZN18transformer_engine35scaled_masked_softmax_warp_backwardI6__halfS1_fLi13EEEvPT0_PKT_S6_T1_ii)
        /*0578*/ 	.word	0x000000ff


	//----- nvinfo : EIATTR_FRAME_SIZE
	.align		4
.L_233:
        /*057c*/ 	.byte	0x04, 0x11
        /*057e*/ 	.short	(.L_235 - .L_234)
	.align		4
.L_234:
        /*0580*/ 	.word	index@(_ZN18transformer_engine35scaled_masked_softmax_warp_backwardI6__halfS1_fLi13EEEvPT0_PKT_S6_T1_ii)
        /*0584*/ 	.word	0x00000590


	//----- nvinfo : EIATTR_REGCOUNT
	.align		4
.L_235:
        /*0588*/ 	.byte	0x04, 0x2f
        /*058a*/ 	.short	(.L_237 - .L_236)
	.align		4
.L_236:
        /*058c*/ 	.word	index@(_ZN18transformer_engine35scaled_masked_softmax_warp_backwardI6__halfS1_fLi14EEEvPT0_PKT_S6_T1_ii)
        /*0590*/ 	.word	0x000000ff


	//----- nvinfo : EIATTR_FRAME_SIZE
	.align		4
.L_237:
        /*0594*/ 	.byte	0x04, 0x11
        /*0596*/ 	.short	(.L_239 - .L_238)
	.align		4
.L_238:
        /*0598*/ 	.word	index@(_ZN18transformer_engine35scaled_masked_softmax_warp_backwardI6__halfS1_fLi14EEEvPT0_PKT_S6_T1_ii)
        /*059c*/ 	.word	0x00000dc8


	//----- nvinfo : EIATTR_REGCOUNT
	.align		4
.L_239:
        /*05a0*/ 	.byte	0x04, 0x2f
        /*05a2*/ 	.short	(.L_241 - .L_240)
	.align		4
.L_240:
        /*05a4*/ 	.word	index@(_ZN18transformer_engine35scaled_masked_softmax_warp_backwardI13__nv_bfloat16S1_fLi0EEEvPT0_PKT_S6_T1_ii)
        /*05a8*/ 	.word	0x00000016


	//----- nvinfo : EIATTR_FRAME_SIZE
	.align		4
.L_241:
        /*05ac*/ 	.byte	0x04, 0x11
        /*05ae*/ 	.short	(.L_243 - .L_242)
	.align		4
.L_242:
        /*05b0*/ 	.word	index@(_ZN18transformer_engine35scaled_masked_softmax_warp_backwardI13__nv_bfloat16S1_fLi0EEEvPT0_PKT_S6_T1_ii)
        /*05b4*/ 	.word	0x00000000


	//----- nvinfo : EIATTR_REGCOUNT
	.align		4
.L_243:
        /*05b8*/ 	.byte	0x04, 0x2f
        /*05ba*/ 	.short	(.L_245 - .L_244)
	.align		4
.L_244:
        /*05bc*/ 	.word	index@(_ZN18transformer_engine35scaled_masked_softmax_warp_backwardI13__nv_bfloat16S1_fLi1EEEvPT0_PKT_S6_T1_ii)
        /*05c0*/ 	.word	0x00000018


	//----- nvinfo : EIATTR_FRAME_SIZE
	.align		4
.L_245:
        /*05c4*/ 	.byte	0x04, 0x11
        /*05c6*/ 	.short	(.L_247 - .L_246)
	.align		4
.L_246:
        /*05c8*/ 	.word	index@(_ZN18transformer_engine35scaled_masked_softmax_warp_backwardI13__nv_bfloat16S1_fLi1EEEvPT0_PKT_S6_T1_ii)
        /*05cc*/ 	.word	0x00000000


	//----- nvinfo : EIATTR_REGCOUNT
	.align		4
.L_247:
        /*05d0*/ 	.byte	0x04, 0x2f
        /*05d2*/ 	.short	(.L_249 - .L_248)
	.align		4
.L_248:
        /*05d4*/ 	.word	index@(_ZN18transformer_engine35scaled_masked_softmax_warp_backwardI13__nv_bfloat16S1_fLi2EEEvPT0_PKT_S6_T1_ii)
        /*05d8*/ 	.word	0x00000016


	//----- nvinfo : EIATTR_FRAME_SIZE
	.align		4
.L_249:
        /*05dc*/ 	.byte	0x04, 0x11
        /*05de*/ 	.short	(.L_251 - .L_250)
	.align		4
.L_250:
        /*05e0*/ 	.word	index@(_ZN18transformer_engine35scaled_masked_softmax_warp_backwardI13__nv_bfloat16S1_fLi2EEEvPT0_PKT_S6_T1_ii)
        /*05e4*/ 	.word	0x00000000


	//----- nvinfo : EIATTR_REGCOUNT
	.align		4
.L_251:
        /*05e8*/ 	.byte	0x04, 0x2f
        /*05ea*/ 	.short	(.L_253 - .L_252)
	.align		4
.L_252:
        /*05ec*/ 	.word	index@(_ZN18transformer_engine35scaled_masked_softmax_warp_backwardI13__nv_bfloat16S1_fLi3EEEvPT0_PKT_S6_T1_ii)
        /*05f0*/ 	.word	0x00000016


	//----- nvinfo : EIATTR_FRAME_SIZE
	.align		4
.L_253:
        /*05f4*/ 	.byte	0x04, 0x11
        /*05f6*/ 	.short	(.L_255 - .L_254)
	.align		4
.L_254:
        /*05f8*/ 	.word	index@(_ZN18transformer_engine35scaled_masked_softmax_warp_backwardI13__nv_bfloat16S1_fLi3EEEvPT0_PKT_S6_T1_ii)
        /*05fc*/ 	.word	0x00000000


	//----- nvinfo : EIATTR_REGCOUNT
	.align		4
.L_255:
        /*0600*/ 	.byte	0x04, 0x2f
        /*0602*/ 	.short	(.L_257 - .L_256)
	.align		4
.L_256:
        /*0604*/ 	.word	index@(_ZN18transformer_engine35scaled_masked_softmax_warp_backwardI13__nv_bfloat16S1_fLi4EEEvPT0_PKT_S6_T1_ii)
        /*0608*/ 	.word	0x00000017


	//----- nvinfo : EIATTR_FRAME_SIZE
	.align		4
.L_257:
        /*060c*/ 	.byte	0x04, 0x11
        /*060e*/ 	.short	(.L_259 - .L_258)
	.align		4
.L_258:
        /*0610*/ 	.word	index@(_ZN18transformer_engine35scaled_masked_softmax_warp_backwardI13__nv_bfloat16S1_fLi4EEEvPT0_PKT_S6_T1_ii)
        /*0614*/ 	.word	0x00000000


	//----- nvinfo : EIATTR_REGCOUNT
	.align		4
.L_259:
        /*0618*/ 	.byte	0x04, 0x2f
        /*061a*/ 	.short	(.L_261 - .L_260)
	.align		4
.L_260:
        /*061c*/ 	.word	index@(_ZN18transformer_engine35scaled_masked_softmax_warp_backwardI13__nv_bfloat16S1_fLi5EEEvPT0_PKT_S6_T1_ii)
        /*0620*/ 	.word	0x00000017


	//----- nvinfo : EIATTR_FRAME_SIZE
	.align		4
.L_261:
        /*0624*/ 	.byte	0x04, 0x11
        /*0626*/ 	.short	(.L_263 - .L_262)
	.align		4
.L_262:
        /*0628*/ 	.word	index@(_ZN18transformer_engine35scaled_masked_softmax_warp_backwardI13__nv_bfloat16S1_fLi5EEEvPT0_PKT_S6_T1_ii)
        /*062c*/ 	.word	0x00000000


	//----- nvinfo : EIATTR_REGCOUNT
	.align		4
.L_263:
        /*0630*/ 	.byte	0x04, 0x2f
        /*0632*/ 	.short	(.L_265 - .L_264)
	.align		4
.L_264:
        /*0634*/ 	.word	index@(_ZN18transformer_engine35scaled_masked_softmax_warp_backwardI13__nv_bfloat16S1_fLi6EEEvPT0_PKT_S6_T1_ii)
        /*0638*/ 	.word	0x0000001c


	//----- nvinfo : EIATTR_FRAME_SIZE
	.align		4
.L_265:
        /*063c*/ 	.byte	0x04, 0x11
        /*063e*/ 	.short	(.L_267 - .L_266)
	.align		4
.L_266:
        /*0640*/ 	.word	index@(_ZN18transformer_engine35scaled_masked_softmax_warp_backwardI13__nv_bfloat16S1_fLi6EEEvPT0_PKT_S6_T1_ii)
        /*0644*/ 	.word	0x00000000


	//----- nvinfo : EIATTR_REGCOUNT
	.align		4
.L_267:
        /*0648*/ 	.byte	0x04, 0x2f
        /*064a*/ 	.short	(.L_269 - .L_268)
	.align		4
.L_268:
        /*064c*/ 	.word	index@(_ZN18transformer_engine35scaled_masked_softmax_warp_backwardI13__nv_bfloat16S1_fLi7EEEvPT0_PKT_S6_T1_ii)
        /*0650*/ 	.word	0x00000020


	//----- nvinfo : EIATTR_FRAME_SIZE
	.align		4
.L_269:
        /*0654*/ 	.byte	0x04, 0x11
        /*0656*/ 	.short	(.L_271 - .L_270)
	.align		4
.L_270:
        /*0658*/ 	.word	index@(_ZN18transformer_engine35scaled_masked_softmax_warp_backwardI13__nv_bfloat16S1_fLi7EEEvPT0_PKT_S6_T1_ii)
        /*065c*/ 	.word	0x00000000


	//----- nvinfo : EIATTR_REGCOUNT
	.align		4
.L_271:
        /*0660*/ 	.byte	0x04, 0x2f
        /*0662*/ 	.short	(.L_273 - .L_272)
	.align		4
.L_272:
        /*0664*/ 	.word	index@(_ZN18transformer_engine35scaled_masked_softmax_warp_backwardI13__nv_bfloat16S1_fLi8EEEvPT0_PKT_S6_T1_ii)
        /*0668*/ 	.word	0x0000001c


	//----- nvinfo : EIATTR_FRAME_SIZE
	.align		4
.L_273:
        /*066c*/ 	.byte	0x04, 0x11
        /*066e*/ 	.short	(.L_275 - .L_274)
	.align		4
.L_274:
        /*0670*/ 	.word	index@(_ZN18transformer_engine35scaled_masked_softmax_warp_backwardI13__nv_bfloat16S1_fLi8EEEvPT0_PKT_S6_T1_ii)
        /*0674*/ 	.word	0x00000000


	//----- nvinfo : EIATTR_REGCOUNT
	.align		4
.L_275:
        /*0678*/ 	.byte	0x04, 0x2f
        /*067a*/ 	.short	(.L_277 - .L_276)
	.align		4
.L_276:
        /*067c*/ 	.word	index@(_ZN18transformer_engine35scaled_masked_softmax_warp_backwardI13__nv_bfloat16S1_fLi9EEEvPT0_PKT_S6_T1_ii)
        /*0680*/ 	.word	0x0000002d


	//----- nvinfo : EIATTR_FRAME_SIZE
	.align		4
.L_277:
        /*0684*/ 	.byte	0x04, 0x11
        /*0686*/ 	.short	(.L_279 - .L_278)
	.align		4
.L_278:
        /*0688*/ 	.word	index@(_ZN18transformer_engine35scaled_masked_softmax_warp_backwardI13__nv_bfloat16S1_fLi9EEEvPT0_PKT_S6_T1_ii)
        /*068c*/ 	.word	0x00000000


	//----- nvinfo : EIATTR_REGCOUNT
	.align		4
.L_279:
        /*0690*/ 	.byte	0x04, 0x2f
        /*0692*/ 	.short	(.L_281 - .L_280)
	.align		4
.L_280:
        /*0694*/ 	.word	index@(_ZN18transformer_engine35scaled_masked_softmax_warp_backwardI13__nv_bfloat16S1_fLi10EEEvPT0_PKT_S6_T1_ii)
        /*0698*/ 	.word	0x0000004e


	//----- nvinfo : EIATTR_FRAME_SIZE
	.align		4
.L_281:
        /*069c*/ 	.byte	0x04, 0x11
        /*069e*/ 	.short	(.L_283 - .L_282)
	.align		4
.L_282:
        /*06a0*/ 	.word	index@(_ZN18transformer_engine35scaled_masked_softmax_warp_backwardI13__nv_bfloat16S1_fLi10EEEvPT0_PKT_S6_T1_ii)
        /*06a4*/ 	.word	0x00000000


	//----- nvinfo : EIATTR_REGCOUNT
	.align		4
.L_283:
        /*06a8*/ 	.byte	0x04, 0x2f
        /*06aa*/ 	.short	(.L_285 - .L_284)
	.align		4
.L_284:
        /*06ac*/ 	.word	index@(_ZN18transformer_engine35scaled_masked_softmax_warp_backwardI13__nv_bfloat16S1_fLi11EEEvPT0_PKT_S6_T1_ii)
        /*06b0*/ 	.word	0x00000095


	//----- nvinfo : EIATTR_FRAME_SIZE
	.align		4
.L_285:
        /*06b4*/ 	.byte	0x04, 0x11
        /*06b6*/ 	.short	(.L_287 - .L_286)
	.align		4
.L_286:
        /*06b8*/ 	.word	index@(_ZN18transformer_engine35scaled_masked_softmax_warp_backwardI13__nv_bfloat16S1_fLi11EEEvPT0_PKT_S6_T1_ii)
        /*06bc*/ 	.word	0x00000000


	//----- nvinfo : EIATTR_REGCOUNT
	.align		4
.L_287:
        /*06c0*/ 	.byte	0x04, 0x2f
        /*06c2*/ 	.short	(.L_289 - .L_288)
	.align		4
.L_288:
        /*06c4*/ 	.word	index@(_ZN18transformer_engine35scaled_masked_softmax_warp_backwardI13__nv_bfloat16S1_fLi12EEEvPT0_PKT_S6_T1_ii)
        /*06c8*/ 	.word	0x000000ff


	//----- nvinfo : EIATTR_FRAME_SIZE
	.align		4
.L_289:
        /*06cc*/ 	.byte	0x04, 0x11
        /*06ce*/ 	.short	(.L_291 - .L_290)
	.align		4
.L_290:
        /*06d0*/ 	.word	index@(_ZN18transformer_engine35scaled_masked_softmax_warp_backwardI13__nv_bfloat16S1_fLi12EEEvPT0_PKT_S6_T1_ii)
        /*06d4*/ 	.word	0x00000038


	//----- nvinfo : EIATTR_REGCOUNT
	.align		4
.L_291:
        /*06d8*/ 	.byte	0x04, 0x2f
        /*06da*/ 	.short	(.L_293 - .L_292)
	.align		4
.L_292:
        /*06dc*/ 	.word	index@(_ZN18transformer_engine35scaled_masked_softmax_warp_backwardI13__nv_bfloat16S1_fLi13EEEvPT0_PKT_S6_T1_ii)
        /*06e0*/ 	.word	0x000000ff


	//----- nvinfo : EIATTR_FRAME_SIZE
	.align		4
.L_293:
        /*06e4*/ 	.byte	0x04, 0x11
        /*06e6*/ 	.short	(.L_295 - .L_294)
	.align		4
.L_294:
        /*06e8*/ 	.word	index@(_ZN18transformer_engine35scaled_masked_softmax_warp_backwardI13__nv_bfloat16S1_fLi13EEEvPT0_PKT_S6_T1_ii)
        /*06ec*/ 	.word	0x00000590


	//----- nvinfo : EIATTR_REGCOUNT
	.align		4
.L_295:
        /*06f0*/ 	.byte	0x04, 0x2f
        /*06f2*/ 	.short	(.L_297 - .L_296)
	.align		4
.L_296:
        /*06f4*/ 	.word	index@(_ZN18transformer_engine35scaled_masked_softmax_warp_backwardI13__nv_bfloat16S1_fLi14EEEvPT0_PKT_S6_T1_ii)
        /*06f8*/ 	.word	0x000000ff


	//----- nvinfo : EIATTR_FRAME_SIZE
	.align		4
.L_297:
        /*06fc*/ 	.byte	0x04, 0x11
        /*06fe*/ 	.short	(.L_299 - .L_298)
	.align		4
.L_298:
        /*0700*/ 	.word	index@(_ZN18transformer_engine35scaled_masked_softmax_warp_backwardI13__nv_bfloat16S1_fLi14EEEvPT0_PKT_S6_T1_ii)
        /*0704*/ 	.word	0x00000dc0


	//----- nvinfo : EIATTR_REGCOUNT
	.align		4
.L_299:
        /*0708*/ 	.byte	0x04, 0x2f
        /*070a*/ 	.short	(.L_301 - .L_300)
	.align		4
.L_300:
        /*070c*/ 	.word	index@(_ZN18transformer_engine34scaled_masked_softmax_warp_forwardI6__halfS1_fLi0EEEvPT0_PKT_PKhT1_iii)
        /*0710*/ 	.word	0x00000017


	//----- nvinfo : EIATTR_FRAME_SIZE
	.align		4
.L_301:
        /*0714*/ 	.byte	0x04, 0x11
        /*0716*/ 	.short	(.L_303 - .L_302)
	.align		4
.L_302:
        /*0718*/ 	.word	index@($__internal_29_$__cuda_sm3x_div_rn_noftz_f32_slowpath)
        /*071c*/ 	.word	0x00000000


	//----- nvinfo : EIATTR_FRAME_SIZE
	.align		4
.L_303:
        /*0720*/ 	.byte	0x04, 0x11
        /*0722*/ 	.short	(.L_305 - .L_304)
	.align		4
.L_304:
        /*0724*/ 	.word	index@(_ZN18transformer_engine34scaled_masked_softmax_warp_forwardI6__halfS1_fLi0EEEvPT0_PKT_PKhT1_iii)
        /*0728*/ 	.word	0x00000000


	//----- nvinfo : EIATTR_REGCOUNT
	.align		4
.L_305:
        /*072c*/ 	.byte	0x04, 0x2f
        /*072e*/ 	.short	(.L_307 - .L_306)
	.align		4
.L_306:
        /*0730*/ 	.word	index@(_ZN18transformer_engine34scaled_masked_softmax_warp_forwardI6__halfS1_fLi1EEEvPT0_PKT_PKhT1_iii)
        /*0734*/ 	.word	0x00000017


	//----- nvinfo : EIATTR_FRAME_SIZE
	.align		4
.L_307:
        /*0738*/ 	.byte	0x04, 0x11
        /*073a*/ 	.short	(.L_309 - .L_308)
	.align		4
.L_308:
        /*073c*/ 	.word	index@($__internal_28_$__cuda_sm3x_div_rn_noftz_f32_slowpath)
        /*0740*/ 	.word	0x00000000


	//----- nvinfo : EIATTR_FRAME_SIZE
	.align		4
.L_309:
        /*0744*/ 	.byte	0x04, 0x11
        /*0746*/ 	.short	(.L_311 - .L_310)
	.align		4
.L_310:
        /*0748*/ 	.word	index@(_ZN18transformer_engine34scaled_masked_softmax_warp_forwardI6__halfS1_fLi1EEEvPT0_PKT_PKhT1_iii)
        /*074c*/ 	.word	0x00000000


	//----- nvinfo : EIATTR_REGCOUNT
	.align		4
.L_311:
        /*0750*/ 	.byte	0x04, 0x2f
        /*0752*/ 	.short	(.L_313 - .L_312)
	.align		4
.L_312:
        /*0754*/ 	.word	index@(_ZN18transformer_engine34scaled_masked_softmax_warp_forwardI6__halfS1_fLi2EEEvPT0_PKT_PKhT1_iii)
        /*0758*/ 	.word	0x0000001a


	//----- nvinfo : EIATTR_FRAME_SIZE
	.align		4
.L_313:
        /*075c*/ 	.byte	0x04, 0x11
        /*075e*/ 	.short	(.L_315 - .L_314)
	.align		4
.L_314:
        /*0760*/ 	.word	index@($__internal_27_$__cuda_sm3x_div_rn_noftz_f32_slowpath)
        /*0764*/ 	.word	0x00000000


	//----- nvinfo : EIATTR_FRAME_SIZE
	.align		4
.L_315:
        /*0768*/ 	.byte	0x04, 0x11
        /*076a*/ 	.short	(.L_317 - .L_316)
	.align		4
.L_316:
        /*076c*/ 	.word	index@(_ZN18transformer_engine34scaled_masked_softmax_warp_forwardI6__halfS1_fLi2EEEvPT0_PKT_PKhT1_iii)
        /*0770*/ 	.word	0x00000000


	//----- nvinfo : EIATTR_REGCOUNT
	.align		4
.L_317:
        /*0774*/ 	.byte	0x04, 0x2f
        /*0776*/ 	.short	(.L_319 - .L_318)
	.align		4
.L_318:
        /*0778*/ 	.word	index@(_ZN18transformer_engine34scaled_masked_softmax_warp_forwardI6__halfS1_fLi3EEEvPT0_PKT_PKhT1_iii)
        /*077c*/ 	.word	0x00000017


	//----- nvinfo : EIATTR_FRAME_SIZE
	.align		4
.L_319:
        /*0780*/ 	.byte	0x04, 0x11
        /*0782*/ 	.short	(.L_321 - .L_320)
	.align		4
.L_320:
        /*0784*/ 	.word	index@($__internal_26_$__cuda_sm3x_div_rn_noftz_f32_slowpath)
        /*0788*/ 	.word	0x00000000


	//----- nvinfo : EIATTR_FRAME_SIZE
	.align		4
.L_321:
        /*078c*/ 	.byte	0x04, 0x11
        /*078e*/ 	.short	(.L_323 - .L_322)
	.align		4
.L_322:
        /*0790*/ 	.word	index@(_ZN18transformer_engine34scaled_masked_softmax_warp_forwardI6__halfS1_fLi3EEEvPT0_PKT_PKhT1_iii)
        /*0794*/ 	.word	0x00000000


	//----- nvinfo : EIATTR_REGCOUNT
	.align		4
.L_323:
        /*0798*/ 	.byte	0x04, 0x2f
        /*079a*/ 	.short	(.L_325 - .L_324)
	.align		4
.L_324:
        /*079c*/ 	.word	index@(_ZN18transformer_engine34scaled_masked_softmax_warp_forwardI6__halfS1_fLi4EEEvPT0_PKT_PKhT1_iii)
        /*07a0*/ 	.word	0x00000017


	//----- nvinfo : EIATTR_FRAME_SIZE
	.align		4
.L_325:
        /*07a4*/ 	.byte	0x04, 0x11
        /*07a6*/ 	.short	(.L_327 - .L_326)
	.align		4
.L_326:
        /*07a8*/ 	.word	index@($__internal_25_$__cuda_sm3x_div_rn_noftz_f32_slowpath)
        /*07ac*/ 	.word	0x00000000


	//----- nvinfo : EIATTR_FRAME_SIZE
	.align		4
.L_327:
        /*07b0*/ 	.byte	0x04, 0x11
        /*07b2*/ 	.short	(.L_329 - .L_328)
	.align		4
.L_328:
        /*07b4*/ 	.word	index@(_ZN18transformer_engine34scaled_masked_softmax_warp_forwardI6__halfS1_fLi4EEEvPT0_PKT_PKhT1_iii)
        /*07b8*/ 	.word	0x00000000


	//----- nvinfo : EIATTR_REGCOUNT
	.align		4
.L_329:
        /*07bc*/ 	.byte	0x04, 0x2f
        /*07be*/ 	.short	(.L_331 - .L_330)
	.align		4
.L_330:
        /*07c0*/ 	.word	index@(_ZN18transformer_engine34scaled_masked_softmax_warp_forwardI6__halfS1_fLi5EEEvPT0_PKT_PKhT1_iii)
        /*07c4*/ 	.word	0x00000018


	//----- nvinfo : EIATTR_FRAME_SIZE
	.align		4
.L_331:
        /*07c8*/ 	.byte	0x04, 0x11
        /*07ca*/ 	.short	(.L_333 - .L_332)
	.align		4
.L_332:
        /*07cc*/ 	.word	index@($__internal_24_$__cuda_sm3x_div_rn_noftz_f32_slowpath)
        /*07d0*/ 	.word	0x00000000


	//----- nvinfo : EIATTR_FRAME_SIZE
	.align		4
.L_333:
        /*07d4*/ 	.byte	0x04, 0x11
        /*07d6*/ 	.short	(.L_335 - .L_334)
	.align		4
.L_334:
        /*07d8*/ 	.word	index@(_ZN18transformer_engine34scaled_masked_softmax_warp_forwardI6__halfS1_fLi5EEEvPT0_PKT_PKhT1_iii)
        /*07dc*/ 	.word	0x00000000


	//----- nvinfo : EIATTR_REGCOUNT
	.align		4
.L_335:
        /*07e0*/ 	.byte	0x04, 0x2f
        /*07e2*/ 	.short	(.L_337 - .L_336)
	.align		4
.L_336:
        /*07e4*/ 	.word	index@(_ZN18transformer_engine34scaled_masked_softmax_warp_forwardI6__halfS1_fLi6EEEvPT0_PKT_PKhT1_iii)
        /*07e8*/ 	.word	0x00000020


	//----- nvinfo : EIATTR_FRAME_SIZE
	.align		4
.L_337:
        /*07ec*/ 	.byte	0x04, 0x11
        /*07ee*/ 	.short	(.L_339 - .L_338)
	.align		4
.L_338:
        /*07f0*/ 	.word	index@($__internal_23_$__cuda_sm3x_div_rn_noftz_f32_slowpath)
        /*07f4*/ 	.word	0x00000000


	//----- nvinfo : EIATTR_FRAME_SIZE
	.align		4
.L_339:
        /*07f8*/ 	.byte	0x04, 0x11
        /*07fa*/ 	.short	(.L_341 - .L_340)
	.align		4
.L_340:
        /*07fc*/ 	.word	index@(_ZN18transformer_engine34scaled_masked_softmax_warp_forwardI6__halfS1_fLi6EEEvPT0_PKT_PKhT1_iii)
        /*0800*/ 	.word	0x00000000


	//----- nvinfo : EIATTR_REGCOUNT
	.align		4
.L_341:
        /*0804*/ 	.byte	0x04, 0x2f
        /*0806*/ 	.short	(.L_343 - .L_342)
	.align		4
.L_342:
        /*0808*/ 	.word	index@(_ZN18transformer_engine34scaled_masked_softmax_warp_forwardI6__halfS1_fLi7EEEvPT0_PKT_PKhT1_iii)
        /*080c*/ 	.word	0x00000020


	//----- nvinfo : EIATTR_FRAME_SIZE
	.align		4
.L_343:
        /*0810*/ 	.byte	0x04, 0x11
        /*0812*/ 	.short	(.L_345 - .L_344)
	.align		4
.L_344:
        /*0814*/ 	.word	index@($__internal_22_$__cuda_sm3x_div_rn_noftz_f32_slowpath)
        /*0818*/ 	.word	0x00000000


	//----- nvinfo : EIATTR_FRAME_SIZE
	.align		4
.L_345:
        /*081c*/ 	.byte	0x04, 0x11
        /*081e*/ 	.short	(.L_347 - .L_346)
	.align		4
.L_346:
        /*0820*/ 	.word	index@(_ZN18transformer_engine34scaled_masked_softmax_warp_forwardI6__halfS1_fLi7EEEvPT0_PKT_PKhT1_iii)
        /*0824*/ 	.word	0x00000000


	//----- nvinfo : EIATTR_REGCOUNT
	.align		4
.L_347:
        /*0828*/ 	.byte	0x04, 0x2f
        /*082a*/ 	.short	(.L_349 - .L_348)
	.align		4
.L_348:
        /*082c*/ 	.word	index@(_ZN18transformer_engine34scaled_masked_softmax_warp_forwardI6__halfS1_fLi8EEEvPT0_PKT_PKhT1_iii)
        /*0830*/ 	.word	0x0000001f


	//----- nvinfo : EIATTR_FRAME_SIZE
	.align		4
.L_349:
        /*0834*/ 	.byte	0x04, 0x11
        /*0836*/ 	.short	(.L_351 - .L_350)
	.align		4
.L_350:
        /*0838*/ 	.word	index@($__internal_21_$__cuda_sm3x_div_rn_noftz_f32_slowpath)
        /*083c*/ 	.word	0x00000000


	//----- nvinfo : EIATTR_FRAME_SIZE
	.align		4
.L_351:
        /*0840*/ 	.byte	0x04, 0x11
        /*0842*/ 	.short	(.L_353 - .L_352)
	.align		4
.L_352:
        /*0844*/ 	.word	index@(_ZN18transformer_engine34scaled_masked_softmax_warp_forwardI6__halfS1_fLi8EEEvPT0_PKT_PKhT1_iii)
        /*0848*/ 	.word	0x00000000


	//----- nvinfo : EIATTR_REGCOUNT
	.align		4
.L_353:
        /*084c*/ 	.byte	0x04, 0x2f
        /*084e*/ 	.short	(.L_355 - .L_354)
	.align		4
.L_354:
        /*0850*/ 	.word	index@(_ZN18transformer_engine34scaled_masked_softmax_warp_forwardI6__halfS1_fLi9EEEvPT0_PKT_PKhT1_iii)
        /*0854*/ 	.word	0x00000028


	//----- nvinfo : EIATTR_FRAME_SIZE
	.align		4
.L_355:
        /*0858*/ 	.byte	0x04, 0x11
        /*085a*/ 	.short	(.L_357 - .L_356)
	.align		4
.L_356:
        /*085c*/ 	.word	index@($__internal_20_$__cuda_sm3x_div_rn_noftz_f32_slowpath)
        /*0860*/ 	.word	0x00000000


	//----- nvinfo : EIATTR_FRAME_SIZE
	.align		4
.L_357:
        /*0864*/ 	.byte	0x04, 0x11
        /*0866*/ 	.short	(.L_359 - .L_358)
	.align		4
.L_358:
        /*0868*/ 	.word	index@(_ZN18transformer_engine34scaled_masked_softmax_warp_forwardI6__halfS1_fLi9EEEvPT0_PKT_PKhT1_iii)
        /*086c*/ 	.word	0x00000000


	//----- nvinfo : EIATTR_REGCOUNT
	.align		4
.L_359:
        /*0870*/ 	.byte	0x04, 0x2f
        /*0872*/ 	.short	(.L_361 - .L_360)
	.align		4
.L_360:
        /*0874*/ 	.word	index@(_ZN18transformer_engine34scaled_masked_softmax_warp_forwardI6__halfS1_fLi10EEEvPT0_PKT_PKhT1_iii)
        /*0878*/ 	.word	0x00000038


	//----- nvinfo : EIATTR_FRAME_SIZE
	.align		4
.L_361:
        /*087c*/ 	.byte	0x04, 0x11
        /*087e*/ 	.short	(.L_363 - .L_362)
	.align		4
.L_362:
        /*0880*/ 	.word	index@($__internal_19_$__cuda_sm3x_div_rn_noftz_f32_slowpath)
        /*0884*/ 	.word	0x00000000


	//----- nvinfo : EIATTR_FRAME_SIZE
	.align		4
.L_363:
        /*0888*/ 	.byte	0x04, 0x11
        /*088a*/ 	.short	(.L_365 - .L_364)
	.align		4
.L_364:
        /*088c*/ 	.word	index@(_ZN18transformer_engine34scaled_masked_softmax_warp_forwardI6__halfS1_fLi10EEEvPT0_PKT_PKhT1_iii)
        /*0890*/ 	.word	0x00000000


	//----- nvinfo : EIATTR_REGCOUNT
	.align		4
.L_365:
        /*0894*/ 	.byte	0x04, 0x2f
        /*0896*/ 	.short	(.L_367 - .L_366)
	.align		4
.L_366:
        /*0898*/ 	.word	index@(_ZN18transformer_engine34scaled_masked_softmax_warp_forwardI6__halfS1_fLi11EEEvPT0_PKT_PKhT1_iii)
        /*089c*/ 	.word	0x00000060


	//----- nvinfo : EIATTR_FRAME_SIZE
	.align		4
.L_367:
        /*08a0*/ 	.byte	0x04, 0x11
        /*08a2*/ 	.short	(.L_369 - .L_368)
	.align		4
.L_368:
        /*08a4*/ 	.word	index@($__internal_18_$__cuda_sm3x_div_rn_noftz_f32_slowpath)
        /*08a8*/ 	.word	0x00000000


	//----- nvinfo : EIATTR_FRAME_SIZE
	.align		4
.L_369:
        /*08ac*/ 	.byte	0x04, 0x11
        /*08ae*/ 	.short	(.L_371 - .L_370)
	.align		4
.L_370:
        /*08b0*/ 	.word	index@(_ZN18transformer_engine34scaled_masked_softmax_warp_forwardI6__halfS1_fLi11EEEvPT0_PKT_PKhT1_iii)
        /*08b4*/ 	.word	0x00000000


	//----- nvinfo : EIATTR_REGCOUNT
	.align		4
.L_371:
        /*08b8*/ 	.byte	0x04, 0x2f
        /*08ba*/ 	.short	(.L_373 - .L_372)
	.align		4
.L_372:
        /*08bc*/ 	.word	index@(_ZN18transformer_engine34scaled_masked_softmax_warp_forwardI6__halfS1_fLi12EEEvPT0_PKT_PKhT1_iii)
        /*08c0*/ 	.word	0x000000a8


	//----- nvinfo : EIATTR_FRAME_SIZE
	.align		4
.L_373:
        /*08c4*/ 	.byte	0x04, 0x11
        /*08c6*/ 	.short	(.L_375 - .L_374)
	.align		4
.L_374:
        /*08c8*/ 	.word	index@($__internal_17_$__cuda_sm3x_div_rn_noftz_f32_slowpath)
        /*08cc*/ 	.word	0x00000000


	//----- nvinfo : EIATTR_FRAME_SIZE
	.align		4
.L_375:
        /*08d0*/ 	.byte	0x04, 0x11
        /*08d2*/ 	.short	(.L_377 - .L_376)
	.align		4
.L_376:
        /*08d4*/ 	.word	index@(_ZN18transformer_engine34scaled_masked_softmax_warp_forwardI6__halfS1_fLi12EEEvPT0_PKT_PKhT1_iii)
        /*08d8*/ 	.word	0x00000000


	//----- nvinfo : EIATTR_REGCOUNT
	.align		4
.L_377:
        /*08dc*/ 	.byte	0x04, 0x2f
        /*08de*/ 	.short	(.L_379 - .L_378)
	.align		4
.L_378:
        /*08e0*/ 	.word	index@(_ZN18transformer_engine34scaled_masked_softmax_warp_forwardI6__halfS1_fLi13EEEvPT0_PKT_PKhT1_iii)
        /*08e4*/ 	.word	0x000000ff


	//----- nvinfo : EIATTR_FRAME_SIZE
	.align		4
.L_379:
        /*08e8*/ 	.byte	0x04, 0x11
        /*08ea*/ 	.short	(.L_381 - .L_380)
	.align		4
.L_380:
        /*08ec*/ 	.word	index@($__internal_16_$__cuda_sm3x_div_rn_noftz_f32_slowpath)
        /*08f0*/ 	.word	0x00000160


	//----- nvinfo : EIATTR_FRAME_SIZE
	.align		4
.L_381:
        /*08f4*/ 	.byte	0x04, 0x11
        /*08f6*/ 	.short	(.L_383 - .L_382)
	.align		4
.L_382:
        /*08f8*/ 	.word	index@(_ZN18transformer_engine34scaled_masked_softmax_warp_forwardI6__halfS1_fLi13EEEvPT0_PKT_PKhT1_iii)
        /*08fc*/ 	.word	0x00000160


	//----- nvinfo : EIATTR_REGCOUNT
	.align		4
.L_383:
        /*0900*/ 	.byte	0x04, 0x2f
        /*0902*/ 	.short	(.L_385 - .L_384)
	.align		4
.L_384:
        /*0904*/ 	.word	index@(_ZN18transformer_engine34scaled_masked_softmax_warp_forwardI6__halfS1_fLi14EEEvPT0_PKT_PKhT1_iii)
        /*0908*/ 	.word	0x000000ff


	//----- nvinfo : EIATTR_FRAME_SIZE
	.align		4
.L_385:
        /*090c*/ 	.byte	0x04, 0x11
        /*090e*/ 	.short	(.L_387 - .L_386)
	.align		4
.L_386:
        /*0910*/ 	.word	index@($__internal_15_$__cuda_sm3x_div_rn_noftz_f32_slowpath)
        /*0914*/ 	.word	0x000007e8


	//----- nvinfo : EIATTR_FRAME_SIZE
	.align		4
.L_387:
        /*0918*/ 	.byte	0x04, 0x11
        /*091a*/ 	.short	(.L_389 - .L_388)
	.align		4
.L_388:
        /*091c*/ 	.word	index@(_ZN18transformer_engine34scaled_masked_softmax_warp_forwardI6__halfS1_fLi14EEEvPT0_PKT_PKhT1_iii)
        /*0920*/ 	.word	0x000007e8


	//----- nvinfo : EIATTR_REGCOUNT
	.align		4
.L_389:
        /*0924*/ 	.byte	0x04, 0x2f
        /*0926*/ 	.short	(.L_391 - .L_390)
	.align		4
.L_390:
        /*0928*/ 	.word	index@(_ZN18transformer_engine34scaled_masked_softmax_warp_forwardI13__nv_bfloat16S1_fLi0EEEvPT0_PKT_PKhT1_iii)
        /*092c*/ 	.word	0x00000017


	//----- nvinfo : EIATTR_FRAME_SIZE
	.align		4
.L_391:
        /*0930*/ 	.byte	0x04, 0x11
        /*0932*/ 	.short	(.L_393 - .L_392)
	.align		4
.L_392:
        /*0934*/ 	.word	index@($__internal_14_$__cuda_sm3x_div_rn_noftz_f32_slowpath)
        /*0938*/ 	.word	0x00000000


	//----- nvinfo : EIATTR_FRAME_SIZE
	.align		4
.L_393:
        /*093c*/ 	.byte	0x04, 0x11
        /*093e*/ 	.short	(.L_395 - .L_394)
	.align		4
.L_394:
        /*0940*/ 	.word	index@(_ZN18transformer_engine34scaled_masked_softmax_warp_forwardI13__nv_bfloat16S1_fLi0EEEvPT0_PKT_PKhT1_iii)
        /*0944*/ 	.word	0x00000000


	//----- nvinfo : EIATTR_REGCOUNT
	.align		4
.L_395:
        /*0948*/ 	.byte	0x04, 0x2f
        /*094a*/ 	.short	(.L_397 - .L_396)
	.align		4
.L_396:
        /*094c*/ 	.word	index@(_ZN18transformer_engine34scaled_masked_softmax_warp_forwardI13__nv_bfloat16S1_fLi1EEEvPT0_PKT_PKhT1_iii)
        /*0950*/ 	.word	0x00000017


	//----- nvinfo : EIATTR_FRAME_SIZE
	.align		4
.L_397:
        /*0954*/ 	.byte	0x04, 0x11
        /*0956*/ 	.short	(.L_399 - .L_398)
	.align		4
.L_398:
        /*0958*/ 	.word	index@($__internal_13_$__cuda_sm3x_div_rn_noftz_f32_slowpath)
        /*095c*/ 	.word	0x00000000


	//----- nvinfo : EIATTR_FRAME_SIZE
	.align		4
.L_399:
        /*0960*/ 	.byte	0x04, 0x11
        /*0962*/ 	.short	(.L_401 - .L_400)
	.align		4
.L_400:
        /*0964*/ 	.word	index@(_ZN18transformer_engine34scaled_masked_softmax_warp_forwardI13__nv_bfloat16S1_fLi1EEEvPT0_PKT_PKhT1_iii)
        /*0968*/ 	.word	0x00000000


	//----- nvinfo : EIATTR_REGCOUNT
	.align		4
.L_401:
        /*096c*/ 	.byte	0x04, 0x2f
        /*096e*/ 	.short	(.L_403 - .L_402)
	.align		4
.L_402:
        /*0970*/ 	.word	index@(_ZN18transformer_engine34scaled_masked_softmax_warp_forwardI13__nv_bfloat16S1_fLi2EEEvPT0_PKT_PKhT1_iii)
        /*0974*/ 	.word	0x0000001a


	//----- nvinfo : EIATTR_FRAME_SIZE
	.align		4
.L_403:
        /*0978*/ 	.byte	0x04, 0x11
        /*097a*/ 	.short	(.L_405 - .L_404)
	.align		4
.L_404:
        /*097c*/ 	.word	index@($__internal_12_$__cuda_sm3x_div_rn_noftz_f32_slowpath)
        /*0980*/ 	.word	0x00000000


	//----- nvinfo : EIATTR_FRAME_SIZE
	.align		4
.L_405:
        /*0984*/ 	.byte	0x04, 0x11
        /*0986*/ 	.short	(.L_407 - .L_406)
	.align		4
.L_406:
        /*0988*/ 	.word	index@(_ZN18transformer_engine34scaled_masked_softmax_warp_forwardI13__nv_bfloat16S1_fLi2EEEvPT0_PKT_PKhT1_iii)
        /*098c*/ 	.word	0x00000000


	//----- nvinfo : EIATTR_REGCOUNT
	.align		4
.L_407:
        /*0990*/ 	.byte	0x04, 0x2f
        /*0992*/ 	.short	(.L_409 - .L_408)
	.align		4
.L_408:
        /*0994*/ 	.word	index@(_ZN18transformer_engine34scaled_masked_softmax_warp_forwardI13__nv_bfloat16S1_fLi3EEEvPT0_PKT_PKhT1_iii)
        /*0998*/ 	.word	0x00000017


	//----- nvinfo : EIATTR_FRAME_SIZE
	.align		4
.L_409:
        /*099c*/ 	.byte	0x04, 0x11
        /*099e*/ 	.short	(.L_411 - .L_410)
	.align		4
.L_410:
        /*09a0*/ 	.word	index@($__internal_11_$__cuda_sm3x_div_rn_noftz_f32_slowpath)
        /*09a4*/ 	.word	0x00000000


	//----- nvinfo : EIATTR_FRAME_SIZE
	.align		4
.L_411:
        /*09a8*/ 	.byte	0x04, 0x11
        /*09aa*/ 	.short	(.L_413 - .L_412)
	.align		4
.L_412:
        /*09ac*/ 	.word	index@(_ZN18transformer_engine34scaled_masked_softmax_warp_forwardI13__nv_bfloat16S1_fLi3EEEvPT0_PKT_PKhT1_iii)
        /*09b0*/ 	.word	0x00000000


	//----- nvinfo : EIATTR_REGCOUNT
	.align		4
.L_413:
        /*09b4*/ 	.byte	0x04, 0x2f
        /*09b6*/ 	.short	(.L_415 - .L_414)
	.align		4
.L_414:
        /*09b8*/ 	.word	index@(_ZN18transformer_engine34scaled_masked_softmax_warp_forwardI13__nv_bfloat16S1_fLi4EEEvPT0_PKT_PKhT1_iii)
        /*09bc*/ 	.word	0x00000017


	//----- nvinfo : EIATTR_FRAME_SIZE
	.align		4
.L_415:
        /*09c0*/ 	.byte	0x04, 0x11
        /*09c2*/ 	.short	(.L_417 - .L_416)
	.align		4
.L_416:
        /*09c4*/ 	.word	index@($__internal_10_$__cuda_sm3x_div_rn_noftz_f32_slowpath)
        /*09c8*/ 	.word	0x00000000


	//----- nvinfo : EIATTR_FRAME_SIZE
	.align		4
.L_417:
        /*09cc*/ 	.byte	0x04, 0x11
        /*09ce*/ 	.short	(.L_419 - .L_418)
	.align		4
.L_418:
        /*09d0*/ 	.word	index@(_ZN18transformer_engine34scaled_masked_softmax_warp_forwardI13__nv_bfloat16S1_fLi4EEEvPT0_PKT_PKhT1_iii)
        /*09d4*/ 	.word	0x00000000


	//----- nvinfo : EIATTR_REGCOUNT
	.align		4
.L_419:
        /*09d8*/ 	.byte	0x04, 0x2f
        /*09da*/ 	.short	(.L_421 - .L_420)
	.align		4
.L_420:
        /*09dc*/ 	.word	index@(_ZN18transformer_engine34scaled_masked_softmax_warp_forwardI13__nv_bfloat16S1_fLi5EEEvPT0_PKT_PKhT1_iii)
        /*09e0*/ 	.word	0x00000018


	//----- nvinfo : EIATTR_FRAME_SIZE
	.align		4
.L_421:
        /*09e4*/ 	.byte	0x04, 0x11
        /*09e6*/ 	.short	(.L_423 - .L_422)
	.align		4
.L_422:
        /*09e8*/ 	.word	index@($__internal_9_$__cuda_sm3x_div_rn_noftz_f32_slowpath)
        /*09ec*/ 	.word	0x00000000


	//----- nvinfo : EIATTR_FRAME_SIZE
	.align		4
.L_423:
        /*09f0*/ 	.byte	0x04, 0x11
        /*09f2*/ 	.short	(.L_425 - .L_424)
	.align		4
.L_424:
        /*09f4*/ 	.word	index@(_ZN18transformer_engine34scaled_masked_softmax_warp_forwardI13__nv_bfloat16S1_fLi5EEEvPT0_PKT_PKhT1_iii)
        /*09f8*/ 	.word	0x00000000


	//----- nvinfo : EIATTR_REGCOUNT
	.align		4
.L_425:
        /*09fc*/ 	.byte	0x04, 0x2f
        /*09fe*/ 	.short	(.L_427 - .L_426)
	.align		4
.L_426:
        /*0a00*/ 	.word	index@(_ZN18transformer_engine34scaled_masked_softmax_warp_forwardI13__nv_bfloat16S1_fLi6EEEvPT0_PKT_PKhT1_iii)
        /*0a04*/ 	.word	0x00000020


	//----- nvinfo : EIATTR_FRAME_SIZE
	.align		4
.L_427:
        /*0a08*/ 	.byte	0x04, 0x11
        /*0a0a*/ 	.short	(.L_429 - .L_428)
	.align		4
.L_428:
        /*0a0c*/ 	.word	index@($__internal_8_$__cuda_sm3x_div_rn_noftz_f32_slowpath)
        /*0a10*/ 	.word	0x00000000


	//----- nvinfo : EIATTR_FRAME_SIZE
	.align		4
.L_429:
        /*0a14*/ 	.byte	0x04, 0x11
        /*0a16*/ 	.short	(.L_431 - .L_430)
	.align		4
.L_430:
        /*0a18*/ 	.word	index@(_ZN18transformer_engine34scaled_masked_softmax_warp_forwardI13__nv_bfloat16S1_fLi6EEEvPT0_PKT_PKhT1_iii)
        /*0a1c*/ 	.word	0x00000000


	//----- nvinfo : EIATTR_REGCOUNT
	.align		4
.L_431:
        /*0a20*/ 	.byte	0x04, 0x2f
        /*0a22*/ 	.short	(.L_433 - .L_432)
	.align		4
.L_432:
        /*0a24*/ 	.word	index@(_ZN18transformer_engine34scaled_masked_softmax_warp_forwardI13__nv_bfloat16S1_fLi7EEEvPT0_PKT_PKhT1_iii)
        /*0a28*/ 	.word	0x00000020


	//----- nvinfo : EIATTR_FRAME_SIZE
	.align		4
.L_433:
        /*0a2c*/ 	.byte	0x04, 0x11
        /*0a2e*/ 	.short	(.L_435 - .L_434)
	.align		4
.L_434:
        /*0a30*/ 	.word	index@($__internal_7_$__cuda_sm3x_div_rn_noftz_f32_slowpath)
        /*0a34*/ 	.word	0x00000000


	//----- nvinfo : EIATTR_FRAME_SIZE
	.align		4
.L_435:
        /*0a38*/ 	.byte	0x04, 0x11
        /*0a3a*/ 	.short	(.L_437 - .L_436)
	.align		4
.L_436:
        /*0a3c*/ 	.word	index@(_ZN18transformer_engine34scaled_masked_softmax_warp_forwardI13__nv_bfloat16S1_fLi7EEEvPT0_PKT_PKhT1_iii)
        /*0a40*/ 	.word	0x00000000


	//----- nvinfo : EIATTR_REGCOUNT
	.align		4
.L_437:
        /*0a44*/ 	.byte	0x04, 0x2f
        /*0a46*/ 	.short	(.L_439 - .L_438)
	.align		4
.L_438:
        /*0a48*/ 	.word	index@(_ZN18transformer_engine34scaled_masked_softmax_warp_forwardI13__nv_bfloat16S1_fLi8EEEvPT0_PKT_PKhT1_iii)
        /*0a4c*/ 	.word	0x0000001f


	//----- nvinfo : EIATTR_FRAME_SIZE
	.align		4
.L_439:
        /*0a50*/ 	.byte	0x04, 0x11
        /*0a52*/ 	.short	(.L_441 - .L_440)
	.align		4
.L_440:
        /*0a54*/ 	.word	index@($__internal_6_$__cuda_sm3x_div_rn_noftz_f32_slowpath)
        /*0a58*/ 	.word	0x00000000


	//----- nvinfo : EIATTR_FRAME_SIZE
	.align		4
.L_441:
        /*0a5c*/ 	.byte	0x04, 0x11
        /*0a5e*/ 	.short	(.L_443 - .L_442)
	.align		4
.L_442:
        /*0a60*/ 	.word	index@(_ZN18transformer_engine34scaled_masked_softmax_warp_forwardI13__nv_bfloat16S1_fLi8EEEvPT0_PKT_PKhT1_iii)
        /*0a64*/ 	.word	0x00000000


	//----- nvinfo : EIATTR_REGCOUNT
	.align		4
.L_443:
        /*0a68*/ 	.byte	0x04, 0x2f
        /*0a6a*/ 	.short	(.L_445 - .L_444)
	.align		4
.L_444:
        /*0a6c*/ 	.word	index@(_ZN18transformer_engine34scaled_masked_softmax_warp_forwardI13__nv_bfloat16S1_fLi9EEEvPT0_PKT_PKhT1_iii)
        /*0a70*/ 	.word	0x00000028


	//----- nvinfo : EIATTR_FRAME_SIZE
	.align		4
.L_445:
        /*0a74*/ 	.byte	0x04, 0x11
        /*0a76*/ 	.short	(.L_447 - .L_446)
	.align		4
.L_446:
        /*0a78*/ 	.word	index@($__internal_5_$__cuda_sm3x_div_rn_noftz_f32_slowpath)
        /*0a7c*/ 	.word	0x00000000


	//----- nvinfo : EIATTR_FRAME_SIZE
	.align		4
.L_447:
        /*0a80*/ 	.byte	0x04, 0x11
        /*0a82*/ 	.short	(.L_449 - .L_448)
	.align		4
.L_448:
        /*0a84*/ 	.word	index@(_ZN18transformer_engine34scaled_masked_softmax_warp_forwardI13__nv_bfloat16S1_fLi9EEEvPT0_PKT_PKhT1_iii)
        /*0a88*/ 	.word	0x00000000


	//----- nvinfo : EIATTR_REGCOUNT
	.align		4
.L_449:
        /*0a8c*/ 	.byte	0x04, 0x2f
        /*0a8e*/ 	.short	(.L_451 - .L_450)
	.align		4
.L_450:
        /*0a90*/ 	.word	index@(_ZN18transformer_engine34scaled_masked_softmax_warp_forwardI13__nv_bfloat16S1_fLi10EEEvPT0_PKT_PKhT1_iii)
        /*0a94*/ 	.word	0x00000038


	//----- nvinfo : EIATTR_FRAME_SIZE
	.align		4
.L_451:
        /*0a98*/ 	.byte	0x04, 0x11
        /*0a9a*/ 	.short	(.L_453 - .L_452)
	.align		4
.L_452:
        /*0a9c*/ 	.word	index@($__internal_4_$__cuda_sm3x_div_rn_noftz_f32_slowpath)
        /*0aa0*/ 	.word	0x00000000


	//----- nvinfo : EIATTR_FRAME_SIZE
	.align		4
.L_453:
        /*0aa4*/ 	.byte	0x04, 0x11
        /*0aa6*/ 	.short	(.L_455 - .L_454)
	.align		4
.L_454:
        /*0aa8*/ 	.word	index@(_ZN18transformer_engine34scaled_masked_softmax_warp_forwardI13__nv_bfloat16S1_fLi10EEEvPT0_PKT_PKhT1_iii)
        /*0aac*/ 	.word	0x00000000


	//----- nvinfo : EIATTR_REGCOUNT
	.align		4
.L_455:
        /*0ab0*/ 	.byte	0x04, 0x2f
        /*0ab2*/ 	.short	(.L_457 - .L_456)
	.align		4
.L_456:
        /*0ab4*/ 	.word	index@(_ZN18transformer_engine34scaled_masked_softmax_warp_forwardI13__nv_bfloat16S1_fLi11EEEvPT0_PKT_PKhT1_iii)
        /*0ab8*/ 	.word	0x00000060


	//----- nvinfo : EIATTR_FRAME_SIZE
	.align		4
.L_457:
        /*0abc*/ 	.byte	0x04, 0x11
        /*0abe*/ 	.short	(.L_459 - .L_458)
	.align		4
.L_458:
        /*0ac0*/ 	.word	index@($__internal_3_$__cuda_sm3x_div_rn_noftz_f32_slowpath)
        /*0ac4*/ 	.word	0x00000000


	//----- nvinfo : EIATTR_FRAME_SIZE
	.align		4
.L_459:
        /*0ac8*/ 	.byte	0x04, 0x11
        /*0aca*/ 	.short	(.L_461 - .L_460)
	.align		4
.L_460:
        /*0acc*/ 	.word	index@(_ZN18transformer_engine34scaled_masked_softmax_warp_forwardI13__nv_bfloat16S1_fLi11EEEvPT0_PKT_PKhT1_iii)
        /*0ad0*/ 	.word	0x00000000


	//----- nvinfo : EIATTR_REGCOUNT
	.align		4
.L_461:
        /*0ad4*/ 	.byte	0x04, 0x2f
        /*0ad6*/ 	.short	(.L_463 - .L_462)
	.align		4
.L_462:
        /*0ad8*/ 	.word	index@(_ZN18transformer_engine34scaled_masked_softmax_warp_forwardI13__nv_bfloat16S1_fLi12EEEvPT0_PKT_PKhT1_iii)
        /*0adc*/ 	.word	0x000000a8


	//----- nvinfo : EIATTR_FRAME_SIZE
	.align		4
.L_463:
        /*0ae0*/ 	.byte	0x04, 0x11
        /*0ae2*/ 	.short	(.L_465 - .L_464)
	.align		4
.L_464:
        /*0ae4*/ 	.word	index@($__internal_2_$__cuda_sm3x_div_rn_noftz_f32_slowpath)
        /*0ae8*/ 	.word	0x00000000


	//----- nvinfo : EIATTR_FRAME_SIZE
	.align		4
.L_465:
        /*0aec*/ 	.byte	0x04, 0x11
        /*0aee*/ 	.short	(.L_467 - .L_466)
	.align		4
.L_466:
        /*0af0*/ 	.word	index@(_ZN18transformer_engine34scaled_masked_softmax_warp_forwardI13__nv_bfloat16S1_fLi12EEEvPT0_PKT_PKhT1_iii)
        /*0af4*/ 	.word	0x00000000


	//----- nvinfo : EIATTR_REGCOUNT
	.align		4
.L_467:
        /*0af8*/ 	.byte	0x04, 0x2f
        /*0afa*/ 	.short	(.L_469 - .L_468)
	.align		4
.L_468:
        /*0afc*/ 	.word	index@(_ZN18transformer_engine34scaled_masked_softmax_warp_forwardI13__nv_bfloat16S1_fLi13EEEvPT0_PKT_PKhT1_iii)
        /*0b00*/ 	.word	0x000000ff


	//----- nvinfo : EIATTR_FRAME_SIZE
	.align		4
.L_469:
        /*0b04*/ 	.byte	0x04, 0x11
        /*0b06*/ 	.short	(.L_471 - .L_470)
	.align		4
.L_470:
        /*0b08*/ 	.word	index@($__internal_1_$__cuda_sm3x_div_rn_noftz_f32_slowpath)
        /*0b0c*/ 	.word	0x00000160


	//----- nvinfo : EIATTR_FRAME_SIZE
	.align		4
.L_471:
        /*0b10*/ 	.byte	0x04, 0x11
        /*0b12*/ 	.short	(.L_473 - .L_472)
	.align		4
.L_472:
        /*0b14*/ 	.word	index@(_ZN18transformer_engine34scaled_masked_softmax_warp_forwardI13__nv_bfloat16S1_fLi13EEEvPT0_PKT_PKhT1_iii)
        /*0b18*/ 	.word	0x00000160


	//----- nvinfo : EIATTR_REGCOUNT
	.align		4
.L_473:
        /*0b1c*/ 	.byte	0x04, 0x2f
        /*0b1e*/ 	.short	(.L_475 - .L_474)
	.align		4
.L_474:
        /*0b20*/ 	.word	index@(_ZN18transformer_engine34scaled_masked_softmax_warp_forwardI13__nv_bfloat16S1_fLi14EEEvPT0_PKT_PKhT1_iii)
        /*0b24*/ 	.word	0x000000ff


	//----- nvinfo : EIATTR_FRAME_SIZE
	.align		4
.L_475:
        /*0b28*/ 	.byte	0x04, 0x11
        /*0b2a*/ 	.short	(.L_477 - .L_476)
	.align		4
.L_476:
        /*0b2c*/ 	.word	index@($__internal_0_$__cuda_sm3x_div_rn_noftz_f32_slowpath)
        /*0b30*/ 	.word	0x000007e8


	//----- nvinfo : EIATTR_FRAME_SIZE
	.align		4
.L_477:
        /*0b34*/ 	.byte	0x04, 0x11
        /*0b36*/ 	.short	(.L_479 - .L_478)
	.align		4
.L_478:
        /*0b38*/ 	.word	index@(_ZN18transformer_engine34scaled_masked_softmax_warp_forwardI13__nv_bfloat16S1_fLi14EEEvPT0_PKT_PKhT1_iii)
        /*0b3c*/ 	.word	0x000007e8


	//----- nvinfo : EIATTR_MIN_STACK_SIZE
	.align		4
.L_479:
        /*0b40*/ 	.byte	0x04, 0x12
        /*0b42*/ 	.short	(.L_481 - .L_480)
	.align		4
.L_480:
        /*0b44*/ 	.word	index@(_ZN18transformer_engine34scaled_masked_softmax_warp_forwardI13__nv_bfloat16S1_fLi14EEEvPT0_PKT_PKhT1_iii)
        /*0b48*/ 	.word	0x000007e8


	//----- nvinfo : EIATTR_MIN_STACK_SIZE
	.align		4
.L_481:
        /*0b4c*/ 	.byte	0x04, 0x12
        /*0b4e*/ 	.short	(.L_483 - .L_482)
	.align		4
.L_482:
        /*0b50*/ 	.word	index@(_ZN18transformer_engine34scaled_masked_softmax_warp_forwardI13__nv_bfloat16S1_fLi13EEEvPT0_PKT_PKhT1_iii)
        /*0b54*/ 	.word	0x00000160


	//----- nvinfo : EIATTR_MIN_STACK_SIZE
	.align		4
.L_483:
        /*0b58*/ 	.byte	0x04, 0x12
        /*0b5a*/ 	.short	(.L_485 - .L_484)
	.align		4
.L_484:
        /*0b5c*/ 	.word	index@(_ZN18transformer_engine34scaled_masked_softmax_warp_forwardI13__nv_bfloat16S1_fLi12EEEvPT0_PKT_PKhT1_iii)
        /*0b60*/ 	.word	0x00000000


	//----- nvinfo : EIATTR_MIN_STACK_SIZE
	.align		4
.L_485:
        /*0b64*/ 	.byte	0x04, 0x12
        /*0b66*/ 	.short	(.L_487 - .L_486)
	.align		4
.L_486:
        /*0b68*/ 	.word	index@(_ZN18transformer_engine34scaled_masked_softmax_warp_forwardI13__nv_bfloat16S1_fLi11EEEvPT0_PKT_PKhT1_iii)
        /*0b6c*/ 	.word	0x00000000


	//----- nvinfo : EIATTR_MIN_STACK_SIZE
	.align		4
.L_487:
        /*0b70*/ 	.byte	0x04, 0x12
        /*0b72*/ 	.short	(.L_489 - .L_488)
	.align		4
.L_488:
        /*0b74*/ 	.word	index@(_ZN18transformer_engine34scaled_masked_softmax_warp_forwardI13__nv_bfloat16S1_fLi10EEEvPT0_PKT_PKhT1_iii)
        /*0b78*/ 	.word	0x00000000


	//----- nvinfo : EIATTR_MIN_STACK_SIZE
	.align		4
.L_489:
        /*0b7c*/ 	.byte	0x04, 0x12
        /*0b7e*/ 	.short	(.L_491 - .L_490)
	.align		4
.L_490:
        /*0b80*/ 	.word	index@(_ZN18transformer_engine34scaled_masked_softmax_warp_forwardI13__nv_bfloat16S1_fLi9EEEvPT0_PKT_PKhT1_iii)
        /*0b84*/ 	.word	0x00000000


	//----- nvinfo : EIATTR_MIN_STACK_SIZE
	.align		4
.L_491:
        /*0b88*/ 	.byte	0x04, 0x12
        /*0b8a*/ 	.short	(.L_493 - .L_492)
	.align		4
.L_492:
        /*0b8c*/ 	.word	index@(_ZN18transformer_engine34scaled_masked_softmax_warp_forwardI13__nv_bfloat16S1_fLi8EEEvPT0_PKT_PKhT1_iii)
        /*0b90*/ 	.word	0x00000000


	//----- nvinfo : EIATTR_MIN_STACK_SIZE
	.align		4
.L_493:
        /*0b94*/ 	.byte	0x04, 0x12
        /*0b96*/ 	.short	(.L_495 - .L_494)
	.align		4
.L_494:
        /*0b98*/ 	.word	index@(_ZN18transformer_engine34scaled_masked_softmax_warp_forwardI13__nv_bfloat16S1_fLi7EEEvPT0_PKT_PKhT1_iii)
        /*0b9c*/ 	.word	0x00000000


	//----- nvinfo : EIATTR_MIN_STACK_SIZE
	.align		4
.L_495:
        /*0ba0*/ 	.byte	0x04, 0x12
        /*0ba2*/ 	.short	(.L_497 - .L_496)
	.align		4
.L_496:
        /*0ba4*/ 	.word	index@(_ZN18transformer_engine34scaled_masked_softmax_warp_forwardI13__nv_bfloat16S1_fLi6EEEvPT0_PKT_PKhT1_iii)
        /*0ba8*/ 	.word	0x00000000


	//----- nvinfo : EIATTR_MIN_STACK_SIZE
	.align		4
.L_497:
        /*0bac*/ 	.byte	0x04, 0x12
        /*0bae*/ 	.short	(.L_499 - .L_498)
	.align		4
.L_498:
        /*0bb0*/ 	.word	index@(_ZN18transformer_engine34scaled_masked_softmax_warp_forwardI13__nv_bfloat16S1_fLi5EEEvPT0_PKT_PKhT1_iii)
        /*0bb4*/ 	.word	0x00000000


	//----- nvinfo : EIATTR_MIN_STACK_SIZE
	.align		4
.L_499:
        /*0bb8*/ 	.byte	0x04, 0x12
        /*0bba*/ 	.short	(.L_501 - .L_500)
	.align		4
.L_500:
        /*0bbc*/ 	.word	index@(_ZN18transformer_engine34scaled_masked_softmax_warp_forwardI13__nv_bfloat16S1_fLi4EEEvPT0_PKT_PKhT1_iii)
        /*0bc0*/ 	.word	0x00000000


	//----- nvinfo : EIATTR_MIN_STACK_SIZE
	.align		4
.L_501:
        /*0bc4*/ 	.byte	0x04, 0x12
        /*0bc6*/ 	.short	(.L_503 - .L_502)
	.align		4
.L_502:
        /*0bc8*/ 	.word	index@(_ZN18transformer_engine34scaled_masked_softmax_warp_forwardI13__nv_bfloat16S1_fLi3EEEvPT0_PKT_PKhT1_iii)
        /*0bcc*/ 	.word	0x00000000


	//----- nvinfo : EIATTR_MIN_STACK_SIZE
	.align		4
.L_503:
        /*0bd0*/ 	.byte	0x04, 0x12
        /*0bd2*/ 	.short	(.L_505 - .L_504)
	.align		4
.L_504:
        /*0bd4*/ 	.word	index@(_ZN18transformer_engine34scaled_masked_softmax_warp_forwardI13__nv_bfloat16S1_fLi2EEEvPT0_PKT_PKhT1_iii)
        /*0bd8*/ 	.word	0x00000000


	//----- nvinfo : EIATTR_MIN_STACK_SIZE
	.align		4
.L_505:
        /*0bdc*/ 	.byte	0x04, 0x12
        /*0bde*/ 	.short	(.L_507 - .L_506)
	.align		4
.L_506:
        /*0be0*/ 	.word	index@(_ZN18transformer_engine34scaled_masked_softmax_warp_forwardI13__nv_bfloat16S1_fLi1EEEvPT0_PKT_PKhT1_iii)
        /*0be4*/ 	.word	0x00000000


	//----- nvinfo : EIATTR_MIN_STACK_SIZE
	.align		4
.L_507:
        /*0be8*/ 	.byte	0x04, 0x12
        /*0bea*/ 	.short	(.L_509 - .L_508)
	.align		4
.L_508:
        /*0bec*/ 	.word	index@(_ZN18transformer_engine34scaled_masked_softmax_warp_forwardI13__nv_bfloat16S1_fLi0EEEvPT0_PKT_PKhT1_iii)
        /*0bf0*/ 	.word	0x00000000


	//----- nvinfo : EIATTR_MIN_STACK_SIZE
	.align		4
.L_509:
        /*0bf4*/ 	.byte	0x04, 0x12
        /*0bf6*/ 	.short	(.L_511 - .L_510)
	.align		4
.L_510:
        /*0bf8*/ 	.word	index@(_ZN18transformer_engine34scaled_masked_softmax_warp_forwardI6__halfS1_fLi14EEEvPT0_PKT_PKhT1_iii)
        /*0bfc*/ 	.word	0x000007e8


	//----- nvinfo : EIATTR_MIN_STACK_SIZE
	.align		4
.L_511:
        /*0c00*/ 	.byte	0x04, 0x12
        /*0c02*/ 	.short	(.L_513 - .L_512)
	.align		4
.L_512:
        /*0c04*/ 	.word	index@(_ZN18transformer_engine34scaled_masked_softmax_warp_forwardI6__halfS1_fLi13EEEvPT0_PKT_PKhT1_iii)
        /*0c08*/ 	.word	0x00000160


	//----- nvinfo : EIATTR_MIN_STACK_SIZE
	.align		4
.L_513:
        /*0c0c*/ 	.byte	0x04, 0x12
        /*0c0e*/ 	.short	(.L_515 - .L_514)
	.align		4
.L_514:
        /*0c10*/ 	.word	index@(_ZN18transformer_engine34scaled_masked_softmax_warp_forwardI6__halfS1_fLi12EEEvPT0_PKT_PKhT1_iii)
        /*0c14*/ 	.word	0x00000000


	//----- nvinfo : EIATTR_MIN_STACK_SIZE
	.align		4
.L_515:
        /*0c18*/ 	.byte	0x04, 0x12
        /*0c1a*/ 	.short	(.L_517 - .L_516)
	.align		4
.L_516:
        /*0c1c*/ 	.word	index@(_ZN18transformer_engine34scaled_masked_softmax_warp_forwardI6__halfS1_fLi11EEEvPT0_PKT_PKhT1_iii)
        /*0c20*/ 	.word	0x00000000


	//----- nvinfo : EIATTR_MIN_STACK_SIZE
	.align		4
.L_517:
        /*0c24*/ 	.byte	0x04, 0x12
        /*0c26*/ 	.short	(.L_519 - .L_518)
	.align		4
.L_518:
        /*0c28*/ 	.word	index@(_ZN18transformer_engine34scaled_masked_softmax_warp_forwardI6__halfS1_fLi10EEEvPT0_PKT_PKhT1_iii)
        /*0c2c*/ 	.word	0x00000000


	//----- nvinfo : EIATTR_MIN_STACK_SIZE
	.align		4
.L_519:
        /*0c30*/ 	.byte	0x04, 0x12
        /*0c32*/ 	.short	(.L_521 - .L_520)
	.align		4
.L_520:
        /*0c34*/ 	.word	index@(_ZN18transformer_engine34scaled_masked_softmax_warp_forwardI6__halfS1_fLi9EEEvPT0_PKT_PKhT1_iii)
        /*0c38*/ 	.word	0x00000000


	//----- nvinfo : EIATTR_MIN_STACK_SIZE
	.align		4
.L_521:
        /*0c3c*/ 	.byte	0x04, 0x12
        /*0c3e*/ 	.short	(.L_523 - .L_522)
	.align		4
.L_522:
        /*0c40*/ 	.word	index@(_ZN18transformer_engine34scaled_masked_softmax_warp_forwardI6__halfS1_fLi8EEEvPT0_PKT_PKhT1_iii)
        /*0c44*/ 	.word	0x00000000


	//----- nvinfo : EIATTR_MIN_STACK_SIZE
	.align		4
.L_523:
        /*0c48*/ 	.byte	0x04, 0x12
        /*0c4a*/ 	.short	(.L_525 - .L_524)
	.align		4
.L_524:
        /*0c4c*/ 	.word	index@(_ZN18transformer_engine34scaled_masked_softmax_warp_forwardI6__halfS1_fLi7EEEvPT0_PKT_PKhT1_iii)
        /*0c50*/ 	.word	0x00000000


	//----- nvinfo : EIATTR_MIN_STACK_SIZE
	.align		4
.L_525:
        /*0c54*/ 	.byte	0x04, 0x12
        /*0c56*/ 	.short	(.L_527 - .L_526)
	.align		4
.L_526:
        /*0c58*/ 	.word	index@(_ZN18transformer_engine34scaled_masked_softmax_warp_forwardI6__halfS1_fLi6EEEvPT0_PKT_PKhT1_iii)
        /*0c5c*/ 	.word	0x00000000


	//----- nvinfo : EIATTR_MIN_STACK_SIZE
	.align		4
.L_527:
        /*0c60*/ 	.byte	0x04, 0x12
        /*0c62*/ 	.short	(.L_529 - .L_528)
	.align		4
.L_528:
        /*0c64*/ 	.word	index@(_ZN18transformer_engine34scaled_masked_softmax_warp_forwardI6__halfS1_fLi5EEEvPT0_PKT_PKhT1_iii)
        /*0c68*/ 	.word	0x00000000


	//----- nvinfo : EIATTR_MIN_STACK_SIZE
	.align		4
.L_529:
        /*0c6c*/ 	.byte	0x04, 0x12
        /*0c6e*/ 	.short	(.L_531 - .L_530)
	.align		4
.L_530:
        /*0c70*/ 	.word	index@(_ZN18transformer_engine34scaled_masked_softmax_warp_forwardI6__halfS1_fLi4EEEvPT0_PKT_PKhT1_iii)
        /*0c74*/ 	.word	0x00000000


	//----- nvinfo : EIATTR_MIN_STACK_SIZE
	.align		4
.L_531:
        /*0c78*/ 	.byte	0x04, 0x12
        /*0c7a*/ 	.short	(.L_533 - .L_532)
	.align		4
.L_532:
        /*0c7c*/ 	.word	index@(_ZN18transformer_engine34scaled_masked_softmax_warp_forwardI6__halfS1_fLi3EEEvPT0_PKT_PKhT1_iii)
        /*0c80*/ 	.word	0x00000000


	//----- nvinfo : EIATTR_MIN_STACK_SIZE
	.align		4
.L_533:
        /*0c84*/ 	.byte	0x04, 0x12
        /*0c86*/ 	.short	(.L_535 - .L_534)
	.align		4
.L_534:
        /*0c88*/ 	.word	index@(_ZN18transformer_engine34scaled_masked_softmax_warp_forwardI6__halfS1_fLi2EEEvPT0_PKT_PKhT1_iii)
        /*0c8c*/ 	.word	0x00000000


	//----- nvinfo : EIATTR_MIN_STACK_SIZE
	.align		4
.L_535:
        /*0c90*/ 	.byte	0x04, 0x12
        /*0c92*/ 	.short	(.L_537 - .L_536)
	.align		4
.L_536:
        /*0c94*/ 	.word	index@(_ZN18transformer_engine34scaled_masked_softmax_warp_forwardI6__halfS1_fLi1EEEvPT0_PKT_PKhT1_iii)
        /*0c98*/ 	.word	0x00000000


	//----- nvinfo : EIATTR_MIN_STACK_SIZE
	.align		4
.L_537:
        /*0c9c*/ 	.byte	0x04, 0x12
        /*0c9e*/ 	.short	(.L_539 - .L_538)
	.align		4
.L_538:
        /*0ca0*/ 	.word	index@(_ZN18transformer_engine34scaled_masked_softmax_warp_forwardI6__halfS1_fLi0EEEvPT0_PKT_PKhT1_iii)
        /*0ca4*/ 	.word	0x00000000


	//----- nvinfo : EIATTR_MIN_STACK_SIZE
	.align		4
.L_539:
        /*0ca8*/ 	.byte	0x04, 0x12
        /*0caa*/ 	.short	(.L_541 - .L_540)
	.align		4
.L_540:
        /*0cac*/ 	.word	index@(_ZN18transformer_engine35scaled_masked_softmax_warp_backwardI13__nv_bfloat16S1_fLi14EEEvPT0_PKT_S6_T1_ii)
        /*0cb0*/ 	.word	0x00000dc0


	//----- nvinfo : EIATTR_MIN_STACK_SIZE
	.align		4
.L_541:
        /*0cb4*/ 	.byte	0x04, 0x12
        /*0cb6*/ 	.short	(.L_543 - .L_542)
	.align		4
.L_542:
        /*0cb8*/ 	.word	index@(_ZN18transformer_engine35scaled_masked_softmax_warp_backwardI13__nv_bfloat16S1_fLi13EEEvPT0_PKT_S6_T1_ii)
        /*0cbc*/ 	.word	0x00000590


	//----- nvinfo : EIATTR_MIN_STACK_SIZE
	.align		4
.L_543:
        /*0cc0*/ 	.byte	0x04, 0x12
        /*0cc2*/ 	.short	(.L_545 - .L_544)
	.align		4
.L_544:
        /*0cc4*/ 	.word	index@(_ZN18transformer_engine35scaled_masked_softmax_warp_backwardI13__nv_bfloat16S1_fLi12EEEvPT0_PKT_S6_T1_ii)
        /*0cc8*/ 	.word	0x00000038


	//----- nvinfo : EIATTR_MIN_STACK_SIZE
	.align		4
.L_545:
        /*0ccc*/ 	.byte	0x04, 0x12
        /*0cce*/ 	.short	(.L_547 - .L_546)
	.align		4
.L_546:
        /*0cd0*/ 	.word	index@(_ZN18transformer_engine35scaled_masked_softmax_warp_backwardI13__nv_bfloat16S1_fLi11EEEvPT0_PKT_S6_T1_ii)
        /*0cd4*/ 	.word	0x00000000


	//----- nvinfo : EIATTR_MIN_STACK_SIZE
	.align		4
.L_547:
        /*0cd8*/ 	.byte	0x04, 0x12
        /*0cda*/ 	.short	(.L_549 - .L_548)
	.align		4
.L_548:
        /*0cdc*/ 	.word	index@(_ZN18transformer_engine35scaled_masked_softmax_warp_backwardI13__nv_bfloat16S1_fLi10EEEvPT0_PKT_S6_T1_ii)
        /*0ce0*/ 	.word	0x00000000


	//----- nvinfo : EIATTR_MIN_STACK_SIZE
	.align		4
.L_549:
        /*0ce4*/ 	.byte	0x04, 0x12
        /*0ce6*/ 	.short	(.L_551 - .L_550)
	.align		4
.L_550:
        /*0ce8*/ 	.word	index@(_ZN18transformer_engine35scaled_masked_softmax_warp_backwardI13__nv_bfloat16S1_fLi9EEEvPT0_PKT_S6_T1_ii)
        /*0cec*/ 	.word	0x00000000


	//----- nvinfo : EIATTR_MIN_STACK_SIZE
	.align		4
.L_551:
        /*0cf0*/ 	.byte	0x04, 0x12
        /*0cf2*/ 	.short	(.L_553 - .L_552)
	.align		4
.L_552:
        /*0cf4*/ 	.word	index@(_ZN18transformer_engine35scaled_masked_softmax_warp_backwardI13__nv_bfloat16S1_fLi8EEEvPT0_PKT_S6_T1_ii)
        /*0cf8*/ 	.word	0x00000000


	//----- nvinfo : EIATTR_MIN_STACK_SIZE
	.align		4
.L_553:
        /*0cfc*/ 	.byte	0x04, 0x12
        /*0cfe*/ 	.short	(.L_555 - .L_554)
	.align		4
.L_554:
        /*0d00*/ 	.word	index@(_ZN18transformer_engine35scaled_masked_softmax_warp_backwardI13__nv_bfloat16S1_fLi7EEEvPT0_PKT_S6_T1_ii)
        /*0d04*/ 	.word	0x00000000


	//----- nvinfo : EIATTR_MIN_STACK_SIZE
	.align		4
.L_555:
        /*0d08*/ 	.byte	0x04, 0x12
        /*0d0a*/ 	.short	(.L_557 - .L_556)
	.align		4
.L_556:
        /*0d0c*/ 	.word	index@(_ZN18transformer_engine35scaled_masked_softmax_warp_backwardI13__nv_bfloat16S1_fLi6EEEvPT0_PKT_S6_T1_ii)
        /*0d10*/ 	.word	0x00000000


	//----- nvinfo : EIATTR_MIN_STACK_SIZE
	.align		4
.L_557:
        /*0d14*/ 	.byte	0x04, 0x12
        /*0d16*/ 	.short	(.L_559 - .L_558)
	.align		4
.L_558:
        /*0d18*/ 	.word	index@(_ZN18transformer_engine35scaled_masked_softmax_warp_backwardI13__nv_bfloat16S1_fLi5EEEvPT0_PKT_S6_T1_ii)
        /*0d1c*/ 	.word	0x00000000


	//----- nvinfo : EIATTR_MIN_STACK_SIZE
	.align		4
.L_559:
        /*0d20*/ 	.byte	0x04, 0x12
        /*0d22*/ 	.short	(.L_561 - .L_560)
	.align		4
.L_560:
        /*0d24*/ 	.word	index@(_ZN18transformer_engine35scaled_masked_softmax_warp_backwardI13__nv_bfloat16S1_fLi4EEEvPT0_PKT_S6_T1_ii)
        /*0d28*/ 	.word	0x00000000


	//----- nvinfo : EIATTR_MIN_STACK_SIZE
	.align		4
.L_561:
        /*0d2c*/ 	.byte	0x04, 0x12
        /*0d2e*/ 	.short	(.L_563 - .L_562)
	.align		4
.L_562:
        /*0d30*/ 	.word	index@(_ZN18transformer_engine35scaled_masked_softmax_warp_backwardI13__nv_bfloat16S1_fLi3EEEvPT0_PKT_S6_T1_ii)
        /*0d34*/ 	.word	0x00000000


	//----- nvinfo : EIATTR_MIN_STACK_SIZE
	.align		4
.L_563:
        /*0d38*/ 	.byte	0x04, 0x12
        /*0d3a*/ 	.short	(.L_565 - .L_564)
	.align		4
.L_564:
        /*0d3c*/ 	.word	index@(_ZN18transformer_engine35scaled_masked_softmax_warp_backwardI13__nv_bfloat16S1_fLi2EEEvPT0_PKT_S6_T1_ii)
        /*0d40*/ 	.word	0x00000000


	//----- nvinfo : EIATTR_MIN_STACK_SIZE
	.align		4
.L_565:
        /*0d44*/ 	.byte	0x04, 0x12
        /*0d46*/ 	.short	(.L_567 - .L_566)
	.align		4
.L_566:
        /*0d48*/ 	.word	index@(_ZN18transformer_engine35scaled_masked_softmax_warp_backwardI13__nv_bfloat16S1_fLi1EEEvPT0_PKT_S6_T1_ii)
        /*0d4c*/ 	.word	0x00000000


	//----- nvinfo : EIATTR_MIN_STACK_SIZE
	.align		4
.L_567:
        /*0d50*/ 	.byte	0x04, 0x12
        /*0d52*/ 	.short	(.L_569 - .L_568)
	.align		4
.L_568:
        /*0d54*/ 	.word	index@(_ZN18transformer_engine35scaled_masked_softmax_warp_backwardI13__nv_bfloat16S1_fLi0EEEvPT0_PKT_S6_T1_ii)
        /*0d58*/ 	.word	0x00000000


	//----- nvinfo : EIATTR_MIN_STACK_SIZE
	.align		4
.L_569:
        /*0d5c*/ 	.byte	0x04, 0x12
        /*0d5e*/ 	.short	(.L_571 - .L_570)
	.align		4
.L_570:
        /*0d60*/ 	.word	index@(_ZN18transformer_engine35scaled_masked_softmax_warp_backwardI6__halfS1_fLi14EEEvPT0_PKT_S6_T1_ii)
        /*0d64*/ 	.word	0x00000dc8


	//----- nvinfo : EIATTR_MIN_STACK_SIZE
	.align		4
.L_571:
        /*0d68*/ 	.byte	0x04, 0x12
        /*0d6a*/ 	.short	(.L_573 - .L_572)
	.align		4
.L_572:
        /*0d6c*/ 	.word	index@(_ZN18transformer_engine35scaled_masked_softmax_warp_backwardI6__halfS1_fLi13EEEvPT0_PKT_S6_T1_ii)
        /*0d70*/ 	.word	0x00000590


	//----- nvinfo : EIATTR_MIN_STACK_SIZE
	.align		4
.L_573:
        /*0d74*/ 	.byte	0x04, 0x12
        /*0d76*/ 	.short	(.L_575 - .L_574)
	.align		4
.L_574:
        /*0d78*/ 	.word	index@(_ZN18transformer_engine35scaled_masked_softmax_warp_backwardI6__halfS1_fLi12EEEvPT0_PKT_S6_T1_ii)
        /*0d7c*/ 	.word	0x00000038


	//----- nvinfo : EIATTR_MIN_STACK_SIZE
	.align		4
.L_575:
        /*0d80*/ 	.byte	0x04, 0x12
        /*0d82*/ 	.short	(.L_577 - .L_576)
	.align		4
.L_576:
        /*0d84*/ 	.word	index@(_ZN18transformer_engine35scaled_masked_softmax_warp_backwardI6__halfS1_fLi11EEEvPT0_PKT_S6_T1_ii)
        /*0d88*/ 	.word	0x00000000


	//----- nvinfo : EIATTR_MIN_STACK_SIZE
	.align		4
.L_577:
        /*0d8c*/ 	.byte	0x04, 0x12
        /*0d8e*/ 	.short	(.L_579 - .L_578)
	.align		4
.L_578:
        /*0d90*/ 	.word	index@(_ZN18transformer_engine35scaled_masked_softmax_warp_backwardI6__halfS1_fLi10EEEvPT0_PKT_S6_T1_ii)
        /*0d94*/ 	.word	0x00000000


	//----- nvinfo : EIATTR_MIN_STACK_SIZE
	.align		4
.L_579:
        /*0d98*/ 	.byte	0x04, 0x12
        /*0d9a*/ 	.short	(.L_581 - .L_580)
	.align		4
.L_580:
        /*0d9c*/ 	.word	index@(_ZN18transformer_engine35scaled_masked_softmax_warp_backwardI6__halfS1_fLi9EEEvPT0_PKT_S6_T1_ii)
        /*0da0*/ 	.word	0x00000000


	//----- nvinfo : EIATTR_MIN_STACK_SIZE
	.align		4
.L_581:
        /*0da4*/ 	.byte	0x04, 0x12
        /*0da6*/ 	.short	(.L_583 - .L_582)
	.align		4
.L_582:
        /*0da8*/ 	.word	index@(_ZN18transformer_engine35scaled_masked_softmax_warp_backwardI6__halfS1_fLi8EEEvPT0_PKT_S6_T1_ii)
        /*0dac*/ 	.word	0x00000000


	//----- nvinfo : EIATTR_MIN_STACK_SIZE
	.align		4
.L_583:
        /*0db0*/ 	.byte	0x04, 0x12
        /*0db2*/ 	.short	(.L_585 - .L_584)
	.align		4
.L_584:
        /*0db4*/ 	.word	index@(_ZN18transformer_engine35scaled_masked_softmax_warp_backwardI6__halfS1_fLi7EEEvPT0_PKT_S6_T1_ii)
        /*0db8*/ 	.word	0x00000000


	//----- nvinfo : EIATTR_MIN_STACK_SIZE
	.align		4
.L_585:
        /*0dbc*/ 	.byte	0x04, 0x12
        /*0dbe*/ 	.short	(.L_587 - .L_586)
	.align		4
.L_586:
        /*0dc0*/ 	.word	index@(_ZN18transformer_engine35scaled_masked_softmax_warp_backwardI6__halfS1_fLi6EEEvPT0_PKT_S6_T1_ii)
        /*0dc4*/ 	.word	0x00000000


	//----- nvinfo : EIATTR_MIN_STACK_SIZE
	.align		4
.L_587:
        /*0dc8*/ 	.byte	0x04, 0x12
        /*0dca*/ 	.short	(.L_589 - .L_588)
	.align		4
.L_588:
        /*0dcc*/ 	.word	index@(_ZN18transformer_engine35scaled_masked_softmax_warp_backwardI6__halfS1_fLi5EEEvPT0_PKT_S6_T1_ii)
        /*0dd0*/ 	.word	0x00000000


	//----- nvinfo : EIATTR_MIN_STACK_SIZE
	.align		4
.L_589:
        /*0dd4*/ 	.byte	0x04, 0x12
        /*0dd6*/ 	.short	(.L_591 - .L_590)
	.align		4
.L_590:
        /*0dd8*/ 	.word	index@(_ZN18transformer_engine35scaled_masked_softmax_warp_backwardI6__halfS1_fLi4EEEvPT0_PKT_S6_T1_ii)
        /*0ddc*/ 	.word	0x00000000


	//----- nvinfo : EIATTR_MIN_STACK_SIZE
	.align		4
.L_591:
        /*0de0*/ 	.byte	0x04, 0x12
        /*0de2*/ 	.short	(.L_593 - .L_592)
	.align		4
.L_592:
        /*0de4*/ 	.word	index@(_ZN18transformer_engine35scaled_masked_softmax_warp_backwardI6__halfS1_fLi3EEEvPT0_PKT_S6_T1_ii)
        /*0de8*/ 	.word	0x00000000


	//----- nvinfo : EIATTR_MIN_STACK_SIZE
	.align		4
.L_593:
        /*0dec*/ 	.byte	0x04, 0x12
        /*0dee*/ 	.short	(.L_595 - .L_594)
	.align		4
.L_594:
        /*0df0*/ 	.word	index@(_ZN18transformer_engine35scaled_masked_softmax_warp_backwardI6__halfS1_fLi2EEEvPT0_PKT_S6_T1_ii)
        /*0df4*/ 	.word	0x00000000


	//----- nvinfo : EIATTR_MIN_STACK_SIZE
	.align		4
.L_595:
        /*0df8*/ 	.byte	0x04, 0x12
        /*0dfa*/ 	.short	(.L_597 - .L_596)
	.align		4
.L_596:
        /*0dfc*/ 	.word	index@(_ZN18transformer_engine35scaled_masked_softmax_warp_backwardI6__halfS1_fLi1EEEvPT0_PKT_S6_T1_ii)
        /*0e00*/ 	.word	0x00000000


	//----- nvinfo : EIATTR_MIN_STACK_SIZE
	.align		4
.L_597:
        /*0e04*/ 	.byte	0x04, 0x12
        /*0e06*/ 	.short	(.L_599 - .L_598)
	.align		4
.L_598:
        /*0e08*/ 	.word	index@(_ZN18transformer_engine35scaled_masked_softmax_warp_backwardI6__halfS1_fLi0EEEvPT0_PKT_S6_T1_ii)
        /*0e0c*/ 	.word	0x00000000


	//----- nvinfo : EIATTR_MIN_STACK_SIZE
	.align		4
.L_599:
        /*0e10*/ 	.byte	0x04, 0x12
        /*0e12*/ 	.short	(.L_601 - .L_600)
	.align		4
.L_600:
        /*0e14*/ 	.word	index@(_ZN18transformer_engine27scaled_softmax_warp_forwardI13__nv_bfloat16S1_fLi14EEEvPT0_PKT_T1_ii)
        /*0e18*/ 	.word	0x00000758


	//----- nvinfo : EIATTR_MIN_STACK_SIZE
	.align		4
.L_601:
        /*0e1c*/ 	.byte	0x04, 0x12
        /*0e1e*/ 	.short	(.L_603 - .L_602)
	.align		4
.L_602:
        /*0e20*/ 	.word	index@(_ZN18transformer_engine27scaled_softmax_warp_forwardI13__nv_bfloat16S1_fLi13EEEvPT0_PKT_T1_ii)
        /*0e24*/ 	.word	0x00000158


	//----- nvinfo : EIATTR_MIN_STACK_SIZE
	.align		4
.L_603:
        /*0e28*/ 	.byte	0x04, 0x12
        /*0e2a*/ 	.short	(.L_605 - .L_604)
	.align		4
.L_604:
        /*0e2c*/ 	.word	index@(_ZN18transformer_engine27scaled_softmax_warp_forwardI13__nv_bfloat16S1_fLi12EEEvPT0_PKT_T1_ii)
        /*0e30*/ 	.word	0x00000000


	//----- nvinfo : EIATTR_MIN_STACK_SIZE
	.align		4
.L_605:
        /*0e34*/ 	.byte	0x04, 0x12
        /*0e36*/ 	.short	(.L_607 - .L_606)
	.align		4
.L_606:
        /*0e38*/ 	.word	index@(_ZN18transformer_engine27scaled_softmax_warp_forwardI13__nv_bfloat16S1_fLi11EEEvPT0_PKT_T1_ii)
        /*0e3c*/ 	.word	0x00000000


	//----- nvinfo : EIATTR_MIN_STACK_SIZE
	.align		4
.L_607:
        /*0e40*/ 	.byte	0x04, 0x12
        /*0e42*/ 	.short	(.L_609 - .L_608)
	.align		4
.L_608:
        /*0e44*/ 	.word	index@(_ZN18transformer_engine27scaled_softmax_warp_forwardI13__nv_bfloat16S1_fLi10EEEvPT0_PKT_T1_ii)
        /*0e48*/ 	.word	0x00000000


	//----- nvinfo : EIATTR_MIN_STACK_SIZE
	.align		4
.L_609:
        /*0e4c*/ 	.byte	0x04, 0x12
        /*0e4e*/ 	.short	(.L_611 - .L_610)
	.align		4
.L_610:
        /*0e50*/ 	.word	index@(_ZN18transformer_engine27scaled_softmax_warp_forwardI13__nv_bfloat16S1_fLi9EEEvPT0_PKT_T1_ii)
        /*0e54*/ 	.word	0x00000000


	//----- nvinfo : EIATTR_MIN_STACK_SIZE
	.align		4
.L_611:
        /*0e58*/ 	.byte	0x04, 0x12
        /*0e5a*/ 	.short	(.L_613 - .L_612)
	.align		4
.L_612:
        /*0e5c*/ 	.word	index@(_ZN18transformer_engine27scaled_softmax_warp_forwardI13__nv_bfloat16S1_fLi8EEEvPT0_PKT_T1_ii)
        /*0e60*/ 	.word	0x00000000


	//----- nvinfo : EIATTR_MIN_STACK_SIZE
	.align		4
.L_613:
        /*0e64*/ 	.byte	0x04, 0x12
        /*0e66*/ 	.short	(.L_615 - .L_614)
	.align		4
.L_614:
        /*0e68*/ 	.word	index@(_ZN18transformer_engine27scaled_softmax_warp_forwardI13__nv_bfloat16S1_fLi7EEEvPT0_PKT_T1_ii)
        /*0e6c*/ 	.word	0x00000000


	//----- nvinfo : EIATTR_MIN_STACK_SIZE
	.align		4
.L_615:
        /*0e70*/ 	.byte	0x04, 0x12
        /*0e72*/ 	.short	(.L_617 - .L_616)
	.align		4
.L_616:
        /*0e74*/ 	.word	index@(_ZN18transformer_engine27scaled_softmax_warp_forwardI13__nv_bfloat16S1_fLi6EEEvPT0_PKT_T1_ii)
        /*0e78*/ 	.word	0x00000000


	//----- nvinfo : EIATTR_MIN_STACK_SIZE
	.align		4
.L_617:
        /*0e7c*/ 	.byte	0x04, 0x12
        /*0e7e*/ 	.short	(.L_619 - .L_618)
	.align		4
.L_618:
        /*0e80*/ 	.word	index@(_ZN18transformer_engine27scaled_softmax_warp_forwardI13__nv_bfloat16S1_fLi5EEEvPT0_PKT_T1_ii)
        /*0e84*/ 	.word	0x00000000


	//----- nvinfo : EIATTR_MIN_STACK_SIZE
	.align		4
.L_619:
        /*0e88*/ 	.byte	0x04, 0x12
        /*0e8a*/ 	.short	(.L_621 - .L_620)
	.align		4
.L_620:
        /*0e8c*/ 	.word	index@(_ZN18transformer_engine27scaled_softmax_warp_forwardI13__nv_bfloat16S1_fLi4EEEvPT0_PKT_T1_ii)
        /*0e90*/ 	.word	0x00000000


	//----- nvinfo : EIATTR_MIN_STACK_SIZE
	.align		4
.L_621:
        /*0e94*/ 	.byte	0x04, 0x12
        /*0e96*/ 	.short	(.L_623 - .L_622)
	.align		4
.L_622:
        /*0e98*/ 	.word	index@(_ZN18transformer_engine27scaled_softmax_warp_forwardI13__nv_bfloat16S1_fLi3EEEvPT0_PKT_T1_ii)
        /*0e9c*/ 	.word	0x00000000


	//----- nvinfo : EIATTR_MIN_STACK_SIZE
	.align		4
.L_623:
        /*0ea0*/ 	.byte	0x04, 0x12
        /*0ea2*/ 	.short	(.L_625 - .L_624)
	.align		4
.L_624:
        /*0ea4*/ 	.word	index@(_ZN18transformer_engine27scaled_softmax_warp_forwardI13__nv_bfloat16S1_fLi2EEEvPT0_PKT_T1_ii)
        /*0ea8*/ 	.word	0x00000000


	//----- nvinfo : EIATTR_MIN_STACK_SIZE
	.align		4
.L_625:
        /*0eac*/ 	.byte	0x04, 0x12
        /*0eae*/ 	.short	(.L_627 - .L_626)
	.align		4
.L_626:
        /*0eb0*/ 	.word	index@(_ZN18transformer_engine27scaled_softmax_warp_forwardI13__nv_bfloat16S1_fLi1EEEvPT0_PKT_T1_ii)
        /*0eb4*/ 	.word	0x00000000


	//----- nvinfo : EIATTR_MIN_STACK_SIZE
	.align		4
.L_627:
        /*0eb8*/ 	.byte	0x04, 0x12
        /*0eba*/ 	.short	(.L_629 - .L_628)
	.align		4
.L_628:
        /*0ebc*/ 	.word	index@(_ZN18transformer_engine27scaled_softmax_warp_forwardI13__nv_bfloat16S1_fLi0EEEvPT0_PKT_T1_ii)
        /*0ec0*/ 	.word	0x00000000


	//----- nvinfo : EIATTR_MIN_STACK_SIZE
	.align		4
.L_629:
        /*0ec4*/ 	.byte	0x04, 0x12
        /*0ec6*/ 	.short	(.L_631 - .L_630)
	.align		4
.L_630:
        /*0ec8*/ 	.word	index@(_ZN18transformer_engine27scaled_softmax_warp_forwardI6__halfS1_fLi14EEEvPT0_PKT_T1_ii)
        /*0ecc*/ 	.word	0x00000728


	//----- nvinfo : EIATTR_MIN_STACK_SIZE
	.align		4
.L_631:
        /*0ed0*/ 	.byte	0x04, 0x12
        /*0ed2*/ 	.short	(.L_633 - .L_632)
	.align		4
.L_632:
        /*0ed4*/ 	.word	index@(_ZN18transformer_engine27scaled_softmax_warp_forwardI6__halfS1_fLi13EEEvPT0_PKT_T1_ii)
        /*0ed8*/ 	.word	0x00000168


	//----- nvinfo : EIATTR_MIN_STACK_SIZE
	.align		4
.L_633:
        /*0edc*/ 	.byte	0x04, 0x12
        /*0ede*/ 	.short	(.L_635 - .L_634)
	.align		4
.L_634:
        /*0ee0*/ 	.word	index@(_ZN18transformer_engine27scaled_softmax_warp_forwardI6__halfS1_fLi12EEEvPT0_PKT_T1_ii)
        /*0ee4*/ 	.word	0x00000000


	//----- nvinfo : EIATTR_MIN_STACK_SIZE
	.align		4
.L_635:
        /*0ee8*/ 	.byte	0x04, 0x12
        /*0eea*/ 	.short	(.L_637 - .L_636)
	.align		4
.L_636:
        /*0eec*/ 	.word	index@(_ZN18transformer_engine27scaled_softmax_warp_forwardI6__halfS1_fLi11EEEvPT0_PKT_T1_ii)
        /*0ef0*/ 	.word	0x00000000


	//----- nvinfo : EIATTR_MIN_STACK_SIZE
	.align		4
.L_637:
        /*0ef4*/ 	.byte	0x04, 0x12
        /*0ef6*/ 	.short	(.L_639 - .L_638)
	.align		4
.L_638:
        /*0ef8*/ 	.word	index@(_ZN18transformer_engine27scaled_softmax_warp_forwardI6__halfS1_fLi10EEEvPT0_PKT_T1_ii)
        /*0efc*/ 	.word	0x00000000


	//----- nvinfo : EIATTR_MIN_STACK_SIZE
	.align		4
.L_639:
        /*0f00*/ 	.byte	0x04, 0x12
        /*0f02*/ 	.short	(.L_641 - .L_640)
	.align		4
.L_640:
        /*0f04*/ 	.word	index@(_ZN18transformer_engine27scaled_softmax_warp_forwardI6__halfS1_fLi9EEEvPT0_PKT_T1_ii)
        /*0f08*/ 	.word	0x00000000


	//----- nvinfo : EIATTR_MIN_STACK_SIZE
	.align		4
.L_641:
        /*0f0c*/ 	.byte	0x04, 0x12
        /*0f0e*/ 	.short	(.L_643 - .L_642)
	.align		4
.L_642:
        /*0f10*/ 	.word	index@(_ZN18transformer_engine27scaled_softmax_warp_forwardI6__halfS1_fLi8EEEvPT0_PKT_T1_ii)
        /*0f14*/ 	.word	0x00000000


	//----- nvinfo : EIATTR_MIN_STACK_SIZE
	.align		4
.L_643:
        /*0f18*/ 	.byte	0x04, 0x12
        /*0f1a*/ 	.short	(.L_645 - .L_644)
	.align		4
.L_644:
        /*0f1c*/ 	.word	index@(_ZN18transformer_engine27scaled_softmax_warp_forwardI6__halfS1_fLi7EEEvPT0_PKT_T1_ii)
        /*0f20*/ 	.word	0x00000000


	//----- nvinfo : EIATTR_MIN_STACK_SIZE
	.align		4
.L_645:
        /*0f24*/ 	.byte	0x04, 0x12
        /*0f26*/ 	.short	(.L_647 - .L_646)
	.align		4
.L_646:
        /*0f28*/ 	.word	index@(_ZN18transformer_engine27scaled_softmax_warp_forwardI6__halfS1_fLi6EEEvPT0_PKT_T1_ii)
        /*0f2c*/ 	.word	0x00000000


	//----- nvinfo : EIATTR_MIN_STACK_SIZE
	.align		4
.L_647:
        /*0f30*/ 	.byte	0x04, 0x12
        /*0f32*/ 	.short	(.L_649 - .L_648)
	.align		4
.L_648:
        /*0f34*/ 	.word	index@(_ZN18transformer_engine27scaled_softmax_warp_forwardI6__halfS1_fLi5EEEvPT0_PKT_T1_ii)
        /*0f38*/ 	.word	0x00000000


	//----- nvinfo : EIATTR_MIN_STACK_SIZE
	.align		4
.L_649:
        /*0f3c*/ 	.byte	0x04, 0x12
        /*0f3e*/ 	.short	(.L_651 - .L_650)
	.align		4
.L_650:
        /*0f40*/ 	.word	index@(_ZN18transformer_engine27scaled_softmax_warp_forwardI6__halfS1_fLi4EEEvPT0_PKT_T1_ii)
        /*0f44*/ 	.word	0x00000000


	//----- nvinfo : EIATTR_MIN_STACK_SIZE
	.align		4
.L_651:
        /*0f48*/ 	.byte	0x04, 0x12
        /*0f4a*/ 	.short	(.L_653 - .L_652)
	.align		4
.L_652:
        /*0f4c*/ 	.word	index@(_ZN18transformer_engine27scaled_softmax_warp_forwardI6__halfS1_fLi3EEEvPT0_PKT_T1_ii)
        /*0f50*/ 	.word	0x00000000


	//----- nvinfo : EIATTR_MIN_STACK_SIZE
	.align		4
.L_653:
        /*0f54*/ 	.byte	0x04, 0x12
        /*0f56*/ 	.short	(.L_655 - .L_654)
	.align		4
.L_654:
        /*0f58*/ 	.word	index@(_ZN18transformer_engine27scaled_softmax_warp_forwardI6__halfS1_fLi2EEEvPT0_PKT_T1_ii)
        /*0f5c*/ 	.word	0x00000000


	//----- nvinfo : EIATTR_MIN_STACK_SIZE
	.align		4
.L_655:
        /*0f60*/ 	.byte	0x04, 0x12
        /*0f62*/ 	.short	(.L_657 - .L_656)
	.align		4
.L_656:
        /*0f64*/ 	.word	index@(_ZN18transformer_engine27scaled_softmax_warp_forwardI6__halfS1_fLi1EEEvPT0_PKT_T1_ii)
        /*0f68*/ 	.word	0x00000000


	//----- nvinfo : EIATTR_MIN_STACK_SIZE
	.align		4
.L_657:
        /*0f6c*/ 	.byte	0x04, 0x12
        /*0f6e*/ 	.short	(.L_659 - .L_658)
	.align		4
.L_658:
        /*0f70*/ 	.word	index@(_ZN18transformer_engine27scaled_softmax_warp_forwardI6__halfS1_fLi0EEEvPT0_PKT_T1_ii)
        /*0f74*/ 	.word	0x00000000
.L_659:


//--------------------- .nv.compat                --------------------------
	.section	.nv.compat,"",@"SHT_CUDA_COMPAT_INFO"
	.align	4
        /*0000*/ 	.byte	0x02, 0x09, 0x01, 0x00, 0x02, 0x02, 0x01, 0x00, 0x02, 0x05, 0x05, 0x00, 0x03, 0x07, 0x01, 0x01
        /*0010*/ 	.byte	0x02, 0x03, 0x00, 0x00, 0x02, 0x06, 0x01, 0x00, 0x04, 0x0b, 0x08, 0x00, 0x01, 0x00, 0x00, 0x00
        /*0020*/ 	.byte	0x00, 0x00, 0x00, 0x00


//--------------------- .nv.info._ZN18transformer_engine34scaled_masked_softmax_warp_forwardI13__nv_bfloat16S1_fLi14EEEvPT0_PKT_PKhT1_iii --------------------------
	.section	.nv.info._ZN18transformer_engine34scaled_masked_softmax_warp_forwardI13__nv_bfloat16S1_fLi14EEEvPT0_PKT_PKhT1_iii,"",@"SHT_CUDA_INFO"
	.sectionflags	@""
	.align	4


	//----- nvinfo : EIATTR_CUDA_API_VERSION
	.align		4
        /*0000*/ 	.byte	0x04, 0x37
        /*0002*/ 	.short	(.L_661 - .L_660)
.L_660:
        /*0004*/ 	.word	0x00000082


	//----- nvinfo : EIATTR_KPARAM_INFO
	.align		4
.L_661:
        /*0008*/ 	.byte	0x04, 0x17
        /*000a*/ 	.short	(.L_663 - .L_662)
.L_662:
        /*000c*/ 	.word	0x00000000
        /*0010*/ 	.short	0x0006
        /*0012*/ 	.short	0x0024
        /*0014*/ 	.byte	0x00, 0xf0, 0x11, 0x00


	//----- nvinfo : EIATTR_KPARAM_INFO
	.align		4
.L_663:
        /*0018*/ 	.byte	0x04, 0x17
        /*001a*/ 	.short	(.L_665 - .L_664)
.L_664:
        /*001c*/ 	.word	0x00000000
        /*0020*/ 	.short	0x0005
        /*0022*/ 	.short	0x0020
        /*0024*/ 	.byte	0x00, 0xf0, 0x11, 0x00


	//----- nvinfo : EIATTR_KPARAM_INFO
	.align		4
.L_665:
        /*0028*/ 	.byte	0x04, 0x17
        /*002a*/ 	.short	(.L_667 - .L_666)
.L_666:
        /*002c*/ 	.word	0x00000000
        /*0030*/ 	.short	0x0004
        /*0032*/ 	.short	0x001c
        /*0034*/ 	.byte	0x00, 0xf0, 0x11, 0x00


	//----- nvinfo : EIATTR_KPARAM_INFO
	.align		4
.L_667:
        /*0038*/ 	.byte	0x04, 0x17
        /*003a*/ 	.short	(.L_669 - .L_668)
.L_668:
        /*003c*/ 	.word	0x00000000
        /*0040*/ 	.short	0x0003
        /*0042*/ 	.short	0x0018
        /*0044*/ 	.byte	0x00, 0xf0, 0x11, 0x00


	//----- nvinfo : EIATTR_KPARAM_INFO
	.align		4
.L_669:
        /*0048*/ 	.byte	0x04, 0x17
        /*004a*/ 	.short	(.L_671 - .L_670)
.L_670:
        /*004c*/ 	.word	0x00000000
        /*0050*/ 	.short	0x0002
        /*0052*/ 	.short	0x0010
        /*0054*/ 	.byte	0x00, 0xf5, 0x21, 0x00


	//----- nvinfo : EIATTR_KPARAM_INFO
	.align		4
.L_671:
        /*0058*/ 	.byte	0x04, 0x17
        /*005a*/ 	.short	(.L_673 - .L_672)
.L_672:
        /*005c*/ 	.word	0x00000000
        /*0060*/ 	.short	0x0001
        /*0062*/ 	.short	0x0008
        /*0064*/ 	.byte	0x00, 0xf5, 0x21, 0x00


	//----- nvinfo : EIATTR_KPARAM_INFO
	.align		4
.L_673:
        /*0068*/ 	.byte	0x04, 0x17
        /*006a*/ 	.short	(.L_675 - .L_674)
.L_674:
        /*006c*/ 	.word	0x00000000
        /*0070*/ 	.short	0x0000
        /*0072*/ 	.short	0x0000
        /*0074*/ 	.byte	0x00, 0xf5, 0x21, 0x00


	//----- nvinfo : EIATTR_SPARSE_MMA_MASK
	.align		4
.L_675:
        /*0078*/ 	.byte	0x03, 0x50
        /*007a*/ 	.short	0x0000


	//----- nvinfo : EIATTR_MAXREG_COUNT
	.align		4
        /*007c*/ 	.byte	0x03, 0x1b
        /*007e*/ 	.short	0x00ff


	//----- nvinfo : EIATTR_ANNOTATIONS
	.align		4
        /*0080*/ 	.byte	0x04, 0x55
        /*0082*/ 	.short	(.L_677 - .L_676)


	//   ....[0]....
.L_676:
        /*0084*/ 	.word	0x00000001
        /*0088*/ 	.byte	0x70, 0x02, 0x00, 0x00, 0x01, 0x00, 0x00, 0x00, 0xa0, 0x02, 0x00, 0x00, 0x01, 0x00, 0x00, 0x00
        /* <DEDUP_REMOVED lines=992> */
        /*3e98*/ 	.byte	0xd0, 0x65, 0x04, 0x00, 0x01, 0x00, 0x00, 0x00, 0x00, 0x67, 0x04, 0x00


	//----- nvinfo : EIATTR_MERCURY_ISA_VERSION
	.align		4
.L_677:
        /*3ea4*/ 	.byte	0x03, 0x5f
        /*3ea6*/ 	.short	0x0101


	//----- nvinfo : EIATTR_COOP_GROUP_MASK_REGIDS
	.align		4
        /*3ea8*/ 	.byte	0x04, 0x29
        /*3eaa*/ 	.short	(.L_679 - .L_678)


	//   ....[0]....
.L_678:
        /*3eac*/ 	.word	0xffffffff


	//   ....[1]....
        /*3eb0*/ 	.word	0xffffffff


	//   ....[2]....
        /*3eb4*/ 	.word	0xffffffff


	//   ....[3]....
        /*3eb8*/ 	.word	0xffffffff


	//   ....[4]....
        /*3ebc*/ 	.word	0xffffffff


	//   ....[5]....
        /*3ec0*/ 	.word	0xffffffff


	//   ....[6]....
        /*3ec4*/ 	.word	0xffffffff


	//   ....[7]....
        /*3ec8*/ 	.word	0xffffffff


	//   ....[8]....
        /*3ecc*/ 	.word	0xffffffff


	//   ....[9]....
        /*3ed0*/ 	.word	0xffffffff


	//----- nvinfo : EIATTR_COOP_GROUP_INSTR_OFFSETS
	.align		4
.L_679:
        /*3ed4*/ 	.byte	0x04, 0x28
        /*3ed6*/ 	.short	(.L_681 - .L_680)


	//   ....[0]....
.L_680:
        /*3ed8*/ 	.word	0x00019d70


	//   ....[1]....
        /*3edc*/ 	.word	0x00019da0


	//   ....[2]....
        /*3ee0*/ 	.word	0x00019dd0


	//   ....[3]....
        /*3ee4*/ 	.word	0x00019e00


	//   ....[4]....
        /*3ee8*/ 	.word	0x00019e30


	//   ....[5]....
        /*3eec*/ 	.word	0x00031340


	//   ....[6]....
        /*3ef0*/ 	.word	0x00031360


	//   ....[7]....
        /*3ef4*/ 	.word	0x00031380


	//   ....[8]....
        /*3ef8*/ 	.word	0x000313a0


	//   ....[9]....
        /*3efc*/ 	.word	0x000313c0


	//----- nvinfo : EIATTR_VRC_CTA_INIT_COUNT
	.align		4
.L_681:
        /*3f00*/ 	.byte	0x02, 0x4a
	.zero		1
	.zero		1


	//----- nvinfo : EIATTR_EXIT_INSTR_OFFSETS
	.align		4
        /*3f04*/ 	.byte	0x04, 0x1c
        /*3f06*/ 	.short	(.L_683 - .L_682)


	//   ....[0]....
.L_682:
        /*3f08*/ 	.word	0x000313e0


	//   ....[1]....
        /*3f0c*/ 	.word	0x00031840


	//   ....[2]....
        /*3f10*/ 	.word	0x00031c70


	//   ....[3]....
        /*3f14*/ 	.word	0x000320a0


	//   ....[4]....
        /*3f18*/ 	.word	0x000324d0


	//   ....[5]....
        /*3f1c*/ 	.word	0x00032900


	//   ....[6]....
        /*3f20*/ 	.word	0x00032d30


	//   ....[7]....
        /*3f24*/ 	.word	0x00033160


	//   ....[8]....
        /*3f28*/ 	.word	0x00033590


	//   ....[9]....
        /*3f2c*/ 	.word	0x000339c0


	//   ....[10]....
        /*3f30*/ 	.word	0x00033df0


	//   ....[11]....
        /*3f34*/ 	.word	0x00034220


	//   ....[12]....
        /*3f38*/ 	.word	0x00034650


	//   ....[13]....
        /*3f3c*/ 	.word	0x00034a80


	//   ....[14]....
        /*3f40*/ 	.word	0x00034eb0


	//   ....[15]....
        /*3f44*/ 	.word	0x000352e0


	//   ....[16]....
        /*3f48*/ 	.word	0x00035710


	//   ....[17]....
        /*3f4c*/ 	.word	0x00035b40


	//   ....[18]....
        /*3f50*/ 	.word	0x00035f70


	//   ....[19]....
        /*3f54*/ 	.word	0x000363a0


	//   ....[20]....
        /*3f58*/ 	.word	0x000367d0


	//   ....[21]....
        /*3f5c*/ 	.word	0x00036c00


	//   ....[22]....
        /*3f60*/ 	.word	0x00037030


	//   ....[23]....
        /*3f64*/ 	.word	0x00037460


	//   ....[24]....
        /*3f68*/ 	.word	0x00037890


	//   ....[25]....
        /*3f6c*/ 	.word	0x00037cc0


	//   ....[26]....
        /*3f70*/ 	.word	0x000380f0


	//   ....[27]....
        /*3f74*/ 	.word	0x00038520


	//   ....[28]....
        /*3f78*/ 	.word	0x00038950


	//   ....[29]....
        /*3f7c*/ 	.word	0x00038d80


	//   ....[30]....
        /*3f80*/ 	.word	0x000391b0


	//   ....[31]....
        /*3f84*/ 	.word	0x000395f0


	//   ....[32]....
        /*3f88*/ 	.word	0x00039a50


	//   ....[33]....
        /*3f8c*/ 	.word	0x00039e90


	//   ....[34]....
        /*3f90*/ 	.word	0x0003a2d0


	//   ....[35]....
        /*3f94*/ 	.word	0x0003a710


	//   ....[36]....
        /*3f98*/ 	.word	0x0003ab50


	//   ....[37]....
        /*3f9c*/ 	.word	0x0003af90


	//   ....[38]....
        /*3fa0*/ 	.word	0x0003b3d0


	//   ....[39]....
        /*3fa4*/ 	.word	0x0003b810


	//   ....[40]....
        /*3fa8*/ 	.word	0x0003bc50


	//   ....[41]....
        /*3fac*/ 	.word	0x0003c090


	//   ....[42]....
        /*3fb0*/ 	.word	0x0003c4d0


	//   ....[43]....
        /*3fb4*/ 	.word	0x0003c910


	//   ....[44]....
        /*3fb8*/ 	.word	0x0003cd50


	//   ....[45]....
        /*3fbc*/ 	.word	0x0003d190


	//   ....[46]....
        /*3fc0*/ 	.word	0x0003d5d0


	//   ....[47]....
        /*3fc4*/ 	.word	0x0003da10


	//   ....[48]....
        /*3fc8*/ 	.word	0x0003de50


	//   ....[49]....
        /*3fcc*/ 	.word	0x0003e290


	//   ....[50]....
        /*3fd0*/ 	.word	0x0003e6d0


	//   ....[51]....
        /*3fd4*/ 	.word	0x0003eb10


	//   ....[52]....
        /*3fd8*/ 	.word	0x0003ef50


	//   ....[53]....
        /*3fdc*/ 	.word	0x0003f390


	//   ....[54]....
        /*3fe0*/ 	.word	0x0003f7d0


	//   ....[55]....
        /*3fe4*/ 	.word	0x0003fc10


	//   ....[56]....
        /*3fe8*/ 	.word	0x00040050


	//   ....[57]....
        /*3fec*/ 	.word	0x00040490


	//   ....[58]....
        /*3ff0*/ 	.word	0x000408d0


	//   ....[59]....
        /*3ff4*/ 	.word	0x00040d10


	//   ....[60]....
        /*3ff8*/ 	.word	0x00041150


	//   ....[61]....
        /*3ffc*/ 	.word	0x00041590


	//   ....[62]....
        /*4000*/ 	.word	0x000419d0


	//   ....[63]....
        /*4004*/ 	.word	0x00041e10


	//   ....[64]....
        /*4008*/ 	.word	0x00042270


	//   ....[65]....
        /*400c*/ 	.word	0x000426b0


	//   ....[66]....
        /*4010*/ 	.word	0x00042af0


	//   ....[67]....
        /*4014*/ 	.word	0x00042f30


	//   ....[68]....
        /*4018*/ 	.word	0x00043360


	//   ....[69]....
        /*401c*/ 	.word	0x00043780


	//   ....[70]....
        /*4020*/ 	.word	0x00043ba0


	//   ....[71]....
        /*4024*/ 	.word	0x00043fc0


	//   ....[72]....
        /*4028*/ 	.word	0x00044400


	//   ....[73]....
        /*402c*/ 	.word	0x00044860


	//   ....[74]....
        /*4030*/ 	.word	0x00044cc0


	//   ....[75]....
        /*4034*/ 	.word	0x00045120


	//   ....[76]....
        /*4038*/ 	.word	0x00045570


	//   ....[77]....
        /*403c*/ 	.word	0x000459d0


	//   ....[78]....
        /*4040*/ 	.word	0x00045e30


	//   ....[79]....
        /*4044*/ 	.word	0x00046290


	//   ....[80]....
        /*4048*/ 	.word	0x000466f0


	//   ....[81]....
        /*404c*/ 	.word	0x00046b10


	//   ....[82]....
        /*4050*/ 	.word	0x00046f20


	//   ....[83]....
        /*4054*/ 	.word	0x00047330


	//   ....[84]....
        /*4058*/ 	.word	0x00047740


	//   ....[85]....
        /*405c*/ 	.word	0x00047b60


	//   ....[86]....
        /*4060*/ 	.word	0x00047f80


	//   ....[87]....
        /*4064*/ 	.word	0x000483a0


	//   ....[88]....
        /*4068*/ 	.word	0x000487c0


	//   ....[89]....
        /*406c*/ 	.word	0x00048be0


	//   ....[90]....
        /*4070*/ 	.word	0x00049000


	//   ....[91]....
        /*4074*/ 	.word	0x00049420


	//   ....[92]....
        /*4078*/ 	.word	0x00049840


	//   ....[93]....
        /*407c*/ 	.word	0x00049c60


	//   ....[94]....
        /*4080*/ 	.word	0x0004a080


	//   ....[95]....
        /*4084*/ 	.word	0x0004a4a0


	//   ....[96]....
        /*4088*/ 	.word	0x0004a8c0


	//   ....[97]....
        /*408c*/ 	.word	0x0004ace0


	//   ....[98]....
        /*4090*/ 	.word	0x0004b0f0


	//   ....[99]....
        /*4094*/ 	.word	0x0004b4d0


	//   ....[100]....
        /*4098*/ 	.word	0x0004b8b0


	//   ....[101]....
        /*409c*/ 	.word	0x0004bc90


	//   ....[102]....
        /*40a0*/ 	.word	0x0004c070


	//   ....[103]....
        /*40a4*/ 	.word	0x0004c450


	//   ....[104]....
        /*40a8*/ 	.word	0x0004c830


	//   ....[105]....
        /*40ac*/ 	.word	0x0004cc10


	//   ....[106]....
        /*40b0*/ 	.word	0x0004cff0


	//   ....[107]....
        /*40b4*/ 	.word	0x0004d3d0


	//   ....[108]....
        /*40b8*/ 	.word	0x0004d7b0


	//   ....[109]....
        /*40bc*/ 	.word	0x0004db90


	//   ....[110]....
        /*40c0*/ 	.word	0x0004df70


	//   ....[111]....
        /*40c4*/ 	.word	0x0004e350


	//   ....[112]....
        /*40c8*/ 	.word	0x0004e730


	//   ....[113]....
        /*40cc*/ 	.word	0x0004eb10


	//   ....[114]....
        /*40d0*/ 	.word	0x0004eef0


	//   ....[115]....
        /*40d4*/ 	.word	0x0004f2d0


	//   ....[116]....
        /*40d8*/ 	.word	0x0004f6b0


	//   ....[117]....
        /*40dc*/ 	.word	0x0004fa90


	//   ....[118]....
        /*40e0*/ 	.word	0x0004fe70


	//   ....[119]....
        /*40e4*/ 	.word	0x00050250


	//   ....[120]....
        /*40e8*/ 	.word	0x00050630


	//   ....[121]....
        /*40ec*/ 	.word	0x00050a10


	//   ....[122]....
        /*40f0*/ 	.word	0x00050df0


	//   ....[123]....
        /*40f4*/ 	.word	0x000511d0


	//   ....[124]....
        /*40f8*/ 	.word	0x000515b0


	//   ....[125]....
        /*40fc*/ 	.word	0x00051990


	//   ....[126]....
        /*4100*/ 	.word	0x00051d70


	//   ....[127]....
        /*4104*/ 	.word	0x00052150


	//   ....[128]....
        /*4108*/ 	.word	0x00052500


	//----- nvinfo : EIATTR_CRS_STACK_SIZE
	.align		4
.L_683:
        /*410c*/ 	.byte	0x04, 0x1e
        /*410e*/ 	.short	(.L_685 - .L_684)
.L_684:
        /*4110*/ 	.word	0x00000000


	//----- nvinfo : EIATTR_CBANK_PARAM_SIZE
	.align		4
.L_685:
        /*4114*/ 	.byte	0x03, 0x19
        /*4116*/ 	.short	0x0028


	//----- nvinfo : EIATTR_PARAM_CBANK
	.align		4
        /*4118*/ 	.byte	0x04, 0x0a
        /*411a*/ 	.short	(.L_687 - .L_686)
	.align		4
.L_686:
        /*411c*/ 	.word	index@(.nv.constant0._ZN18transformer_engine34scaled_masked_softmax_warp_forwardI13__nv_bfloat16S1_fLi14EEEvPT0_PKT_PKhT1_iii)
        /*4120*/ 	.short	0x0380
        /*4122*/ 	.short	0x0028


	//----- nvinfo : EIATTR_SW_WAR
	.align		4
.L_687:
        /*4124*/ 	.byte	0x04, 0x36
        /*4126*/ 	.short	(.L_689 - .L_688)
.L_688:
        /*4128*/ 	.word	0x00000008
.L_689:


//--------------------- .nv.info._ZN18transformer_engine34scaled_masked_softmax_warp_forwardI13__nv_bfloat16S1_fLi13EEEvPT0_PKT_PKhT1_iii --------------------------
	.section	.nv.info._ZN18transformer_engine34scaled_masked_softmax_warp_forwardI13__nv_bfloat16S1_fLi13EEEvPT0_PKT_PKhT1_iii,"",@"SHT_CUDA_INFO"
	.sectionflags	@""
	.align	4


	//----- nvinfo : EIATTR_CUDA_API_VERSION
	.align		4
        /*0000*/ 	.byte	0x04, 0x37
        /*0002*/ 	.short	(.L_691 - .L_690)
.L_690:
        /*0004*/ 	.word	0x00000082


	//----- nvinfo : EIATTR_KPARAM_INFO
	.align		4
.L_691:
        /*0008*/ 	.byte	0x04, 0x17
        /*000a*/ 	.short	(.L_693 - .L_692)
.L_692:
        /*000c*/ 	.word	0x00000000
        /*0010*/ 	.short	0x0006
        /*0012*/ 	.short	0x0024
        /*0014*/ 	.byte	0x00, 0xf0, 0x11, 0x00


	//----- nvinfo : EIATTR_KPARAM_INFO
	.align		4
.L_693:
        /*0018*/ 	.byte	0x04, 0x17
        /*001a*/ 	.short	(.L_695 - .L_694)
.L_694:
        /*001c*/ 	.word	0x00000000
        /*0020*/ 	.short	0x0005
        /*0022*/ 	.short	0x0020
        /*0024*/ 	.byte	0x00, 0xf0, 0x11, 0x00


	//----- nvinfo : EIATTR_KPARAM_INFO
	.align		4
.L_695:
        /*0028*/ 	.byte	0x04, 0x17
        /*002a*/ 	.short	(.L_697 - .L_696)
.L_696:
        /*002c*/ 	.word	0x00000000
        /*0030*/ 	.short	0x0004
        /*0032*/ 	.short	0x001c
        /*0034*/ 	.byte	0x00, 0xf0, 0x11, 0x00


	//----- nvinfo : EIATTR_KPARAM_INFO
	.align		4
.L_697:
        /*0038*/ 	.byte	0x04, 0x17
        /*003a*/ 	.short	(.L_699 - .L_698)
.L_698:
        /*003c*/ 	.word	0x00000000
        /*0040*/ 	.short	0x0003
        /*0042*/ 	.short	0x0018
        /*0044*/ 	.byte	0x00, 0xf0, 0x11, 0x00


	//----- nvinfo : EIATTR_KPARAM_INFO
	.align		4
.L_699:
        /*0048*/ 	.byte	0x04, 0x17
        /*004a*/ 	.short	(.L_701 - .L_700)
.L_700:
        /*004c*/ 	.word	0x00000000
        /*0050*/ 	.short	0x0002
        /*0052*/ 	.short	0x0010
        /*0054*/ 	.byte	0x00, 0xf5, 0x21, 0x00


	//----- nvinfo : EIATTR_KPARAM_INFO
	.align		4
.L_701:
        /*0058*/ 	.byte	0x04, 0x17
        /*005a*/ 	.short	(.L_703 - .L_702)
.L_702:
        /*005c*/ 	.word	0x00000000
        /*0060*/ 	.short	0x0001
        /*0062*/ 	.short	0x0008
        /*0064*/ 	.byte	0x00, 0xf5, 0x21, 0x00


	//----- nvinfo : EIATTR_KPARAM_INFO
	.align		4
.L_703:
        /*0068*/ 	.byte	0x04, 0x17
        /*006a*/ 	.short	(.L_705 - .L_704)
.L_704:
        /*006c*/ 	.word	0x00000000
        /*0070*/ 	.short	0x0000
        /*0072*/ 	.short	0x0000
        /*0074*/ 	.byte	0x00, 0xf5, 0x21, 0x00


	//----- nvinfo : EIATTR_SPARSE_MMA_MASK
	.align		4
.L_705:
        /*0078*/ 	.byte	0x03, 0x50
        /*007a*/ 	.short	0x0000


	//----- nvinfo : EIATTR_MAXREG_COUNT
	.align		4
        /*007c*/ 	.byte	0x03, 0x1b
        /*007e*/ 	.short	0x00ff


	//----- nvinfo : EIATTR_ANNOTATIONS
	.align		4
        /*0080*/ 	.byte	0x04, 0x55
        /*0082*/ 	.short	(.L_707 - .L_706)


	//   ....[0]....
.L_706:
        /* <DEDUP_REMOVED lines=146> */


	//----- nvinfo : EIATTR_MERCURY_ISA_VERSION
	.align		4
.L_707:
        /*0994*/ 	.byte	0x03, 0x5f
        /*0996*/ 	.short	0x0101


	//----- nvinfo : EIATTR_COOP_GROUP_MASK_REGIDS
	.align		4
        /*0998*/ 	.byte	0x04, 0x29
        /*099a*/ 	.short	(.L_709 - .L_708)


	//   ....[0]....
.L_708:
        /*099c*/ 	.word	0xffffffff


	//   ....[1]....
        /*09a0*/ 	.word	0xffffffff


	//   ....[2]....
        /*09a4*/ 	.word	0xffffffff


	//   ....[3]....
        /*09a8*/ 	.word	0xffffffff


	//   ....[4]....
        /*09ac*/ 	.word	0xffffffff


	//   ....[5]....
        /*09b0*/ 	.word	0xffffffff


	//   ....[6]....
        /*09b4*/ 	.word	0xffffffff


	//   ....[7]....
        /*09b8*/ 	.word	0xffffffff


	//   ....[8]....
        /*09bc*/ 	.word	0xffffffff


	//   ....[9]....
        /*09c0*/ 	.word	0xffffffff


	//----- nvinfo : EIATTR_COOP_GROUP_INSTR_OFFSETS
	.align		4
.L_709:
        /*09c4*/ 	.byte	0x04, 0x28
        /*09c6*/ 	.short	(.L_711 - .L_710)


	//   ....[0]....
.L_710:
        /*09c8*/ 	.word	0x0000bba0


	//   ....[1]....
        /*09cc*/ 	.word	0x0000bbd0


	//   ....[2]....
        /*09d0*/ 	.word	0x0000bc00


	//   ....[3]....
        /*09d4*/ 	.word	0x0000bc30


	//   ....[4]....
        /*09d8*/ 	.word	0x0000bc60


	//   ....[5]....
        /*09dc*/ 	.word	0x00016750


	//   ....[6]....
        /*09e0*/ 	.word	0x00016770


	//   ....[7]....
        /*09e4*/ 	.word	0x00016790


	//   ....[8]....
        /*09e8*/ 	.word	0x000167b0


	//   ....[9]....
        /*09ec*/ 	.word	0x000167d0


	//----- nvinfo : EIATTR_VRC_CTA_INIT_COUNT
	.align		4
.L_711:
        /*09f0*/ 	.byte	0x02, 0x4a
	.zero		1
	.zero		1


	//----- nvinfo : EIATTR_EXIT_INSTR_OFFSETS
	.align		4
        /*09f4*/ 	.byte	0x04, 0x1c
        /*09f6*/ 	.short	(.L_713 - .L_712)


	//   ....[0]....
.L_712:
        /*09f8*/ 	.word	0x000167f0


	//   ....[1]....
        /*09fc*/ 	.word	0x00016c50


	//   ....[2]....
        /*0a00*/ 	.word	0x00017080


	//   ....[3]....
        /*0a04*/ 	.word	0x000174c0


	//   ....[4]....
        /*0a08*/ 	.word	0x00017910


	//   ....[5]....
        /*0a0c*/ 	.word	0x00017d70


	//   ....[6]....
        /*0a10*/ 	.word	0x000181d0


	//   ....[7]....
        /*0a14*/ 	.word	0x00018630


	//   ....[8]....
        /*0a18*/ 	.word	0x00018a90


	//   ....[9]....
        /*0a1c*/ 	.word	0x00018ef0


	//   ....[10]....
        /*0a20*/ 	.word	0x00019350


	//   ....[11]....
        /*0a24*/ 	.word	0x000197b0


	//   ....[12]....
        /*0a28*/ 	.word	0x00019c10


	//   ....[13]....
        /*0a2c*/ 	.word	0x0001a070


	//   ....[14]....
        /*0a30*/ 	.word	0x0001a4d0


	//   ....[15]....
        /*0a34*/ 	.word	0x0001a930


	//   ....[16]....
        /*0a38*/ 	.word	0x0001ad90


	//   ....[17]....
        /*0a3c*/ 	.word	0x0001b1e0


	//   ....[18]....
        /*0a40*/ 	.word	0x0001b630


	//   ....[19]....
        /*0a44*/ 	.word	0x0001ba80


	//   ....[20]....
        /*0a48*/ 	.word	0x0001bea0


	//   ....[21]....
        /*0a4c*/ 	.word	0x0001c280


	//   ....[22]....
        /*0a50*/ 	.word	0x0001c660


	//   ....[23]....
        /*0a54*/ 	.word	0x0001ca40


	//   ....[24]....
        /*0a58*/ 	.word	0x0001ce20


	//   ....[25]....
        /*0a5c*/ 	.word	0x0001d200


	//   ....[26]....
        /*0a60*/ 	.word	0x0001d5e0


	//   ....[27]....
        /*0a64*/ 	.word	0x0001d9c0


	//   ....[28]....
        /*0a68*/ 	.word	0x0001dda0


	//   ....[29]....
        /*0a6c*/ 	.word	0x0001e180


	//   ....[30]....
        /*0a70*/ 	.word	0x0001e560


	//   ....[31]....
        /*0a74*/ 	.word	0x0001e940


	//   ....[32]....
        /*0a78*/ 	.word	0x0001ed20


	//   ....[33]....
        /*0a7c*/ 	.word	0x0001f100


	//   ....[34]....
        /*0a80*/ 	.word	0x0001f4e0


	//   ....[35]....
        /*0a84*/ 	.word	0x0001f8c0


	//   ....[36]....
        /*0a88*/ 	.word	0x0001fca0


	//   ....[37]....
        /*0a8c*/ 	.word	0x00020080


	//   ....[38]....
        /*0a90*/ 	.word	0x00020460


	//   ....[39]....
        /*0a94*/ 	.word	0x00020840


	//   ....[40]....
        /*0a98*/ 	.word	0x00020c20


	//   ....[41]....
        /*0a9c*/ 	.word	0x00021000


	//   ....[42]....
        /*0aa0*/ 	.word	0x000213e0


	//   ....[43]....
        /*0aa4*/ 	.word	0x000217c0


	//   ....[44]....
        /*0aa8*/ 	.word	0x00021ba0


	//   ....[45]....
        /*0aac*/ 	.word	0x00021f80


	//   ....[46]....
        /*0ab0*/ 	.word	0x00022360


	//   ....[47]....
        /*0ab4*/ 	.word	0x00022740


	//   ....[48]....
        /*0ab8*/ 	.word	0x00022b20


	//   ....[49]....
        /*0abc*/ 	.word	0x00022f00


	//   ....[50]....
        /*0ac0*/ 	.word	0x000232e0


	//   ....[51]....
        /*0ac4*/ 	.word	0x000236c0


	//   ....[52]....
        /*0ac8*/ 	.word	0x00023aa0


	//   ....[53]....
        /*0acc*/ 	.word	0x00023e80


	//   ....[54]....
        /*0ad0*/ 	.word	0x00024260


	//   ....[55]....
        /*0ad4*/ 	.word	0x00024640


	//   ....[56]....
        /*0ad8*/ 	.word	0x00024a20


	//   ....[57]....
        /*0adc*/ 	.word	0x00024e00


	//   ....[58]....
        /*0ae0*/ 	.word	0x000251e0


	//   ....[59]....
        /*0ae4*/ 	.word	0x000255c0


	//   ....[60]....
        /*0ae8*/ 	.word	0x000259a0


	//   ....[61]....
        /*0aec*/ 	.word	0x00025d80


	//   ....[62]....
        /*0af0*/ 	.word	0x00026160


	//   ....[63]....
        /*0af4*/ 	.word	0x00026540


	//   ....[64]....
        /*0af8*/ 	.word	0x00026900


	//----- nvinfo : EIATTR_CRS_STACK_SIZE
	.align		4
.L_713:
        /*0afc*/ 	.byte	0x04, 0x1e
        /*0afe*/ 	.short	(.L_715 - .L_714)
.L_714:
        /*0b00*/ 	.word	0x00000000


	//----- nvinfo : EIATTR_CBANK_PARAM_SIZE
	.align		4
.L_715:
        /*0b04*/ 	.byte	0x03, 0x19
        /*0b06*/ 	.short	0x0028


	//----- nvinfo : EIATTR_PARAM_CBANK
	.align		4
        /*0b08*/ 	.byte	0x04, 0x0a
        /*0b0a*/ 	.short	(.L_717 - .L_716)
	.align		4
.L_716:
        /*0b0c*/ 	.word	index@(.nv.constant0._ZN18transformer_engine34scaled_masked_softmax_warp_forwardI13__nv_bfloat16S1_fLi13EEEvPT0_PKT_PKhT1_iii)
        /*0b10*/ 	.short	0x0380
        /*0b12*/ 	.short	0x0028


	//----- nvinfo : EIATTR_SW_WAR
	.align		4
.L_717:
        /*0b14*/ 	.byte	0x04, 0x36
        /*0b16*/ 	.short	(.L_719 - .L_718)
.L_718:
        /*0b18*/ 	.word	0x00000008
.L_719:


//--------------------- .nv.info._ZN18transformer_engine34scaled_masked_softmax_warp_forwardI13__nv_bfloat16S1_fLi12EEEvPT0_PKT_PKhT1_iii --------------------------
	.section	.nv.info._ZN18transformer_engine34scaled_masked_softmax_warp_forwardI13__nv_bfloat16S1_fLi12EEEvPT0_PKT_PKhT1_iii,"",@"SHT_CUDA_INFO"
	.sectionflags	@""
	.align	4


	//----- nvinfo : EIATTR_CUDA_API_VERSION
	.align		4
        /*0000*/ 	.byte	0x04, 0x37
        /*0002*/ 	.short	(.L_721 - .L_720)
.L_720:
        /*0004*/ 	.word	0x00000082


	//----- nvinfo : EIATTR_KPARAM_INFO
	.align		4
.L_721:
        /*0008*/ 	.byte	0x04, 0x17
        /*000a*/ 	.short	(.L_723 - .L_722)
.L_722:
        /*000c*/ 	.word	0x00000000
        /*0010*/ 	.short	0x0006
        /*0012*/ 	.short	0x0024
        /*0014*/ 	.byte	0x00, 0xf0, 0x11, 0x00


	//----- nvinfo : EIATTR_KPARAM_INFO
	.align		4
.L_723:
        /*0018*/ 	.byte	0x04, 0x17
        /*001a*/ 	.short	(.L_725 - .L_724)
.L_724:
        /*001c*/ 	.word	0x00000000
        /*0020*/ 	.short	0x0005
        /*0022*/ 	.short	0x0020
        /*0024*/ 	.byte	0x00, 0xf0, 0x11, 0x00


	//----- nvinfo : EIATTR_KPARAM_INFO
	.align		4
.L_725:
        /*0028*/ 	.byte	0x04, 0x17
        /*002a*/ 	.short	(.L_727 - .L_726)
.L_726:
        /*002c*/ 	.word	0x00000000
        /*0030*/ 	.short	0x0004
        /*0032*/ 	.short	0x001c
        /*0034*/ 	.byte	0x00, 0xf0, 0x11, 0x00


	//----- nvinfo : EIATTR_KPARAM_INFO
	.align		4
.L_727:
        /*0038*/ 	.byte	0x04, 0x17
        /*003a*/ 	.short	(.L_729 - .L_728)
.L_728:
        /*003c*/ 	.word	0x00000000
        /*0040*/ 	.short	0x0003
        /*0042*/ 	.short	0x0018
        /*0044*/ 	.byte	0x00, 0xf0, 0x11, 0x00


	//----- nvinfo : EIATTR_KPARAM_INFO
	.align		4
.L_729:
        /*0048*/ 	.byte	0x04, 0x17
        /*004a*/ 	.short	(.L_731 - .L_730)
.L_730:
        /*004c*/ 	.word	0x00000000
        /*0050*/ 	.short	0x0002
        /*0052*/ 	.short	0x0010
        /*0054*/ 	.byte	0x00, 0xf5, 0x21, 0x00


	//----- nvinfo : EIATTR_KPARAM_INFO
	.align		4
.L_731:
        /*0058*/ 	.byte	0x04, 0x17
        /*005a*/ 	.short	(.L_733 - .L_732)
.L_732:
        /*005c*/ 	.word	0x00000000
        /*0060*/ 	.short	0x0001
        /*0062*/ 	.short	0x0008
        /*0064*/ 	.byte	0x00, 0xf5, 0x21, 0x00


	//----- nvinfo : EIATTR_KPARAM_INFO
	.align		4
.L_733:
        /*0068*/ 	.byte	0x04, 0x17
        /*006a*/ 	.short	(.L_735 - .L_734)
.L_734:
        /*006c*/ 	.word	0x00000000
        /*0070*/ 	.short	0x0000
        /*0072*/ 	.short	0x0000
        /*0074*/ 	.byte	0x00, 0xf5, 0x21, 0x00


	//----- nvinfo : EIATTR_SPARSE_MMA_MASK
	.align		4
.L_735:
        /*0078*/ 	.byte	0x03, 0x50
        /*007a*/ 	.short	0x0000


	//----- nvinfo : EIATTR_MAXREG_COUNT
	.align		4
        /*007c*/ 	.byte	0x03, 0x1b
        /*007e*/ 	.short	0x00ff


	//----- nvinfo : EIATTR_MERCURY_ISA_VERSION
	.align		4
        /*0080*/ 	.byte	0x03, 0x5f
        /*0082*/ 	.short	0x0101


	//----- nvinfo : EIATTR_COOP_GROUP_MASK_REGIDS
	.align		4
        /*0084*/ 	.byte	0x04, 0x29
        /*0086*/ 	.short	(.L_737 - .L_736)


	//   ....[0]....
.L_736:
        /*0088*/ 	.word	0xffffffff


	//   ....[1]....
        /*008c*/ 	.word	0xffffffff


	//   ....[2]....
        /*0090*/ 	.word	0xffffffff


	//   ....[3]....
        /*0094*/ 	.word	0xffffffff


	//   ....[4]....
        /*0098*/ 	.word	0xffffffff


	//   ....[5]....
        /*009c*/ 	.word	0xffffffff


	//   ....[6]....
        /*00a0*/ 	.word	0xffffffff


	//   ....[7]....
        /*00a4*/ 	.word	0xffffffff


	//   ....[8]....
        /*00a8*/ 	.word	0xffffffff


	//   ....[9]....
        /*00ac*/ 	.word	0xffffffff


	//----- nvinfo : EIATTR_COOP_GROUP_INSTR_OFFSETS
	.align		4
.L_737:
        /*00b0*/ 	.byte	0x04, 0x28
        /*00b2*/ 	.short	(.L_739 - .L_738)


	//   ....[0]....
.L_738:
        /*00b4*/ 	.word	0x00005d90


	//   ....[1]....
        /*00b8*/ 	.word	0x00005dc0


	//   ....[2]....
        /*00bc*/ 	.word	0x00005df0


	//   ....[3]....
        /*00c0*/ 	.word	0x00005e20


	//   ....[4]....
        /*00c4*/ 	.word	0x00005e50


	//   ....[5]....
        /*00c8*/ 	.word	0x0000ae90


	//   ....[6]....
        /*00cc*/ 	.word	0x0000aeb0


	//   ....[7]....
        /*00d0*/ 	.word	0x0000aed0


	//   ....[8]....
        /*00d4*/ 	.word	0x0000aef0


	//   ....[9]....
        /*00d8*/ 	.word	0x0000af10


	//----- nvinfo : EIATTR_VRC_CTA_INIT_COUNT
	.align		4
.L_739:
        /*00dc*/ 	.byte	0x02, 0x4a
	.zero		1
	.zero		1


	//----- nvinfo : EIATTR_EXIT_INSTR_OFFSETS
	.align		4
        /*00e0*/ 	.byte	0x04, 0x1c
        /*00e2*/ 	.short	(.L_741 - .L_740)


	//   ....[0]....
.L_740:
        /*00e4*/ 	.word	0x0000af30


	//   ....[1]....
        /*00e8*/ 	.word	0x0000b350


	//   ....[2]....
        /*00ec*/ 	.word	0x0000b770


	//   ....[3]....
        /*00f0*/ 	.word	0x0000bb90


	//   ....[4]....
        /*00f4*/ 	.word	0x0000bfb0


	//   ....[5]....
        /*00f8*/ 	.word	0x0000c3d0


	//   ....[6]....
        /*00fc*/ 	.word	0x0000c7f0


	//   ....[7]....
        /*0100*/ 	.word	0x0000cc10


	//   ....[8]....
        /*0104*/ 	.word	0x0000d030


	//   ....[9]....
        /*0108*/ 	.word	0x0000d450


	//   ....[10]....
        /*010c*/ 	.word	0x0000d870


	//   ....[11]....
        /*0110*/ 	.word	0x0000dca0


	//   ....[12]....
        /*0114*/ 	.word	0x0000e0d0


	//   ....[13]....
        /*0118*/ 	.word	0x0000e500


	//   ....[14]....
        /*011c*/ 	.word	0x0000e920


	//   ....[15]....
        /*0120*/ 	.word	0x0000ed40


	//   ....[16]....
        /*0124*/ 	.word	0x0000f160


	//   ....[17]....
        /*0128*/ 	.word	0x0000f580


	//   ....[18]....
        /*012c*/ 	.word	0x0000f9a0


	//   ....[19]....
        /*0130*/ 	.word	0x0000fdc0


	//   ....[20]....
        /*0134*/ 	.word	0x000101e0


	//   ....[21]....
        /*0138*/ 	.word	0x00010600


	//   ....[22]....
        /*013c*/ 	.word	0x00010a20


	//   ....[23]....
        /*0140*/ 	.word	0x00010e40


	//   ....[24]....
        /*0144*/ 	.word	0x00011260


	//   ....[25]....
        /*0148*/ 	.word	0x00011680


	//   ....[26]....
        /*014c*/ 	.word	0x00011aa0


	//   ....[27]....
        /*0150*/ 	.word	0x00011ec0


	//   ....[28]....
        /*0154*/ 	.word	0x000122e0


	//   ....[29]....
        /*0158*/ 	.word	0x00012700


	//   ....[30]....
        /*015c*/ 	.word	0x00012b20


	//   ....[31]....
        /*0160*/ 	.word	0x00012f30


	//   ....[32]....
        /*0164*/ 	.word	0x00013310


	//----- nvinfo : EIATTR_CRS_STACK_SIZE
	.align		4
.L_741:
        /*0168*/ 	.byte	0x04, 0x1e
        /*016a*/ 	.short	(.L_743 - .L_742)
.L_742:
        /*016c*/ 	.word	0x00000000


	//----- nvinfo : EIATTR_CBANK_PARAM_SIZE
	.align		4
.L_743:
        /*0170*/ 	.byte	0x03, 0x19
        /*0172*/ 	.short	0x0028


	//----- nvinfo : EIATTR_PARAM_CBANK
	.align		4
        /*0174*/ 	.byte	0x04, 0x0a
        /*0176*/ 	.short	(.L_745 - .L_744)
	.align		4
.L_744:
        /*0178*/ 	.word	index@(.nv.constant0._ZN18transformer_engine34scaled_masked_softmax_warp_forwardI13__nv_bfloat16S1_fLi12EEEvPT0_PKT_PKhT1_iii)
        /*017c*/ 	.short	0x0380
        /*017e*/ 	.short	0x0028


	//----- nvinfo : EIATTR_SW_WAR
	.align		4
.L_745:
        /*0180*/ 	.byte	0x04, 0x36
        /*0182*/ 	.short	(.L_747 - .L_746)
.L_746:
        /*0184*/ 	.word	0x00000008
.L_747:


//--------------------- .nv.info._ZN18transformer_engine34scaled_masked_softmax_warp_forwardI13__nv_bfloat16S1_fLi11EEEvPT0_PKT_PKhT1_iii --------------------------
	.section	.nv.info._ZN18transformer_engine34scaled_masked_softmax_warp_forwardI13__nv_bfloat16S1_fLi11EEEvPT0_PKT_PKhT1_iii,"",@"SHT_CUDA_INFO"
	.sectionflags	@""
	.align	4


	//----- nvinfo : EIATTR_CUDA_API_VERSION
	.align		4
        /*0000*/ 	.byte	0x04, 0x37
        /*0002*/ 	.short	(.L_749 - .L_748)
.L_748:
        /*0004*/ 	.word	0x00000082


	//----- nvinfo : EIATTR_KPARAM_INFO
	.align		4
.L_749:
        /*0008*/ 	.byte	0x04, 0x17
        /*000a*/ 	.short	(.L_751 - .L_750)
.L_750:
        /*000c*/ 	.word	0x00000000
        /*0010*/ 	.short	0x0006
        /*0012*/ 	.short	0x0024
        /*0014*/ 	.byte	0x00, 0xf0, 0x11, 0x00


	//----- nvinfo : EIATTR_KPARAM_INFO
	.align		4
.L_751:
        /*0018*/ 	.byte	0x04, 0x17
        /*001a*/ 	.short	(.L_753 - .L_752)
.L_752:
        /*001c*/ 	.word	0x00000000
        /*0020*/ 	.short	0x0005
        /*0022*/ 	.short	0x0020
        /*0024*/ 	.byte	0x00, 0xf0, 0x11, 0x00


	//----- nvinfo : EIATTR_KPARAM_INFO
	.align		4
.L_753:
        /*0028*/ 	.byte	0x04, 0x17
        /*002a*/ 	.short	(.L_755 - .L_754)
.L_754:
        /*002c*/ 	.word	0x00000000
        /*0030*/ 	.short	0x0004
        /*0032*/ 	.short	0x001c
        /*0034*/ 	.byte	0x00, 0xf0, 0x11, 0x00


	//----- nvinfo : EIATTR_KPARAM_INFO
	.align		4
.L_755:
        /*0038*/ 	.byte	0x04, 0x17
        /*003a*/ 	.short	(.L_757 - .L_756)
.L_756:
        /*003c*/ 	.word	0x00000000
        /*0040*/ 	.short	0x0003
        /*0042*/ 	.short	0x0018
        /*0044*/ 	.byte	0x00, 0xf0, 0x11, 0x00


	//----- nvinfo : EIATTR_KPARAM_INFO
	.align		4
.L_757:
        /*0048*/ 	.byte	0x04, 0x17
        /*004a*/ 	.short	(.L_759 - .L_758)
.L_758:
        /*004c*/ 	.word	0x00000000
        /*0050*/ 	.short	0x0002
        /*0052*/ 	.short	0x0010
        /*0054*/ 	.byte	0x00, 0xf5, 0x21, 0x00


	//----- nvinfo : EIATTR_KPARAM_INFO
	.align		4
.L_759:
        /*0058*/ 	.byte	0x04, 0x17
        /*005a*/ 	.short	(.L_761 - .L_760)
.L_760:
        /*005c*/ 	.word	0x00000000
        /*0060*/ 	.short	0x0001
        /*0062*/ 	.short	0x0008
        /*0064*/ 	.byte	0x00, 0xf5, 0x21, 0x00


	//----- nvinfo : EIATTR_KPARAM_INFO
	.align		4
.L_761:
        /*0068*/ 	.byte	0x04, 0x17
        /*006a*/ 	.short	(.L_763 - .L_762)
.L_762:
        /*006c*/ 	.word	0x00000000
        /*0070*/ 	.short	0x0000
        /*0072*/ 	.short	0x0000
        /*0074*/ 	.byte	0x00, 0xf5, 0x21, 0x00


	//----- nvinfo : EIATTR_SPARSE_MMA_MASK
	.align		4
.L_763:
        /*0078*/ 	.byte	0x03, 0x50
        /*007a*/ 	.short	0x0000


	//----- nvinfo : EIATTR_MAXREG_COUNT
	.align		4
        /*007c*/ 	.byte	0x03, 0x1b
        /*007e*/ 	.short	0x00ff


	//----- nvinfo : EIATTR_MERCURY_ISA_VERSION
	.align		4
        /*0080*/ 	.byte	0x03, 0x5f
        /*0082*/ 	.short	0x0101


	//----- nvinfo : EIATTR_COOP_GROUP_MASK_REGIDS
	.align		4
        /*0084*/ 	.byte	0x04, 0x29
        /*0086*/ 	.short	(.L_765 - .L_764)


	//   ....[0]....
.L_764:
        /*0088*/ 	.word	0xffffffff


	//   ....[1]....
        /*008c*/ 	.word	0xffffffff


	//   ....[2]....
        /*0090*/ 	.word	0xffffffff


	//   ....[3]....
        /*0094*/ 	.word	0xffffffff


	//   ....[4]....
        /*0098*/ 	.word	0xffffffff


	//   ....[5]....
        /*009c*/ 	.word	0xffffffff


	//   ....[6]....
        /*00a0*/ 	.word	0xffffffff


	//   ....[7]....
        /*00a4*/ 	.word	0xffffffff


	//   ....[8]....
        /*00a8*/ 	.word	0xffffffff


	//   ....[9]....
        /*00ac*/ 	.word	0xffffffff


	//----- nvinfo : EIATTR_COOP_GROUP_INSTR_OFFSETS
	.align		4
.L_765:
        /*00b0*/ 	.byte	0x04, 0x28
        /*00b2*/ 	.short	(.L_767 - .L_766)


	//   ....[0]....
.L_766:
        /*00b4*/ 	.word	0x00002fd0


	//   ....[1]....
        /*00b8*/ 	.word	0x00003000


	//   ....[2]....
        /*00bc*/ 	.word	0x00003040


	//   ....[3]....
        /*00c0*/ 	.word	0x00003080


	//   ....[4]....
        /*00c4*/ 	.word	0x000030b0


	//   ....[5]....
        /*00c8*/ 	.word	0x000058e0


	//   ....[6]....
        /*00cc*/ 	.word	0x00005900


	//   ....[7]....
        /*00d0*/ 	.word	0x00005920


	//   ....[8]....
        /*00d4*/ 	.word	0x00005940


	//   ....[9]....
        /*00d8*/ 	.word	0x00005960


	//----- nvinfo : EIATTR_VRC_CTA_INIT_COUNT
	.align		4
.L_767:
        /*00dc*/ 	.byte	0x02, 0x4a
	.zero		1
	.zero		1


	//----- nvinfo : EIATTR_EXIT_INSTR_OFFSETS
	.align		4
        /*00e0*/ 	.byte	0x04, 0x1c
        /*00e2*/ 	.short	(.L_769 - .L_768)


	//   ....[0]....
.L_768:
        /*00e4*/ 	.word	0x00005980


	//   ....[1]....
        /*00e8*/ 	.word	0x00005da0


	//   ....[2]....
        /*00ec*/ 	.word	0x000061c0


	//   ....[3]....
        /*00f0*/ 	.word	0x000065e0


	//   ....[4]....
        /*00f4*/ 	.word	0x00006a00


	//   ....[5]....
        /*00f8*/ 	.word	0x00006e20


	//   ....[6]....
        /*00fc*/ 	.word	0x00007240


	//   ....[7]....
        /*0100*/ 	.word	0x00007660


	//   ....[8]....
        /*0104*/ 	.word	0x00007a70


	//   ....[9]....
        /*0108*/ 	.word	0x00007e80


	//   ....[10]....
        /*010c*/ 	.word	0x00008290


	//   ....[11]....
        /*0110*/ 	.word	0x000086a0


	//   ....[12]....
        /*0114*/ 	.word	0x00008ac0


	//   ....[13]....
        /*0118*/ 	.word	0x00008ed0


	//   ....[14]....
        /*011c*/ 	.word	0x000092e0


	//   ....[15]....
        /*0120*/ 	.word	0x000096f0


	//   ....[16]....
        /*0124*/ 	.word	0x00009ae0


	//----- nvinfo : EIATTR_CRS_STACK_SIZE
	.align		4
.L_769:
        /*0128*/ 	.byte	0x04, 0x1e
        /*012a*/ 	.short	(.L_771 - .L_770)
.L_770:
        /*012c*/ 	.word	0x00000000


	//----- nvinfo : EIATTR_CBANK_PARAM_SIZE
	.align		4
.L_771:
        /*0130*/ 	.byte	0x03, 0x19
        /*0132*/ 	.short	0x0028


	//----- nvinfo : EIATTR_PARAM_CBANK
	.align		4
        /*0134*/ 	.byte	0x04, 0x0a
        /*0136*/ 	.short	(.L_773 - .L_772)
	.align		4
.L_772:
        /*0138*/ 	.word	index@(.nv.constant0._ZN18transformer_engine34scaled_masked_softmax_warp_forwardI13__nv_bfloat16S1_fLi11EEEvPT0_PKT_PKhT1_iii)
        /*013c*/ 	.short	0x0380
        /*013e*/ 	.short	0x0028


	//----- nvinfo : EIATTR_SW_WAR
	.align		4
.L_773:
        /*0140*/ 	.byte	0x04, 0x36
        /*0142*/ 	.short	(.L_775 - .L_774)
.L_774:
        /*0144*/ 	.word	0x00000008
.L_775:


//--------------------- .nv.info._ZN18transformer_engine34scaled_masked_softmax_warp_forwardI13__nv_bfloat16S1_fLi10EEEvPT0_PKT_PKhT1_iii --------------------------
	.section	.nv.info._ZN18transformer_engine34scaled_masked_softmax_warp_forwardI13__nv_bfloat16S1_fLi10EEEvPT0_PKT_PKhT1_iii,"",@"SHT_CUDA_INFO"
	.sectionflags	@""
	.align	4


	//----- nvinfo : EIATTR_CUDA_API_VERSION
	.align		4
        /*0000*/ 	.byte	0x04, 0x37
        /*0002*/ 	.short	(.L_777 - .L_776)
.L_776:
        /*0004*/ 	.word	0x00000082


	//----- nvinfo : EIATTR_KPARAM_INFO
	.align		4
.L_777:
        /*0008*/ 	.byte	0x04, 0x17
        /*000a*/ 	.short	(.L_779 - .L_778)
.L_778:
        /*000c*/ 	.word	0x00000000
        /*0010*/ 	.short	0x0006
        /*0012*/ 	.short	0x0024
        /*0014*/ 	.byte	0x00, 0xf0, 0x11, 0x00


	//----- nvinfo : EIATTR_KPARAM_INFO
	.align		4
.L_779:
        /*0018*/ 	.byte	0x04, 0x17
        /*001a*/ 	.short	(.L_781 - .L_780)
.L_780:
        /*001c*/ 	.word	0x00000000
        /*0020*/ 	.short	0x0005
        /*0022*/ 	.short	0x0020
        /*0024*/ 	.byte	0x00, 0xf0, 0x11, 0x00


	//----- nvinfo : EIATTR_KPARAM_INFO
	.align		4
.L_781:
        /*0028*/ 	.byte	0x04, 0x17
        /*002a*/ 	.short	(.L_783 - .L_782)
.L_782:
        /*002c*/ 	.word	0x00000000
        /*0030*/ 	.short	0x0004
        /*0032*/ 	.short	0x001c
        /*0034*/ 	.byte	0x00, 0xf0, 0x11, 0x00


	//----- nvinfo : EIATTR_KPARAM_INFO
	.align		4
.L_783:
        /*0038*/ 	.byte	0x04, 0x17
        /*003a*/ 	.short	(.L_785 - .L_784)
.L_784:
        /*003c*/ 	.word	0x00000000
        /*0040*/ 	.short	0x0003
        /*0042*/ 	.short	0x0018
        /*0044*/ 	.byte	0x00, 0xf0, 0x11, 0x00


	//----- nvinfo : EIATTR_KPARAM_INFO
	.align		4
.L_785:
        /*0048*/ 	.byte	0x04, 0x17
        /*004a*/ 	.short	(.L_787 - .L_786)
.L_786:
        /*004c*/ 	.word	0x00000000
        /*0050*/ 	.short	0x0002
        /*0052*/ 	.short	0x0010
        /*0054*/ 	.byte	0x00, 0xf5, 0x21, 0x00


	//----- nvinfo : EIATTR_KPARAM_INFO
	.align		4
.L_787:
        /*0058*/ 	.byte	0x04, 0x17
        /*005a*/ 	.short	(.L_789 - .L_788)
.L_788:
        /*005c*/ 	.word	0x00000000
        /*0060*/ 	.short	0x0001
        /*0062*/ 	.short	0x0008
        /*0064*/ 	.byte	0x00, 0xf5, 0x21, 0x00


	//----- nvinfo : EIATTR_KPARAM_INFO
	.align		4
.L_789:
        /*0068*/ 	.byte	0x04, 0x17
        /*006a*/ 	.short	(.L_791 - .L_790)
.L_790:
        /*006c*/ 	.word	0x00000000
        /*0070*/ 	.short	0x0000
        /*0072*/ 	.short	0x0000
        /*0074*/ 	.byte	0x00, 0xf5, 0x21, 0x00


	//----- nvinfo : EIATTR_SPARSE_MMA_MASK
	.align		4
.L_791:
        /*0078*/ 	.byte	0x03, 0x50
        /*007a*/ 	.short	0x0000


	//----- nvinfo : EIATTR_MAXREG_COUNT
	.align		4
        /*007c*/ 	.byte	0x03, 0x1b
        /*007e*/ 	.short	0x00ff


	//----- nvinfo : EIATTR_MERCURY_ISA_VERSION
	.align		4
        /*0080*/ 	.byte	0x03, 0x5f
        /*0082*/ 	.short	0x0101


	//----- nvinfo : EIATTR_COOP_GROUP_MASK_REGIDS
	.align		4
        /*0084*/ 	.byte	0x04, 0x29
        /*0086*/ 	.short	(.L_793 - .L_792)


	//   ....[0]....
.L_792:
        /*0088*/ 	.word	0xffffffff


	//   ....[1]....
        /*008c*/ 	.word	0xffffffff


	//   ....[2]....
        /*0090*/ 	.word	0xffffffff


	//   ....[3]....
        /*0094*/ 	.word	0xffffffff


	//   ....[4]....
        /*0098*/ 	.word	0xffffffff


	//   ....[5]....
        /*009c*/ 	.word	0xffffffff


	//   ....[6]....
        /*00a0*/ 	.word	0xffffffff


	//   ....[7]....
        /*00a4*/ 	.word	0xffffffff


	//   ....[8]....
        /*00a8*/ 	.word	0xffffffff


	//   ....[9]....
        /*00ac*/ 	.word	0xffffffff


	//----- nvinfo : EIATTR_COOP_GROUP_INSTR_OFFSETS
	.align		4
.L_793:
        /*00b0*/ 	.byte	0x04, 0x28
        /*00b2*/ 	.short	(.L_795 - .L_794)


	//   ....[0]....
.L_794:
        /*00b4*/ 	.word	0x000018f0


	//   ....[1]....
        /*00b8*/ 	.word	0x00001920


	//   ....[2]....
        /*00bc*/ 	.word	0x00001950


	//   ....[3]....
        /*00c0*/ 	.word	0x00001980


	//   ....[4]....
        /*00c4*/ 	.word	0x000019b0


	//   ....[5]....
        /*00c8*/ 	.word	0x00002df0


	//   ....[6]....
        /*00cc*/ 	.word	0x00002e10


	//   ....[7]....
        /*00d0*/ 	.word	0x00002e30


	//   ....[8]....
        /*00d4*/ 	.word	0x00002e50


	//   ....[9]....
        /*00d8*/ 	.word	0x00002e70


	//----- nvinfo : EIATTR_VRC_CTA_INIT_COUNT
	.align		4
.L_795:
        /*00dc*/ 	.byte	0x02, 0x4a
	.zero		1
	.zero		1


	//----- nvinfo : EIATTR_EXIT_INSTR_OFFSETS
	.align		4
        /*00e0*/ 	.byte	0x04, 0x1c
        /*00e2*/ 	.short	(.L_797 - .L_796)


	//   ....[0]....
.L_796:
        /*00e4*/ 	.word	0x00002e90


	//   ....[1]....
        /*00e8*/ 	.word	0x00003280


	//   ....[2]....
        /*00ec*/ 	.word	0x00003650


	//   ....[3]....
        /*00f0*/ 	.word	0x00003a20


	//   ....[4]....
        /*00f4*/ 	.word	0x00003df0


	//   ....[5]....
        /*00f8*/ 	.word	0x000041c0


	//   ....[6]....
        /*00fc*/ 	.word	0x00004590


	//   ....[7]....
        /*0100*/ 	.word	0x00004960


	//   ....[8]....
        /*0104*/ 	.word	0x00004d10


	//----- nvinfo : EIATTR_CRS_STACK_SIZE
	.align		4
.L_797:
        /*0108*/ 	.byte	0x04, 0x1e
        /*010a*/ 	.short	(.L_799 - .L_798)
.L_798:
        /*010c*/ 	.word	0x00000000


	//----- nvinfo : EIATTR_CBANK_PARAM_SIZE
	.align		4
.L_799:
        /*0110*/ 	.byte	0x03, 0x19
        /*0112*/ 	.short	0x0028


	//----- nvinfo : EIATTR_PARAM_CBANK
	.align		4
        /*0114*/ 	.byte	0x04, 0x0a
        /*0116*/ 	.short	(.L_801 - .L_800)
	.align		4
.L_800:
        /*0118*/ 	.word	index@(.nv.constant0._ZN18transformer_engine34scaled_masked_softmax_warp_forwardI13__nv_bfloat16S1_fLi10EEEvPT0_PKT_PKhT1_iii)
        /*011c*/ 	.short	0x0380
        /*011e*/ 	.short	0x0028


	//----- nvinfo : EIATTR_SW_WAR
	.align		4
.L_801:
        /*0120*/ 	.byte	0x04, 0x36
        /*0122*/ 	.short	(.L_803 - .L_802)
.L_802:
        /*0124*/ 	.word	0x00000008
.L_803:


//--------------------- .nv.info._ZN18transformer_engine34scaled_masked_softmax_warp_forwardI13__nv_bfloat16S1_fLi9EEEvPT0_PKT_PKhT1_iii --------------------------
	.section	.nv.info._ZN18transformer_engine34scaled_masked_softmax_warp_forwardI13__nv_bfloat16S1_fLi9EEEvPT0_PKT_PKhT1_iii,"",@"SHT_CUDA_INFO"
	.sectionflags	@""
	.align	4


	//----- nvinfo : EIATTR_CUDA_API_VERSION
	.align		4
        /*0000*/ 	.byte	0x04, 0x37
        /*0002*/ 	.short	(.L_805 - .L_804)
.L_804:
        /*0004*/ 	.word	0x00000082


	//----- nvinfo : EIATTR_KPARAM_INFO
	.align		4
.L_805:
        /*0008*/ 	.byte	0x04, 0x17
        /*000a*/ 	.short	(.L_807 - .L_806)
.L_806:
        /*000c*/ 	.word	0x00000000
        /*0010*/ 	.short	0x0006
        /*0012*/ 	.short	0x0024
        /*0014*/ 	.byte	0x00, 0xf0, 0x11, 0x00


	//----- nvinfo : EIATTR_KPARAM_INFO
	.align		4
.L_807:
        /*0018*/ 	.byte	0x04, 0x17
        /*001a*/ 	.short	(.L_809 - .L_808)
.L_808:
        /*001c*/ 	.word	0x00000000
        /*0020*/ 	.short	0x0005
        /*0022*/ 	.short	0x0020
        /*0024*/ 	.byte	0x00, 0xf0, 0x11, 0x00


	//----- nvinfo : EIATTR_KPARAM_INFO
	.align		4
.L_809:
        /*0028*/ 	.byte	0x04, 0x17
        /*002a*/ 	.short	(.L_811 - .L_810)
.L_810:
        /*002c*/ 	.word	0x00000000
        /*0030*/ 	.short	0x0004
        /*0032*/ 	.short	0x001c
        /*0034*/ 	.byte	0x00, 0xf0, 0x11, 0x00


	//----- nvinfo : EIATTR_KPARAM_INFO
	.align		4
.L_811:
        /*0038*/ 	.byte	0x04, 0x17
        /*003a*/ 	.short	(.L_813 - .L_812)
.L_812:
        /*003c*/ 	.word	0x00000000
        /*0040*/ 	.short	0x0003
        /*0042*/ 	.short	0x0018
        /*0044*/ 	.byte	0x00, 0xf0, 0x11, 0x00


	//----- nvinfo : EIATTR_KPARAM_INFO
	.align		4
.L_813:
        /*0048*/ 	.byte	0x04, 0x17
        /*004a*/ 	.short	(.L_815 - .L_814)
.L_814:
        /*004c*/ 	.word	0x00000000
        /*0050*/ 	.short	0x0002
        /*0052*/ 	.short	0x0010
        /*0054*/ 	.byte	0x00, 0xf5, 0x21, 0x00


	//----- nvinfo : EIATTR_KPARAM_INFO
	.align		4
.L_815:
        /*0058*/ 	.byte	0x04, 0x17
        /*005a*/ 	.short	(.L_817 - .L_816)
.L_816:
        /*005c*/ 	.word	0x00000000
        /*0060*/ 	.short	0x0001
        /*0062*/ 	.short	0x0008
        /*0064*/ 	.byte	0x00, 0xf5, 0x21, 0x00


	//----- nvinfo : EIATTR_KPARAM_INFO
	.align		4
.L_817:
        /*0068*/ 	.byte	0x04, 0x17
        /*006a*/ 	.short	(.L_819 - .L_818)
.L_818:
        /*006c*/ 	.word	0x00000000
        /*0070*/ 	.short	0x0000
        /*0072*/ 	.short	0x0000
        /*0074*/ 	.byte	0x00, 0xf5, 0x21, 0x00


	//----- nvinfo : EIATTR_SPARSE_MMA_MASK
	.align		4
.L_819:
        /*0078*/ 	.byte	0x03, 0x50
        /*007a*/ 	.short	0x0000


	//----- nvinfo : EIATTR_MAXREG_COUNT
	.align		4
        /*007c*/ 	.byte	0x03, 0x1b
        /*007e*/ 	.short	0x00ff


	//----- nvinfo : EIATTR_MERCURY_ISA_VERSION
	.align		4
        /*0080*/ 	.byte	0x03, 0x5f
        /*0082*/ 	.short	0x0101


	//----- nvinfo : EIATTR_COOP_GROUP_MASK_REGIDS
	.align		4
        /*0084*/ 	.byte	0x04, 0x29
        /*0086*/ 	.short	(.L_821 - .L_820)


	//   ....[0]....
.L_820:
        /*0088*/ 	.word	0xffffffff


	//   ....[1]....
        /*008c*/ 	.word	0xffffffff


	//   ....[2]....
        /*0090*/ 	.word	0xffffffff


	//   ....[3]....
        /*0094*/ 	.word	0xffffffff


	//   ....[4]....
        /*0098*/ 	.word	0xffffffff


	//   ....[5]....
        /*009c*/ 	.word	0xffffffff


	//   ....[6]....
        /*00a0*/ 	.word	0xffffffff


	//   ....[7]....
        /*00a4*/ 	.word	0xffffffff


	//   ....[8]....
        /*00a8*/ 	.word	0xffffffff


	//   ....[9]....
        /*00ac*/ 	.word	0xffffffff


	//----- nvinfo : EIATTR_COOP_GROUP_INSTR_OFFSETS
	.align		4
.L_821:
        /*00b0*/ 	.byte	0x04, 0x28
        /*00b2*/ 	.short	(.L_823 - .L_822)


	//   ....[0]....
.L_822:
        /*00b4*/ 	.word	0x00000d70


	//   ....[1]....
        /*00b8*/ 	.word	0x00000da0


	//   ....[2]....
        /*00bc*/ 	.word	0x00000de0


	//   ....[3]....
        /*00c0*/ 	.word	0x00000e10


	//   ....[4]....
        /*00c4*/ 	.word	0x00000e50


	//   ....[5]....
        /*00c8*/ 	.word	0x00001880


	//   ....[6]....
        /*00cc*/ 	.word	0x000018a0


	//   ....[7]....
        /*00d0*/ 	.word	0x000018c0


	//   ....[8]....
        /*00d4*/ 	.word	0x000018e0


	//   ....[9]....
        /*00d8*/ 	.word	0x00001900


	//----- nvinfo : EIATTR_VRC_CTA_INIT_COUNT
	.align		4
.L_823:
        /*00dc*/ 	.byte	0x02, 0x4a
	.zero		1
	.zero		1


	//----- nvinfo : EIATTR_EXIT_INSTR_OFFSETS
	.align		4
        /*00e0*/ 	.byte	0x04, 0x1c
        /*00e2*/ 	.short	(.L_825 - .L_824)


	//   ....[0]....
.L_824:
        /*00e4*/ 	.word	0x00001920


	//   ....[1]....
        /*00e8*/ 	.word	0x00001d40


	//   ....[2]....
        /*00ec*/ 	.word	0x00002150


	//   ....[3]....
        /*00f0*/ 	.word	0x00002560


	//   ....[4]....
        /*00f4*/ 	.word	0x00002950


	//----- nvinfo : EIATTR_CRS_STACK_SIZE
	.align		4
.L_825:
        /*00f8*/ 	.byte	0x04, 0x1e
        /*00fa*/ 	.short	(.L_827 - .L_826)
.L_826:
        /*00fc*/ 	.word	0x00000000


	//----- nvinfo : EIATTR_CBANK_PARAM_SIZE
	.align		4
.L_827:
        /*0100*/ 	.byte	0x03, 0x19
        /*0102*/ 	.short	0x0028


	//----- nvinfo : EIATTR_PARAM_CBANK
	.align		4
        /*0104*/ 	.byte	0x04, 0x0a
        /*0106*/ 	.short	(.L_829 - .L_828)
	.align		4
.L_828:
        /*0108*/ 	.word	index@(.nv.constant0._ZN18transformer_engine34scaled_masked_softmax_warp_forwardI13__nv_bfloat16S1_fLi9EEEvPT0_PKT_PKhT1_iii)
        /*010c*/ 	.short	0x0380
        /*010e*/ 	.short	0x0028


	//----- nvinfo : EIATTR_SW_WAR
	.align		4
.L_829:
        /*0110*/ 	.byte	0x04, 0x36
        /*0112*/ 	.short	(.L_831 - .L_830)
.L_830:
        /*0114*/ 	.word	0x00000008
.L_831:


//--------------------- .nv.info._ZN18transformer_engine34scaled_masked_softmax_warp_forwardI13__nv_bfloat16S1_fLi8EEEvPT0_PKT_PKhT1_iii --------------------------
	.section	.nv.info._ZN18transformer_engine34scaled_masked_softmax_warp_forwardI13__nv_bfloat16S1_fLi8EEEvPT0_PKT_PKhT1_iii,"",@"SHT_CUDA_INFO"
	.sectionflags	@""
	.align	4


	//----- nvinfo : EIATTR_CUDA_API_VERSION
	.align		4
        /*0000*/ 	.byte	0x04, 0x37
        /*0002*/ 	.short	(.L_833 - .L_832)
.L_832:
        /*0004*/ 	.word	0x00000082


	//----- nvinfo : EIATTR_KPARAM_INFO
	.align		4
.L_833:
        /*0008*/ 	.byte	0x04, 0x17
        /*000a*/ 	.short	(.L_835 - .L_834)
.L_834:
        /*000c*/ 	.word	0x00000000
        /*0010*/ 	.short	0x0006
        /*0012*/ 	.short	0x0024
        /*0014*/ 	.byte	0x00, 0xf0, 0x11, 0x00


	//----- nvinfo : EIATTR_KPARAM_INFO
	.align		4
.L_835:
        /*0018*/ 	.byte	0x04, 0x17
        /*001a*/ 	.short	(.L_837 - .L_836)
.L_836:
        /*001c*/ 	.word	0x00000000
        /*0020*/ 	.short	0x0005
        /*0022*/ 	.short	0x0020
        /*0024*/ 	.byte	0x00, 0xf0, 0x11, 0x00


	//----- nvinfo : EIATTR_KPARAM_INFO
	.align		4
.L_837:
        /*0028*/ 	.byte	0x04, 0x17
        /*002a*/ 	.short	(.L_839 - .L_838)
.L_838:
        /*002c*/ 	.word	0x00000000
        /*0030*/ 	.short	0x0004
        /*0032*/ 	.short	0x001c
        /*0034*/ 	.byte	0x00, 0xf0, 0x11, 0x00


	//----- nvinfo : EIATTR_KPARAM_INFO
	.align		4
.L_839:
        /*0038*/ 	.byte	0x04, 0x17
        /*003a*/ 	.short	(.L_841 - .L_840)
.L_840:
        /*003c*/ 	.word	0x00000000
        /*0040*/ 	.short	0x0003
        /*0042*/ 	.short	0x0018
        /*0044*/ 	.byte	0x00, 0xf0, 0x11, 0x00


	//----- nvinfo : EIATTR_KPARAM_INFO
	.align		4
.L_841:
        /*0048*/ 	.byte	0x04, 0x17
        /*004a*/ 	.short	(.L_843 - .L_842)
.L_842:
        /*004c*/ 	.word	0x00000000
        /*0050*/ 	.short	0x0002
        /*0052*/ 	.short	0x0010
        /*0054*/ 	.byte	0x00, 0xf5, 0x21, 0x00


	//----- nvinfo : EIATTR_KPARAM_INFO
	.align		4
.L_843:
        /*0058*/ 	.byte	0x04, 0x17
        /*005a*/ 	.short	(.L_845 - .L_844)
.L_844:
        /*005c*/ 	.word	0x00000000
        /*0060*/ 	.short	0x0001
        /*0062*/ 	.short	0x0008
        /*0064*/ 	.byte	0x00, 0xf5, 0x21, 0x00


	//----- nvinfo : EIATTR_KPARAM_INFO
	.align		4
.L_845:
        /*0068*/ 	.byte	0x04, 0x17
        /*006a*/ 	.short	(.L_847 - .L_846)
.L_846:
        /*006c*/ 	.word	0x00000000
        /*0070*/ 	.short	0x0000
        /*0072*/ 	.short	0x0000
        /*0074*/ 	.byte	0x00, 0xf5, 0x21, 0x00


	//----- nvinfo : EIATTR_SPARSE_MMA_MASK
	.align		4
.L_847:
        /*0078*/ 	.byte	0x03, 0x50
        /*007a*/ 	.short	0x0000


	//----- nvinfo : EIATTR_MAXREG_COUNT
	.align		4
        /*007c*/ 	.byte	0x03, 0x1b
        /*007e*/ 	.short	0x00ff


	//----- nvinfo : EIATTR_MERCURY_ISA_VERSION
	.align		4
        /*0080*/ 	.byte	0x03, 0x5f
        /*0082*/ 	.short	0x0101


	//----- nvinfo : EIATTR_COOP_GROUP_MASK_REGIDS
	.align		4
        /*0084*/ 	.byte	0x04, 0x29
        /*0086*/ 	.short	(.L_849 - .L_848)


	//   ....[0]....
.L_848:
        /*0088*/ 	.word	0xffffffff


	//   ....[1]....
        /*008c*/ 	.word	0xffffffff


	//   ....[2]....
        /*0090*/ 	.word	0xffffffff


	//   ....[3]....
        /*0094*/ 	.word	0xffffffff


	//   ....[4]....
        /*0098*/ 	.word	0xffffffff


	//   ....[5]....
        /*009c*/ 	.word	0xffffffff


	//   ....[6]....
        /*00a0*/ 	.word	0xffffffff


	//   ....[7]....
        /*00a4*/ 	.word	0xffffffff


	//   ....[8]....
        /*00a8*/ 	.word	0xffffffff


	//   ....[9]....
        /*00ac*/ 	.word	0xffffffff


	//----- nvinfo : EIATTR_COOP_GROUP_INSTR_OFFSETS
	.align		4
.L_849:
        /*00b0*/ 	.byte	0x04, 0x28
        /*00b2*/ 	.short	(.L_851 - .L_850)


	//   ....[0]....
.L_850:
        /*00b4*/ 	.word	0x000007d0


	//   ....[1]....
        /*00b8*/ 	.word	0x00000810


	//   ....[2]....
        /*00bc*/ 	.word	0x00000840


	//   ....[3]....
        /*00c0*/ 	.word	0x00000870


	//   ....[4]....
        /*00c4*/ 	.word	0x000008a0


	//   ....[5]....
        /*00c8*/ 	.word	0x00000dd0


	//   ....[6]....
        /*00cc*/ 	.word	0x00000df0


	//   ....[7]....
        /*00d0*/ 	.word	0x00000e10


	//   ....[8]....
        /*00d4*/ 	.word	0x00000e30


	//   ....[9]....
        /*00d8*/ 	.word	0x00000e50


	//----- nvinfo : EIATTR_VRC_CTA_INIT_COUNT
	.align		4
.L_851:
        /*00dc*/ 	.byte	0x02, 0x4a
	.zero		1
	.zero		1


	//----- nvinfo : EIATTR_EXIT_INSTR_OFFSETS
	.align		4
        /*00e0*/ 	.byte	0x04, 0x1c
        /*00e2*/ 	.short	(.L_853 - .L_852)


	//   ....[0]....
.L_852:
        /*00e4*/ 	.word	0x00000e70


	//   ....[1]....
        /*00e8*/ 	.word	0x000012a0


	//   ....[2]....
        /*00ec*/ 	.word	0x000016a0


	//----- nvinfo : EIATTR_CRS_STACK_SIZE
	.align		4
.L_853:
        /*00f0*/ 	.byte	0x04, 0x1e
        /*00f2*/ 	.short	(.L_855 - .L_854)
.L_854:
        /*00f4*/ 	.word	0x00000000


	//----- nvinfo : EIATTR_CBANK_PARAM_SIZE
	.align		4
.L_855:
        /*00f8*/ 	.byte	0x03, 0x19
        /*00fa*/ 	.short	0x0028


	//----- nvinfo : EIATTR_PARAM_CBANK
	.align		4
        /*00fc*/ 	.byte	0x04, 0x0a
        /*00fe*/ 	.short	(.L_857 - .L_856)
	.align		4
.L_856:
        /*0100*/ 	.word	index@(.nv.constant0._ZN18transformer_engine34scaled_masked_softmax_warp_forwardI13__nv_bfloat16S1_fLi8EEEvPT0_PKT_PKhT1_iii)
        /*0104*/ 	.short	0x0380
        /*0106*/ 	.short	0x0028


	//----- nvinfo : EIATTR_SW_WAR
	.align		4
.L_857:
        /*0108*/ 	.byte	0x04, 0x36
        /*010a*/ 	.short	(.L_859 - .L_858)
.L_858:
        /*010c*/ 	.word	0x00000008
.L_859:


//--------------------- .nv.info._ZN18transformer_engine34scaled_masked_softmax_warp_forwardI13__nv_bfloat16S1_fLi7EEEvPT0_PKT_PKhT1_iii --------------------------
	.section	.nv.info._ZN18transformer_engine34scaled_masked_softmax_warp_forwardI13__nv_bfloat16S1_fLi7EEEvPT0_PKT_PKhT1_iii,"",@"SHT_CUDA_INFO"
	.sectionflags	@""
	.align	4


	//----- nvinfo : EIATTR_CUDA_API_VERSION
	.align		4
        /*0000*/ 	.byte	0x04, 0x37
        /*0002*/ 	.short	(.L_861 - .L_860)
.L_860:
        /*0004*/ 	.word	0x00000082


	//----- nvinfo : EIATTR_KPARAM_INFO
	.align		4
.L_861:
        /*0008*/ 	.byte	0x04, 0x17
        /*000a*/ 	.short	(.L_863 - .L_862)
.L_862:
        /*000c*/ 	.word	0x00000000
        /*0010*/ 	.short	0x0006
        /*0012*/ 	.short	0x0024
        /*0014*/ 	.byte	0x00, 0xf0, 0x11, 0x00


	//----- nvinfo : EIATTR_KPARAM_INFO
	.align		4
.L_863:
        /*0018*/ 	.byte	0x04, 0x17
        /*001a*/ 	.short	(.L_865 - .L_864)
.L_864:
        /*001c*/ 	.word	0x00000000
        /*0020*/ 	.short	0x0005
        /*0022*/ 	.short	0x0020
        /*0024*/ 	.byte	0x00, 0xf0, 0x11, 0x00


	//----- nvinfo : EIATTR_KPARAM_INFO
	.align		4
.L_865:
        /*0028*/ 	.byte	0x04, 0x17
        /*002a*/ 	.short	(.L_867 - .L_866)
.L_866:
        /*002c*/ 	.word	0x00000000
        /*0030*/ 	.short	0x0004
        /*0032*/ 	.short	0x001c
        /*0034*/ 	.byte	0x00, 0xf0, 0x11, 0x00


	//----- nvinfo : EIATTR_KPARAM_INFO
	.align		4
.L_867:
        /*0038*/ 	.byte	0x04, 0x17
        /*003a*/ 	.short	(.L_869 - .L_868)
.L_868:
        /*003c*/ 	.word	0x00000000
        /*0040*/ 	.short	0x0003
        /*0042*/ 	.short	0x0018
        /*0044*/ 	.byte	0x00, 0xf0, 0x11, 0x00


	//----- nvinfo : EIATTR_KPARAM_INFO
	.align		4
.L_869:
        /*0048*/ 	.byte	0x04, 0x17
        /*004a*/ 	.short	(.L_871 - .L_870)
.L_870:
        /*004c*/ 	.word	0x00000000
        /*0050*/ 	.short	0x0002
        /*0052*/ 	.short	0x0010
        /*0054*/ 	.byte	0x00, 0xf5, 0x21, 0x00


	//----- nvinfo : EIATTR_KPARAM_INFO
	.align		4
.L_871:
        /*0058*/ 	.byte	0x04, 0x17
        /*005a*/ 	.short	(.L_873 - .L_872)
.L_872:
        /*005c*/ 	.word	0x00000000
        /*0060*/ 	.short	0x0001
        /*0062*/ 	.short	0x0008
        /*0064*/ 	.byte	0x00, 0xf5, 0x21, 0x00


	//----- nvinfo : EIATTR_KPARAM_INFO
	.align		4
.L_873:
        /*0068*/ 	.byte	0x04, 0x17
        /*006a*/ 	.short	(.L_875 - .L_874)
.L_874:
        /*006c*/ 	.word	0x00000000
        /*0070*/ 	.short	0x0000
        /*0072*/ 	.short	0x0000
        /*0074*/ 	.byte	0x00, 0xf5, 0x21, 0x00


	//----- nvinfo : EIATTR_SPARSE_MMA_MASK
	.align		4
.L_875:
        /*0078*/ 	.byte	0x03, 0x50
        /*007a*/ 	.short	0x0000


	//----- nvinfo : EIATTR_MAXREG_COUNT
	.align		4
        /*007c*/ 	.byte	0x03, 0x1b
        /*007e*/ 	.short	0x00ff


	//----- nvinfo : EIATTR_MERCURY_ISA_VERSION
	.align		4
        /*0080*/ 	.byte	0x03, 0x5f
        /*0082*/ 	.short	0x0101


	//----- nvinfo : EIATTR_COOP_GROUP_MASK_REGIDS
	.align		4
        /*0084*/ 	.byte	0x04, 0x29
        /*0086*/ 	.short	(.L_877 - .L_876)


	//   ....[0]....
.L_876:
        /*0088*/ 	.word	0xffffffff


	//   ....[1]....
        /*008c*/ 	.word	0xffffffff


	//   ....[2]....
        /*0090*/ 	.word	0xffffffff


	//   ....[3]....
        /*0094*/ 	.word	0xffffffff


	//   ....[4]....
        /*0098*/ 	.word	0xffffffff


	//   ....[5]....
        /*009c*/ 	.word	0xffffffff


	//   ....[6]....
        /*00a0*/ 	.word	0xffffffff


	//   ....[7]....
        /*00a4*/ 	.word	0xffffffff


	//   ....[8]....
        /*00a8*/ 	.word	0xffffffff


	//   ....[9]....
        /*00ac*/ 	.word	0xffffffff


	//   ....[10]....
        /*00b0*/ 	.word	0xffffffff


	//   ....[11]....
        /*00b4*/ 	.word	0xffffffff


	//   ....[12]....
        /*00b8*/ 	.word	0xffffffff


	//   ....[13]....
        /*00bc*/ 	.word	0xffffffff


	//   ....[14]....
        /*00c0*/ 	.word	0xffffffff


	//   ....[15]....
        /*00c4*/ 	.word	0xffffffff


	//   ....[16]....
        /*00c8*/ 	.word	0xffffffff


	//   ....[17]....
        /*00cc*/ 	.word	0xffffffff


	//   ....[18]....
        /*00d0*/ 	.word	0xffffffff


	//   ....[19]....
        /*00d4*/ 	.word	0xffffffff


	//----- nvinfo : EIATTR_COOP_GROUP_INSTR_OFFSETS
	.align		4
.L_877:
        /*00d8*/ 	.byte	0x04, 0x28
        /*00da*/ 	.short	(.L_879 - .L_878)


	//   ....[0]....
.L_878:
        /*00dc*/ 	.word	0x000007d0


	//   ....[1]....
        /*00e0*/ 	.word	0x00000810


	//   ....[2]....
        /*00e4*/ 	.word	0x00000840


	//   ....[3]....
        /*00e8*/ 	.word	0x00000870


	//   ....[4]....
        /*00ec*/ 	.word	0x000008a0


	//   ....[5]....
        /*00f0*/ 	.word	0x000008d0


	//   ....[6]....
        /*00f4*/ 	.word	0x00000900


	//   ....[7]....
        /*00f8*/ 	.word	0x00000940


	//   ....[8]....
        /*00fc*/ 	.word	0x00000970


	//   ....[9]....
        /*0100*/ 	.word	0x000009a0


	//   ....[10]....
        /*0104*/ 	.word	0x00000ef0


	//   ....[11]....
        /*0108*/ 	.word	0x00000f10


	//   ....[12]....
        /*010c*/ 	.word	0x00000f30


	//   ....[13]....
        /*0110*/ 	.word	0x00000f50


	//   ....[14]....
        /*0114*/ 	.word	0x00000f70


	//   ....[15]....
        /*0118*/ 	.word	0x00000f90


	//   ....[16]....
        /*011c*/ 	.word	0x00000fb0


	//   ....[17]....
        /*0120*/ 	.word	0x00000fd0


	//   ....[18]....
        /*0124*/ 	.word	0x00000ff0


	//   ....[19]....
        /*0128*/ 	.word	0x00001010


	//----- nvinfo : EIATTR_VRC_CTA_INIT_COUNT
	.align		4
.L_879:
        /*012c*/ 	.byte	0x02, 0x4a
	.zero		1
	.zero		1


	//----- nvinfo : EIATTR_EXIT_INSTR_OFFSETS
	.align		4
        /*0130*/ 	.byte	0x04, 0x1c
        /*0132*/ 	.short	(.L_881 - .L_880)


	//   ....[0]....
.L_880:
        /*0134*/ 	.word	0x00001020


	//   ....[1]....
        /*0138*/ 	.word	0x000014a0


	//   ....[2]....
        /*013c*/ 	.word	0x00001910


	//----- nvinfo : EIATTR_CRS_STACK_SIZE
	.align		4
.L_881:
        /*0140*/ 	.byte	0x04, 0x1e
        /*0142*/ 	.short	(.L_883 - .L_882)
.L_882:
        /*0144*/ 	.word	0x00000000


	//----- nvinfo : EIATTR_CBANK_PARAM_SIZE
	.align		4
.L_883:
        /*0148*/ 	.byte	0x03, 0x19
        /*014a*/ 	.short	0x0028


	//----- nvinfo : EIATTR_PARAM_CBANK
	.align		4
        /*014c*/ 	.byte	0x04, 0x0a
        /*014e*/ 	.short	(.L_885 - .L_884)
	.align		4
.L_884:
        /*0150*/ 	.word	index@(.nv.constant0._ZN18transformer_engine34scaled_masked_softmax_warp_forwardI13__nv_bfloat16S1_fLi7EEEvPT0_PKT_PKhT1_iii)
        /*0154*/ 	.short	0x0380
        /*0156*/ 	.short	0x0028


	//----- nvinfo : EIATTR_SW_WAR
	.align		4
.L_885:
        /*0158*/ 	.byte	0x04, 0x36
        /*015a*/ 	.short	(.L_887 - .L_886)
.L_886:
        /*015c*/ 	.word	0x00000008
.L_887:


//--------------------- .nv.info._ZN18transformer_engine34scaled_masked_softmax_warp_forwardI13__nv_bfloat16S1_fLi6EEEvPT0_PKT_PKhT1_iii --------------------------
	.section	.nv.info._ZN18transformer_engine34scaled_masked_softmax_warp_forwardI13__nv_bfloat16S1_fLi6EEEvPT0_PKT_PKhT1_iii,"",@"SHT_CUDA_INFO"
	.sectionflags	@""
	.align	4


	//----- nvinfo : EIATTR_CUDA_API_VERSION
	.align		4
        /*0000*/ 	.byte	0x04, 0x37
        /*0002*/ 	.short	(.L_889 - .L_888)
.L_888:
        /*0004*/ 	.word	0x00000082


	//----- nvinfo : EIATTR_KPARAM_INFO
	.align		4
.L_889:
        /*0008*/ 	.byte	0x04, 0x17
        /*000a*/ 	.short	(.L_891 - .L_890)
.L_890:
        /*000c*/ 	.word	0x00000000
        /*0010*/ 	.short	0x0006
        /*0012*/ 	.short	0x0024
        /*0014*/ 	.byte	0x00, 0xf0, 0x11, 0x00


	//----- nvinfo : EIATTR_KPARAM_INFO
	.align		4
.L_891:
        /*0018*/ 	.byte	0x04, 0x17
        /*001a*/ 	.short	(.L_893 - .L_892)
.L_892:
        /*001c*/ 	.word	0x00000000
        /*0020*/ 	.short	0x0005
        /*0022*/ 	.short	0x0020
        /*0024*/ 	.byte	0x00, 0xf0, 0x11, 0x00


	//----- nvinfo : EIATTR_KPARAM_INFO
	.align		4
.L_893:
        /*0028*/ 	.byte	0x04, 0x17
        /*002a*/ 	.short	(.L_895 - .L_894)
.L_894:
        /*002c*/ 	.word	0x00000000
        /*0030*/ 	.short	0x0004
        /*0032*/ 	.short	0x001c
        /*0034*/ 	.byte	0x00, 0xf0, 0x11, 0x00


	//----- nvinfo : EIATTR_KPARAM_INFO
	.align		4
.L_895:
        /*0038*/ 	.byte	0x04, 0x17
        /*003a*/ 	.short	(.L_897 - .L_896)
.L_896:
        /*003c*/ 	.word	0x00000000
        /*0040*/ 	.short	0x0003
        /*0042*/ 	.short	0x0018
        /*0044*/ 	.byte	0x00, 0xf0, 0x11, 0x00


	//----- nvinfo : EIATTR_KPARAM_INFO
	.align		4
.L_897:
        /*0048*/ 	.byte	0x04, 0x17
        /*004a*/ 	.short	(.L_899 - .L_898)
.L_898:
        /*004c*/ 	.word	0x00000000
        /*0050*/ 	.short	0x0002
        /*0052*/ 	.short	0x0010
        /*0054*/ 	.byte	0x00, 0xf5, 0x21, 0x00


	//----- nvinfo : EIATTR_KPARAM_INFO
	.align		4
.L_899:
        /*0058*/ 	.byte	0x04, 0x17
        /*005a*/ 	.short	(.L_901 - .L_900)
.L_900:
        /*005c*/ 	.word	0x00000000
        /*0060*/ 	.short	0x0001
        /*0062*/ 	.short	0x0008
        /*0064*/ 	.byte	0x00, 0xf5, 0x21, 0x00


	//----- nvinfo : EIATTR_KPARAM_INFO
	.align		4
.L_901:
        /*0068*/ 	.byte	0x04, 0x17
        /*006a*/ 	.short	(.L_903 - .L_902)
.L_902:
        /*006c*/ 	.word	0x00000000
        /*0070*/ 	.short	0x0000
        /*0072*/ 	.short	0x0000
        /*0074*/ 	.byte	0x00, 0xf5, 0x21, 0x00


	//----- nvinfo : EIATTR_SPARSE_MMA_MASK
	.align		4
.L_903:
        /*0078*/ 	.byte	0x03, 0x50
        /*007a*/ 	.short	0x0000


	//----- nvinfo : EIATTR_MAXREG_COUNT
	.align		4
        /*007c*/ 	.byte	0x03, 0x1b
        /*007e*/ 	.short	0x00ff


	//----- nvinfo : EIATTR_MERCURY_ISA_VERSION
	.align		4
        /*0080*/ 	.byte	0x03, 0x5f
        /*0082*/ 	.short	0x0101


	//----- nvinfo : EIATTR_COOP_GROUP_MASK_REGIDS
	.align		4
        /*0084*/ 	.byte	0x04, 0x29
        /*0086*/ 	.short	(.L_905 - .L_904)


	//   ....[0]....
.L_904:
        /*0088*/ 	.word	0xffffffff


	//   ....[1]....
        /*008c*/ 	.word	0xffffffff


	//   ....[2]....
        /*0090*/ 	.word	0xffffffff


	//   ....[3]....
        /*0094*/ 	.word	0xffffffff


	//   ....[4]....
        /*0098*/ 	.word	0xffffffff


	//   ....[5]....
        /*009c*/ 	.word	0xffffffff


	//   ....[6]....
        /*00a0*/ 	.word	0xffffffff


	//   ....[7]....
        /*00a4*/ 	.word	0xffffffff


	//   ....[8]....
        /*00a8*/ 	.word	0xffffffff


	//   ....[9]....
        /*00ac*/ 	.word	0xffffffff


	//   ....[10]....
        /*00b0*/ 	.word	0xffffffff


	//   ....[11]....
        /*00b4*/ 	.word	0xffffffff


	//   ....[12]....
        /*00b8*/ 	.word	0xffffffff


	//   ....[13]....
        /*00bc*/ 	.word	0xffffffff


	//   ....[14]....
        /*00c0*/ 	.word	0xffffffff


	//   ....[15]....
        /*00c4*/ 	.word	0xffffffff


	//   ....[16]....
        /*00c8*/ 	.word	0xffffffff


	//   ....[17]....
        /*00cc*/ 	.word	0xffffffff


	//   ....[18]....
        /*00d0*/ 	.word	0xffffffff


	//   ....[19]....
        /*00d4*/ 	.word	0xffffffff


	//----- nvinfo : EIATTR_COOP_GROUP_INSTR_OFFSETS
	.align		4
.L_905:
        /*00d8*/ 	.byte	0x04, 0x28
        /*00da*/ 	.short	(.L_907 - .L_906)


	//   ....[0]....
.L_906:
        /*00dc*/ 	.word	0x00000620


	//   ....[1]....
        /*00e0*/ 	.word	0x00000640


	//   ....[2]....
        /*00e4*/ 	.word	0x00000680


	//   ....[3]....
        /*00e8*/ 	.word	0x000006a0


	//   ....[4]....
        /*00ec*/ 	.word	0x000006e0


	//   ....[5]....
        /*00f0*/ 	.word	0x00000700


	//   ....[6]....
        /*00f4*/ 	.word	0x00000740


	//   ....[7]....
        /*00f8*/ 	.word	0x00000760


	//   ....[8]....
        /*00fc*/ 	.word	0x000007a0


	//   ....[9]....
        /*0100*/ 	.word	0x000007d0


	//   ....[10]....
        /*0104*/ 	.word	0x00000a90


	//   ....[11]....
        /*0108*/ 	.word	0x00000ad0


	//   ....[12]....
        /*010c*/ 	.word	0x00000af0


	//   ....[13]....
        /*0110*/ 	.word	0x00000b10


	//   ....[14]....
        /*0114*/ 	.word	0x00000b30


	//   ....[15]....
        /*0118*/ 	.word	0x00000b50


	//   ....[16]....
        /*011c*/ 	.word	0x00000b70


	//   ....[17]....
        /*0120*/ 	.word	0x00000b90


	//   ....[18]....
        /*0124*/ 	.word	0x00000bb0


	//   ....[19]....
        /*0128*/ 	.word	0x00000bd0


	//----- nvinfo : EIATTR_VRC_CTA_INIT_COUNT
	.align		4
.L_907:
        /*012c*/ 	.byte	0x02, 0x4a
	.zero		1
	.zero		1


	//----- nvinfo : EIATTR_EXIT_INSTR_OFFSETS
	.align		4
        /*0130*/ 	.byte	0x04, 0x1c
        /*0132*/ 	.short	(.L_909 - .L_908)


	//   ....[0]....
.L_908:
        /*0134*/ 	.word	0x00000bf0


	//   ....[1]....
        /*0138*/ 	.word	0x00000ed0


	//   ....[2]....
        /*013c*/ 	.word	0x00000f10


	//   ....[3]....
        /*0140*/ 	.word	0x00001080


	//   ....[4]....
        /*0144*/ 	.word	0x000011a0


	//----- nvinfo : EIATTR_CRS_STACK_SIZE
	.align		4
.L_909:
        /*0148*/ 	.byte	0x04, 0x1e
        /*014a*/ 	.short	(.L_911 - .L_910)
.L_910:
        /*014c*/ 	.word	0x00000000


	//----- nvinfo : EIATTR_CBANK_PARAM_SIZE
	.align		4
.L_911:
        /*0150*/ 	.byte	0x03, 0x19
        /*0152*/ 	.short	0x0028


	//----- nvinfo : EIATTR_PARAM_CBANK
	.align		4
        /*0154*/ 	.byte	0x04, 0x0a
        /*0156*/ 	.short	(.L_913 - .L_912)
	.align		4
.L_912:
        /*0158*/ 	.word	index@(.nv.constant0._ZN18transformer_engine34scaled_masked_softmax_warp_forwardI13__nv_bfloat16S1_fLi6EEEvPT0_PKT_PKhT1_iii)
        /*015c*/ 	.short	0x0380
        /*015e*/ 	.short	0x0028


	//----- nvinfo : EIATTR_SW_WAR
	.align		4
.L_913:
        /*0160*/ 	.byte	0x04, 0x36
        /*0162*/ 	.short	(.L_915 - .L_914)
.L_914:
        /*0164*/ 	.word	0x00000008
.L_915:


//--------------------- .nv.info._ZN18transformer_engine34scaled_masked_softmax_warp_forwardI13__nv_bfloat16S1_fLi5EEEvPT0_PKT_PKhT1_iii --------------------------
	.section	.nv.info._ZN18transformer_engine34scaled_masked_softmax_warp_forwardI13__nv_bfloat16S1_fLi5EEEvPT0_PKT_PKhT1_iii,"",@"SHT_CUDA_INFO"
	.sectionflags	@""
	.align	4


	//----- nvinfo : EIATTR_CUDA_API_VERSION
	.align		4
        /*0000*/ 	.byte	0x04, 0x37
        /*0002*/ 	.short	(.L_917 - .L_916)
.L_916:
        /*0004*/ 	.word	0x00000082


	//----- nvinfo : EIATTR_KPARAM_INFO
	.align		4
.L_917:
        /*0008*/ 	.byte	0x04, 0x17
        /*000a*/ 	.short	(.L_919 - .L_918)
.L_918:
        /*000c*/ 	.word	0x00000000
        /*0010*/ 	.short	0x0006
        /*0012*/ 	.short	0x0024
        /*0014*/ 	.byte	0x00, 0xf0, 0x11, 0x00


	//----- nvinfo : EIATTR_KPARAM_INFO
	.align		4
.L_919:
        /*0018*/ 	.byte	0x04, 0x17
        /*001a*/ 	.short	(.L_921 - .L_920)
.L_920:
        /*001c*/ 	.word	0x00000000
        /*0020*/ 	.short	0x0005
        /*0022*/ 	.short	0x0020
        /*0024*/ 	.byte	0x00, 0xf0, 0x11, 0x00


	//----- nvinfo : EIATTR_KPARAM_INFO
	.align		4
.L_921:
        /*0028*/ 	.byte	0x04, 0x17
        /*002a*/ 	.short	(.L_923 - .L_922)
.L_922:
        /*002c*/ 	.word	0x00000000
        /*0030*/ 	.short	0x0004
        /*0032*/ 	.short	0x001c
        /*0034*/ 	.byte	0x00, 0xf0, 0x11, 0x00


	//----- nvinfo : EIATTR_KPARAM_INFO
	.align		4
.L_923:
        /*0038*/ 	.byte	0x04, 0x17
        /*003a*/ 	.short	(.L_925 - .L_924)
.L_924:
        /*003c*/ 	.word	0x00000000
        /*0040*/ 	.short	0x0003
        /*0042*/ 	.short	0x0018
        /*0044*/ 	.byte	0x00, 0xf0, 0x11, 0x00


	//----- nvinfo : EIATTR_KPARAM_INFO
	.align		4
.L_925:
        /*0048*/ 	.byte	0x04, 0x17
        /*004a*/ 	.short	(.L_927 - .L_926)
.L_926:
        /*004c*/ 	.word	0x00000000
        /*0050*/ 	.short	0x0002
        /*0052*/ 	.short	0x0010
        /*0054*/ 	.byte	0x00, 0xf5, 0x21, 0x00


	//----- nvinfo : EIATTR_KPARAM_INFO
	.align		4
.L_927:
        /*0058*/ 	.byte	0x04, 0x17
        /*005a*/ 	.short	(.L_929 - .L_928)
.L_928:
        /*005c*/ 	.word	0x00000000
        /*0060*/ 	.short	0x0001
        /*0062*/ 	.short	0x0008
        /*0064*/ 	.byte	0x00, 0xf5, 0x21, 0x00


	//----- nvinfo : EIATTR_KPARAM_INFO
	.align		4
.L_929:
        /*0068*/ 	.byte	0x04, 0x17
        /*006a*/ 	.short	(.L_931 - .L_930)
.L_930:
        /*006c*/ 	.word	0x00000000
        /*0070*/ 	.short	0x0000
        /*0072*/ 	.short	0x0000
        /*0074*/ 	.byte	0x00, 0xf5, 0x21, 0x00


	//----- nvinfo : EIATTR_SPARSE_MMA_MASK
	.align		4
.L_931:
        /*0078*/ 	.byte	0x03, 0x50
        /*007a*/ 	.short	0x0000


	//----- nvinfo : EIATTR_MAXREG_COUNT
	.align		4
        /*007c*/ 	.byte	0x03, 0x1b
        /*007e*/ 	.short	0x00ff


	//----- nvinfo : EIATTR_MERCURY_ISA_VERSION
	.align		4
        /*0080*/ 	.byte	0x03, 0x5f
        /*0082*/ 	.short	0x0101


	//----- nvinfo : EIATTR_COOP_GROUP_MASK_REGIDS
	.align		4
        /*0084*/ 	.byte	0x04, 0x29
        /*0086*/ 	.short	(.L_933 - .L_932)


	//   ....[0]....
.L_932:
        /*0088*/ 	.word	0xffffffff


	//   ....[1]....
        /*008c*/ 	.word	0xffffffff


	//   ....[2]....
        /*0090*/ 	.word	0xffffffff


	//   ....[3]....
        /*0094*/ 	.word	0xffffffff


	//   ....[4]....
        /*0098*/ 	.word	0xffffffff


	//   ....[5]....
        /*009c*/ 	.word	0xffffffff


	//   ....[6]....
        /*00a0*/ 	.word	0xffffffff


	//   ....[7]....
        /*00a4*/ 	.word	0xffffffff


	//   ....[8]....
        /*00a8*/ 	.word	0xffffffff


	//   ....[9]....
        /*00ac*/ 	.word	0xffffffff


	//   ....[10]....
        /*00b0*/ 	.word	0xffffffff


	//   ....[11]....
        /*00b4*/ 	.word	0xffffffff


	//   ....[12]....
        /*00b8*/ 	.word	0xffffffff


	//   ....[13]....
        /*00bc*/ 	.word	0xffffffff


	//   ....[14]....
        /*00c0*/ 	.word	0xffffffff


	//   ....[15]....
        /*00c4*/ 	.word	0xffffffff


	//   ....[16]....
        /*00c8*/ 	.word	0xffffffff


	//   ....[17]....
        /*00cc*/ 	.word	0xffffffff


	//   ....[18]....
        /*00d0*/ 	.word	0xffffffff


	//   ....[19]....
        /*00d4*/ 	.word	0xffffffff


	//----- nvinfo : EIATTR_COOP_GROUP_INSTR_OFFSETS
	.align		4
.L_933:
        /*00d8*/ 	.byte	0x04, 0x28
        /*00da*/ 	.short	(.L_935 - .L_934)


	//   ....[0]....
.L_934:
        /*00dc*/ 	.word	0x00000450


	//   ....[1]....
        /*00e0*/ 	.word	0x00000470


	//   ....[2]....
        /*00e4*/ 	.word	0x000004c0


	//   ....[3]....
        /*00e8*/ 	.word	0x000004d0


	//   ....[4]....
        /*00ec*/ 	.word	0x00000520


	//   ....[5]....
        /*00f0*/ 	.word	0x00000530


	//   ....[6]....
        /*00f4*/ 	.word	0x00000580


	//   ....[7]....
        /*00f8*/ 	.word	0x00000590


	//   ....[8]....
        /*00fc*/ 	.word	0x000005f0


	//   ....[9]....
        /*0100*/ 	.word	0x00000600


	//   ....[10]....
        /*0104*/ 	.word	0x00000780


	//   ....[11]....
        /*0108*/ 	.word	0x000007a0


	//   ....[12]....
        /*010c*/ 	.word	0x000007c0


	//   ....[13]....
        /*0110*/ 	.word	0x000007e0


	//   ....[14]....
        /*0114*/ 	.word	0x00000800


	//   ....[15]....
        /*0118*/ 	.word	0x00000820


	//   ....[16]....
        /*011c*/ 	.word	0x00000840


	//   ....[17]....
        /*0120*/ 	.word	0x00000860


	//   ....[18]....
        /*0124*/ 	.word	0x00000880


	//   ....[19]....
        /*0128*/ 	.word	0x000008a0


	//----- nvinfo : EIATTR_VRC_CTA_INIT_COUNT
	.align		4
.L_935:
        /*012c*/ 	.byte	0x02, 0x4a
	.zero		1
	.zero		1


	//----- nvinfo : EIATTR_EXIT_INSTR_OFFSETS
	.align		4
        /*0130*/ 	.byte	0x04, 0x1c
        /*0132*/ 	.short	(.L_937 - .L_936)


	//   ....[0]....
.L_936:
        /*0134*/ 	.word	0x000008b0


	//   ....[1]....
        /*0138*/ 	.word	0x00000aa0


	//   ....[2]....
        /*013c*/ 	.word	0x00000c30


	//----- nvinfo : EIATTR_CRS_STACK_SIZE
	.align		4
.L_937:
        /*0140*/ 	.byte	0x04, 0x1e
        /*0142*/ 	.short	(.L_939 - .L_938)
.L_938:
        /*0144*/ 	.word	0x00000000


	//----- nvinfo : EIATTR_CBANK_PARAM_SIZE
	.align		4
.L_939:
        /*0148*/ 	.byte	0x03, 0x19
        /*014a*/ 	.short	0x0028


	//----- nvinfo : EIATTR_PARAM_CBANK
	.align		4
        /*014c*/ 	.byte	0x04, 0x0a
        /*014e*/ 	.short	(.L_941 - .L_940)
	.align		4
.L_940:
        /*0150*/ 	.word	index@(.nv.constant0._ZN18transformer_engine34scaled_masked_softmax_warp_forwardI13__nv_bfloat16S1_fLi5EEEvPT0_PKT_PKhT1_iii)
        /*0154*/ 	.short	0x0380
        /*0156*/ 	.short	0x0028


	//----- nvinfo : EIATTR_SW_WAR
	.align		4
.L_941:
        /*0158*/ 	.byte	0x04, 0x36
        /*015a*/ 	.short	(.L_943 - .L_942)
.L_942:
        /*015c*/ 	.word	0x00000008
.L_943:


//--------------------- .nv.info._ZN18transformer_engine34scaled_masked_softmax_warp_forwardI13__nv_bfloat16S1_fLi4EEEvPT0_PKT_PKhT1_iii --------------------------
	.section	.nv.info._ZN18transformer_engine34scaled_masked_softmax_warp_forwardI13__nv_bfloat16S1_fLi4EEEvPT0_PKT_PKhT1_iii,"",@"SHT_CUDA_INFO"
	.sectionflags	@""
	.align	4


	//----- nvinfo : EIATTR_CUDA_API_VERSION
	.align		4
        /*0000*/ 	.byte	0x04, 0x37
        /*0002*/ 	.short	(.L_945 - .L_944)
.L_944:
        /*0004*/ 	.word	0x00000082


	//----- nvinfo : EIATTR_KPARAM_INFO
	.align		4
.L_945:
        /*0008*/ 	.byte	0x04, 0x17
        /*000a*/ 	.short	(.L_947 - .L_946)
.L_946:
        /*000c*/ 	.word	0x00000000
        /*0010*/ 	.short	0x0006
        /*0012*/ 	.short	0x0024
        /*0014*/ 	.byte	0x00, 0xf0, 0x11, 0x00


	//----- nvinfo : EIATTR_KPARAM_INFO
	.align		4
.L_947:
        /*0018*/ 	.byte	0x04, 0x17
        /*001a*/ 	.short	(.L_949 - .L_948)
.L_948:
        /*001c*/ 	.word	0x00000000
        /*0020*/ 	.short	0x0005
        /*0022*/ 	.short	0x0020
        /*0024*/ 	.byte	0x00, 0xf0, 0x11, 0x00


	//----- nvinfo : EIATTR_KPARAM_INFO
	.align		4
.L_949:
        /*0028*/ 	.byte	0x04, 0x17
        /*002a*/ 	.short	(.L_951 - .L_950)
.L_950:
        /*002c*/ 	.word	0x00000000
        /*0030*/ 	.short	0x0004
        /*0032*/ 	.short	0x001c
        /*0034*/ 	.byte	0x00, 0xf0, 0x11, 0x00


	//----- nvinfo : EIATTR_KPARAM_INFO
	.align		4
.L_951:
        /*0038*/ 	.byte	0x04, 0x17
        /*003a*/ 	.short	(.L_953 - .L_952)
.L_952:
        /*003c*/ 	.word	0x00000000
        /*0040*/ 	.short	0x0003
        /*0042*/ 	.short	0x0018
        /*0044*/ 	.byte	0x00, 0xf0, 0x11, 0x00


	//----- nvinfo : EIATTR_KPARAM_INFO
	.align		4
.L_953:
        /*0048*/ 	.byte	0x04, 0x17
        /*004a*/ 	.short	(.L_955 - .L_954)
.L_954:
        /*004c*/ 	.word	0x00000000
        /*0050*/ 	.short	0x0002
        /*0052*/ 	.short	0x0010
        /*0054*/ 	.byte	0x00, 0xf5, 0x21, 0x00


	//----- nvinfo : EIATTR_KPARAM_INFO
	.align		4
.L_955:
        /*0058*/ 	.byte	0x04, 0x17
        /*005a*/ 	.short	(.L_957 - .L_956)
.L_956:
        /*005c*/ 	.word	0x00000000
        /*0060*/ 	.short	0x0001
        /*0062*/ 	.short	0x0008
        /*0064*/ 	.byte	0x00, 0xf5, 0x21, 0x00


	//----- nvinfo : EIATTR_KPARAM_INFO
	.align		4
.L_957:
        /*0068*/ 	.byte	0x04, 0x17
        /*006a*/ 	.short	(.L_959 - .L_958)
.L_958:
        /*006c*/ 	.word	0x00000000
        /*0070*/ 	.short	0x0000
        /*0072*/ 	.short	0x0000
        /*0074*/ 	.byte	0x00, 0xf5, 0x21, 0x00


	//----- nvinfo : EIATTR_SPARSE_MMA_MASK
	.align		4
.L_959:
        /*0078*/ 	.byte	0x03, 0x50
        /*007a*/ 	.short	0x0000


	//----- nvinfo : EIATTR_MAXREG_COUNT
	.align		4
        /*007c*/ 	.byte	0x03, 0x1b
        /*007e*/ 	.short	0x00ff


	//----- nvinfo : EIATTR_MERCURY_ISA_VERSION
	.align		4
        /*0080*/ 	.byte	0x03, 0x5f
        /*0082*/ 	.short	0x0101


	//----- nvinfo : EIATTR_COOP_GROUP_MASK_REGIDS
	.align		4
        /*0084*/ 	.byte	0x04, 0x29
        /*0086*/ 	.short	(.L_961 - .L_960)


	//   ....[0]....
.L_960:
        /*0088*/ 	.word	0xffffffff


	//   ....[1]....
        /*008c*/ 	.word	0xffffffff


	//   ....[2]....
        /*0090*/ 	.word	0xffffffff


	//   ....[3]....
        /*0094*/ 	.word	0xffffffff


	//   ....[4]....
        /*0098*/ 	.word	0xffffffff


	//   ....[5]....
        /*009c*/ 	.word	0xffffffff


	//   ....[6]....
        /*00a0*/ 	.word	0xffffffff


	//   ....[7]....
        /*00a4*/ 	.word	0xffffffff


	//   ....[8]....
        /*00a8*/ 	.word	0xffffffff


	//   ....[9]....
        /*00ac*/ 	.word	0xffffffff


	//   ....[10]....
        /*00b0*/ 	.word	0xffffffff


	//   ....[11]....
        /*00b4*/ 	.word	0xffffffff


	//   ....[12]....
        /*00b8*/ 	.word	0xffffffff


	//   ....[13]....
        /*00bc*/ 	.word	0xffffffff


	//   ....[14]....
        /*00c0*/ 	.word	0xffffffff


	//   ....[15]....
        /*00c4*/ 	.word	0xffffffff


	//----- nvinfo : EIATTR_COOP_GROUP_INSTR_OFFSETS
	.align		4
.L_961:
        /*00c8*/ 	.byte	0x04, 0x28
        /*00ca*/ 	.short	(.L_963 - .L_962)


	//   ....[0]....
.L_962:
        /*00cc*/ 	.word	0x00000450


	//   ....[1]....
        /*00d0*/ 	.word	0x00000470


	//   ....[2]....
        /*00d4*/ 	.word	0x000004c0


	//   ....[3]....
        /*00d8*/ 	.word	0x000004d0


	//   ....[4]....
        /*00dc*/ 	.word	0x00000520


	//   ....[5]....
        /*00e0*/ 	.word	0x00000530


	//   ....[6]....
        /*00e4*/ 	.word	0x00000590


	//   ....[7]....
        /*00e8*/ 	.word	0x000005a0


	//   ....[8]....
        /*00ec*/ 	.word	0x00000720


	//   ....[9]....
        /*00f0*/ 	.word	0x00000740


	//   ....[10]....
        /*00f4*/ 	.word	0x00000760


	//   ....[11]....
        /*00f8*/ 	.word	0x00000780


	//   ....[12]....
        /*00fc*/ 	.word	0x000007a0


	//   ....[13]....
        /*0100*/ 	.word	0x000007c0


	//   ....[14]....
        /*0104*/ 	.word	0x000007e0


	//   ....[15]....
        /*0108*/ 	.word	0x00000800


	//----- nvinfo : EIATTR_VRC_CTA_INIT_COUNT
	.align		4
.L_963:
        /*010c*/ 	.byte	0x02, 0x4a
	.zero		1
	.zero		1


	//----- nvinfo : EIATTR_EXIT_INSTR_OFFSETS
	.align		4
        /*0110*/ 	.byte	0x04, 0x1c
        /*0112*/ 	.short	(.L_965 - .L_964)


	//   ....[0]....
.L_964:
        /*0114*/ 	.word	0x00000810


	//   ....[1]....
        /*0118*/ 	.word	0x00000a00


	//   ....[2]....
        /*011c*/ 	.word	0x00000b90


	//----- nvinfo : EIATTR_CRS_STACK_SIZE
	.align		4
.L_965:
        /*0120*/ 	.byte	0x04, 0x1e
        /*0122*/ 	.short	(.L_967 - .L_966)
.L_966:
        /*0124*/ 	.word	0x00000000


	//----- nvinfo : EIATTR_CBANK_PARAM_SIZE
	.align		4
.L_967:
        /*0128*/ 	.byte	0x03, 0x19
        /*012a*/ 	.short	0x0028


	//----- nvinfo : EIATTR_PARAM_CBANK
	.align		4
        /*012c*/ 	.byte	0x04, 0x0a
        /*012e*/ 	.short	(.L_969 - .L_968)
	.align		4
.L_968:
        /*0130*/ 	.word	index@(.nv.constant0._ZN18transformer_engine34scaled_masked_softmax_warp_forwardI13__nv_bfloat16S1_fLi4EEEvPT0_PKT_PKhT1_iii)
        /*0134*/ 	.short	0x0380
        /*0136*/ 	.short	0x0028


	//----- nvinfo : EIATTR_SW_WAR
	.align		4
.L_969:
        /*0138*/ 	.byte	0x04, 0x36
        /*013a*/ 	.short	(.L_971 - .L_970)
.L_970:
        /*013c*/ 	.word	0x00000008
.L_971:


//--------------------- .nv.info._ZN18transformer_engine34scaled_masked_softmax_warp_forwardI13__nv_bfloat16S1_fLi3EEEvPT0_PKT_PKhT1_iii --------------------------
	.section	.nv.info._ZN18transformer_engine34scaled_masked_softmax_warp_forwardI13__nv_bfloat16S1_fLi3EEEvPT0_PKT_PKhT1_iii,"",@"SHT_CUDA_INFO"
	.sectionflags	@""
	.align	4


	//----- nvinfo : EIATTR_CUDA_API_VERSION
	.align		4
        /*0000*/ 	.byte	0x04, 0x37
        /*0002*/ 	.short	(.L_973 - .L_972)
.L_972:
        /*0004*/ 	.word	0x00000082


	//----- nvinfo : EIATTR_KPARAM_INFO
	.align		4
.L_973:
        /*0008*/ 	.byte	0x04, 0x17
        /*000a*/ 	.short	(.L_975 - .L_974)
.L_974:
        /*000c*/ 	.word	0x00000000
        /*0010*/ 	.short	0x0006
        /*0012*/ 	.short	0x0024
        /*0014*/ 	.byte	0x00, 0xf0, 0x11, 0x00


	//----- nvinfo : EIATTR_KPARAM_INFO
	.align		4
.L_975:
        /*0018*/ 	.byte	0x04, 0x17
        /*001a*/ 	.short	(.L_977 - .L_976)
.L_976:
        /*001c*/ 	.word	0x00000000
        /*0020*/ 	.short	0x0005
        /*0022*/ 	.short	0x0020
        /*0024*/ 	.byte	0x00, 0xf0, 0x11, 0x00


	//----- nvinfo : EIATTR_KPARAM_INFO
	.align		4
.L_977:
        /*0028*/ 	.byte	0x04, 0x17
        /*002a*/ 	.short	(.L_979 - .L_978)
.L_978:
        /*002c*/ 	.word	0x00000000
        /*0030*/ 	.short	0x0004
        /*0032*/ 	.short	0x001c
        /*0034*/ 	.byte	0x00, 0xf0, 0x11, 0x00


	//----- nvinfo : EIATTR_KPARAM_INFO
	.align		4
.L_979:
        /*0038*/ 	.byte	0x04, 0x17
        /*003a*/ 	.short	(.L_981 - .L_980)
.L_980:
        /*003c*/ 	.word	0x00000000
        /*0040*/ 	.short	0x0003
        /*0042*/ 	.short	0x0018
        /*0044*/ 	.byte	0x00, 0xf0, 0x11, 0x00


	//----- nvinfo : EIATTR_KPARAM_INFO
	.align		4
.L_981:
        /*0048*/ 	.byte	0x04, 0x17
        /*004a*/ 	.short	(.L_983 - .L_982)
.L_982:
        /*004c*/ 	.word	0x00000000
        /*0050*/ 	.short	0x0002
        /*0052*/ 	.short	0x0010
        /*0054*/ 	.byte	0x00, 0xf5, 0x21, 0x00


	//----- nvinfo : EIATTR_KPARAM_INFO
	.align		4
.L_983:
        /*0058*/ 	.byte	0x04, 0x17
        /*005a*/ 	.short	(.L_985 - .L_984)
.L_984:
        /*005c*/ 	.word	0x00000000
        /*0060*/ 	.short	0x0001
        /*0062*/ 	.short	0x0008
        /*0064*/ 	.byte	0x00, 0xf5, 0x21, 0x00


	//----- nvinfo : EIATTR_KPARAM_INFO
	.align		4
.L_985:
        /*0068*/ 	.byte	0x04, 0x17
        /*006a*/ 	.short	(.L_987 - .L_986)
.L_986:
        /*006c*/ 	.word	0x00000000
        /*0070*/ 	.short	0x0000
        /*0072*/ 	.short	0x0000
        /*0074*/ 	.byte	0x00, 0xf5, 0x21, 0x00


	//----- nvinfo : EIATTR_SPARSE_MMA_MASK
	.align		4
.L_987:
        /*0078*/ 	.byte	0x03, 0x50
        /*007a*/ 	.short	0x0000


	//----- nvinfo : EIATTR_MAXREG_COUNT
	.align		4
        /*007c*/ 	.byte	0x03, 0x1b
        /*007e*/ 	.short	0x00ff


	//----- nvinfo : EIATTR_MERCURY_ISA_VERSION
	.align		4
        /*0080*/ 	.byte	0x03, 0x5f
        /*0082*/ 	.short	0x0101


	//----- nvinfo : EIATTR_COOP_GROUP_MASK_REGIDS
	.align		4
        /*0084*/ 	.byte	0x04, 0x29
        /*0086*/ 	.short	(.L_989 - .L_988)


	//   ....[0]....
.L_988:
        /*0088*/ 	.word	0xffffffff


	//   ....[1]....
        /*008c*/ 	.word	0xffffffff


	//   ....[2]....
        /*0090*/ 	.word	0xffffffff


	//   ....[3]....
        /*0094*/ 	.word	0xffffffff


	//   ....[4]....
        /*0098*/ 	.word	0xffffffff


	//   ....[5]....
        /*009c*/ 	.word	0xffffffff


	//   ....[6]....
        /*00a0*/ 	.word	0xffffffff


	//   ....[7]....
        /*00a4*/ 	.word	0xffffffff


	//   ....[8]....
        /*00a8*/ 	.word	0xffffffff


	//   ....[9]....
        /*00ac*/ 	.word	0xffffffff


	//   ....[10]....
        /*00b0*/ 	.word	0xffffffff


	//   ....[11]....
        /*00b4*/ 	.word	0xffffffff


	//----- nvinfo : EIATTR_COOP_GROUP_INSTR_OFFSETS
	.align		4
.L_989:
        /*00b8*/ 	.byte	0x04, 0x28
        /*00ba*/ 	.short	(.L_991 - .L_990)


	//   ....[0]....
.L_990:
        /*00bc*/ 	.word	0x00000450


	//   ....[1]....
        /*00c0*/ 	.word	0x00000470


	//   ....[2]....
        /*00c4*/ 	.word	0x000004c0


	//   ....[3]....
        /*00c8*/ 	.word	0x000004d0


	//   ....[4]....
        /*00cc*/ 	.word	0x00000520


	//   ....[5]....
        /*00d0*/ 	.word	0x00000530


	//   ....[6]....
        /*00d4*/ 	.word	0x000006c0


	//   ....[7]....
        /*00d8*/ 	.word	0x000006e0


	//   ....[8]....
        /*00dc*/ 	.word	0x00000700


	//   ....[9]....
        /*00e0*/ 	.word	0x00000720


	//   ....[10]....
        /*00e4*/ 	.word	0x00000740


	//   ....[11]....
        /*00e8*/ 	.word	0x00000760


	//----- nvinfo : EIATTR_VRC_CTA_INIT_COUNT
	.align		4
.L_991:
        /*00ec*/ 	.byte	0x02, 0x4a
	.zero		1
	.zero		1


	//----- nvinfo : EIATTR_EXIT_INSTR_OFFSETS
	.align		4
        /*00f0*/ 	.byte	0x04, 0x1c
        /*00f2*/ 	.short	(.L_993 - .L_992)


	//   ....[0]....
.L_992:
        /*00f4*/ 	.word	0x00000770


	//   ....[1]....
        /*00f8*/ 	.word	0x00000960


	//   ....[2]....
        /*00fc*/ 	.word	0x00000af0


	//----- nvinfo : EIATTR_CRS_STACK_SIZE
	.align		4
.L_993:
        /*0100*/ 	.byte	0x04, 0x1e
        /*0102*/ 	.short	(.L_995 - .L_994)
.L_994:
        /*0104*/ 	.word	0x00000000


	//----- nvinfo : EIATTR_CBANK_PARAM_SIZE
	.align		4
.L_995:
        /*0108*/ 	.byte	0x03, 0x19
        /*010a*/ 	.short	0x0028


	//----- nvinfo : EIATTR_PARAM_CBANK
	.align		4
        /*010c*/ 	.byte	0x04, 0x0a
        /*010e*/ 	.short	(.L_997 - .L_996)
	.align		4
.L_996:
        /*0110*/ 	.word	index@(.nv.constant0._ZN18transformer_engine34scaled_masked_softmax_warp_forwardI13__nv_bfloat16S1_fLi3EEEvPT0_PKT_PKhT1_iii)
        /*0114*/ 	.short	0x0380
        /*0116*/ 	.short	0x0028


	//----- nvinfo : EIATTR_SW_WAR
	.align		4
.L_997:
        /*0118*/ 	.byte	0x04, 0x36
        /*011a*/ 	.short	(.L_999 - .L_998)
.L_998:
        /*011c*/ 	.word	0x00000008
.L_999:


//--------------------- .nv.info._ZN18transformer_engine34scaled_masked_softmax_warp_forwardI13__nv_bfloat16S1_fLi2EEEvPT0_PKT_PKhT1_iii --------------------------
	.section	.nv.info._ZN18transformer_engine34scaled_masked_softmax_warp_forwardI13__nv_bfloat16S1_fLi2EEEvPT0_PKT_PKhT1_iii,"",@"SHT_CUDA_INFO"
	.sectionflags	@""
	.align	4


	//----- nvinfo : EIATTR_CUDA_API_VERSION
	.align		4
        /*0000*/ 	.byte	0x04, 0x37
        /*0002*/ 	.short	(.L_1001 - .L_1000)
.L_1000:
        /*0004*/ 	.word	0x00000082


	//----- nvinfo : EIATTR_KPARAM_INFO
	.align		4
.L_1001:
        /*0008*/ 	.byte	0x04, 0x17
        /*000a*/ 	.short	(.L_1003 - .L_1002)
.L_1002:
        /*000c*/ 	.word	0x00000000
        /*0010*/ 	.short	0x0006
        /*0012*/ 	.short	0x0024
        /*0014*/ 	.byte	0x00, 0xf0, 0x11, 0x00


	//----- nvinfo : EIATTR_KPARAM_INFO
	.align		4
.L_1003:
        /*0018*/ 	.byte	0x04, 0x17
        /*001a*/ 	.short	(.L_1005 - .L_1004)
.L_1004:
        /*001c*/ 	.word	0x00000000
        /*0020*/ 	.short	0x0005
        /*0022*/ 	.short	0x0020
        /*0024*/ 	.byte	0x00, 0xf0, 0x11, 0x00


	//----- nvinfo : EIATTR_KPARAM_INFO
	.align		4
.L_1005:
        /*0028*/ 	.byte	0x04, 0x17
        /*002a*/ 	.short	(.L_1007 - .L_1006)
.L_1006:
        /*002c*/ 	.word	0x00000000
        /*0030*/ 	.short	0x0004
        /*0032*/ 	.short	0x001c
        /*0034*/ 	.byte	0x00, 0xf0, 0x11, 0x00


	//----- nvinfo : EIATTR_KPARAM_INFO
	.align		4
.L_1007:
        /*0038*/ 	.byte	0x04, 0x17
        /*003a*/ 	.short	(.L_1009 - .L_1008)
.L_1008:
        /*003c*/ 	.word	0x00000000
        /*0040*/ 	.short	0x0003
        /*0042*/ 	.short	0x0018
        /*0044*/ 	.byte	0x00, 0xf0, 0x11, 0x00


	//----- nvinfo : EIATTR_KPARAM_INFO
	.align		4
.L_1009:
        /*0048*/ 	.byte	0x04, 0x17
        /*004a*/ 	.short	(.L_1011 - .L_1010)
.L_1010:
        /*004c*/ 	.word	0x00000000
        /*0050*/ 	.short	0x0002
        /*0052*/ 	.short	0x0010
        /*0054*/ 	.byte	0x00, 0xf5, 0x21, 0x00


	//----- nvinfo : EIATTR_KPARAM_INFO
	.align		4
.L_1011:
        /*0058*/ 	.byte	0x04, 0x17
        /*005a*/ 	.short	(.L_1013 - .L_1012)
.L_1012:
        /*005c*/ 	.word	0x00000000
        /*0060*/ 	.short	0x0001
        /*0062*/ 	.short	0x0008
        /*0064*/ 	.byte	0x00, 0xf5, 0x21, 0x00


	//----- nvinfo : EIATTR_KPARAM_INFO
	.align		4
.L_1013:
        /*0068*/ 	.byte	0x04, 0x17
        /*006a*/ 	.short	(.L_1015 - .L_1014)
.L_1014:
        /*006c*/ 	.word	0x00000000
        /*0070*/ 	.short	0x0000
        /*0072*/ 	.short	0x0000
        /*0074*/ 	.byte	0x00, 0xf5, 0x21, 0x00


	//----- nvinfo : EIATTR_SPARSE_MMA_MASK
	.align		4
.L_1015:
        /*0078*/ 	.byte	0x03, 0x50
        /*007a*/ 	.short	0x0000


	//----- nvinfo : EIATTR_MAXREG_COUNT
	.align		4
        /*007c*/ 	.byte	0x03, 0x1b
        /*007e*/ 	.short	0x00ff


	//----- nvinfo : EIATTR_MERCURY_ISA_VERSION
	.align		4
        /*0080*/ 	.byte	0x03, 0x5f
        /*0082*/ 	.short	0x0101


	//----- nvinfo : EIATTR_COOP_GROUP_MASK_REGIDS
	.align		4
        /*0084*/ 	.byte	0x04, 0x29
        /*0086*/ 	.short	(.L_1017 - .L_1016)


	//   ....[0]....
.L_1016:
        /*0088*/ 	.word	0xffffffff


	//   ....[1]....
        /*008c*/ 	.word	0xffffffff


	//   ....[2]....
        /*0090*/ 	.word	0xffffffff


	//   ....[3]....
        /*0094*/ 	.word	0xffffffff


	//   ....[4]....
        /*0098*/ 	.word	0xffffffff


	//   ....[5]....
        /*009c*/ 	.word	0xffffffff


	//   ....[6]....
        /*00a0*/ 	.word	0xffffffff


	//   ....[7]....
        /*00a4*/ 	.word	0xffffffff


	//----- nvinfo : EIATTR_COOP_GROUP_INSTR_OFFSETS
	.align		4
.L_1017:
        /*00a8*/ 	.byte	0x04, 0x28
        /*00aa*/ 	.short	(.L_1019 - .L_1018)


	//   ....[0]....
.L_1018:
        /*00ac*/ 	.word	0x00000450


	//   ....[1]....
        /*00b0*/ 	.word	0x00000480


	//   ....[2]....
        /*00b4*/ 	.word	0x000004d0


	//   ....[3]....
        /*00b8*/ 	.word	0x000004e0


	//   ....[4]....
        /*00bc*/ 	.word	0x00000660


	//   ....[5]....
        /*00c0*/ 	.word	0x00000680


	//   ....[6]....
        /*00c4*/ 	.word	0x000006a0


	//   ....[7]....
        /*00c8*/ 	.word	0x000006c0


	//----- nvinfo : EIATTR_VRC_CTA_INIT_COUNT
	.align		4
.L_1019:
        /*00cc*/ 	.byte	0x02, 0x4a
	.zero		1
	.zero		1


	//----- nvinfo : EIATTR_EXIT_INSTR_OFFSETS
	.align		4
        /*00d0*/ 	.byte	0x04, 0x1c
        /*00d2*/ 	.short	(.L_1021 - .L_1020)


	//   ....[0]....
.L_1020:
        /*00d4*/ 	.word	0x000006d0


	//   ....[1]....
        /*00d8*/ 	.word	0x000008c0


	//   ....[2]....
        /*00dc*/ 	.word	0x00000a50


	//----- nvinfo : EIATTR_CRS_STACK_SIZE
	.align		4
.L_1021:
        /*00e0*/ 	.byte	0x04, 0x1e
        /*00e2*/ 	.short	(.L_1023 - .L_1022)
.L_1022:
        /*00e4*/ 	.word	0x00000000


	//----- nvinfo : EIATTR_CBANK_PARAM_SIZE
	.align		4
.L_1023:
        /*00e8*/ 	.byte	0x03, 0x19
        /*00ea*/ 	.short	0x0028


	//----- nvinfo : EIATTR_PARAM_CBANK
	.align		4
        /*00ec*/ 	.byte	0x04, 0x0a
        /*00ee*/ 	.short	(.L_1025 - .L_1024)
	.align		4
.L_1024:
        /*00f0*/ 	.word	index@(.nv.constant0._ZN18transformer_engine34scaled_masked_softmax_warp_forwardI13__nv_bfloat16S1_fLi2EEEvPT0_PKT_PKhT1_iii)
        /*00f4*/ 	.short	0x0380
        /*00f6*/ 	.short	0x0028


	//----- nvinfo : EIATTR_SW_WAR
	.align		4
.L_1025:
        /*00f8*/ 	.byte	0x04, 0x36
        /*00fa*/ 	.short	(.L_1027 - .L_1026)
.L_1026:
        /*00fc*/ 	.word	0x00000008
.L_1027:


//--------------------- .nv.info._ZN18transformer_engine34scaled_masked_softmax_warp_forwardI13__nv_bfloat16S1_fLi1EEEvPT0_PKT_PKhT1_iii --------------------------
	.section	.nv.info._ZN18transformer_engine34scaled_masked_softmax_warp_forwardI13__nv_bfloat16S1_fLi1EEEvPT0_PKT_PKhT1_iii,"",@"SHT_CUDA_INFO"
	.sectionflags	@""
	.align	4


	//----- nvinfo : EIATTR_CUDA_API_VERSION
	.align		4
        /*0000*/ 	.byte	0x04, 0x37
        /*0002*/ 	.short	(.L_1029 - .L_1028)
.L_1028:
        /*0004*/ 	.word	0x00000082


	//----- nvinfo : EIATTR_KPARAM_INFO
	.align		4
.L_1029:
        /*0008*/ 	.byte	0x04, 0x17
        /*000a*/ 	.short	(.L_1031 - .L_1030)
.L_1030:
        /*000c*/ 	.word	0x00000000
        /*0010*/ 	.short	0x0006
        /*0012*/ 	.short	0x0024
        /*0014*/ 	.byte	0x00, 0xf0, 0x11, 0x00


	//----- nvinfo : EIATTR_KPARAM_INFO
	.align		4
.L_1031:
        /*0018*/ 	.byte	0x04, 0x17
        /*001a*/ 	.short	(.L_1033 - .L_1032)
.L_1032:
        /*001c*/ 	.word	0x00000000
        /*0020*/ 	.short	0x0005
        /*0022*/ 	.short	0x0020
        /*0024*/ 	.byte	0x00, 0xf0, 0x11, 0x00


	//----- nvinfo : EIATTR_KPARAM_INFO
	.align		4
.L_1033:
        /*0028*/ 	.byte	0x04, 0x17
        /*002a*/ 	.short	(.L_1035 - .L_1034)
.L_1034:
        /*002c*/ 	.word	0x00000000
        /*0030*/ 	.short	0x0004
        /*0032*/ 	.short	0x001c
        /*0034*/ 	.byte	0x00, 0xf0, 0x11, 0x00


	//----- nvinfo : EIATTR_KPARAM_INFO
	.align		4
.L_1035:
        /*0038*/ 	.byte	0x04, 0x17
        /*003a*/ 	.short	(.L_1037 - .L_1036)
.L_1036:
        /*003c*/ 	.word	0x00000000
        /*0040*/ 	.short	0x0003
        /*0042*/ 	.short	0x0018
        /*0044*/ 	.byte	0x00, 0xf0, 0x11, 0x00


	//----- nvinfo : EIATTR_KPARAM_INFO
	.align		4
.L_1037:
        /*0048*/ 	.byte	0x04, 0x17
        /*004a*/ 	.short	(.L_1039 - .L_1038)
.L_1038:
        /*004c*/ 	.word	0x00000000
        /*0050*/ 	.short	0x0002
        /*0052*/ 	.short	0x0010
        /*0054*/ 	.byte	0x00, 0xf5, 0x21, 0x00


	//----- nvinfo : EIATTR_KPARAM_INFO
	.align		4
.L_1039:
        /*0058*/ 	.byte	0x04, 0x17
        /*005a*/ 	.short	(.L_1041 - .L_1040)
.L_1040:
        /*005c*/ 	.word	0x00000000
        /*0060*/ 	.short	0x0001
        /*0062*/ 	.short	0x0008
        /*0064*/ 	.byte	0x00, 0xf5, 0x21, 0x00


	//----- nvinfo : EIATTR_KPARAM_INFO
	.align		4
.L_1041:
        /*0068*/ 	.byte	0x04, 0x17
        /*006a*/ 	.short	(.L_1043 - .L_1042)
.L_1042:
        /*006c*/ 	.word	0x00000000
        /*0070*/ 	.short	0x0000
        /*0072*/ 	.short	0x0000
        /*0074*/ 	.byte	0x00, 0xf5, 0x21, 0x00


	//----- nvinfo : EIATTR_SPARSE_MMA_MASK
	.align		4
.L_1043:
        /*0078*/ 	.byte	0x03, 0x50
        /*007a*/ 	.short	0x0000


	//----- nvinfo : EIATTR_MAXREG_COUNT
	.align		4
        /*007c*/ 	.byte	0x03, 0x1b
        /*007e*/ 	.short	0x00ff


	//----- nvinfo : EIATTR_MERCURY_ISA_VERSION
	.align		4
        /*0080*/ 	.byte	0x03, 0x5f
        /*0082*/ 	.short	0x0101


	//----- nvinfo : EIATTR_COOP_GROUP_MASK_REGIDS
	.align		4
        /*0084*/ 	.byte	0x04, 0x29
        /*0086*/ 	.short	(.L_1045 - .L_1044)


	//   ....[0]....
.L_1044:
        /*0088*/ 	.word	0xffffffff


	//   ....[1]....
        /*008c*/ 	.word	0xffffffff


	//   ....[2]....
        /*0090*/ 	.word	0xffffffff


	//   ....[3]....
        /*0094*/ 	.word	0xffffffff


	//----- nvinfo : EIATTR_COOP_GROUP_INSTR_OFFSETS
	.align		4
.L_1045:
        /*0098*/ 	.byte	0x04, 0x28
        /*009a*/ 	.short	(.L_1047 - .L_1046)


	//   ....[0]....
.L_1046:
        /*009c*/ 	.word	0x00000450


	//   ....[1]....
        /*00a0*/ 	.word	0x00000480


	//   ....[2]....
        /*00a4*/ 	.word	0x00000600


	//   ....[3]....
        /*00a8*/ 	.word	0x00000620


	//----- nvinfo : EIATTR_VRC_CTA_INIT_COUNT
	.align		4
.L_1047:
        /*00ac*/ 	.byte	0x02, 0x4a
	.zero		1
	.zero		1


	//----- nvinfo : EIATTR_EXIT_INSTR_OFFSETS
	.align		4
        /*00b0*/ 	.byte	0x04, 0x1c
        /*00b2*/ 	.short	(.L_1049 - .L_1048)


	//   ....[0]....
.L_1048:
        /*00b4*/ 	.word	0x00000630


	//   ....[1]....
        /*00b8*/ 	.word	0x00000820


	//   ....[2]....
        /*00bc*/ 	.word	0x000009b0


	//----- nvinfo : EIATTR_CRS_STACK_SIZE
	.align		4
.L_1049:
        /*00c0*/ 	.byte	0x04, 0x1e
        /*00c2*/ 	.short	(.L_1051 - .L_1050)
.L_1050:
        /*00c4*/ 	.word	0x00000000


	//----- nvinfo : EIATTR_CBANK_PARAM_SIZE
	.align		4
.L_1051:
        /*00c8*/ 	.byte	0x03, 0x19
        /*00ca*/ 	.short	0x0028


	//----- nvinfo : EIATTR_PARAM_CBANK
	.align		4
        /*00cc*/ 	.byte	0x04, 0x0a
        /*00ce*/ 	.short	(.L_1053 - .L_1052)
	.align		4
.L_1052:
        /*00d0*/ 	.word	index@(.nv.constant0._ZN18transformer_engine34scaled_masked_softmax_warp_forwardI13__nv_bfloat16S1_fLi1EEEvPT0_PKT_PKhT1_iii)
        /*00d4*/ 	.short	0x0380
        /*00d6*/ 	.short	0x0028


	//----- nvinfo : EIATTR_SW_WAR
	.align		4
.L_1053:
        /*00d8*/ 	.byte	0x04, 0x36
        /*00da*/ 	.short	(.L_1055 - .L_1054)
.L_1054:
        /*00dc*/ 	.word	0x00000008
.L_1055:


//--------------------- .nv.info._ZN18transformer_engine34scaled_masked_softmax_warp_forwardI13__nv_bfloat16S1_fLi0EEEvPT0_PKT_PKhT1_iii --------------------------
	.section	.nv.info._ZN18transformer_engine34scaled_masked_softmax_warp_forwardI13__nv_bfloat16S1_fLi0EEEvPT0_PKT_PKhT1_iii,"",@"SHT_CUDA_INFO"
	.sectionflags	@""
	.align	4


	//----- nvinfo : EIATTR_CUDA_API_VERSION
	.align		4
        /*0000*/ 	.byte	0x04, 0x37
        /*0002*/ 	.short	(.L_1057 - .L_1056)
.L_1056:
        /*0004*/ 	.word	0x00000082


	//----- nvinfo : EIATTR_KPARAM_INFO
	.align		4
.L_1057:
        /*0008*/ 	.byte	0x04, 0x17
        /*000a*/ 	.short	(.L_1059 - .L_1058)
.L_1058:
        /*000c*/ 	.word	0x00000000
        /*0010*/ 	.short	0x0006
        /*0012*/ 	.short	0x0024
        /*0014*/ 	.byte	0x00, 0xf0, 0x11, 0x00


	//----- nvinfo : EIATTR_KPARAM_INFO
	.align		4
.L_1059:
        /*0018*/ 	.byte	0x04, 0x17
        /*001a*/ 	.short	(.L_1061 - .L_1060)
.L_1060:
        /*001c*/ 	.word	0x00000000
        /*0020*/ 	.short	0x0005
        /*0022*/ 	.short	0x0020
        /*0024*/ 	.byte	0x00, 0xf0, 0x11, 0x00


	//----- nvinfo : EIATTR_KPARAM_INFO
	.align		4
.L_1061:
        /*0028*/ 	.byte	0x04, 0x17
        /*002a*/ 	.short	(.L_1063 - .L_1062)
.L_1062:
        /*002c*/ 	.word	0x00000000
        /*0030*/ 	.short	0x0004
        /*0032*/ 	.short	0x001c
        /*0034*/ 	.byte	0x00, 0xf0, 0x11, 0x00


	//----- nvinfo : EIATTR_KPARAM_INFO
	.align		4
.L_1063:
        /*0038*/ 	.byte	0x04, 0x17
        /*003a*/ 	.short	(.L_1065 - .L_1064)
.L_1064:
        /*003c*/ 	.word	0x00000000
        /*0040*/ 	.short	0x0003
        /*0042*/ 	.short	0x0018
        /*0044*/ 	.byte	0x00, 0xf0, 0x11, 0x00


	//----- nvinfo : EIATTR_KPARAM_INFO
	.align		4
.L_1065:
        /*0048*/ 	.byte	0x04, 0x17
        /*004a*/ 	.short	(.L_1067 - .L_1066)
.L_1066:
        /*004c*/ 	.word	0x00000000
        /*0050*/ 	.short	0x0002
        /*0052*/ 	.short	0x0010
        /*0054*/ 	.byte	0x00, 0xf5, 0x21, 0x00


	//----- nvinfo : EIATTR_KPARAM_INFO
	.align		4
.L_1067:
        /*0058*/ 	.byte	0x04, 0x17
        /*005a*/ 	.short	(.L_1069 - .L_1068)
.L_1068:
        /*005c*/ 	.word	0x00000000
        /*0060*/ 	.short	0x0001
        /*0062*/ 	.short	0x0008
        /*0064*/ 	.byte	0x00, 0xf5, 0x21, 0x00


	//----- nvinfo : EIATTR_KPARAM_INFO
	.align		4
.L_1069:
        /*0068*/ 	.byte	0x04, 0x17
        /*006a*/ 	.short	(.L_1071 - .L_1070)
.L_1070:
        /*006c*/ 	.word	0x00000000
        /*0070*/ 	.short	0x0000
        /*0072*/ 	.short	0x0000
        /*0074*/ 	.byte	0x00, 0xf5, 0x21, 0x00


	//----- nvinfo : EIATTR_SPARSE_MMA_MASK
	.align		4
.L_1071:
        /*0078*/ 	.byte	0x03, 0x50
        /*007a*/ 	.short	0x0000


	//----- nvinfo : EIATTR_MAXREG_COUNT
	.align		4
        /*007c*/ 	.byte	0x03, 0x1b
        /*007e*/ 	.short	0x00ff


	//----- nvinfo : EIATTR_MERCURY_ISA_VERSION
	.align		4
        /*0080*/ 	.byte	0x03, 0x5f
        /*0082*/ 	.short	0x0101


	//----- nvinfo : EIATTR_VRC_CTA_INIT_COUNT
	.align		4
        /*0084*/ 	.byte	0x02, 0x4a
	.zero		1
	.zero		1


	//----- nvinfo : EIATTR_EXIT_INSTR_OFFSETS
	.align		4
        /*0088*/ 	.byte	0x04, 0x1c
        /*008a*/ 	.short	(.L_1073 - .L_1072)


	//   ....[0]....
.L_1072:
        /*008c*/ 	.word	0x00000560


	//   ....[1]....
        /*0090*/ 	.word	0x00000770


	//   ....[2]....
        /*0094*/ 	.word	0x000008f0


	//----- nvinfo : EIATTR_CRS_STACK_SIZE
	.align		4
.L_1073:
        /*0098*/ 	.byte	0x04, 0x1e
        /*009a*/ 	.short	(.L_1075 - .L_1074)
.L_1074:
        /*009c*/ 	.word	0x00000000


	//----- nvinfo : EIATTR_CBANK_PARAM_SIZE
	.align		4
.L_1075:
        /*00a0*/ 	.byte	0x03, 0x19
        /*00a2*/ 	.short	0x0028


	//----- nvinfo : EIATTR_PARAM_CBANK
	.align		4
        /*00a4*/ 	.byte	0x04, 0x0a
        /*00a6*/ 	.short	(.L_1077 - .L_1076)
	.align		4
.L_1076:
        /*00a8*/ 	.word	index@(.nv.constant0._ZN18transformer_engine34scaled_masked_softmax_warp_forwardI13__nv_bfloat16S1_fLi0EEEvPT0_PKT_PKhT1_iii)
        /*00ac*/ 	.short	0x0380
        /*00ae*/ 	.short	0x0028


	//----- nvinfo : EIATTR_SW_WAR
	.align		4
.L_1077:
        /*00b0*/ 	.byte	0x04, 0x36
        /*00b2*/ 	.short	(.L_1079 - .L_1078)
.L_1078:
        /*00b4*/ 	.word	0x00000008
.L_1079:


//--------------------- .nv.info._ZN18transformer_engine34scaled_masked_softmax_warp_forwardI6__halfS1_fLi14EEEvPT0_PKT_PKhT1_iii --------------------------
	.section	.nv.info._ZN18transformer_engine34scaled_masked_softmax_warp_forwardI6__halfS1_fLi14EEEvPT0_PKT_PKhT1_iii,"",@"SHT_CUDA_INFO"
	.sectionflags	@""
	.align	4


	//----- nvinfo : EIATTR_CUDA_API_VERSION
	.align		4
        /*0000*/ 	.byte	0x04, 0x37
        /*0002*/ 	.short	(.L_1081 - .L_1080)
.L_1080:
        /*0004*/ 	.word	0x00000082


	//----- nvinfo : EIATTR_KPARAM_INFO
	.align		4
.L_1081:
        /*0008*/ 	.byte	0x04, 0x17
        /*000a*/ 	.short	(.L_1083 - .L_1082)
.L_1082:
        /*000c*/ 	.word	0x00000000
        /*0010*/ 	.short	0x0006
        /*0012*/ 	.short	0x0024
        /*0014*/ 	.byte	0x00, 0xf0, 0x11, 0x00


	//----- nvinfo : EIATTR_KPARAM_INFO
	.align		4
.L_1083:
        /*0018*/ 	.byte	0x04, 0x17
        /*001a*/ 	.short	(.L_1085 - .L_1084)
.L_1084:
        /*001c*/ 	.word	0x00000000
        /*0020*/ 	.short	0x0005
        /*0022*/ 	.short	0x0020
        /*0024*/ 	.byte	0x00, 0xf0, 0x11, 0x00


	//----- nvinfo : EIATTR_KPARAM_INFO
	.align		4
.L_1085:
        /*0028*/ 	.byte	0x04, 0x17
        /*002a*/ 	.short	(.L_1087 - .L_1086)
.L_1086:
        /*002c*/ 	.word	0x00000000
        /*0030*/ 	.short	0x0004
        /*0032*/ 	.short	0x001c
        /*0034*/ 	.byte	0x00, 0xf0, 0x11, 0x00


	//----- nvinfo : EIATTR_KPARAM_INFO
	.align		4
.L_1087:
        /*0038*/ 	.byte	0x04, 0x17
        /*003a*/ 	.short	(.L_1089 - .L_1088)
.L_1088:
        /*003c*/ 	.word	0x00000000
        /*0040*/ 	.short	0x0003
        /*0042*/ 	.short	0x0018
        /*0044*/ 	.byte	0x00, 0xf0, 0x11, 0x00


	//----- nvinfo : EIATTR_KPARAM_INFO
	.align		4
.L_1089:
        /*0048*/ 	.byte	0x04, 0x17
        /*004a*/ 	.short	(.L_1091 - .L_1090)
.L_1090:
        /*004c*/ 	.word	0x00000000
        /*0050*/ 	.short	0x0002
        /*0052*/ 	.short	0x0010
        /*0054*/ 	.byte	0x00, 0xf5, 0x21, 0x00


	//----- nvinfo : EIATTR_KPARAM_INFO
	.align		4
.L_1091:
        /*0058*/ 	.byte	0x04, 0x17
        /*005a*/ 	.short	(.L_1093 - .L_1092)
.L_1092:
        /*005c*/ 	.word	0x00000000
        /*0060*/ 	.short	0x0001
        /*0062*/ 	.short	0x0008
        /*0064*/ 	.byte	0x00, 0xf5, 0x21, 0x00


	//----- nvinfo : EIATTR_KPARAM_INFO
	.align		4
.L_1093:
        /*0068*/ 	.byte	0x04, 0x17
        /*006a*/ 	.short	(.L_1095 - .L_1094)
.L_1094:
        /*006c*/ 	.word	0x00000000
        /*0070*/ 	.short	0x0000
        /*0072*/ 	.short	0x0000
        /*0074*/ 	.byte	0x00, 0xf5, 0x21, 0x00


	//----- nvinfo : EIATTR_SPARSE_MMA_MASK
	.align		4
.L_1095:
        /*0078*/ 	.byte	0x03, 0x50
        /*007a*/ 	.short	0x0000


	//----- nvinfo : EIATTR_MAXREG_COUNT
	.align		4
        /*007c*/ 	.byte	0x03, 0x1b
        /*007e*/ 	.short	0x00ff


	//----- nvinfo : EIATTR_ANNOTATIONS
	.align		4
        /*0080*/ 	.byte	0x04, 0x55
        /*0082*/ 	.short	(.L_1097 - .L_1096)


	//   ....[0]....
.L_1096:
        /* <DEDUP_REMOVED lines=998> */


	//----- nvinfo : EIATTR_MERCURY_ISA_VERSION
	.align		4
.L_1097:
        /*3ed4*/ 	.byte	0x03, 0x5f
        /*3ed6*/ 	.short	0x0101


	//----- nvinfo : EIATTR_COOP_GROUP_MASK_REGIDS
	.align		4
        /*3ed8*/ 	.byte	0x04, 0x29
        /*3eda*/ 	.short	(.L_1099 - .L_1098)


	//   ....[0]....
.L_1098:
        /*3edc*/ 	.word	0xffffffff


	//   ....[1]....
        /*3ee0*/ 	.word	0xffffffff


	//   ....[2]....
        /*3ee4*/ 	.word	0xffffffff


	//   ....[3]....
        /*3ee8*/ 	.word	0xffffffff


	//   ....[4]....
        /*3eec*/ 	.word	0xffffffff


	//   ....[5]....
        /*3ef0*/ 	.word	0xffffffff


	//   ....[6]....
        /*3ef4*/ 	.word	0xffffffff


	//   ....[7]....
        /*3ef8*/ 	.word	0xffffffff


	//   ....[8]....
        /*3efc*/ 	.word	0xffffffff


	//   ....[9]....
        /*3f00*/ 	.word	0xffffffff


	//----- nvinfo : EIATTR_COOP_GROUP_INSTR_OFFSETS
	.align		4
.L_1099:
        /*3f04*/ 	.byte	0x04, 0x28
        /*3f06*/ 	.short	(.L_1101 - .L_1100)


	//   ....[0]....
.L_1100:
        /*3f08*/ 	.word	0x00018de0


	//   ....[1]....
        /*3f0c*/ 	.word	0x00018e10


	//   ....[2]....
        /*3f10*/ 	.word	0x00018e40


	//   ....[3]....
        /*3f14*/ 	.word	0x00018e70


	//   ....[4]....
        /*3f18*/ 	.word	0x00018ea0


	//   ....[5]....
        /*3f1c*/ 	.word	0x000303b0


	//   ....[6]....
        /*3f20*/ 	.word	0x000303d0


	//   ....[7]....
        /*3f24*/ 	.word	0x000303f0


	//   ....[8]....
        /*3f28*/ 	.word	0x00030410


	//   ....[9]....
        /*3f2c*/ 	.word	0x00030430


	//----- nvinfo : EIATTR_VRC_CTA_INIT_COUNT
	.align		4
.L_1101:
        /*3f30*/ 	.byte	0x02, 0x4a
	.zero		1
	.zero		1


	//----- nvinfo : EIATTR_EXIT_INSTR_OFFSETS
	.align		4
        /*3f34*/ 	.byte	0x04, 0x1c
        /*3f36*/ 	.short	(.L_1103 - .L_1102)


	//   ....[0]....
.L_1102:
        /*3f38*/ 	.word	0x00030450


	//   ....[1]....
        /*3f3c*/ 	.word	0x000308b0


	//   ....[2]....
        /*3f40*/ 	.word	0x00030ce0


	//   ....[3]....
        /*3f44*/ 	.word	0x00031110


	//   ....[4]....
        /*3f48*/ 	.word	0x00031540


	//   ....[5]....
        /*3f4c*/ 	.word	0x00031970


	//   ....[6]....
        /*3f50*/ 	.word	0x00031da0


	//   ....[7]....
        /*3f54*/ 	.word	0x000321d0


	//   ....[8]....
        /*3f58*/ 	.word	0x00032600


	//   ....[9]....
        /*3f5c*/ 	.word	0x00032a30


	//   ....[10]....
        /*3f60*/ 	.word	0x00032e60


	//   ....[11]....
        /*3f64*/ 	.word	0x00033290


	//   ....[12]....
        /*3f68*/ 	.word	0x000336c0


	//   ....[13]....
        /*3f6c*/ 	.word	0x00033af0


	//   ....[14]....
        /*3f70*/ 	.word	0x00033f20


	//   ....[15]....
        /*3f74*/ 	.word	0x00034350


	//   ....[16]....
        /*3f78*/ 	.word	0x00034780


	//   ....[17]....
        /*3f7c*/ 	.word	0x00034bb0


	//   ....[18]....
        /*3f80*/ 	.word	0x00034fe0


	//   ....[19]....
        /*3f84*/ 	.word	0x00035410


	//   ....[20]....
        /*3f88*/ 	.word	0x00035840


	//   ....[21]....
        /*3f8c*/ 	.word	0x00035c70


	//   ....[22]....
        /*3f90*/ 	.word	0x000360a0


	//   ....[23]....
        /*3f94*/ 	.word	0x000364d0


	//   ....[24]....
        /*3f98*/ 	.word	0x00036900


	//   ....[25]....
        /*3f9c*/ 	.word	0x00036d30


	//   ....[26]....
        /*3fa0*/ 	.word	0x00037160


	//   ....[27]....
        /*3fa4*/ 	.word	0x00037590


	//   ....[28]....
        /*3fa8*/ 	.word	0x000379c0


	//   ....[29]....
        /*3fac*/ 	.word	0x00037df0


	//   ....[30]....
        /*3fb0*/ 	.word	0x00038220


	//   ....[31]....
        /*3fb4*/ 	.word	0x00038660


	//   ....[32]....
        /*3fb8*/ 	.word	0x00038ac0


	//   ....[33]....
        /*3fbc*/ 	.word	0x00038f00


	//   ....[34]....
        /*3fc0*/ 	.word	0x00039340


	//   ....[35]....
        /*3fc4*/ 	.word	0x00039780


	//   ....[36]....
        /*3fc8*/ 	.word	0x00039bc0


	//   ....[37]....
        /*3fcc*/ 	.word	0x0003a000


	//   ....[38]....
        /*3fd0*/ 	.word	0x0003a440


	//   ....[39]....
        /*3fd4*/ 	.word	0x0003a880


	//   ....[40]....
        /*3fd8*/ 	.word	0x0003acc0


	//   ....[41]....
        /*3fdc*/ 	.word	0x0003b100


	//   ....[42]....
        /*3fe0*/ 	.word	0x0003b540


	//   ....[43]....
        /*3fe4*/ 	.word	0x0003b980


	//   ....[44]....
        /*3fe8*/ 	.word	0x0003bdc0


	//   ....[45]....
        /*3fec*/ 	.word	0x0003c200


	//   ....[46]....
        /*3ff0*/ 	.word	0x0003c640


	//   ....[47]....
        /*3ff4*/ 	.word	0x0003ca80


	//   ....[48]....
        /*3ff8*/ 	.word	0x0003cec0


	//   ....[49]....
        /*3ffc*/ 	.word	0x0003d300


	//   ....[50]....
        /*4000*/ 	.word	0x0003d740


	//   ....[51]....
        /*4004*/ 	.word	0x0003db80


	//   ....[52]....
        /*4008*/ 	.word	0x0003dfc0


	//   ....[53]....
        /*400c*/ 	.word	0x0003e400


	//   ....[54]....
        /*4010*/ 	.word	0x0003e840


	//   ....[55]....
        /*4014*/ 	.word	0x0003ec80


	//   ....[56]....
        /*4018*/ 	.word	0x0003f0c0


	//   ....[57]....
        /*401c*/ 	.word	0x0003f500


	//   ....[58]....
        /*4020*/ 	.word	0x0003f940


	//   ....[59]....
        /*4024*/ 	.word	0x0003fd80


	//   ....[60]....
        /*4028*/ 	.word	0x000401c0


	//   ....[61]....
        /*402c*/ 	.word	0x00040600


	//   ....[62]....
        /*4030*/ 	.word	0x00040a40


	//   ....[63]....
        /*4034*/ 	.word	0x00040e80


	//   ....[64]....
        /*4038*/ 	.word	0x000412e0


	//   ....[65]....
        /*403c*/ 	.word	0x00041720


	//   ....[66]....
        /*4040*/ 	.word	0x00041b60


	//   ....[67]....
        /*4044*/ 	.word	0x00041fa0


	//   ....[68]....
        /*4048*/ 	.word	0x000423d0


	//   ....[69]....
        /*404c*/ 	.word	0x000427f0


	//   ....[70]....
        /*4050*/ 	.word	0x00042c10


	//   ....[71]....
        /*4054*/ 	.word	0x00043030


	//   ....[72]....
        /*4058*/ 	.word	0x00043470


	//   ....[73]....
        /*405c*/ 	.word	0x000438d0


	//   ....[74]....
        /*4060*/ 	.word	0x00043d30


	//   ....[75]....
        /*4064*/ 	.word	0x00044190


	//   ....[76]....
        /*4068*/ 	.word	0x000445e0


	//   ....[77]....
        /*406c*/ 	.word	0x00044a40


	//   ....[78]....
        /*4070*/ 	.word	0x00044ea0


	//   ....[79]....
        /*4074*/ 	.word	0x00045300


	//   ....[80]....
        /*4078*/ 	.word	0x00045760


	//   ....[81]....
        /*407c*/ 	.word	0x00045b80


	//   ....[82]....
        /*4080*/ 	.word	0x00045f90


	//   ....[83]....
        /*4084*/ 	.word	0x000463a0


	//   ....[84]....
        /*4088*/ 	.word	0x000467b0


	//   ....[85]....
        /*408c*/ 	.word	0x00046bd0


	//   ....[86]....
        /*4090*/ 	.word	0x00046ff0


	//   ....[87]....
        /*4094*/ 	.word	0x00047410


	//   ....[88]....
        /*4098*/ 	.word	0x00047830


	//   ....[89]....
        /*409c*/ 	.word	0x00047c50


	//   ....[90]....
        /*40a0*/ 	.word	0x00048070


	//   ....[91]....
        /*40a4*/ 	.word	0x00048490


	//   ....[92]....
        /*40a8*/ 	.word	0x000488b0


	//   ....[93]....
        /*40ac*/ 	.word	0x00048cd0


	//   ....[94]....
        /*40b0*/ 	.word	0x000490f0


	//   ....[95]....
        /*40b4*/ 	.word	0x00049510


	//   ....[96]....
        /*40b8*/ 	.word	0x00049930


	//   ....[97]....
        /*40bc*/ 	.word	0x00049d50


	//   ....[98]....
        /*40c0*/ 	.word	0x0004a160


	//   ....[99]....
        /*40c4*/ 	.word	0x0004a540


	//   ....[100]....
        /*40c8*/ 	.word	0x0004a920


	//   ....[101]....
        /*40cc*/ 	.word	0x0004ad00


	//   ....[102]....
        /*40d0*/ 	.word	0x0004b0e0


	//   ....[103]....
        /*40d4*/ 	.word	0x0004b4c0


	//   ....[104]....
        /*40d8*/ 	.word	0x0004b8a0


	//   ....[105]....
        /*40dc*/ 	.word	0x0004bc80


	//   ....[106]....
        /*40e0*/ 	.word	0x0004c060


	//   ....[107]....
        /*40e4*/ 	.word	0x0004c440


	//   ....[108]....
        /*40e8*/ 	.word	0x0004c820


	//   ....[109]....
        /*40ec*/ 	.word	0x0004cc00


	//   ....[110]....
        /*40f0*/ 	.word	0x0004cfe0


	//   ....[111]....
        /*40f4*/ 	.word	0x0004d3c0


	//   ....[112]....
        /*40f8*/ 	.word	0x0004d7a0


	//   ....[113]....
        /*40fc*/ 	.word	0x0004db80


	//   ....[114]....
        /*4100*/ 	.word	0x0004df60


	//   ....[115]....
        /*4104*/ 	.word	0x0004e340


	//   ....[116]....
        /*4108*/ 	.word	0x0004e720


	//   ....[117]....
        /*410c*/ 	.word	0x0004eb00


	//   ....[118]....
        /*4110*/ 	.word	0x0004eee0


	//   ....[119]....
        /*4114*/ 	.word	0x0004f2c0


	//   ....[120]....
        /*4118*/ 	.word	0x0004f6a0


	//   ....[121]....
        /*411c*/ 	.word	0x0004fa80


	//   ....[122]....
        /*4120*/ 	.word	0x0004fe60


	//   ....[123]....
        /*4124*/ 	.word	0x00050240


	//   ....[124]....
        /*4128*/ 	.word	0x00050620


	//   ....[125]....
        /*412c*/ 	.word	0x00050a00


	//   ....[126]....
        /*4130*/ 	.word	0x00050de0


	//   ....[127]....
        /*4134*/ 	.word	0x000511c0


	//   ....[128]....
        /*4138*/ 	.word	0x00051570


	//----- nvinfo : EIATTR_CRS_STACK_SIZE
	.align		4
.L_1103:
        /*413c*/ 	.byte	0x04, 0x1e
        /*413e*/ 	.short	(.L_1105 - .L_1104)
.L_1104:
        /*4140*/ 	.word	0x00000000


	//----- nvinfo : EIATTR_CBANK_PARAM_SIZE
	.align		4
.L_1105:
        /*4144*/ 	.byte	0x03, 0x19
        /*4146*/ 	.short	0x0028


	//----- nvinfo : EIATTR_PARAM_CBANK
	.align		4
        /*4148*/ 	.byte	0x04, 0x0a
        /*414a*/ 	.short	(.L_1107 - .L_1106)
	.align		4
.L_1106:
        /*414c*/ 	.word	index@(.nv.constant0._ZN18transformer_engine34scaled_masked_softmax_warp_forwardI6__halfS1_fLi14EEEvPT0_PKT_PKhT1_iii)
        /*4150*/ 	.short	0x0380
        /*4152*/ 	.short	0x0028


	//----- nvinfo : EIATTR_SW_WAR
	.align		4
.L_1107:
        /*4154*/ 	.byte	0x04, 0x36
        /*4156*/ 	.short	(.L_1109 - .L_1108)
.L_1108:
        /*4158*/ 	.word	0x00000008
.L_1109:


//--------------------- .nv.info._ZN18transformer_engine34scaled_masked_softmax_warp_forwardI6__halfS1_fLi13EEEvPT0_PKT_PKhT1_iii --------------------------
	.section	.nv.info._ZN18transformer_engine34scaled_masked_softmax_warp_forwardI6__halfS1_fLi13EEEvPT0_PKT_PKhT1_iii,"",@"SHT_CUDA_INFO"
	.sectionflags	@""
	.align	4


	//----- nvinfo : EIATTR_CUDA_API_VERSION
	.align		4
        /*0000*/ 	.byte	0x04, 0x37
        /*0002*/ 	.short	(.L_1111 - .L_1110)
.L_1110:
        /*0004*/ 	.word	0x00000082


	//----- nvinfo : EIATTR_KPARAM_INFO
	.align		4
.L_1111:
        /*0008*/ 	.byte	0x04, 0x17
        /*000a*/ 	.short	(.L_1113 - .L_1112)
.L_1112:
        /*000c*/ 	.word	0x00000000
        /*0010*/ 	.short	0x0006
        /*0012*/ 	.short	0x0024
        /*0014*/ 	.byte	0x00, 0xf0, 0x11, 0x00


	//----- nvinfo : EIATTR_KPARAM_INFO
	.align		4
.L_1113:
        /*0018*/ 	.byte	0x04, 0x17
        /*001a*/ 	.short	(.L_1115 - .L_1114)
.L_1114:
        /*001c*/ 	.word	0x00000000
        /*0020*/ 	.short	0x0005
        /*0022*/ 	.short	0x0020
        /*0024*/ 	.byte	0x00, 0xf0, 0x11, 0x00


	//----- nvinfo : EIATTR_KPARAM_INFO
	.align		4
.L_1115:
        /*0028*/ 	.byte	0x04, 0x17
        /*002a*/ 	.short	(.L_1117 - .L_1116)
.L_1116:
        /*002c*/ 	.word	0x00000000
        /*0030*/ 	.short	0x0004
        /*0032*/ 	.short	0x001c
        /*0034*/ 	.byte	0x00, 0xf0, 0x11, 0x00


	//----- nvinfo : EIATTR_KPARAM_INFO
	.align		4
.L_1117:
        /*0038*/ 	.byte	0x04, 0x17
        /*003a*/ 	.short	(.L_1119 - .L_1118)
.L_1118:
        /*003c*/ 	.word	0x00000000
        /*0040*/ 	.short	0x0003
        /*0042*/ 	.short	0x0018
        /*0044*/ 	.byte	0x00, 0xf0, 0x11, 0x00


	//----- nvinfo : EIATTR_KPARAM_INFO
	.align		4
.L_1119:
        /*0048*/ 	.byte	0x04, 0x17
        /*004a*/ 	.short	(.L_1121 - .L_1120)
.L_1120:
        /*004c*/ 	.word	0x00000000
        /*0050*/ 	.short	0x0002
        /*0052*/ 	.short	0x0010
        /*0054*/ 	.byte	0x00, 0xf5, 0x21, 0x00


	//----- nvinfo : EIATTR_KPARAM_INFO
	.align		4
.L_1121:
        /*0058*/ 	.byte	0x04, 0x17
        /*005a*/ 	.short	(.L_1123 - .L_1122)
.L_1122:
        /*005c*/ 	.word	0x00000000
        /*0060*/ 	.short	0x0001
        /*0062*/ 	.short	0x0008
        /*0064*/ 	.byte	0x00, 0xf5, 0x21, 0x00


	//----- nvinfo : EIATTR_KPARAM_INFO
	.align		4
.L_1123:
        /*0068*/ 	.byte	0x04, 0x17
        /*006a*/ 	.short	(.L_1125 - .L_1124)
.L_1124:
        /*006c*/ 	.word	0x00000000
        /*0070*/ 	.short	0x0000
        /*0072*/ 	.short	0x0000
        /*0074*/ 	.byte	0x00, 0xf5, 0x21, 0x00


	//----- nvinfo : EIATTR_SPARSE_MMA_MASK
	.align		4
.L_1125:
        /*0078*/ 	.byte	0x03, 0x50
        /*007a*/ 	.short	0x0000


	//----- nvinfo : EIATTR_MAXREG_COUNT
	.align		4
        /*007c*/ 	.byte	0x03, 0x1b
        /*007e*/ 	.short	0x00ff


	//----- nvinfo : EIATTR_ANNOTATIONS
	.align		4
        /*0080*/ 	.byte	0x04, 0x55
        /*0082*/ 	.short	(.L_1127 - .L_1126)


	//   ....[0]....
.L_1126:
        /* <DEDUP_REMOVED lines=146> */


	//----- nvinfo : EIATTR_MERCURY_ISA_VERSION
	.align		4
.L_1127:
        /*0994*/ 	.byte	0x03, 0x5f
        /*0996*/ 	.short	0x0101


	//----- nvinfo : EIATTR_COOP_GROUP_MASK_REGIDS
	.align		4
        /*0998*/ 	.byte	0x04, 0x29
        /*099a*/ 	.short	(.L_1129 - .L_1128)


	//   ....[0]....
.L_1128:
        /*099c*/ 	.word	0xffffffff


	//   ....[1]....
        /*09a0*/ 	.word	0xffffffff


	//   ....[2]....
        /*09a4*/ 	.word	0xffffffff


	//   ....[3]....
        /*09a8*/ 	.word	0xffffffff


	//   ....[4]....
        /*09ac*/ 	.word	0xffffffff


	//   ....[5]....
        /*09b0*/ 	.word	0xffffffff


	//   ....[6]....
        /*09b4*/ 	.word	0xffffffff


	//   ....[7]....
        /*09b8*/ 	.word	0xffffffff


	//   ....[8]....
        /*09bc*/ 	.word	0xffffffff


	//   ....[9]....
        /*09c0*/ 	.word	0xffffffff


	//----- nvinfo : EIATTR_COOP_GROUP_INSTR_OFFSETS
	.align		4
.L_1129:
        /*09c4*/ 	.byte	0x04, 0x28
        /*09c6*/ 	.short	(.L_1131 - .L_1130)


	//   ....[0]....
.L_1130:
        /*09c8*/ 	.word	0x0000b3a0


	//   ....[1]....
        /*09cc*/ 	.word	0x0000b3d0


	//   ....[2]....
        /*09d0*/ 	.word	0x0000b400


	//   ....[3]....
        /*09d4*/ 	.word	0x0000b430


	//   ....[4]....
        /*09d8*/ 	.word	0x0000b460


	//   ....[5]....
        /*09dc*/ 	.word	0x00015f50


	//   ....[6]....
        /*09e0*/ 	.word	0x00015f70


	//   ....[7]....
        /*09e4*/ 	.word	0x00015f90


	//   ....[8]....
        /*09e8*/ 	.word	0x00015fb0


	//   ....[9]....
        /*09ec*/ 	.word	0x00015fd0


	//----- nvinfo : EIATTR_VRC_CTA_INIT_COUNT
	.align		4
.L_1131:
        /*09f0*/ 	.byte	0x02, 0x4a
	.zero		1
	.zero		1


	//----- nvinfo : EIATTR_EXIT_INSTR_OFFSETS
	.align		4
        /*09f4*/ 	.byte	0x04, 0x1c
        /*09f6*/ 	.short	(.L_1133 - .L_1132)


	//   ....[0]....
.L_1132:
        /*09f8*/ 	.word	0x00015ff0


	//   ....[1]....
        /*09fc*/ 	.word	0x00016450


	//   ....[2]....
        /*0a00*/ 	.word	0x00016880


	//   ....[3]....
        /*0a04*/ 	.word	0x00016cc0


	//   ....[4]....
        /*0a08*/ 	.word	0x00017110


	//   ....[5]....
        /*0a0c*/ 	.word	0x00017570


	//   ....[6]....
        /*0a10*/ 	.word	0x000179d0


	//   ....[7]....
        /*0a14*/ 	.word	0x00017e30


	//   ....[8]....
        /*0a18*/ 	.word	0x00018290


	//   ....[9]....
        /*0a1c*/ 	.word	0x000186f0


	//   ....[10]....
        /*0a20*/ 	.word	0x00018b50


	//   ....[11]....
        /*0a24*/ 	.word	0x00018fb0


	//   ....[12]....
        /*0a28*/ 	.word	0x00019410


	//   ....[13]....
        /*0a2c*/ 	.word	0x00019870


	//   ....[14]....
        /*0a30*/ 	.word	0x00019cd0


	//   ....[15]....
        /*0a34*/ 	.word	0x0001a130


	//   ....[16]....
        /*0a38*/ 	.word	0x0001a590


	//   ....[17]....
        /*0a3c*/ 	.word	0x0001a9e0


	//   ....[18]....
        /*0a40*/ 	.word	0x0001ae30


	//   ....[19]....
        /*0a44*/ 	.word	0x0001b280


	//   ....[20]....
        /*0a48*/ 	.word	0x0001b6a0


	//   ....[21]....
        /*0a4c*/ 	.word	0x0001ba80


	//   ....[22]....
        /*0a50*/ 	.word	0x0001be60


	//   ....[23]....
        /*0a54*/ 	.word	0x0001c240


	//   ....[24]....
        /*0a58*/ 	.word	0x0001c620


	//   ....[25]....
        /*0a5c*/ 	.word	0x0001ca00


	//   ....[26]....
        /*0a60*/ 	.word	0x0001cde0


	//   ....[27]....
        /*0a64*/ 	.word	0x0001d1c0


	//   ....[28]....
        /*0a68*/ 	.word	0x0001d5a0


	//   ....[29]....
        /*0a6c*/ 	.word	0x0001d980


	//   ....[30]....
        /*0a70*/ 	.word	0x0001dd60


	//   ....[31]....
        /*0a74*/ 	.word	0x0001e140


	//   ....[32]....
        /*0a78*/ 	.word	0x0001e520


	//   ....[33]....
        /*0a7c*/ 	.word	0x0001e900


	//   ....[34]....
        /*0a80*/ 	.word	0x0001ece0


	//   ....[35]....
        /*0a84*/ 	.word	0x0001f0c0


	//   ....[36]....
        /*0a88*/ 	.word	0x0001f4a0


	//   ....[37]....
        /*0a8c*/ 	.word	0x0001f880


	//   ....[38]....
        /*0a90*/ 	.word	0x0001fc60


	//   ....[39]....
        /*0a94*/ 	.word	0x00020040


	//   ....[40]....
        /*0a98*/ 	.word	0x00020420


	//   ....[41]....
        /*0a9c*/ 	.word	0x00020800


	//   ....[42]....
        /*0aa0*/ 	.word	0x00020be0


	//   ....[43]....
        /*0aa4*/ 	.word	0x00020fc0


	//   ....[44]....
        /*0aa8*/ 	.word	0x000213a0


	//   ....[45]....
        /*0aac*/ 	.word	0x00021780


	//   ....[46]....
        /*0ab0*/ 	.word	0x00021b60


	//   ....[47]....
        /*0ab4*/ 	.word	0x00021f40


	//   ....[48]....
        /*0ab8*/ 	.word	0x00022320


	//   ....[49]....
        /*0abc*/ 	.word	0x00022700


	//   ....[50]....
        /*0ac0*/ 	.word	0x00022ae0


	//   ....[51]....
        /*0ac4*/ 	.word	0x00022ec0


	//   ....[52]....
        /*0ac8*/ 	.word	0x000232a0


	//   ....[53]....
        /*0acc*/ 	.word	0x00023680


	//   ....[54]....
        /*0ad0*/ 	.word	0x00023a60


	//   ....[55]....
        /*0ad4*/ 	.word	0x00023e40


	//   ....[56]....
        /*0ad8*/ 	.word	0x00024220


	//   ....[57]....
        /*0adc*/ 	.word	0x00024600


	//   ....[58]....
        /*0ae0*/ 	.word	0x000249e0


	//   ....[59]....
        /*0ae4*/ 	.word	0x00024dc0


	//   ....[60]....
        /*0ae8*/ 	.word	0x000251a0


	//   ....[61]....
        /*0aec*/ 	.word	0x00025580


	//   ....[62]....
        /*0af0*/ 	.word	0x00025960


	//   ....[63]....
        /*0af4*/ 	.word	0x00025d40


	//   ....[64]....
        /*0af8*/ 	.word	0x00026100


	//----- nvinfo : EIATTR_CRS_STACK_SIZE
	.align		4
.L_1133:
        /*0afc*/ 	.byte	0x04, 0x1e
        /*0afe*/ 	.short	(.L_1135 - .L_1134)
.L_1134:
        /*0b00*/ 	.word	0x00000000


	//----- nvinfo : EIATTR_CBANK_PARAM_SIZE
	.align		4
.L_1135:
        /*0b04*/ 	.byte	0x03, 0x19
        /*0b06*/ 	.short	0x0028


	//----- nvinfo : EIATTR_PARAM_CBANK
	.align		4
        /*0b08*/ 	.byte	0x04, 0x0a
        /*0b0a*/ 	.short	(.L_1137 - .L_1136)
	.align		4
.L_1136:
        /*0b0c*/ 	.word	index@(.nv.constant0._ZN18transformer_engine34scaled_masked_softmax_warp_forwardI6__halfS1_fLi13EEEvPT0_PKT_PKhT1_iii)
        /*0b10*/ 	.short	0x0380
        /*0b12*/ 	.short	0x0028


	//----- nvinfo : EIATTR_SW_WAR
	.align		4
.L_1137:
        /*0b14*/ 	.byte	0x04, 0x36
        /*0b16*/ 	.short	(.L_1139 - .L_1138)
.L_1138:
        /*0b18*/ 	.word	0x00000008
.L_1139:


//--------------------- .nv.info._ZN18transformer_engine34scaled_masked_softmax_warp_forwardI6__halfS1_fLi12EEEvPT0_PKT_PKhT1_iii --------------------------
	.section	.nv.info._ZN18transformer_engine34scaled_masked_softmax_warp_forwardI6__halfS1_fLi12EEEvPT0_PKT_PKhT1_iii,"",@"SHT_CUDA_INFO"
	.sectionflags	@""
	.align	4


	//----- nvinfo : EIATTR_CUDA_API_VERSION
	.align		4
        /*0000*/ 	.byte	0x04, 0x37
        /*0002*/ 	.short	(.L_1141 - .L_1140)
.L_1140:
        /*0004*/ 	.word	0x00000082


	//----- nvinfo : EIATTR_KPARAM_INFO
	.align		4
.L_1141:
        /*0008*/ 	.byte	0x04, 0x17
        /*000a*/ 	.short	(.L_1143 - .L_1142)
.L_1142:
        /*000c*/ 	.word	0x00000000
        /*0010*/ 	.short	0x0006
        /*0012*/ 	.short	0x0024
        /*0014*/ 	.byte	0x00, 0xf0, 0x11, 0x00


	//----- nvinfo : EIATTR_KPARAM_INFO
	.align		4
.L_1143:
        /*0018*/ 	.byte	0x04, 0x17
        /*001a*/ 	.short	(.L_1145 - .L_1144)
.L_1144:
        /*001c*/ 	.word	0x00000000
        /*0020*/ 	.short	0x0005
        /*0022*/ 	.short	0x0020
        /*0024*/ 	.byte	0x00, 0xf0, 0x11, 0x00


	//----- nvinfo : EIATTR_KPARAM_INFO
	.align		4
.L_1145:
        /*0028*/ 	.byte	0x04, 0x17
        /*002a*/ 	.short	(.L_1147 - .L_1146)
.L_1146:
        /*002c*/ 	.word	0x00000000
        /*0030*/ 	.short	0x0004
        /*0032*/ 	.short	0x001c
        /*0034*/ 	.byte	0x00, 0xf0, 0x11, 0x00


	//----- nvinfo : EIATTR_KPARAM_INFO
	.align		4
.L_1147:
        /*0038*/ 	.byte	0x04, 0x17
        /*003a*/ 	.short	(.L_1149 - .L_1148)
.L_1148:
        /*003c*/ 	.word	0x00000000
        /*0040*/ 	.short	0x0003
        /*0042*/ 	.short	0x0018
        /*0044*/ 	.byte	0x00, 0xf0, 0x11, 0x00


	//----- nvinfo : EIATTR_KPARAM_INFO
	.align		4
.L_1149:
        /*0048*/ 	.byte	0x04, 0x17
        /*004a*/ 	.short	(.L_1151 - .L_1150)
.L_1150:
        /*004c*/ 	.word	0x00000000
        /*0050*/ 	.short	0x0002
        /*0052*/ 	.short	0x0010
        /*0054*/ 	.byte	0x00, 0xf5, 0x21, 0x00


	//----- nvinfo : EIATTR_KPARAM_INFO
	.align		4
.L_1151:
        /*0058*/ 	.byte	0x04, 0x17
        /*005a*/ 	.short	(.L_1153 - .L_1152)
.L_1152:
        /*005c*/ 	.word	0x00000000
        /*0060*/ 	.short	0x0001
        /*0062*/ 	.short	0x0008
        /*0064*/ 	.byte	0x00, 0xf5, 0x21, 0x00


	//----- nvinfo : EIATTR_KPARAM_INFO
	.align		4
.L_1153:
        /*0068*/ 	.byte	0x04, 0x17
        /*006a*/ 	.short	(.L_1155 - .L_1154)
.L_1154:
        /*006c*/ 	.word	0x00000000
        /*0070*/ 	.short	0x0000
        /*0072*/ 	.short	0x0000
        /*0074*/ 	.byte	0x00, 0xf5, 0x21, 0x00


	//----- nvinfo : EIATTR_SPARSE_MMA_MASK
	.align		4
.L_1155:
        /*0078*/ 	.byte	0x03, 0x50
        /*007a*/ 	.short	0x0000


	//----- nvinfo : EIATTR_MAXREG_COUNT
	.align		4
        /*007c*/ 	.byte	0x03, 0x1b
        /*007e*/ 	.short	0x00ff


	//----- nvinfo : EIATTR_MERCURY_ISA_VERSION
	.align		4
        /*0080*/ 	.byte	0x03, 0x5f
        /*0082*/ 	.short	0x0101


	//----- nvinfo : EIATTR_COOP_GROUP_MASK_REGIDS
	.align		4
        /*0084*/ 	.byte	0x04, 0x29
        /*0086*/ 	.short	(.L_1157 - .L_1156)


	//   ....[0]....
.L_1156:
        /*0088*/ 	.word	0xffffffff


	//   ....[1]....
        /*008c*/ 	.word	0xffffffff


	//   ....[2]....
        /*0090*/ 	.word	0xffffffff


	//   ....[3]....
        /*0094*/ 	.word	0xffffffff


	//   ....[4]....
        /*0098*/ 	.word	0xffffffff


	//   ....[5]....
        /*009c*/ 	.word	0xffffffff


	//   ....[6]....
        /*00a0*/ 	.word	0xffffffff


	//   ....[7]....
        /*00a4*/ 	.word	0xffffffff


	//   ....[8]....
        /*00a8*/ 	.word	0xffffffff


	//   ....[9]....
        /*00ac*/ 	.word	0xffffffff


	//----- nvinfo : EIATTR_COOP_GROUP_INSTR_OFFSETS
	.align		4
.L_1157:
        /*00b0*/ 	.byte	0x04, 0x28
        /*00b2*/ 	.short	(.L_1159 - .L_1158)


	//   ....[0]....
.L_1158:
        /*00b4*/ 	.word	0x00005990


	//   ....[1]....
        /*00b8*/ 	.word	0x000059c0


	//   ....[2]....
        /*00bc*/ 	.word	0x000059f0


	//   ....[3]....
        /*00c0*/ 	.word	0x00005a20


	//   ....[4]....
        /*00c4*/ 	.word	0x00005a50


	//   ....[5]....
        /*00c8*/ 	.word	0x0000aa90


	//   ....[6]....
        /*00cc*/ 	.word	0x0000aab0


	//   ....[7]....
        /*00d0*/ 	.word	0x0000aad0


	//   ....[8]....
        /*00d4*/ 	.word	0x0000aaf0


	//   ....[9]....
        /*00d8*/ 	.word	0x0000ab10


	//----- nvinfo : EIATTR_VRC_CTA_INIT_COUNT
	.align		4
.L_1159:
        /*00dc*/ 	.byte	0x02, 0x4a
	.zero		1
	.zero		1


	//----- nvinfo : EIATTR_EXIT_INSTR_OFFSETS
	.align		4
        /*00e0*/ 	.byte	0x04, 0x1c
        /*00e2*/ 	.short	(.L_1161 - .L_1160)


	//   ....[0]....
.L_1160:
        /*00e4*/ 	.word	0x0000ab30


	//   ....[1]....
        /*00e8*/ 	.word	0x0000af50


	//   ....[2]....
        /*00ec*/ 	.word	0x0000b370


	//   ....[3]....
        /*00f0*/ 	.word	0x0000b790


	//   ....[4]....
        /*00f4*/ 	.word	0x0000bbb0


	//   ....[5]....
        /*00f8*/ 	.word	0x0000bfd0


	//   ....[6]....
        /*00fc*/ 	.word	0x0000c3f0


	//   ....[7]....
        /*0100*/ 	.word	0x0000c810


	//   ....[8]....
        /*0104*/ 	.word	0x0000cc30


	//   ....[9]....
        /*0108*/ 	.word	0x0000d050


	//   ....[10]....
        /*010c*/ 	.word	0x0000d470


	//   ....[11]....
        /*0110*/ 	.word	0x0000d8a0


	//   ....[12]....
        /*0114*/ 	.word	0x0000dcd0


	//   ....[13]....
        /*0118*/ 	.word	0x0000e100


	//   ....[14]....
        /*011c*/ 	.word	0x0000e520


	//   ....[15]....
        /*0120*/ 	.word	0x0000e940


	//   ....[16]....
        /*0124*/ 	.word	0x0000ed60


	//   ....[17]....
        /*0128*/ 	.word	0x0000f180


	//   ....[18]....
        /*012c*/ 	.word	0x0000f5a0


	//   ....[19]....
        /*0130*/ 	.word	0x0000f9c0


	//   ....[20]....
        /*0134*/ 	.word	0x0000fde0


	//   ....[21]....
        /*0138*/ 	.word	0x00010200


	//   ....[22]....
        /*013c*/ 	.word	0x00010620


	//   ....[23]....
        /*0140*/ 	.word	0x00010a40


	//   ....[24]....
        /*0144*/ 	.word	0x00010e60


	//   ....[25]....
        /*0148*/ 	.word	0x00011280


	//   ....[26]....
        /*014c*/ 	.word	0x000116a0


	//   ....[27]....
        /*0150*/ 	.word	0x00011ac0


	//   ....[28]....
        /*0154*/ 	.word	0x00011ee0


	//   ....[29]....
        /*0158*/ 	.word	0x00012300


	//   ....[30]....
        /*015c*/ 	.word	0x00012720


	//   ....[31]....
        /*0160*/ 	.word	0x00012b30


	//   ....[32]....
        /*0164*/ 	.word	0x00012f10


	//----- nvinfo : EIATTR_CRS_STACK_SIZE
	.align		4
.L_1161:
        /*0168*/ 	.byte	0x04, 0x1e
        /*016a*/ 	.short	(.L_1163 - .L_1162)
.L_1162:
        /*016c*/ 	.word	0x00000000


	//----- nvinfo : EIATTR_CBANK_PARAM_SIZE
	.align		4
.L_1163:
        /*0170*/ 	.byte	0x03, 0x19
        /*0172*/ 	.short	0x0028


	//----- nvinfo : EIATTR_PARAM_CBANK
	.align		4
        /*0174*/ 	.byte	0x04, 0x0a
        /*0176*/ 	.short	(.L_1165 - .L_1164)
	.align		4
.L_1164:
        /*0178*/ 	.word	index@(.nv.constant0._ZN18transformer_engine34scaled_masked_softmax_warp_forwardI6__halfS1_fLi12EEEvPT0_PKT_PKhT1_iii)
        /*017c*/ 	.short	0x0380
        /*017e*/ 	.short	0x0028


	//----- nvinfo : EIATTR_SW_WAR
	.align		4
.L_1165:
        /*0180*/ 	.byte	0x04, 0x36
        /*0182*/ 	.short	(.L_1167 - .L_1166)
.L_1166:
        /*0184*/ 	.word	0x00000008
.L_1167:


//--------------------- .nv.info._ZN18transformer_engine34scaled_masked_softmax_warp_forwardI6__halfS1_fLi11EEEvPT0_PKT_PKhT1_iii --------------------------
	.section	.nv.info._ZN18transformer_engine34scaled_masked_softmax_warp_forwardI6__halfS1_fLi11EEEvPT0_PKT_PKhT1_iii,"",@"SHT_CUDA_INFO"
	.sectionflags	@""
	.align	4


	//----- nvinfo : EIATTR_CUDA_API_VERSION
	.align		4
        /*0000*/ 	.byte	0x04, 0x37
        /*0002*/ 	.short	(.L_1169 - .L_1168)
.L_1168:
        /*0004*/ 	.word	0x00000082


	//----- nvinfo : EIATTR_KPARAM_INFO
	.align		4
.L_1169:
        /*0008*/ 	.byte	0x04, 0x17
        /*000a*/ 	.short	(.L_1171 - .L_1170)
.L_1170:
        /*000c*/ 	.word	0x00000000
        /*0010*/ 	.short	0x0006
        /*0012*/ 	.short	0x0024
        /*0014*/ 	.byte	0x00, 0xf0, 0x11, 0x00


	//----- nvinfo : EIATTR_KPARAM_INFO
	.align		4
.L_1171:
        /*0018*/ 	.byte	0x04, 0x17
        /*001a*/ 	.short	(.L_1173 - .L_1172)
.L_1172:
        /*001c*/ 	.word	0x00000000
        /*0020*/ 	.short	0x0005
        /*0022*/ 	.short	0x0020
        /*0024*/ 	.byte	0x00, 0xf0, 0x11, 0x00


	//----- nvinfo : EIATTR_KPARAM_INFO
	.align		4
.L_1173:
        /*0028*/ 	.byte	0x04, 0x17
        /*002a*/ 	.short	(.L_1175 - .L_1174)
.L_1174:
        /*002c*/ 	.word	0x00000000
        /*0030*/ 	.short	0x0004
        /*0032*/ 	.short	0x001c
        /*0034*/ 	.byte	0x00, 0xf0, 0x11, 0x00


	//----- nvinfo : EIATTR_KPARAM_INFO
	.align		4
.L_1175:
        /*0038*/ 	.byte	0x04, 0x17
        /*003a*/ 	.short	(.L_1177 - .L_1176)
.L_1176:
        /*003c*/ 	.word	0x00000000
        /*0040*/ 	.short	0x0003
        /*0042*/ 	.short	0x0018
        /*0044*/ 	.byte	0x00, 0xf0, 0x11, 0x00


	//----- nvinfo : EIATTR_KPARAM_INFO
	.align		4
.L_1177:
        /*0048*/ 	.byte	0x04, 0x17
        /*004a*/ 	.short	(.L_1179 - .L_1178)
.L_1178:
        /*004c*/ 	.word	0x00000000
        /*0050*/ 	.short	0x0002
        /*0052*/ 	.short	0x0010
        /*0054*/ 	.byte	0x00, 0xf5, 0x21, 0x00


	//----- nvinfo : EIATTR_KPARAM_INFO
	.align		4
.L_1179:
        /*0058*/ 	.byte	0x04, 0x17
        /*005a*/ 	.short	(.L_1181 - .L_1180)
.L_1180:
        /*005c*/ 	.word	0x00000000
        /*0060*/ 	.short	0x0001
        /*0062*/ 	.short	0x0008
        /*0064*/ 	.byte	0x00, 0xf5, 0x21, 0x00


	//----- nvinfo : EIATTR_KPARAM_INFO
	.align		4
.L_1181:
        /*0068*/ 	.byte	0x04, 0x17
        /*006a*/ 	.short	(.L_1183 - .L_1182)
.L_1182:
        /*006c*/ 	.word	0x00000000
        /*0070*/ 	.short	0x0000
        /*0072*/ 	.short	0x0000
        /*0074*/ 	.byte	0x00, 0xf5, 0x21, 0x00


	//----- nvinfo : EIATTR_SPARSE_MMA_MASK
	.align		4
.L_1183:
        /*0078*/ 	.byte	0x03, 0x50
        /*007a*/ 	.short	0x0000


	//----- nvinfo : EIATTR_MAXREG_COUNT
	.align		4
        /*007c*/ 	.byte	0x03, 0x1b
        /*007e*/ 	.short	0x00ff


	//----- nvinfo : EIATTR_MERCURY_ISA_VERSION
	.align		4
        /*0080*/ 	.byte	0x03, 0x5f
        /*0082*/ 	.short	0x0101


	//----- nvinfo : EIATTR_COOP_GROUP_MASK_REGIDS
	.align		4
        /*0084*/ 	.byte	0x04, 0x29
        /*0086*/ 	.short	(.L_1185 - .L_1184)


	//   ....[0]....
.L_1184:
        /*0088*/ 	.word	0xffffffff


	//   ....[1]....
        /*008c*/ 	.word	0xffffffff


	//   ....[2]....
        /*0090*/ 	.word	0xffffffff


	//   ....[3]....
        /*0094*/ 	.word	0xffffffff


	//   ....[4]....
        /*0098*/ 	.word	0xffffffff


	//   ....[5]....
        /*009c*/ 	.word	0xffffffff


	//   ....[6]....
        /*00a0*/ 	.word	0xffffffff


	//   ....[7]....
        /*00a4*/ 	.word	0xffffffff


	//   ....[8]....
        /*00a8*/ 	.word	0xffffffff


	//   ....[9]....
        /*00ac*/ 	.word	0xffffffff


	//----- nvinfo : EIATTR_COOP_GROUP_INSTR_OFFSETS
	.align		4
.L_1185:
        /*00b0*/ 	.byte	0x04, 0x28
        /*00b2*/ 	.short	(.L_1187 - .L_1186)


	//   ....[0]....
.L_1186:
        /*00b4*/ 	.word	0x00002dd0


	//   ....[1]....
        /*00b8*/ 	.word	0x00002e00


	//   ....[2]....
        /*00bc*/ 	.word	0x00002e40


	//   ....[3]....
        /*00c0*/ 	.word	0x00002e80


	//   ....[4]....
        /*00c4*/ 	.word	0x00002eb0


	//   ....[5]....
        /*00c8*/ 	.word	0x000056e0


	//   ....[6]....
        /*00cc*/ 	.word	0x00005700


	//   ....[7]....
        /*00d0*/ 	.word	0x00005720


	//   ....[8]....
        /*00d4*/ 	.word	0x00005740


	//   ....[9]....
        /*00d8*/ 	.word	0x00005760


	//----- nvinfo : EIATTR_VRC_CTA_INIT_COUNT
	.align		4
.L_1187:
        /*00dc*/ 	.byte	0x02, 0x4a
	.zero		1
	.zero		1


	//----- nvinfo : EIATTR_EXIT_INSTR_OFFSETS
	.align		4
        /*00e0*/ 	.byte	0x04, 0x1c
        /*00e2*/ 	.short	(.L_1189 - .L_1188)


	//   ....[0]....
.L_1188:
        /*00e4*/ 	.word	0x00005780


	//   ....[1]....
        /*00e8*/ 	.word	0x00005ba0


	//   ....[2]....
        /*00ec*/ 	.word	0x00005fc0


	//   ....[3]....
        /*00f0*/ 	.word	0x000063e0


	//   ....[4]....
        /*00f4*/ 	.word	0x00006800


	//   ....[5]....
        /*00f8*/ 	.word	0x00006c20


	//   ....[6]....
        /*00fc*/ 	.word	0x00007040


	//   ....[7]....
        /*0100*/ 	.word	0x00007460


	//   ....[8]....
        /*0104*/ 	.word	0x00007870


	//   ....[9]....
        /*0108*/ 	.word	0x00007c80


	//   ....[10]....
        /*010c*/ 	.word	0x00008090


	//   ....[11]....
        /*0110*/ 	.word	0x000084a0


	//   ....[12]....
        /*0114*/ 	.word	0x000088c0


	//   ....[13]....
        /*0118*/ 	.word	0x00008cd0


	//   ....[14]....
        /*011c*/ 	.word	0x000090e0


	//   ....[15]....
        /*0120*/ 	.word	0x000094f0


	//   ....[16]....
        /*0124*/ 	.word	0x000098e0


	//----- nvinfo : EIATTR_CRS_STACK_SIZE
	.align		4
.L_1189:
        /*0128*/ 	.byte	0x04, 0x1e
        /*012a*/ 	.short	(.L_1191 - .L_1190)
.L_1190:
        /*012c*/ 	.word	0x00000000


	//----- nvinfo : EIATTR_CBANK_PARAM_SIZE
	.align		4
.L_1191:
        /*0130*/ 	.byte	0x03, 0x19
        /*0132*/ 	.short	0x0028


	//----- nvinfo : EIATTR_PARAM_CBANK
	.align		4
        /*0134*/ 	.byte	0x04, 0x0a
        /*0136*/ 	.short	(.L_1193 - .L_1192)
	.align		4
.L_1192:
        /*0138*/ 	.word	index@(.nv.constant0._ZN18transformer_engine34scaled_masked_softmax_warp_forwardI6__halfS1_fLi11EEEvPT0_PKT_PKhT1_iii)
        /*013c*/ 	.short	0x0380
        /*013e*/ 	.short	0x0028


	//----- nvinfo : EIATTR_SW_WAR
	.align		4
.L_1193:
        /*0140*/ 	.byte	0x04, 0x36
        /*0142*/ 	.short	(.L_1195 - .L_1194)
.L_1194:
        /*0144*/ 	.word	0x00000008
.L_1195:


//--------------------- .nv.info._ZN18transformer_engine34scaled_masked_softmax_warp_forwardI6__halfS1_fLi10EEEvPT0_PKT_PKhT1_iii --------------------------
	.section	.nv.info._ZN18transformer_engine34scaled_masked_softmax_warp_forwardI6__halfS1_fLi10EEEvPT0_PKT_PKhT1_iii,"",@"SHT_CUDA_INFO"
	.sectionflags	@""
	.align	4


	//----- nvinfo : EIATTR_CUDA_API_VERSION
	.align		4
        /*0000*/ 	.byte	0x04, 0x37
        /*0002*/ 	.short	(.L_1197 - .L_1196)
.L_1196:
        /*0004*/ 	.word	0x00000082


	//----- nvinfo : EIATTR_KPARAM_INFO
	.align		4
.L_1197:
        /*0008*/ 	.byte	0x04, 0x17
        /*000a*/ 	.short	(.L_1199 - .L_1198)
.L_1198:
        /*000c*/ 	.word	0x00000000
        /*0010*/ 	.short	0x0006
        /*0012*/ 	.short	0x0024
        /*0014*/ 	.byte	0x00, 0xf0, 0x11, 0x00


	//----- nvinfo : EIATTR_KPARAM_INFO
	.align		4
.L_1199:
        /*0018*/ 	.byte	0x04, 0x17
        /*001a*/ 	.short	(.L_1201 - .L_1200)
.L_1200:
        /*001c*/ 	.word	0x00000000
        /*0020*/ 	.short	0x0005
        /*0022*/ 	.short	0x0020
        /*0024*/ 	.byte	0x00, 0xf0, 0x11, 0x00


	//----- nvinfo : EIATTR_KPARAM_INFO
	.align		4
.L_1201:
        /*0028*/ 	.byte	0x04, 0x17
        /*002a*/ 	.short	(.L_1203 - .L_1202)
.L_1202:
        /*002c*/ 	.word	0x00000000
        /*0030*/ 	.short	0x0004
        /*0032*/ 	.short	0x001c
        /*0034*/ 	.byte	0x00, 0xf0, 0x11, 0x00


	//----- nvinfo : EIATTR_KPARAM_INFO
	.align		4
.L_1203:
        /*0038*/ 	.byte	0x04, 0x17
        /*003a*/ 	.short	(.L_1205 - .L_1204)
.L_1204:
        /*003c*/ 	.word	0x00000000
        /*0040*/ 	.short	0x0003
        /*0042*/ 	.short	0x0018
        /*0044*/ 	.byte	0x00, 0xf0, 0x11, 0x00


	//----- nvinfo : EIATTR_KPARAM_INFO
	.align		4
.L_1205:
        /*0048*/ 	.byte	0x04, 0x17
        /*004a*/ 	.short	(.L_1207 - .L_1206)
.L_1206:
        /*004c*/ 	.word	0x00000000
        /*0050*/ 	.short	0x0002
        /*0052*/ 	.short	0x0010
        /*0054*/ 	.byte	0x00, 0xf5, 0x21, 0x00


	//----- nvinfo : EIATTR_KPARAM_INFO
	.align		4
.L_1207:
        /*0058*/ 	.byte	0x04, 0x17
        /*005a*/ 	.short	(.L_1209 - .L_1208)
.L_1208:
        /*005c*/ 	.word	0x00000000
        /*0060*/ 	.short	0x0001
        /*0062*/ 	.short	0x0008
        /*0064*/ 	.byte	0x00, 0xf5, 0x21, 0x00


	//----- nvinfo : EIATTR_KPARAM_INFO
	.align		4
.L_1209:
        /*0068*/ 	.byte	0x04, 0x17
        /*006a*/ 	.short	(.L_1211 - .L_1210)
.L_1210:
        /*006c*/ 	.word	0x00000000
        /*0070*/ 	.short	0x0000
        /*0072*/ 	.short	0x0000
        /*0074*/ 	.byte	0x00, 0xf5, 0x21, 0x00


	//----- nvinfo : EIATTR_SPARSE_MMA_MASK
	.align		4
.L_1211:
        /*0078*/ 	.byte	0x03, 0x50
        /*007a*/ 	.short	0x0000


	//----- nvinfo : EIATTR_MAXREG_COUNT
	.align		4
        /*007c*/ 	.byte	0x03, 0x1b
        /*007e*/ 	.short	0x00ff


	//----- nvinfo : EIATTR_MERCURY_ISA_VERSION
	.align		4
        /*0080*/ 	.byte	0x03, 0x5f
        /*0082*/ 	.short	0x0101


	//----- nvinfo : EIATTR_COOP_GROUP_MASK_REGIDS
	.align		4
        /*0084*/ 	.byte	0x04, 0x29
        /*0086*/ 	.short	(.L_1213 - .L_1212)


	//   ....[0]....
.L_1212:
        /*0088*/ 	.word	0xffffffff


	//   ....[1]....
        /*008c*/ 	.word	0xffffffff


	//   ....[2]....
        /*0090*/ 	.word	0xffffffff


	//   ....[3]....
        /*0094*/ 	.word	0xffffffff


	//   ....[4]....
        /*0098*/ 	.word	0xffffffff


	//   ....[5]....
        /*009c*/ 	.word	0xffffffff


	//   ....[6]....
        /*00a0*/ 	.word	0xffffffff


	//   ....[7]....
        /*00a4*/ 	.word	0xffffffff


	//   ....[8]....
        /*00a8*/ 	.word	0xffffffff


	//   ....[9]....
        /*00ac*/ 	.word	0xffffffff


	//----- nvinfo : EIATTR_COOP_GROUP_INSTR_OFFSETS
	.align		4
.L_1213:
        /*00b0*/ 	.byte	0x04, 0x28
        /*00b2*/ 	.short	(.L_1215 - .L_1214)


	//   ....[0]....
.L_1214:
        /*00b4*/ 	.word	0x000017f0


	//   ....[1]....
        /*00b8*/ 	.word	0x00001820


	//   ....[2]....
        /*00bc*/ 	.word	0x00001850


	//   ....[3]....
        /*00c0*/ 	.word	0x00001880


	//   ....[4]....
        /*00c4*/ 	.word	0x000018b0


	//   ....[5]....
        /*00c8*/ 	.word	0x00002cf0


	//   ....[6]....
        /*00cc*/ 	.word	0x00002d10


	//   ....[7]....
        /*00d0*/ 	.word	0x00002d30


	//   ....[8]....
        /*00d4*/ 	.word	0x00002d50


	//   ....[9]....
        /*00d8*/ 	.word	0x00002d70


	//----- nvinfo : EIATTR_VRC_CTA_INIT_COUNT
	.align		4
.L_1215:
        /*00dc*/ 	.byte	0x02, 0x4a
	.zero		1
	.zero		1


	//----- nvinfo : EIATTR_EXIT_INSTR_OFFSETS
	.align		4
        /*00e0*/ 	.byte	0x04, 0x1c
        /*00e2*/ 	.short	(.L_1217 - .L_1216)


	//   ....[0]....
.L_1216:
        /*00e4*/ 	.word	0x00002d90


	//   ....[1]....
        /*00e8*/ 	.word	0x00003180


	//   ....[2]....
        /*00ec*/ 	.word	0x00003550


	//   ....[3]....
        /*00f0*/ 	.word	0x00003920


	//   ....[4]....
        /*00f4*/ 	.word	0x00003cf0


	//   ....[5]....
        /*00f8*/ 	.word	0x000040c0


	//   ....[6]....
        /*00fc*/ 	.word	0x00004490


	//   ....[7]....
        /*0100*/ 	.word	0x00004860


	//   ....[8]....
        /*0104*/ 	.word	0x00004c10


	//----- nvinfo : EIATTR_CRS_STACK_SIZE
	.align		4
.L_1217:
        /*0108*/ 	.byte	0x04, 0x1e
        /*010a*/ 	.short	(.L_1219 - .L_1218)
.L_1218:
        /*010c*/ 	.word	0x00000000


	//----- nvinfo : EIATTR_CBANK_PARAM_SIZE
	.align		4
.L_1219:
        /*0110*/ 	.byte	0x03, 0x19
        /*0112*/ 	.short	0x0028


	//----- nvinfo : EIATTR_PARAM_CBANK
	.align		4
        /*0114*/ 	.byte	0x04, 0x0a
        /*0116*/ 	.short	(.L_1221 - .L_1220)
	.align		4
.L_1220:
        /*0118*/ 	.word	index@(.nv.constant0._ZN18transformer_engine34scaled_masked_softmax_warp_forwardI6__halfS1_fLi10EEEvPT0_PKT_PKhT1_iii)
        /*011c*/ 	.short	0x0380
        /*011e*/ 	.short	0x0028


	//----- nvinfo : EIATTR_SW_WAR
	.align		4
.L_1221:
        /*0120*/ 	.byte	0x04, 0x36
        /*0122*/ 	.short	(.L_1223 - .L_1222)
.L_1222:
        /*0124*/ 	.word	0x00000008
.L_1223:


//--------------------- .nv.info._ZN18transformer_engine34scaled_masked_softmax_warp_forwardI6__halfS1_fLi9EEEvPT0_PKT_PKhT1_iii --------------------------
	.section	.nv.info._ZN18transformer_engine34scaled_masked_softmax_warp_forwardI6__halfS1_fLi9EEEvPT0_PKT_PKhT1_iii,"",@"SHT_CUDA_INFO"
	.sectionflags	@""
	.align	4


	//----- nvinfo : EIATTR_CUDA_API_VERSION
	.align		4
        /*0000*/ 	.byte	0x04, 0x37
        /*0002*/ 	.short	(.L_1225 - .L_1224)
.L_1224:
        /*0004*/ 	.word	0x00000082


	//----- nvinfo : EIATTR_KPARAM_INFO
	.align		4
.L_1225:
        /*0008*/ 	.byte	0x04, 0x17
        /*000a*/ 	.short	(.L_1227 - .L_1226)
.L_1226:
        /*000c*/ 	.word	0x00000000
        /*0010*/ 	.short	0x0006
        /*0012*/ 	.short	0x0024
        /*0014*/ 	.byte	0x00, 0xf0, 0x11, 0x00


	//----- nvinfo : EIATTR_KPARAM_INFO
	.align		4
.L_1227:
        /*0018*/ 	.byte	0x04, 0x17
        /*001a*/ 	.short	(.L_1229 - .L_1228)
.L_1228:
        /*001c*/ 	.word	0x00000000
        /*0020*/ 	.short	0x0005
        /*0022*/ 	.short	0x0020
        /*0024*/ 	.byte	0x00, 0xf0, 0x11, 0x00


	//----- nvinfo : EIATTR_KPARAM_INFO
	.align		4
.L_1229:
        /*0028*/ 	.byte	0x04, 0x17
        /*002a*/ 	.short	(.L_1231 - .L_1230)
.L_1230:
        /*002c*/ 	.word	0x00000000
        /*0030*/ 	.short	0x0004
        /*0032*/ 	.short	0x001c
        /*0034*/ 	.byte	0x00, 0xf0, 0x11, 0x00


	//----- nvinfo : EIATTR_KPARAM_INFO
	.align		4
.L_1231:
        /*0038*/ 	.byte	0x04, 0x17
        /*003a*/ 	.short	(.L_1233 - .L_1232)
.L_1232:
        /*003c*/ 	.word	0x00000000
        /*0040*/ 	.short	0x0003
        /*0042*/ 	.short	0x0018
        /*0044*/ 	.byte	0x00, 0xf0, 0x11, 0x00


	//----- nvinfo : EIATTR_KPARAM_INFO
	.align		4
.L_1233:
        /*0048*/ 	.byte	0x04, 0x17
        /*004a*/ 	.short	(.L_1235 - .L_1234)
.L_1234:
        /*004c*/ 	.word	0x00000000
        /*0050*/ 	.short	0x0002
        /*0052*/ 	.short	0x0010
        /*0054*/ 	.byte	0x00, 0xf5, 0x21, 0x00


	//----- nvinfo : EIATTR_KPARAM_INFO
	.align		4
.L_1235:
        /*0058*/ 	.byte	0x04, 0x17
        /*005a*/ 	.short	(.L_1237 - .L_1236)
.L_1236:
        /*005c*/ 	.word	0x00000000
        /*0060*/ 	.short	0x0001
        /*0062*/ 	.short	0x0008
        /*0064*/ 	.byte	0x00, 0xf5, 0x21, 0x00


	//----- nvinfo : EIATTR_KPARAM_INFO
	.align		4
.L_1237:
        /*0068*/ 	.byte	0x04, 0x17
        /*006a*/ 	.short	(.L_1239 - .L_1238)
.L_1238:
        /*006c*/ 	.word	0x00000000
        /*0070*/ 	.short	0x0000
        /*0072*/ 	.short	0x0000
        /*0074*/ 	.byte	0x00, 0xf5, 0x21, 0x00


	//----- nvinfo : EIATTR_SPARSE_MMA_MASK
	.align		4
.L_1239:
        /*0078*/ 	.byte	0x03, 0x50
        /*007a*/ 	.short	0x0000


	//----- nvinfo : EIATTR_MAXREG_COUNT
	.align		4
        /*007c*/ 	.byte	0x03, 0x1b
        /*007e*/ 	.short	0x00ff


	//----- nvinfo : EIATTR_MERCURY_ISA_VERSION
	.align		4
        /*0080*/ 	.byte	0x03, 0x5f
        /*0082*/ 	.short	0x0101


	//----- nvinfo : EIATTR_COOP_GROUP_MASK_REGIDS
	.align		4
        /*0084*/ 	.byte	0x04, 0x29
        /*0086*/ 	.short	(.L_1241 - .L_1240)


	//   ....[0]....
.L_1240:
        /*0088*/ 	.word	0xffffffff


	//   ....[1]....
        /*008c*/ 	.word	0xffffffff


	//   ....[2]....
        /*0090*/ 	.word	0xffffffff


	//   ....[3]....
        /*0094*/ 	.word	0xffffffff


	//   ....[4]....
        /*0098*/ 	.word	0xffffffff


	//   ....[5]....
        /*009c*/ 	.word	0xffffffff


	//   ....[6]....
        /*00a0*/ 	.word	0xffffffff


	//   ....[7]....
        /*00a4*/ 	.word	0xffffffff


	//   ....[8]....
        /*00a8*/ 	.word	0xffffffff


	//   ....[9]....
        /*00ac*/ 	.word	0xffffffff


	//----- nvinfo : EIATTR_COOP_GROUP_INSTR_OFFSETS
	.align		4
.L_1241:
        /*00b0*/ 	.byte	0x04, 0x28
        /*00b2*/ 	.short	(.L_1243 - .L_1242)


	//   ....[0]....
.L_1242:
        /*00b4*/ 	.word	0x00000cf0


	//   ....[1]....
        /*00b8*/ 	.word	0x00000d20


	//   ....[2]....
        /*00bc*/ 	.word	0x00000d60


	//   ....[3]....
        /*00c0*/ 	.word	0x00000d90


	//   ....[4]....
        /*00c4*/ 	.word	0x00000dd0


	//   ....[5]....
        /*00c8*/ 	.word	0x00001800


	//   ....[6]....
        /*00cc*/ 	.word	0x00001820


	//   ....[7]....
        /*00d0*/ 	.word	0x00001840


	//   ....[8]....
        /*00d4*/ 	.word	0x00001860


	//   ....[9]....
        /*00d8*/ 	.word	0x00001880


	//----- nvinfo : EIATTR_VRC_CTA_INIT_COUNT
	.align		4
.L_1243:
        /*00dc*/ 	.byte	0x02, 0x4a
	.zero		1
	.zero		1


	//----- nvinfo : EIATTR_EXIT_INSTR_OFFSETS
	.align		4
        /*00e0*/ 	.byte	0x04, 0x1c
        /*00e2*/ 	.short	(.L_1245 - .L_1244)


	//   ....[0]....
.L_1244:
        /*00e4*/ 	.word	0x000018a0


	//   ....[1]....
        /*00e8*/ 	.word	0x00001cc0


	//   ....[2]....
        /*00ec*/ 	.word	0x000020d0


	//   ....[3]....
        /*00f0*/ 	.word	0x000024e0


	//   ....[4]....
        /*00f4*/ 	.word	0x000028d0


	//----- nvinfo : EIATTR_CRS_STACK_SIZE
	.align		4
.L_1245:
        /*00f8*/ 	.byte	0x04, 0x1e
        /*00fa*/ 	.short	(.L_1247 - .L_1246)
.L_1246:
        /*00fc*/ 	.word	0x00000000


	//----- nvinfo : EIATTR_CBANK_PARAM_SIZE
	.align		4
.L_1247:
        /*0100*/ 	.byte	0x03, 0x19
        /*0102*/ 	.short	0x0028


	//----- nvinfo : EIATTR_PARAM_CBANK
	.align		4
        /*0104*/ 	.byte	0x04, 0x0a
        /*0106*/ 	.short	(.L_1249 - .L_1248)
	.align		4
.L_1248:
        /*0108*/ 	.word	index@(.nv.constant0._ZN18transformer_engine34scaled_masked_softmax_warp_forwardI6__halfS1_fLi9EEEvPT0_PKT_PKhT1_iii)
        /*010c*/ 	.short	0x0380
        /*010e*/ 	.short	0x0028


	//----- nvinfo : EIATTR_SW_WAR
	.align		4
.L_1249:
        /*0110*/ 	.byte	0x04, 0x36
        /*0112*/ 	.short	(.L_1251 - .L_1250)
.L_1250:
        /*0114*/ 	.word	0x00000008
.L_1251:


//--------------------- .nv.info._ZN18transformer_engine34scaled_masked_softmax_warp_forwardI6__halfS1_fLi8EEEvPT0_PKT_PKhT1_iii --------------------------
	.section	.nv.info._ZN18transformer_engine34scaled_masked_softmax_warp_forwardI6__halfS1_fLi8EEEvPT0_PKT_PKhT1_iii,"",@"SHT_CUDA_INFO"
	.sectionflags	@""
	.align	4


	//----- nvinfo : EIATTR_CUDA_API_VERSION
	.align		4
        /*0000*/ 	.byte	0x04, 0x37
        /*0002*/ 	.short	(.L_1253 - .L_1252)
.L_1252:
        /*0004*/ 	.word	0x00000082


	//----- nvinfo : EIATTR_KPARAM_INFO
	.align		4
.L_1253:
        /*0008*/ 	.byte	0x04, 0x17
        /*000a*/ 	.short	(.L_1255 - .L_1254)
.L_1254:
        /*000c*/ 	.word	0x00000000
        /*0010*/ 	.short	0x0006
        /*0012*/ 	.short	0x0024
        /*0014*/ 	.byte	0x00, 0xf0, 0x11, 0x00


	//----- nvinfo : EIATTR_KPARAM_INFO
	.align		4
.L_1255:
        /*0018*/ 	.byte	0x04, 0x17
        /*001a*/ 	.short	(.L_1257 - .L_1256)
.L_1256:
        /*001c*/ 	.word	0x00000000
        /*0020*/ 	.short	0x0005
        /*0022*/ 	.short	0x0020
        /*0024*/ 	.byte	0x00, 0xf0, 0x11, 0x00


	//----- nvinfo : EIATTR_KPARAM_INFO
	.align		4
.L_1257:
        /*0028*/ 	.byte	0x04, 0x17
        /*002a*/ 	.short	(.L_1259 - .L_1258)
.L_1258:
        /*002c*/ 	.word	0x00000000
        /*0030*/ 	.short	0x0004
        /*0032*/ 	.short	0x001c
        /*0034*/ 	.byte	0x00, 0xf0, 0x11, 0x00


	//----- nvinfo : EIATTR_KPARAM_INFO
	.align		4
.L_1259:
        /*0038*/ 	.byte	0x04, 0x17
        /*003a*/ 	.short	(.L_1261 - .L_1260)
.L_1260:
        /*003c*/ 	.word	0x00000000
        /*0040*/ 	.short	0x0003
        /*0042*/ 	.short	0x0018
        /*0044*/ 	.byte	0x00, 0xf0, 0x11, 0x00


	//----- nvinfo : EIATTR_KPARAM_INFO
	.align		4
.L_1261:
        /*0048*/ 	.byte	0x04, 0x17
        /*004a*/ 	.short	(.L_1263 - .L_1262)
.L_1262:
        /*004c*/ 	.word	0x00000000
        /*0050*/ 	.short	0x0002
        /*0052*/ 	.short	0x0010
        /*0054*/ 	.byte	0x00, 0xf5, 0x21, 0x00


	//----- nvinfo : EIATTR_KPARAM_INFO
	.align		4
.L_1263:
        /*0058*/ 	.byte	0x04, 0x17
        /*005a*/ 	.short	(.L_1265 - .L_1264)
.L_1264:
        /*005c*/ 	.word	0x00000000
        /*0060*/ 	.short	0x0001
        /*0062*/ 	.short	0x0008
        /*0064*/ 	.byte	0x00, 0xf5, 0x21, 0x00


	//----- nvinfo : EIATTR_KPARAM_INFO
	.align		4
.L_1265:
        /*0068*/ 	.byte	0x04, 0x17
        /*006a*/ 	.short	(.L_1267 - .L_1266)
.L_1266:
        /*006c*/ 	.word	0x00000000
        /*0070*/ 	.short	0x0000
        /*0072*/ 	.short	0x0000
        /*0074*/ 	.byte	0x00, 0xf5, 0x21, 0x00


	//----- nvinfo : EIATTR_SPARSE_MMA_MASK
	.align		4
.L_1267:
        /*0078*/ 	.byte	0x03, 0x50
        /*007a*/ 	.short	0x0000


	//----- nvinfo : EIATTR_MAXREG_COUNT
	.align		4
        /*007c*/ 	.byte	0x03, 0x1b
        /*007e*/ 	.short	0x00ff


	//----- nvinfo : EIATTR_MERCURY_ISA_VERSION
	.align		4
        /*0080*/ 	.byte	0x03, 0x5f
        /*0082*/ 	.short	0x0101


	//----- nvinfo : EIATTR_COOP_GROUP_MASK_REGIDS
	.align		4
        /*0084*/ 	.byte	0x04, 0x29
        /*0086*/ 	.short	(.L_1269 - .L_1268)


	//   ....[0]....
.L_1268:
        /*0088*/ 	.word	0xffffffff


	//   ....[1]....
        /*008c*/ 	.word	0xffffffff


	//   ....[2]....
        /*0090*/ 	.word	0xffffffff


	//   ....[3]....
        /*0094*/ 	.word	0xffffffff


	//   ....[4]....
        /*0098*/ 	.word	0xffffffff


	//   ....[5]....
        /*009c*/ 	.word	0xffffffff


	//   ....[6]....
        /*00a0*/ 	.word	0xffffffff


	//   ....[7]....
        /*00a4*/ 	.word	0xffffffff


	//   ....[8]....
        /*00a8*/ 	.word	0xffffffff


	//   ....[9]....
        /*00ac*/ 	.word	0xffffffff


	//----- nvinfo : EIATTR_COOP_GROUP_INSTR_OFFSETS
	.align		4
.L_1269:
        /*00b0*/ 	.byte	0x04, 0x28
        /*00b2*/ 	.short	(.L_1271 - .L_1270)


	//   ....[0]....
.L_1270:
        /*00b4*/ 	.word	0x00000790


	//   ....[1]....
        /*00b8*/ 	.word	0x000007d0


	//   ....[2]....
        /*00bc*/ 	.word	0x00000800


	//   ....[3]....
        /*00c0*/ 	.word	0x00000830


	//   ....[4]....
        /*00c4*/ 	.word	0x00000860


	//   ....[5]....
        /*00c8*/ 	.word	0x00000d90


	//   ....[6]....
        /*00cc*/ 	.word	0x00000db0


	//   ....[7]....
        /*00d0*/ 	.word	0x00000dd0


	//   ....[8]....
        /*00d4*/ 	.word	0x00000df0


	//   ....[9]....
        /*00d8*/ 	.word	0x00000e10


	//----- nvinfo : EIATTR_VRC_CTA_INIT_COUNT
	.align		4
.L_1271:
        /*00dc*/ 	.byte	0x02, 0x4a
	.zero		1
	.zero		1


	//----- nvinfo : EIATTR_EXIT_INSTR_OFFSETS
	.align		4
        /*00e0*/ 	.byte	0x04, 0x1c
        /*00e2*/ 	.short	(.L_1273 - .L_1272)


	//   ....[0]....
.L_1272:
        /*00e4*/ 	.word	0x00000e30


	//   ....[1]....
        /*00e8*/ 	.word	0x00001260


	//   ....[2]....
        /*00ec*/ 	.word	0x00001660


	//----- nvinfo : EIATTR_CRS_STACK_SIZE
	.align		4
.L_1273:
        /*00f0*/ 	.byte	0x04, 0x1e
        /*00f2*/ 	.short	(.L_1275 - .L_1274)
.L_1274:
        /*00f4*/ 	.word	0x00000000


	//----- nvinfo : EIATTR_CBANK_PARAM_SIZE
	.align		4
.L_1275:
        /*00f8*/ 	.byte	0x03, 0x19
        /*00fa*/ 	.short	0x0028


	//----- nvinfo : EIATTR_PARAM_CBANK
	.align		4
        /*00fc*/ 	.byte	0x04, 0x0a
        /*00fe*/ 	.short	(.L_1277 - .L_1276)
	.align		4
.L_1276:
        /*0100*/ 	.word	index@(.nv.constant0._ZN18transformer_engine34scaled_masked_softmax_warp_forwardI6__halfS1_fLi8EEEvPT0_PKT_PKhT1_iii)
        /*0104*/ 	.short	0x0380
        /*0106*/ 	.short	0x0028


	//----- nvinfo : EIATTR_SW_WAR
	.align		4
.L_1277:
        /*0108*/ 	.byte	0x04, 0x36
        /*010a*/ 	.short	(.L_1279 - .L_1278)
.L_1278:
        /*010c*/ 	.word	0x00000008
.L_1279:


//--------------------- .nv.info._ZN18transformer_engine34scaled_masked_softmax_warp_forwardI6__halfS1_fLi7EEEvPT0_PKT_PKhT1_iii --------------------------
	.section	.nv.info._ZN18transformer_engine34scaled_masked_softmax_warp_forwardI6__halfS1_fLi7EEEvPT0_PKT_PKhT1_iii,"",@"SHT_CUDA_INFO"
	.sectionflags	@""
	.align	4


	//----- nvinfo : EIATTR_CUDA_API_VERSION
	.align		4
        /*0000*/ 	.byte	0x04, 0x37
        /*0002*/ 	.short	(.L_1281 - .L_1280)
.L_1280:
        /*0004*/ 	.word	0x00000082


	//----- nvinfo : EIATTR_KPARAM_INFO
	.align		4
.L_1281:
        /*0008*/ 	.byte	0x04, 0x17
        /*000a*/ 	.short	(.L_1283 - .L_1282)
.L_1282:
        /*000c*/ 	.word	0x00000000
        /*0010*/ 	.short	0x0006
        /*0012*/ 	.short	0x0024
        /*0014*/ 	.byte	0x00, 0xf0, 0x11, 0x00


	//----- nvinfo : EIATTR_KPARAM_INFO
	.align		4
.L_1283:
        /*0018*/ 	.byte	0x04, 0x17
        /*001a*/ 	.short	(.L_1285 - .L_1284)
.L_1284:
        /*001c*/ 	.word	0x00000000
        /*0020*/ 	.short	0x0005
        /*0022*/ 	.short	0x0020
        /*0024*/ 	.byte	0x00, 0xf0, 0x11, 0x00


	//----- nvinfo : EIATTR_KPARAM_INFO
	.align		4
.L_1285:
        /*0028*/ 	.byte	0x04, 0x17
        /*002a*/ 	.short	(.L_1287 - .L_1286)
.L_1286:
        /*002c*/ 	.word	0x00000000
        /*0030*/ 	.short	0x0004
        /*0032*/ 	.short	0x001c
        /*0034*/ 	.byte	0x00, 0xf0, 0x11, 0x00


	//----- nvinfo : EIATTR_KPARAM_INFO
	.align		4
.L_1287:
        /*0038*/ 	.byte	0x04, 0x17
        /*003a*/ 	.short	(.L_1289 - .L_1288)
.L_1288:
        /*003c*/ 	.word	0x00000000
        /*0040*/ 	.short	0x0003
        /*0042*/ 	.short	0x0018
        /*0044*/ 	.byte	0x00, 0xf0, 0x11, 0x00


	//----- nvinfo : EIATTR_KPARAM_INFO
	.align		4
.L_1289:
        /*0048*/ 	.byte	0x04, 0x17
        /*004a*/ 	.short	(.L_1291 - .L_1290)
.L_1290:
        /*004c*/ 	.word	0x00000000
        /*0050*/ 	.short	0x0002
        /*0052*/ 	.short	0x0010
        /*0054*/ 	.byte	0x00, 0xf5, 0x21, 0x00


	//----- nvinfo : EIATTR_KPARAM_INFO
	.align		4
.L_1291:
        /*0058*/ 	.byte	0x04, 0x17
        /*005a*/ 	.short	(.L_1293 - .L_1292)
.L_1292:
        /*005c*/ 	.word	0x00000000
        /*0060*/ 	.short	0x0001
        /*0062*/ 	.short	0x0008
        /*0064*/ 	.byte	0x00, 0xf5, 0x21, 0x00


	//----- nvinfo : EIATTR_KPARAM_INFO
	.align		4
.L_1293:
        /*0068*/ 	.byte	0x04, 0x17
        /*006a*/ 	.short	(.L_1295 - .L_1294)
.L_1294:
        /*006c*/ 	.word	0x00000000
        /*0070*/ 	.short	0x0000
        /*0072*/ 	.short	0x0000
        /*0074*/ 	.byte	0x00, 0xf5, 0x21, 0x00


	//----- nvinfo : EIATTR_SPARSE_MMA_MASK
	.align		4
.L_1295:
        /*0078*/ 	.byte	0x03, 0x50
        /*007a*/ 	.short	0x0000


	//----- nvinfo : EIATTR_MAXREG_COUNT
	.align		4
        /*007c*/ 	.byte	0x03, 0x1b
        /*007e*/ 	.short	0x00ff


	//----- nvinfo : EIATTR_MERCURY_ISA_VERSION
	.align		4
        /*0080*/ 	.byte	0x03, 0x5f
        /*0082*/ 	.short	0x0101


	//----- nvinfo : EIATTR_COOP_GROUP_MASK_REGIDS
	.align		4
        /*0084*/ 	.byte	0x04, 0x29
        /*0086*/ 	.short	(.L_1297 - .L_1296)


	//   ....[0]....
.L_1296:
        /*0088*/ 	.word	0xffffffff


	//   ....[1]....
        /*008c*/ 	.word	0xffffffff


	//   ....[2]....
        /*0090*/ 	.word	0xffffffff


	//   ....[3]....
        /*0094*/ 	.word	0xffffffff


	//   ....[4]....
        /*0098*/ 	.word	0xffffffff


	//   ....[5]....
        /*009c*/ 	.word	0xffffffff


	//   ....[6]....
        /*00a0*/ 	.word	0xffffffff


	//   ....[7]....
        /*00a4*/ 	.word	0xffffffff


	//   ....[8]....
        /*00a8*/ 	.word	0xffffffff


	//   ....[9]....
        /*00ac*/ 	.word	0xffffffff


	//   ....[10]....
        /*00b0*/ 	.word	0xffffffff


	//   ....[11]....
        /*00b4*/ 	.word	0xffffffff


	//   ....[12]....
        /*00b8*/ 	.word	0xffffffff


	//   ....[13]....
        /*00bc*/ 	.word	0xffffffff


	//   ....[14]....
        /*00c0*/ 	.word	0xffffffff


	//   ....[15]....
        /*00c4*/ 	.word	0xffffffff


	//   ....[16]....
        /*00c8*/ 	.word	0xffffffff


	//   ....[17]....
        /*00cc*/ 	.word	0xffffffff


	//   ....[18]....
        /*00d0*/ 	.word	0xffffffff


	//   ....[19]....
        /*00d4*/ 	.word	0xffffffff


	//----- nvinfo : EIATTR_COOP_GROUP_INSTR_OFFSETS
	.align		4
.L_1297:
        /*00d8*/ 	.byte	0x04, 0x28
        /*00da*/ 	.short	(.L_1299 - .L_1298)


	//   ....[0]....
.L_1298:
        /*00dc*/ 	.word	0x00000790


	//   ....[1]....
        /*00e0*/ 	.word	0x000007d0


	//   ....[2]....
        /*00e4*/ 	.word	0x00000800


	//   ....[3]....
        /*00e8*/ 	.word	0x00000830


	//   ....[4]....
        /*00ec*/ 	.word	0x00000860


	//   ....[5]....
        /*00f0*/ 	.word	0x00000890


	//   ....[6]....
        /*00f4*/ 	.word	0x000008c0


	//   ....[7]....
        /*00f8*/ 	.word	0x00000900


	//   ....[8]....
        /*00fc*/ 	.word	0x00000930


	//   ....[9]....
        /*0100*/ 	.word	0x00000960


	//   ....[10]....
        /*0104*/ 	.word	0x00000eb0


	//   ....[11]....
        /*0108*/ 	.word	0x00000ed0


	//   ....[12]....
        /*010c*/ 	.word	0x00000ef0


	//   ....[13]....
        /*0110*/ 	.word	0x00000f10


	//   ....[14]....
        /*0114*/ 	.word	0x00000f30


	//   ....[15]....
        /*0118*/ 	.word	0x00000f50


	//   ....[16]....
        /*011c*/ 	.word	0x00000f70


	//   ....[17]....
        /*0120*/ 	.word	0x00000f90


	//   ....[18]....
        /*0124*/ 	.word	0x00000fb0


	//   ....[19]....
        /*0128*/ 	.word	0x00000fd0


	//----- nvinfo : EIATTR_VRC_CTA_INIT_COUNT
	.align		4
.L_1299:
        /*012c*/ 	.byte	0x02, 0x4a
	.zero		1
	.zero		1


	//----- nvinfo : EIATTR_EXIT_INSTR_OFFSETS
	.align		4
        /*0130*/ 	.byte	0x04, 0x1c
        /*0132*/ 	.short	(.L_1301 - .L_1300)


	//   ....[0]....
.L_1300:
        /*0134*/ 	.word	0x00000fe0


	//   ....[1]....
        /*0138*/ 	.word	0x00001460


	//   ....[2]....
        /*013c*/ 	.word	0x000018d0


	//----- nvinfo : EIATTR_CRS_STACK_SIZE
	.align		4
.L_1301:
        /*0140*/ 	.byte	0x04, 0x1e
        /*0142*/ 	.short	(.L_1303 - .L_1302)
.L_1302:
        /*0144*/ 	.word	0x00000000


	//----- nvinfo : EIATTR_CBANK_PARAM_SIZE
	.align		4
.L_1303:
        /*0148*/ 	.byte	0x03, 0x19
        /*014a*/ 	.short	0x0028


	//----- nvinfo : EIATTR_PARAM_CBANK
	.align		4
        /*014c*/ 	.byte	0x04, 0x0a
        /*014e*/ 	.short	(.L_1305 - .L_1304)
	.align		4
.L_1304:
        /*0150*/ 	.word	index@(.nv.constant0._ZN18transformer_engine34scaled_masked_softmax_warp_forwardI6__halfS1_fLi7EEEvPT0_PKT_PKhT1_iii)
        /*0154*/ 	.short	0x0380
        /*0156*/ 	.short	0x0028


	//----- nvinfo : EIATTR_SW_WAR
	.align		4
.L_1305:
        /*0158*/ 	.byte	0x04, 0x36
        /*015a*/ 	.short	(.L_1307 - .L_1306)
.L_1306:
        /*015c*/ 	.word	0x00000008
.L_1307:


//--------------------- .nv.info._ZN18transformer_engine34scaled_masked_softmax_warp_forwardI6__halfS1_fLi6EEEvPT0_PKT_PKhT1_iii --------------------------
	.section	.nv.info._ZN18transformer_engine34scaled_masked_softmax_warp_forwardI6__halfS1_fLi6EEEvPT0_PKT_PKhT1_iii,"",@"SHT_CUDA_INFO"
	.sectionflags	@""
	.align	4


	//----- nvinfo : EIATTR_CUDA_API_VERSION
	.align		4
        /*0000*/ 	.byte	0x04, 0x37
        /*0002*/ 	.short	(.L_1309 - .L_1308)
.L_1308:
        /*0004*/ 	.word	0x00000082


	//----- nvinfo : EIATTR_KPARAM_INFO
	.align		4
.L_1309:
        /*0008*/ 	.byte	0x04, 0x17
        /*000a*/ 	.short	(.L_1311 - .L_1310)
.L_1310:
        /*000c*/ 	.word	0x00000000
        /*0010*/ 	.short	0x0006
        /*0012*/ 	.short	0x0024
        /*0014*/ 	.byte	0x00, 0xf0, 0x11, 0x00


	//----- nvinfo : EIATTR_KPARAM_INFO
	.align		4
.L_1311:
        /*0018*/ 	.byte	0x04, 0x17
        /*001a*/ 	.short	(.L_1313 - .L_1312)
.L_1312:
        /*001c*/ 	.word	0x00000000
        /*0020*/ 	.short	0x0005
        /*0022*/ 	.short	0x0020
        /*0024*/ 	.byte	0x00, 0xf0, 0x11, 0x00


	//----- nvinfo : EIATTR_KPARAM_INFO
	.align		4
.L_1313:
        /*0028*/ 	.byte	0x04, 0x17
        /*002a*/ 	.short	(.L_1315 - .L_1314)
.L_1314:
        /*002c*/ 	.word	0x00000000
        /*0030*/ 	.short	0x0004
        /*0032*/ 	.short	0x001c
        /*0034*/ 	.byte	0x00, 0xf0, 0x11, 0x00


	//----- nvinfo : EIATTR_KPARAM_INFO
	.align		4
.L_1315:
        /*0038*/ 	.byte	0x04, 0x17
        /*003a*/ 	.short	(.L_1317 - .L_1316)
.L_1316:
        /*003c*/ 	.word	0x00000000
        /*0040*/ 	.short	0x0003
        /*0042*/ 	.short	0x0018
        /*0044*/ 	.byte	0x00, 0xf0, 0x11, 0x00


	//----- nvinfo : EIATTR_KPARAM_INFO
	.align		4
.L_1317:
        /*0048*/ 	.byte	0x04, 0x17
        /*004a*/ 	.short	(.L_1319 - .L_1318)
.L_1318:
        /*004c*/ 	.word	0x00000000
        /*0050*/ 	.short	0x0002
        /*0052*/ 	.short	0x0010
        /*0054*/ 	.byte	0x00, 0xf5, 0x21, 0x00


	//----- nvinfo : EIATTR_KPARAM_INFO
	.align		4
.L_1319:
        /*0058*/ 	.byte	0x04, 0x17
        /*005a*/ 	.short	(.L_1321 - .L_1320)
.L_1320:
        /*005c*/ 	.word	0x00000000
        /*0060*/ 	.short	0x0001
        /*0062*/ 	.short	0x0008
        /*0064*/ 	.byte	0x00, 0xf5, 0x21, 0x00


	//----- nvinfo : EIATTR_KPARAM_INFO
	.align		4
.L_1321:
        /*0068*/ 	.byte	0x04, 0x17
        /*006a*/ 	.short	(.L_1323 - .L_1322)
.L_1322:
        /*006c*/ 	.word	0x00000000
        /*0070*/ 	.short	0x0000
        /*0072*/ 	.short	0x0000
        /*0074*/ 	.byte	0x00, 0xf5, 0x21, 0x00


	//----- nvinfo : EIATTR_SPARSE_MMA_MASK
	.align		4
.L_1323:
        /*0078*/ 	.byte	0x03, 0x50
        /*007a*/ 	.short	0x0000


	//----- nvinfo : EIATTR_MAXREG_COUNT
	.align		4
        /*007c*/ 	.byte	0x03, 0x1b
        /*007e*/ 	.short	0x00ff


	//----- nvinfo : EIATTR_MERCURY_ISA_VERSION
	.align		4
        /*0080*/ 	.byte	0x03, 0x5f
        /*0082*/ 	.short	0x0101


	//----- nvinfo : EIATTR_COOP_GROUP_MASK_REGIDS
	.align		4
        /*0084*/ 	.byte	0x04, 0x29
        /*0086*/ 	.short	(.L_1325 - .L_1324)


	//   ....[0]....
.L_1324:
        /*0088*/ 	.word	0xffffffff


	//   ....[1]....
        /*008c*/ 	.word	0xffffffff


	//   ....[2]....
        /*0090*/ 	.word	0xffffffff


	//   ....[3]....
        /*0094*/ 	.word	0xffffffff


	//   ....[4]....
        /*0098*/ 	.word	0xffffffff


	//   ....[5]....
        /*009c*/ 	.word	0xffffffff


	//   ....[6]....
        /*00a0*/ 	.word	0xffffffff


	//   ....[7]....
        /*00a4*/ 	.word	0xffffffff


	//   ....[8]....
        /*00a8*/ 	.word	0xffffffff


	//   ....[9]....
        /*00ac*/ 	.word	0xffffffff


	//   ....[10]....
        /*00b0*/ 	.word	0xffffffff


	//   ....[11]....
        /*00b4*/ 	.word	0xffffffff


	//   ....[12]....
        /*00b8*/ 	.word	0xffffffff


	//   ....[13]....
        /*00bc*/ 	.word	0xffffffff


	//   ....[14]....
        /*00c0*/ 	.word	0xffffffff


	//   ....[15]....
        /*00c4*/ 	.word	0xffffffff


	//   ....[16]....
        /*00c8*/ 	.word	0xffffffff


	//   ....[17]....
        /*00cc*/ 	.word	0xffffffff


	//   ....[18]....
        /*00d0*/ 	.word	0xffffffff


	//   ....[19]....
        /*00d4*/ 	.word	0xffffffff


	//----- nvinfo : EIATTR_COOP_GROUP_INSTR_OFFSETS
	.align		4
.L_1325:
        /*00d8*/ 	.byte	0x04, 0x28
        /*00da*/ 	.short	(.L_1327 - .L_1326)


	//   ....[0]....
.L_1326:
        /*00dc*/ 	.word	0x00000620


	//   ....[1]....
        /*00e0*/ 	.word	0x00000640


	//   ....[2]....
        /*00e4*/ 	.word	0x00000680


	//   ....[3]....
        /*00e8*/ 	.word	0x000006a0


	//   ....[4]....
        /*00ec*/ 	.word	0x000006e0


	//   ....[5]....
        /*00f0*/ 	.word	0x00000700


	//   ....[6]....
        /*00f4*/ 	.word	0x00000740


	//   ....[7]....
        /*00f8*/ 	.word	0x00000760


	//   ....[8]....
        /*00fc*/ 	.word	0x000007a0


	//   ....[9]....
        /*0100*/ 	.word	0x000007d0


	//   ....[10]....
        /*0104*/ 	.word	0x00000a90


	//   ....[11]....
        /*0108*/ 	.word	0x00000ad0


	//   ....[12]....
        /*010c*/ 	.word	0x00000af0


	//   ....[13]....
        /*0110*/ 	.word	0x00000b10


	//   ....[14]....
        /*0114*/ 	.word	0x00000b30


	//   ....[15]....
        /*0118*/ 	.word	0x00000b50


	//   ....[16]....
        /*011c*/ 	.word	0x00000b70


	//   ....[17]....
        /*0120*/ 	.word	0x00000b90


	//   ....[18]....
        /*0124*/ 	.word	0x00000bb0


	//   ....[19]....
        /*0128*/ 	.word	0x00000bd0


	//----- nvinfo : EIATTR_VRC_CTA_INIT_COUNT
	.align		4
.L_1327:
        /*012c*/ 	.byte	0x02, 0x4a
	.zero		1
	.zero		1


	//----- nvinfo : EIATTR_EXIT_INSTR_OFFSETS
	.align		4
        /*0130*/ 	.byte	0x04, 0x1c
        /*0132*/ 	.short	(.L_1329 - .L_1328)


	//   ....[0]....
.L_1328:
        /*0134*/ 	.word	0x00000bf0


	//   ....[1]....
        /*0138*/ 	.word	0x00000ed0


	//   ....[2]....
        /*013c*/ 	.word	0x00000f10


	//   ....[3]....
        /*0140*/ 	.word	0x00001080


	//   ....[4]....
        /*0144*/ 	.word	0x000011a0


	//----- nvinfo : EIATTR_CRS_STACK_SIZE
	.align		4
.L_1329:
        /*0148*/ 	.byte	0x04, 0x1e
        /*014a*/ 	.short	(.L_1331 - .L_1330)
.L_1330:
        /*014c*/ 	.word	0x00000000


	//----- nvinfo : EIATTR_CBANK_PARAM_SIZE
	.align		4
.L_1331:
        /*0150*/ 	.byte	0x03, 0x19
        /*0152*/ 	.short	0x0028


	//----- nvinfo : EIATTR_PARAM_CBANK
	.align		4
        /*0154*/ 	.byte	0x04, 0x0a
        /*0156*/ 	.short	(.L_1333 - .L_1332)
	.align		4
.L_1332:
        /*0158*/ 	.word	index@(.nv.constant0._ZN18transformer_engine34scaled_masked_softmax_warp_forwardI6__halfS1_fLi6EEEvPT0_PKT_PKhT1_iii)
        /*015c*/ 	.short	0x0380
        /*015e*/ 	.short	0x0028


	//----- nvinfo : EIATTR_SW_WAR
	.align		4
.L_1333:
        /*0160*/ 	.byte	0x04, 0x36
        /*0162*/ 	.short	(.L_1335 - .L_1334)
.L_1334:
        /*0164*/ 	.word	0x00000008
.L_1335:


//--------------------- .nv.info._ZN18transformer_engine34scaled_masked_softmax_warp_forwardI6__halfS1_fLi5EEEvPT0_PKT_PKhT1_iii --------------------------
	.section	.nv.info._ZN18transformer_engine34scaled_masked_softmax_warp_forwardI6__halfS1_fLi5EEEvPT0_PKT_PKhT1_iii,"",@"SHT_CUDA_INFO"
	.sectionflags	@""
	.align	4


	//----- nvinfo : EIATTR_CUDA_API_VERSION
	.align		4
        /*0000*/ 	.byte	0x04, 0x37
        /*0002*/ 	.short	(.L_1337 - .L_1336)
.L_1336:
        /*0004*/ 	.word	0x00000082


	//----- nvinfo : EIATTR_KPARAM_INFO
	.align		4
.L_1337:
        /*0008*/ 	.byte	0x04, 0x17
        /*000a*/ 	.short	(.L_1339 - .L_1338)
.L_1338:
        /*000c*/ 	.word	0x00000000
        /*0010*/ 	.short	0x0006
        /*0012*/ 	.short	0x0024
        /*0014*/ 	.byte	0x00, 0xf0, 0x11, 0x00


	//----- nvinfo : EIATTR_KPARAM_INFO
	.align		4
.L_1339:
        /*0018*/ 	.byte	0x04, 0x17
        /*001a*/ 	.short	(.L_1341 - .L_1340)
.L_1340:
        /*001c*/ 	.word	0x00000000
        /*0020*/ 	.short	0x0005
        /*0022*/ 	.short	0x0020
        /*0024*/ 	.byte	0x00, 0xf0, 0x11, 0x00


	//----- nvinfo : EIATTR_KPARAM_INFO
	.align		4
.L_1341:
        /*0028*/ 	.byte	0x04, 0x17
        /*002a*/ 	.short	(.L_1343 - .L_1342)
.L_1342:
        /*002c*/ 	.word	0x00000000
        /*0030*/ 	.short	0x0004
        /*0032*/ 	.short	0x001c
        /*0034*/ 	.byte	0x00, 0xf0, 0x11, 0x00


	//----- nvinfo : EIATTR_KPARAM_INFO
	.align		4
.L_1343:
        /*0038*/ 	.byte	0x04, 0x17
        /*003a*/ 	.short	(.L_1345 - .L_1344)
.L_1344:
        /*003c*/ 	.word	0x00000000
        /*0040*/ 	.short	0x0003
        /*0042*/ 	.short	0x0018
        /*0044*/ 	.byte	0x00, 0xf0, 0x11, 0x00


	//----- nvinfo : EIATTR_KPARAM_INFO
	.align		4
.L_1345:
        /*0048*/ 	.byte	0x04, 0x17
        /*004a*/ 	.short	(.L_1347 - .L_1346)
.L_1346:
        /*004c*/ 	.word	0x00000000
        /*0050*/ 	.short	0x0002
        /*0052*/ 	.short	0x0010
        /*0054*/ 	.byte	0x00, 0xf5, 0x21, 0x00


	//----- nvinfo : EIATTR_KPARAM_INFO
	.align		4
.L_1347:
        /*0058*/ 	.byte	0x04, 0x17
        /*005a*/ 	.short	(.L_1349 - .L_1348)
.L_1348:
        /*005c*/ 	.word	0x00000000
        /*0060*/ 	.short	0x0001
        /*0062*/ 	.short	0x0008
        /*0064*/ 	.byte	0x00, 0xf5, 0x21, 0x00


	//----- nvinfo : EIATTR_KPARAM_INFO
	.align		4
.L_1349:
        /*0068*/ 	.byte	0x04, 0x17
        /*006a*/ 	.short	(.L_1351 - .L_1350)
.L_1350:
        /*006c*/ 	.word	0x00000000
        /*0070*/ 	.short	0x0000
        /*0072*/ 	.short	0x0000
        /*0074*/ 	.byte	0x00, 0xf5, 0x21, 0x00


	//----- nvinfo : EIATTR_SPARSE_MMA_MASK
	.align		4
.L_1351:
        /*0078*/ 	.byte	0x03, 0x50
        /*007a*/ 	.short	0x0000


	//----- nvinfo : EIATTR_MAXREG_COUNT
	.align		4
        /*007c*/ 	.byte	0x03, 0x1b
        /*007e*/ 	.short	0x00ff


	//----- nvinfo : EIATTR_MERCURY_ISA_VERSION
	.align		4
        /*0080*/ 	.byte	0x03, 0x5f
        /*0082*/ 	.short	0x0101


	//----- nvinfo : EIATTR_COOP_GROUP_MASK_REGIDS
	.align		4
        /*0084*/ 	.byte	0x04, 0x29
        /*0086*/ 	.short	(.L_1353 - .L_1352)


	//   ....[0]....
.L_1352:
        /*0088*/ 	.word	0xffffffff


	//   ....[1]....
        /*008c*/ 	.word	0xffffffff


	//   ....[2]....
        /*0090*/ 	.word	0xffffffff


	//   ....[3]....
        /*0094*/ 	.word	0xffffffff


	//   ....[4]....
        /*0098*/ 	.word	0xffffffff


	//   ....[5]....
        /*009c*/ 	.word	0xffffffff


	//   ....[6]....
        /*00a0*/ 	.word	0xffffffff


	//   ....[7]....
        /*00a4*/ 	.word	0xffffffff


	//   ....[8]....
        /*00a8*/ 	.word	0xffffffff


	//   ....[9]....
        /*00ac*/ 	.word	0xffffffff


	//   ....[10]....
        /*00b0*/ 	.word	0xffffffff


	//   ....[11]....
        /*00b4*/ 	.word	0xffffffff


	//   ....[12]....
        /*00b8*/ 	.word	0xffffffff


	//   ....[13]....
        /*00bc*/ 	.word	0xffffffff


	//   ....[14]....
        /*00c0*/ 	.word	0xffffffff


	//   ....[15]....
        /*00c4*/ 	.word	0xffffffff


	//   ....[16]....
        /*00c8*/ 	.word	0xffffffff


	//   ....[17]....
        /*00cc*/ 	.word	0xffffffff


	//   ....[18]....
        /*00d0*/ 	.word	0xffffffff


	//   ....[19]....
        /*00d4*/ 	.word	0xffffffff


	//----- nvinfo : EIATTR_COOP_GROUP_INSTR_OFFSETS
	.align		4
.L_1353:
        /*00d8*/ 	.byte	0x04, 0x28
        /*00da*/ 	.short	(.L_1355 - .L_1354)


	//   ....[0]....
.L_1354:
        /*00dc*/ 	.word	0x00000450


	//   ....[1]....
        /*00e0*/ 	.word	0x00000470


	//   ....[2]....
        /*00e4*/ 	.word	0x000004c0


	//   ....[3]....
        /*00e8*/ 	.word	0x000004d0


	//   ....[4]....
        /*00ec*/ 	.word	0x00000520


	//   ....[5]....
        /*00f0*/ 	.word	0x00000530


	//   ....[6]....
        /*00f4*/ 	.word	0x00000580


	//   ....[7]....
        /*00f8*/ 	.word	0x00000590


	//   ....[8]....
        /*00fc*/ 	.word	0x000005f0


	//   ....[9]....
        /*0100*/ 	.word	0x00000600


	//   ....[10]....
        /*0104*/ 	.word	0x00000780


	//   ....[11]....
        /*0108*/ 	.word	0x000007a0


	//   ....[12]....
        /*010c*/ 	.word	0x000007c0


	//   ....[13]....
        /*0110*/ 	.word	0x000007e0


	//   ....[14]....
        /*0114*/ 	.word	0x00000800


	//   ....[15]....
        /*0118*/ 	.word	0x00000820


	//   ....[16]....
        /*011c*/ 	.word	0x00000840


	//   ....[17]....
        /*0120*/ 	.word	0x00000860


	//   ....[18]....
        /*0124*/ 	.word	0x00000880


	//   ....[19]....
        /*0128*/ 	.word	0x000008a0


	//----- nvinfo : EIATTR_VRC_CTA_INIT_COUNT
	.align		4
.L_1355:
        /*012c*/ 	.byte	0x02, 0x4a
	.zero		1
	.zero		1


	//----- nvinfo : EIATTR_EXIT_INSTR_OFFSETS
	.align		4
        /*0130*/ 	.byte	0x04, 0x1c
        /*0132*/ 	.short	(.L_1357 - .L_1356)


	//   ....[0]....
.L_1356:
        /*0134*/ 	.word	0x000008b0


	//   ....[1]....
        /*0138*/ 	.word	0x00000aa0


	//   ....[2]....
        /*013c*/ 	.word	0x00000c30


	//----- nvinfo : EIATTR_CRS_STACK_SIZE
	.align		4
.L_1357:
        /*0140*/ 	.byte	0x04, 0x1e
        /*0142*/ 	.short	(.L_1359 - .L_1358)
.L_1358:
        /*0144*/ 	.word	0x00000000


	//----- nvinfo : EIATTR_CBANK_PARAM_SIZE
	.align		4
.L_1359:
        /*0148*/ 	.byte	0x03, 0x19
        /*014a*/ 	.short	0x0028


	//----- nvinfo : EIATTR_PARAM_CBANK
	.align		4
        /*014c*/ 	.byte	0x04, 0x0a
        /*014e*/ 	.short	(.L_1361 - .L_1360)
	.align		4
.L_1360:
        /*0150*/ 	.word	index@(.nv.constant0._ZN18transformer_engine34scaled_masked_softmax_warp_forwardI6__halfS1_fLi5EEEvPT0_PKT_PKhT1_iii)
        /*0154*/ 	.short	0x0380
        /*0156*/ 	.short	0x0028


	//----- nvinfo : EIATTR_SW_WAR
	.align		4
.L_1361:
        /*0158*/ 	.byte	0x04, 0x36
        /*015a*/ 	.short	(.L_1363 - .L_1362)
.L_1362:
        /*015c*/ 	.word	0x00000008
.L_1363:


//--------------------- .nv.info._ZN18transformer_engine34scaled_masked_softmax_warp_forwardI6__halfS1_fLi4EEEvPT0_PKT_PKhT1_iii --------------------------
	.section	.nv.info._ZN18transformer_engine34scaled_masked_softmax_warp_forwardI6__halfS1_fLi4EEEvPT0_PKT_PKhT1_iii,"",@"SHT_CUDA_INFO"
	.sectionflags	@""
	.align	4


	//----- nvinfo : EIATTR_CUDA_API_VERSION
	.align		4
        /*0000*/ 	.byte	0x04, 0x37
        /*0002*/ 	.short	(.L_1365 - .L_1364)
.L_1364:
        /*0004*/ 	.word	0x00000082


	//----- nvinfo : EIATTR_KPARAM_INFO
	.align		4
.L_1365:
        /*0008*/ 	.byte	0x04, 0x17
        /*000a*/ 	.short	(.L_1367 - .L_1366)
.L_1366:
        /*000c*/ 	.word	0x00000000
        /*0010*/ 	.short	0x0006
        /*0012*/ 	.short	0x0024
        /*0014*/ 	.byte	0x00, 0xf0, 0x11, 0x00


	//----- nvinfo : EIATTR_KPARAM_INFO
	.align		4
.L_1367:
        /*0018*/ 	.byte	0x04, 0x17
        /*001a*/ 	.short	(.L_1369 - .L_1368)
.L_1368:
        /*001c*/ 	.word	0x00000000
        /*0020*/ 	.short	0x0005
        /*0022*/ 	.short	0x0020
        /*0024*/ 	.byte	0x00, 0xf0, 0x11, 0x00


	//----- nvinfo : EIATTR_KPARAM_INFO
	.align		4
.L_1369:
        /*0028*/ 	.byte	0x04, 0x17
        /*002a*/ 	.short	(.L_1371 - .L_1370)
.L_1370:
        /*002c*/ 	.word	0x00000000
        /*0030*/ 	.short	0x0004
        /*0032*/ 	.short	0x001c
        /*0034*/ 	.byte	0x00, 0xf0, 0x11, 0x00


	//----- nvinfo : EIATTR_KPARAM_INFO
	.align		4
.L_1371:
        /*0038*/ 	.byte	0x04, 0x17
        /*003a*/ 	.short	(.L_1373 - .L_1372)
.L_1372:
        /*003c*/ 	.word	0x00000000
        /*0040*/ 	.short	0x0003
        /*0042*/ 	.short	0x0018
        /*0044*/ 	.byte	0x00, 0xf0, 0x11, 0x00


	//----- nvinfo : EIATTR_KPARAM_INFO
	.align		4
.L_1373:
        /*0048*/ 	.byte	0x04, 0x17
        /*004a*/ 	.short	(.L_1375 - .L_1374)
.L_1374:
        /*004c*/ 	.word	0x00000000
        /*0050*/ 	.short	0x0002
        /*0052*/ 	.short	0x0010
        /*0054*/ 	.byte	0x00, 0xf5, 0x21, 0x00


	//----- nvinfo : EIATTR_KPARAM_INFO
	.align		4
.L_1375:
        /*0058*/ 	.byte	0x04, 0x17
        /*005a*/ 	.short	(.L_1377 - .L_1376)
.L_1376:
        /*005c*/ 	.word	0x00000000
        /*0060*/ 	.short	0x0001
        /*0062*/ 	.short	0x0008
        /*0064*/ 	.byte	0x00, 0xf5, 0x21, 0x00


	//----- nvinfo : EIATTR_KPARAM_INFO
	.align		4
.L_1377:
        /*0068*/ 	.byte	0x04, 0x17
        /*006a*/ 	.short	(.L_1379 - .L_1378)
.L_1378:
        /*006c*/ 	.word	0x00000000
        /*0070*/ 	.short	0x0000
        /*0072*/ 	.short	0x0000
        /*0074*/ 	.byte	0x00, 0xf5, 0x21, 0x00


	//----- nvinfo : EIATTR_SPARSE_MMA_MASK
	.align		4
.L_1379:
        /*0078*/ 	.byte	0x03, 0x50
        /*007a*/ 	.short	0x0000


	//----- nvinfo : EIATTR_MAXREG_COUNT
	.align		4
        /*007c*/ 	.byte	0x03, 0x1b
        /*007e*/ 	.short	0x00ff


	//----- nvinfo : EIATTR_MERCURY_ISA_VERSION
	.align		4
        /*0080*/ 	.byte	0x03, 0x5f
        /*0082*/ 	.short	0x0101


	//----- nvinfo : EIATTR_COOP_GROUP_MASK_REGIDS
	.align		4
        /*0084*/ 	.byte	0x04, 0x29
        /*0086*/ 	.short	(.L_1381 - .L_1380)


	//   ....[0]....
.L_1380:
        /*0088*/ 	.word	0xffffffff


	//   ....[1]....
        /*008c*/ 	.word	0xffffffff


	//   ....[2]....
        /*0090*/ 	.word	0xffffffff


	//   ....[3]....
        /*0094*/ 	.word	0xffffffff


	//   ....[4]....
        /*0098*/ 	.word	0xffffffff


	//   ....[5]....
        /*009c*/ 	.word	0xffffffff


	//   ....[6]....
        /*00a0*/ 	.word	0xffffffff


	//   ....[7]....
        /*00a4*/ 	.word	0xffffffff


	//   ....[8]....
        /*00a8*/ 	.word	0xffffffff


	//   ....[9]....
        /*00ac*/ 	.word	0xffffffff


	//   ....[10]....
        /*00b0*/ 	.word	0xffffffff


	//   ....[11]....
        /*00b4*/ 	.word	0xffffffff


	//   ....[12]....
        /*00b8*/ 	.word	0xffffffff


	//   ....[13]....
        /*00bc*/ 	.word	0xffffffff


	//   ....[14]....
        /*00c0*/ 	.word	0xffffffff


	//   ....[15]....
        /*00c4*/ 	.word	0xffffffff


	//----- nvinfo : EIATTR_COOP_GROUP_INSTR_OFFSETS
	.align		4
.L_1381:
        /*00c8*/ 	.byte	0x04, 0x28
        /*00ca*/ 	.short	(.L_1383 - .L_1382)


	//   ....[0]....
.L_1382:
        /*00cc*/ 	.word	0x00000450


	//   ....[1]....
        /*00d0*/ 	.word	0x00000470


	//   ....[2]....
        /*00d4*/ 	.word	0x000004c0


	//   ....[3]....
        /*00d8*/ 	.word	0x000004d0


	//   ....[4]....
        /*00dc*/ 	.word	0x00000520


	//   ....[5]....
        /*00e0*/ 	.word	0x00000530


	//   ....[6]....
        /*00e4*/ 	.word	0x00000590


	//   ....[7]....
        /*00e8*/ 	.word	0x000005a0


	//   ....[8]....
        /*00ec*/ 	.word	0x00000720


	//   ....[9]....
        /*00f0*/ 	.word	0x00000740


	//   ....[10]....
        /*00f4*/ 	.word	0x00000760


	//   ....[11]....
        /*00f8*/ 	.word	0x00000780


	//   ....[12]....
        /*00fc*/ 	.word	0x000007a0


	//   ....[13]....
        /*0100*/ 	.word	0x000007c0


	//   ....[14]....
        /*0104*/ 	.word	0x000007e0


	//   ....[15]....
        /*0108*/ 	.word	0x00000800


	//----- nvinfo : EIATTR_VRC_CTA_INIT_COUNT
	.align		4
.L_1383:
        /*010c*/ 	.byte	0x02, 0x4a
	.zero		1
	.zero		1


	//----- nvinfo : EIATTR_EXIT_INSTR_OFFSETS
	.align		4
        /*0110*/ 	.byte	0x04, 0x1c
        /*0112*/ 	.short	(.L_1385 - .L_1384)


	//   ....[0]....
.L_1384:
        /*0114*/ 	.word	0x00000810


	//   ....[1]....
        /*0118*/ 	.word	0x00000a00


	//   ....[2]....
        /*011c*/ 	.word	0x00000b90


	//----- nvinfo : EIATTR_CRS_STACK_SIZE
	.align		4
.L_1385:
        /*0120*/ 	.byte	0x04, 0x1e
        /*0122*/ 	.short	(.L_1387 - .L_1386)
.L_1386:
        /*0124*/ 	.word	0x00000000


	//----- nvinfo : EIATTR_CBANK_PARAM_SIZE
	.align		4
.L_1387:
        /*0128*/ 	.byte	0x03, 0x19
        /*012a*/ 	.short	0x0028


	//----- nvinfo : EIATTR_PARAM_CBANK
	.align		4
        /*012c*/ 	.byte	0x04, 0x0a
        /*012e*/ 	.short	(.L_1389 - .L_1388)
	.align		4
.L_1388:
        /*0130*/ 	.word	index@(.nv.constant0._ZN18transformer_engine34scaled_masked_softmax_warp_forwardI6__halfS1_fLi4EEEvPT0_PKT_PKhT1_iii)
        /*0134*/ 	.short	0x0380
        /*0136*/ 	.short	0x0028


	//----- nvinfo : EIATTR_SW_WAR
	.align		4
.L_1389:
        /*0138*/ 	.byte	0x04, 0x36
        /*013a*/ 	.short	(.L_1391 - .L_1390)
.L_1390:
        /*013c*/ 	.word	0x00000008
.L_1391:


//--------------------- .nv.info._ZN18transformer_engine34scaled_masked_softmax_warp_forwardI6__halfS1_fLi3EEEvPT0_PKT_PKhT1_iii --------------------------
	.section	.nv.info._ZN18transformer_engine34scaled_masked_softmax_warp_forwardI6__halfS1_fLi3EEEvPT0_PKT_PKhT1_iii,"",@"SHT_CUDA_INFO"
	.sectionflags	@""
	.align	4


	//----- nvinfo : EIATTR_CUDA_API_VERSION
	.align		4
        /*0000*/ 	.byte	0x04, 0x37
        /*0002*/ 	.short	(.L_1393 - .L_1392)
.L_1392:
        /*0004*/ 	.word	0x00000082


	//----- nvinfo : EIATTR_KPARAM_INFO
	.align		4
.L_1393:
        /*0008*/ 	.byte	0x04, 0x17
        /*000a*/ 	.short	(.L_1395 - .L_1394)
.L_1394:
        /*000c*/ 	.word	0x00000000
        /*0010*/ 	.short	0x0006
        /*0012*/ 	.short	0x0024
        /*0014*/ 	.byte	0x00, 0xf0, 0x11, 0x00


	//----- nvinfo : EIATTR_KPARAM_INFO
	.align		4
.L_1395:
        /*0018*/ 	.byte	0x04, 0x17
        /*001a*/ 	.short	(.L_1397 - .L_1396)
.L_1396:
        /*001c*/ 	.word	0x00000000
        /*0020*/ 	.short	0x0005
        /*0022*/ 	.short	0x0020
        /*0024*/ 	.byte	0x00, 0xf0, 0x11, 0x00


	//----- nvinfo : EIATTR_KPARAM_INFO
	.align		4
.L_1397:
        /*0028*/ 	.byte	0x04, 0x17
        /*002a*/ 	.short	(.L_1399 - .L_1398)
.L_1398:
        /*002c*/ 	.word	0x00000000
        /*0030*/ 	.short	0x0004
        /*0032*/ 	.short	0x001c
        /*0034*/ 	.byte	0x00, 0xf0, 0x11, 0x00


	//----- nvinfo : EIATTR_KPARAM_INFO
	.align		4
.L_1399:
        /*0038*/ 	.byte	0x04, 0x17
        /*003a*/ 	.short	(.L_1401 - .L_1400)
.L_1400:
        /*003c*/ 	.word	0x00000000
        /*0040*/ 	.short	0x0003
        /*0042*/ 	.short	0x0018
        /*0044*/ 	.byte	0x00, 0xf0, 0x11, 0x00


	//----- nvinfo : EIATTR_KPARAM_INFO
	.align		4
.L_1401:
        /*0048*/ 	.byte	0x04, 0x17
        /*004a*/ 	.short	(.L_1403 - .L_1402)
.L_1402:
        /*004c*/ 	.word	0x00000000
        /*0050*/ 	.short	0x0002
        /*0052*/ 	.short	0x0010
        /*0054*/ 	.byte	0x00, 0xf5, 0x21, 0x00


	//----- nvinfo : EIATTR_KPARAM_INFO
	.align		4
.L_1403:
        /*0058*/ 	.byte	0x04, 0x17
        /*005a*/ 	.short	(.L_1405 - .L_1404)
.L_1404:
        /*005c*/ 	.word	0x00000000
        /*0060*/ 	.short	0x0001
        /*0062*/ 	.short	0x0008
        /*0064*/ 	.byte	0x00, 0xf5, 0x21, 0x00


	//----- nvinfo : EIATTR_KPARAM_INFO
	.align		4
.L_1405:
        /*0068*/ 	.byte	0x04, 0x17
        /*006a*/ 	.short	(.L_1407 - .L_1406)
.L_1406:
        /*006c*/ 	.word	0x00000000
        /*0070*/ 	.short	0x0000
        /*0072*/ 	.short	0x0000
        /*0074*/ 	.byte	0x00, 0xf5, 0x21, 0x00


	//----- nvinfo : EIATTR_SPARSE_MMA_MASK
	.align		4
.L_1407:
        /*0078*/ 	.byte	0x03, 0x50
        /*007a*/ 	.short	0x0000


	//----- nvinfo : EIATTR_MAXREG_COUNT
	.align		4
        /*007c*/ 	.byte	0x03, 0x1b
        /*007e*/ 	.short	0x00ff


	//----- nvinfo : EIATTR_MERCURY_ISA_VERSION
	.align		4
        /*0080*/ 	.byte	0x03, 0x5f
        /*0082*/ 	.short	0x0101


	//----- nvinfo : EIATTR_COOP_GROUP_MASK_REGIDS
	.align		4
        /*0084*/ 	.byte	0x04, 0x29
        /*0086*/ 	.short	(.L_1409 - .L_1408)


	//   ....[0]....
.L_1408:
        /*0088*/ 	.word	0xffffffff


	//   ....[1]....
        /*008c*/ 	.word	0xffffffff


	//   ....[2]....
        /*0090*/ 	.word	0xffffffff


	//   ....[3]....
        /*0094*/ 	.word	0xffffffff


	//   ....[4]....
        /*0098*/ 	.word	0xffffffff


	//   ....[5]....
        /*009c*/ 	.word	0xffffffff


	//   ....[6]....
        /*00a0*/ 	.word	0xffffffff


	//   ....[7]....
        /*00a4*/ 	.word	0xffffffff


	//   ....[8]....
        /*00a8*/ 	.word	0xffffffff


	//   ....[9]....
        /*00ac*/ 	.word	0xffffffff


	//   ....[10]....
        /*00b0*/ 	.word	0xffffffff


	//   ....[11]....
        /*00b4*/ 	.word	0xffffffff


	//----- nvinfo : EIATTR_COOP_GROUP_INSTR_OFFSETS
	.align		4
.L_1409:
        /*00b8*/ 	.byte	0x04, 0x28
        /*00ba*/ 	.short	(.L_1411 - .L_1410)


	//   ....[0]....
.L_1410:
        /*00bc*/ 	.word	0x00000450


	//   ....[1]....
        /*00c0*/ 	.word	0x00000470


	//   ....[2]....
        /*00c4*/ 	.word	0x000004c0


	//   ....[3]....
        /*00c8*/ 	.word	0x000004d0


	//   ....[4]....
        /*00cc*/ 	.word	0x00000520


	//   ....[5]....
        /*00d0*/ 	.word	0x00000530


	//   ....[6]....
        /*00d4*/ 	.word	0x000006c0


	//   ....[7]....
        /*00d8*/ 	.word	0x000006e0


	//   ....[8]....
        /*00dc*/ 	.word	0x00000700


	//   ....[9]....
        /*00e0*/ 	.word	0x00000720


	//   ....[10]....
        /*00e4*/ 	.word	0x00000740


	//   ....[11]....
        /*00e8*/ 	.word	0x00000760


	//----- nvinfo : EIATTR_VRC_CTA_INIT_COUNT
	.align		4
.L_1411:
        /*00ec*/ 	.byte	0x02, 0x4a
	.zero		1
	.zero		1


	//----- nvinfo : EIATTR_EXIT_INSTR_OFFSETS
	.align		4
        /*00f0*/ 	.byte	0x04, 0x1c
        /*00f2*/ 	.short	(.L_1413 - .L_1412)


	//   ....[0]....
.L_1412:
        /*00f4*/ 	.word	0x00000770


	//   ....[1]....
        /*00f8*/ 	.word	0x00000960


	//   ....[2]....
        /*00fc*/ 	.word	0x00000af0


	//----- nvinfo : EIATTR_CRS_STACK_SIZE
	.align		4
.L_1413:
        /*0100*/ 	.byte	0x04, 0x1e
        /*0102*/ 	.short	(.L_1415 - .L_1414)
.L_1414:
        /*0104*/ 	.word	0x00000000


	//----- nvinfo : EIATTR_CBANK_PARAM_SIZE
	.align		4
.L_1415:
        /*0108*/ 	.byte	0x03, 0x19
        /*010a*/ 	.short	0x0028


	//----- nvinfo : EIATTR_PARAM_CBANK
	.align		4
        /*010c*/ 	.byte	0x04, 0x0a
        /*010e*/ 	.short	(.L_1417 - .L_1416)
	.align		4
.L_1416:
        /*0110*/ 	.word	index@(.nv.constant0._ZN18transformer_engine34scaled_masked_softmax_warp_forwardI6__halfS1_fLi3EEEvPT0_PKT_PKhT1_iii)
        /*0114*/ 	.short	0x0380
        /*0116*/ 	.short	0x0028


	//----- nvinfo : EIATTR_SW_WAR
	.align		4
.L_1417:
        /*0118*/ 	.byte	0x04, 0x36
        /*011a*/ 	.short	(.L_1419 - .L_1418)
.L_1418:
        /*011c*/ 	.word	0x00000008
.L_1419:


//--------------------- .nv.info._ZN18transformer_engine34scaled_masked_softmax_warp_forwardI6__halfS1_fLi2EEEvPT0_PKT_PKhT1_iii --------------------------
	.section	.nv.info._ZN18transformer_engine34scaled_masked_softmax_warp_forwardI6__halfS1_fLi2EEEvPT0_PKT_PKhT1_iii,"",@"SHT_CUDA_INFO"
	.sectionflags	@""
	.align	4


	//----- nvinfo : EIATTR_CUDA_API_VERSION
	.align		4
        /*0000*/ 	.byte	0x04, 0x37
        /*0002*/ 	.short	(.L_1421 - .L_1420)
.L_1420:
        /*0004*/ 	.word	0x00000082


	//----- nvinfo : EIATTR_KPARAM_INFO
	.align		4
.L_1421:
        /*0008*/ 	.byte	0x04, 0x17
        /*000a*/ 	.short	(.L_1423 - .L_1422)
.L_1422:
        /*000c*/ 	.word	0x00000000
        /*0010*/ 	.short	0x0006
        /*0012*/ 	.short	0x0024
        /*0014*/ 	.byte	0x00, 0xf0, 0x11, 0x00


	//----- nvinfo : EIATTR_KPARAM_INFO
	.align		4
.L_1423:
        /*0018*/ 	.byte	0x04, 0x17
        /*001a*/ 	.short	(.L_1425 - .L_1424)
.L_1424:
        /*001c*/ 	.word	0x00000000
        /*0020*/ 	.short	0x0005
        /*0022*/ 	.short	0x0020
        /*0024*/ 	.byte	0x00, 0xf0, 0x11, 0x00


	//----- nvinfo : EIATTR_KPARAM_INFO
	.align		4
.L_1425:
        /*0028*/ 	.byte	0x04, 0x17
        /*002a*/ 	.short	(.L_1427 - .L_1426)
.L_1426:
        /*002c*/ 	.word	0x00000000
        /*0030*/ 	.short	0x0004
        /*0032*/ 	.short	0x001c
        /*0034*/ 	.byte	0x00, 0xf0, 0x11, 0x00


	//----- nvinfo : EIATTR_KPARAM_INFO
	.align		4
.L_1427:
        /*0038*/ 	.byte	0x04, 0x17
        /*003a*/ 	.short	(.L_1429 - .L_1428)
.L_1428:
        /*003c*/ 	.word	0x00000000
        /*0040*/ 	.short	0x0003
        /*0042*/ 	.short	0x0018
        /*0044*/ 	.byte	0x00, 0xf0, 0x11, 0x00


	//----- nvinfo : EIATTR_KPARAM_INFO
	.align		4
.L_1429:
        /*0048*/ 	.byte	0x04, 0x17
        /*004a*/ 	.short	(.L_1431 - .L_1430)
.L_1430:
        /*004c*/ 	.word	0x00000000
        /*0050*/ 	.short	0x0002
        /*0052*/ 	.short	0x0010
        /*0054*/ 	.byte	0x00, 0xf5, 0x21, 0x00


	//----- nvinfo : EIATTR_KPARAM_INFO
	.align		4
.L_1431:
        /*0058*/ 	.byte	0x04, 0x17
        /*005a*/ 	.short	(.L_1433 - .L_1432)
.L_1432:
        /*005c*/ 	.word	0x00000000
        /*0060*/ 	.short	0x0001
        /*0062*/ 	.short	0x0008
        /*0064*/ 	.byte	0x00, 0xf5, 0x21, 0x00


	//----- nvinfo : EIATTR_KPARAM_INFO
	.align		4
.L_1433:
        /*0068*/ 	.byte	0x04, 0x17
        /*006a*/ 	.short	(.L_1435 - .L_1434)
.L_1434:
        /*006c*/ 	.word	0x00000000
        /*0070*/ 	.short	0x0000
        /*0072*/ 	.short	0x0000
        /*0074*/ 	.byte	0x00, 0xf5, 0x21, 0x00


	//----- nvinfo : EIATTR_SPARSE_MMA_MASK
	.align		4
.L_1435:
        /*0078*/ 	.byte	0x03, 0x50
        /*007a*/ 	.short	0x0000


	//----- nvinfo : EIATTR_MAXREG_COUNT
	.align		4
        /*007c*/ 	.byte	0x03, 0x1b
        /*007e*/ 	.short	0x00ff


	//----- nvinfo : EIATTR_MERCURY_ISA_VERSION
	.align		4
        /*0080*/ 	.byte	0x03, 0x5f
        /*0082*/ 	.short	0x0101


	//----- nvinfo : EIATTR_COOP_GROUP_MASK_REGIDS
	.align		4
        /*0084*/ 	.byte	0x04, 0x29
        /*0086*/ 	.short	(.L_1437 - .L_1436)


	//   ....[0]....
.L_1436:
        /*0088*/ 	.word	0xffffffff


	//   ....[1]....
        /*008c*/ 	.word	0xffffffff


	//   ....[2]....
        /*0090*/ 	.word	0xffffffff


	//   ....[3]....
        /*0094*/ 	.word	0xffffffff


	//   ....[4]....
        /*0098*/ 	.word	0xffffffff


	//   ....[5]....
        /*009c*/ 	.word	0xffffffff


	//   ....[6]....
        /*00a0*/ 	.word	0xffffffff


	//   ....[7]....
        /*00a4*/ 	.word	0xffffffff


	//----- nvinfo : EIATTR_COOP_GROUP_INSTR_OFFSETS
	.align		4
.L_1437:
        /*00a8*/ 	.byte	0x04, 0x28
        /*00aa*/ 	.short	(.L_1439 - .L_1438)


	//   ....[0]....
.L_1438:
        /*00ac*/ 	.word	0x00000450


	//   ....[1]....
        /*00b0*/ 	.word	0x00000480


	//   ....[2]....
        /*00b4*/ 	.word	0x000004d0


	//   ....[3]....
        /*00b8*/ 	.word	0x000004e0


	//   ....[4]....
        /*00bc*/ 	.word	0x00000660


	//   ....[5]....
        /*00c0*/ 	.word	0x00000680


	//   ....[6]....
        /*00c4*/ 	.word	0x000006a0


	//   ....[7]....
        /*00c8*/ 	.word	0x000006c0


	//----- nvinfo : EIATTR_VRC_CTA_INIT_COUNT
	.align		4
.L_1439:
        /*00cc*/ 	.byte	0x02, 0x4a
	.zero		1
	.zero		1


	//----- nvinfo : EIATTR_EXIT_INSTR_OFFSETS
	.align		4
        /*00d0*/ 	.byte	0x04, 0x1c
        /*00d2*/ 	.short	(.L_1441 - .L_1440)


	//   ....[0]....
.L_1440:
        /*00d4*/ 	.word	0x000006d0


	//   ....[1]....
        /*00d8*/ 	.word	0x000008c0


	//   ....[2]....
        /*00dc*/ 	.word	0x00000a50


	//----- nvinfo : EIATTR_CRS_STACK_SIZE
	.align		4
.L_1441:
        /*00e0*/ 	.byte	0x04, 0x1e
        /*00e2*/ 	.short	(.L_1443 - .L_1442)
.L_1442:
        /*00e4*/ 	.word	0x00000000


	//----- nvinfo : EIATTR_CBANK_PARAM_SIZE
	.align		4
.L_1443:
        /*00e8*/ 	.byte	0x03, 0x19
        /*00ea*/ 	.short	0x0028


	//----- nvinfo : EIATTR_PARAM_CBANK
	.align		4
        /*00ec*/ 	.byte	0x04, 0x0a
        /*00ee*/ 	.short	(.L_1445 - .L_1444)
	.align		4
.L_1444:
        /*00f0*/ 	.word	index@(.nv.constant0._ZN18transformer_engine34scaled_masked_softmax_warp_forwardI6__halfS1_fLi2EEEvPT0_PKT_PKhT1_iii)
        /*00f4*/ 	.short	0x0380
        /*00f6*/ 	.short	0x0028


	//----- nvinfo : EIATTR_SW_WAR
	.align		4
.L_1445:
        /*00f8*/ 	.byte	0x04, 0x36
        /*00fa*/ 	.short	(.L_1447 - .L_1446)
.L_1446:
        /*00fc*/ 	.word	0x00000008
.L_1447:


//--------------------- .nv.info._ZN18transformer_engine34scaled_masked_softmax_warp_forwardI6__halfS1_fLi1EEEvPT0_PKT_PKhT1_iii --------------------------
	.section	.nv.info._ZN18transformer_engine34scaled_masked_softmax_warp_forwardI6__halfS1_fLi1EEEvPT0_PKT_PKhT1_iii,"",@"SHT_CUDA_INFO"
	.sectionflags	@""
	.align	4


	//----- nvinfo : EIATTR_CUDA_API_VERSION
	.align		4
        /*0000*/ 	.byte	0x04, 0x37
        /*0002*/ 	.short	(.L_1449 - .L_1448)
.L_1448:
        /*0004*/ 	.word	0x00000082


	//----- nvinfo : EIATTR_KPARAM_INFO
	.align		4
.L_1449:
        /*0008*/ 	.byte	0x04, 0x17
        /*000a*/ 	.short	(.L_1451 - .L_1450)
.L_1450:
        /*000c*/ 	.word	0x00000000
        /*0010*/ 	.short	0x0006
        /*0012*/ 	.short	0x0024
        /*0014*/ 	.byte	0x00, 0xf0, 0x11, 0x00


	//----- nvinfo : EIATTR_KPARAM_INFO
	.align		4
.L_1451:
        /*0018*/ 	.byte	0x04, 0x17
        /*001a*/ 	.short	(.L_1453 - .L_1452)
.L_1452:
        /*001c*/ 	.word	0x00000000
        /*0020*/ 	.short	0x0005
        /*0022*/ 	.short	0x0020
        /*0024*/ 	.byte	0x00, 0xf0, 0x11, 0x00


	//----- nvinfo : EIATTR_KPARAM_INFO
	.align		4
.L_1453:
        /*0028*/ 	.byte	0x04, 0x17
        /*002a*/ 	.short	(.L_1455 - .L_1454)
.L_1454:
        /*002c*/ 	.word	0x00000000
        /*0030*/ 	.short	0x0004
        /*0032*/ 	.short	0x001c
        /*0034*/ 	.byte	0x00, 0xf0, 0x11, 0x00


	//----- nvinfo : EIATTR_KPARAM_INFO
	.align		4
.L_1455:
        /*0038*/ 	.byte	0x04, 0x17
        /*003a*/ 	.short	(.L_1457 - .L_1456)
.L_1456:
        /*003c*/ 	.word	0x00000000
        /*0040*/ 	.short	0x0003
        /*0042*/ 	.short	0x0018
        /*0044*/ 	.byte	0x00, 0xf0, 0x11, 0x00


	//----- nvinfo : EIATTR_KPARAM_INFO
	.align		4
.L_1457:
        /*0048*/ 	.byte	0x04, 0x17
        /*004a*/ 	.short	(.L_1459 - .L_1458)
.L_1458:
        /*004c*/ 	.word	0x00000000
        /*0050*/ 	.short	0x0002
        /*0052*/ 	.short	0x0010
        /*0054*/ 	.byte	0x00, 0xf5, 0x21, 0x00


	//----- nvinfo : EIATTR_KPARAM_INFO
	.align		4
.L_1459:
        /*0058*/ 	.byte	0x04, 0x17
        /*005a*/ 	.short	(.L_1461 - .L_1460)
.L_1460:
        /*005c*/ 	.word	0x00000000
        /*0060*/ 	.short	0x0001
        /*0062*/ 	.short	0x0008
        /*0064*/ 	.byte	0x00, 0xf5, 0x21, 0x00


	//----- nvinfo : EIATTR_KPARAM_INFO
	.align		4
.L_1461:
        /*0068*/ 	.byte	0x04, 0x17
        /*006a*/ 	.short	(.L_1463 - .L_1462)
.L_1462:
        /*006c*/ 	.word	0x00000000
        /*0070*/ 	.short	0x0000
        /*0072*/ 	.short	0x0000
        /*0074*/ 	.byte	0x00, 0xf5, 0x21, 0x00


	//----- nvinfo : EIATTR_SPARSE_MMA_MASK
	.align		4
.L_1463:
        /*0078*/ 	.byte	0x03, 0x50
        /*007a*/ 	.short	0x0000


	//----- nvinfo : EIATTR_MAXREG_COUNT
	.align		4
        /*007c*/ 	.byte	0x03, 0x1b
        /*007e*/ 	.short	0x00ff


	//----- nvinfo : EIATTR_MERCURY_ISA_VERSION
	.align		4
        /*0080*/ 	.byte	0x03, 0x5f
        /*0082*/ 	.short	0x0101


	//----- nvinfo : EIATTR_COOP_GROUP_MASK_REGIDS
	.align		4
        /*0084*/ 	.byte	0x04, 0x29
        /*0086*/ 	.short	(.L_1465 - .L_1464)


	//   ....[0]....
.L_1464:
        /*0088*/ 	.word	0xffffffff


	//   ....[1]....
        /*008c*/ 	.word	0xffffffff


	//   ....[2]....
        /*0090*/ 	.word	0xffffffff


	//   ....[3]....
        /*0094*/ 	.word	0xffffffff


	//----- nvinfo : EIATTR_COOP_GROUP_INSTR_OFFSETS
	.align		4
.L_1465:
        /*0098*/ 	.byte	0x04, 0x28
        /*009a*/ 	.short	(.L_1467 - .L_1466)


	//   ....[0]....
.L_1466:
        /*009c*/ 	.word	0x00000450


	//   ....[1]....
        /*00a0*/ 	.word	0x00000480


	//   ....[2]....
        /*00a4*/ 	.word	0x00000600


	//   ....[3]....
        /*00a8*/ 	.word	0x00000620


	//----- nvinfo : EIATTR_VRC_CTA_INIT_COUNT
	.align		4
.L_1467:
        /*00ac*/ 	.byte	0x02, 0x4a
	.zero		1
	.zero		1


	//----- nvinfo : EIATTR_EXIT_INSTR_OFFSETS
	.align		4
        /*00b0*/ 	.byte	0x04, 0x1c
        /*00b2*/ 	.short	(.L_1469 - .L_1468)


	//   ....[0]....
.L_1468:
        /*00b4*/ 	.word	0x00000630


	//   ....[1]....
        /*00b8*/ 	.word	0x00000820


	//   ....[2]....
        /*00bc*/ 	.word	0x000009b0


	//----- nvinfo : EIATTR_CRS_STACK_SIZE
	.align		4
.L_1469:
        /*00c0*/ 	.byte	0x04, 0x1e
        /*00c2*/ 	.short	(.L_1471 - .L_1470)
.L_1470:
        /*00c4*/ 	.word	0x00000000


	//----- nvinfo : EIATTR_CBANK_PARAM_SIZE
	.align		4
.L_1471:
        /*00c8*/ 	.byte	0x03, 0x19
        /*00ca*/ 	.short	0x0028


	//----- nvinfo : EIATTR_PARAM_CBANK
	.align		4
        /*00cc*/ 	.byte	0x04, 0x0a
        /*00ce*/ 	.short	(.L_1473 - .L_1472)
	.align		4
.L_1472:
        /*00d0*/ 	.word	index@(.nv.constant0._ZN18transformer_engine34scaled_masked_softmax_warp_forwardI6__halfS1_fLi1EEEvPT0_PKT_PKhT1_iii)
        /*00d4*/ 	.short	0x0380
        /*00d6*/ 	.short	0x0028


	//----- nvinfo : EIATTR_SW_WAR
	.align		4
.L_1473:
        /*00d8*/ 	.byte	0x04, 0x36
        /*00da*/ 	.short	(.L_1475 - .L_1474)
.L_1474:
        /*00dc*/ 	.word	0x00000008
.L_1475:


//--------------------- .nv.info._ZN18transformer_engine34scaled_masked_softmax_warp_forwardI6__halfS1_fLi0EEEvPT0_PKT_PKhT1_iii --------------------------
	.section	.nv.info._ZN18transformer_engine34scaled_masked_softmax_warp_forwardI6__halfS1_fLi0EEEvPT0_PKT_PKhT1_iii,"",@"SHT_CUDA_INFO"
	.sectionflags	@""
	.align	4


	//----- nvinfo : EIATTR_CUDA_API_VERSION
	.align		4
        /*0000*/ 	.byte	0x04, 0x37
        /*0002*/ 	.short	(.L_1477 - .L_1476)
.L_1476:
        /*0004*/ 	.word	0x00000082


	//----- nvinfo : EIATTR_KPARAM_INFO
	.align		4
.L_1477:
        /*0008*/ 	.byte	0x04, 0x17
        /*000a*/ 	.short	(.L_1479 - .L_1478)
.L_1478:
        /*000c*/ 	.word	0x00000000
        /*0010*/ 	.short	0x0006
        /*0012*/ 	.short	0x0024
        /*0014*/ 	.byte	0x00, 0xf0, 0x11, 0x00


	//----- nvinfo : EIATTR_KPARAM_INFO
	.align		4
.L_1479:
        /*0018*/ 	.byte	0x04, 0x17
        /*001a*/ 	.short	(.L_1481 - .L_1480)
.L_1480:
        /*001c*/ 	.word	0x00000000
        /*0020*/ 	.short	0x0005
        /*0022*/ 	.short	0x0020
        /*0024*/ 	.byte	0x00, 0xf0, 0x11, 0x00


	//----- nvinfo : EIATTR_KPARAM_INFO
	.align		4
.L_1481:
        /*0028*/ 	.byte	0x04, 0x17
        /*002a*/ 	.short	(.L_1483 - .L_1482)
.L_1482:
        /*002c*/ 	.word	0x00000000
        /*0030*/ 	.short	0x0004
        /*0032*/ 	.short	0x001c
        /*0034*/ 	.byte	0x00, 0xf0, 0x11, 0x00


	//----- nvinfo : EIATTR_KPARAM_INFO
	.align		4
.L_1483:
        /*0038*/ 	.byte	0x04, 0x17
        /*003a*/ 	.short	(.L_1485 - .L_1484)
.L_1484:
        /*003c*/ 	.word	0x00000000
        /*0040*/ 	.short	0x0003
        /*0042*/ 	.short	0x0018
        /*0044*/ 	.byte	0x00, 0xf0, 0x11, 0x00


	//----- nvinfo : EIATTR_KPARAM_INFO
	.align		4
.L_1485:
        /*0048*/ 	.byte	0x04, 0x17
        /*004a*/ 	.short	(.L_1487 - .L_1486)
.L_1486:
        /*004c*/ 	.word	0x00000000
        /*0050*/ 	.short	0x0002
        /*0052*/ 	.short	0x0010
        /*0054*/ 	.byte	0x00, 0xf5, 0x21, 0x00


	//----- nvinfo : EIATTR_KPARAM_INFO
	.align		4
.L_1487:
        /*0058*/ 	.byte	0x04, 0x17
        /*005a*/ 	.short	(.L_1489 - .L_1488)
.L_1488:
        /*005c*/ 	.word	0x00000000
        /*0060*/ 	.short	0x0001
        /*0062*/ 	.short	0x0008
        /*0064*/ 	.byte	0x00, 0xf5, 0x21, 0x00


	//----- nvinfo : EIATTR_KPARAM_INFO
	.align		4
.L_1489:
        /*0068*/ 	.byte	0x04, 0x17
        /*006a*/ 	.short	(.L_1491 - .L_1490)
.L_1490:
        /*006c*/ 	.word	0x00000000
        /*0070*/ 	.short	0x0000
        /*0072*/ 	.short	0x0000
        /*0074*/ 	.byte	0x00, 0xf5, 0x21, 0x00


	//----- nvinfo : EIATTR_SPARSE_MMA_MASK
	.align		4
.L_1491:
        /*0078*/ 	.byte	0x03, 0x50
        /*007a*/ 	.short	0x0000


	//----- nvinfo : EIATTR_MAXREG_COUNT
	.align		4
        /*007c*/ 	.byte	0x03, 0x1b
        /*007e*/ 	.short	0x00ff


	//----- nvinfo : EIATTR_MERCURY_ISA_VERSION
	.align		4
        /*0080*/ 	.byte	0x03, 0x5f
        /*0082*/ 	.short	0x0101


	//----- nvinfo : EIATTR_VRC_CTA_INIT_COUNT
	.align		4
        /*0084*/ 	.byte	0x02, 0x4a
	.zero		1
	.zero		1


	//----- nvinfo : EIATTR_EXIT_INSTR_OFFSETS
	.align		4
        /*0088*/ 	.byte	0x04, 0x1c
        /*008a*/ 	.short	(.L_1493 - .L_1492)


	//   ....[0]....
.L_1492:
        /*008c*/ 	.word	0x00000560


	//   ....[1]....
        /*0090*/ 	.word	0x00000770


	//   ....[2]....
        /*0094*/ 	.word	0x000008f0


	//----- nvinfo : EIATTR_CRS_STACK_SIZE
	.align		4
.L_1493:
        /*0098*/ 	.byte	0x04, 0x1e
        /*009a*/ 	.short	(.L_1495 - .L_1494)
.L_1494:
        /*009c*/ 	.word	0x00000000


	//----- nvinfo : EIATTR_CBANK_PARAM_SIZE
	.align		4
.L_1495:
        /*00a0*/ 	.byte	0x03, 0x19
        /*00a2*/ 	.short	0x0028


	//----- nvinfo : EIATTR_PARAM_CBANK
	.align		4
        /*00a4*/ 	.byte	0x04, 0x0a
        /*00a6*/ 	.short	(.L_1497 - .L_1496)
	.align		4
.L_1496:
        /*00a8*/ 	.word	index@(.nv.constant0._ZN18transformer_engine34scaled_masked_softmax_warp_forwardI6__halfS1_fLi0EEEvPT0_PKT_PKhT1_iii)
        /*00ac*/ 	.short	0x0380
        /*00ae*/ 	.short	0x0028


	//----- nvinfo : EIATTR_SW_WAR
	.align		4
.L_1497:
        /*00b0*/ 	.byte	0x04, 0x36
        /*00b2*/ 	.short	(.L_1499 - .L_1498)
.L_1498:
        /*00b4*/ 	.word	0x00000008
.L_1499:


//--------------------- .nv.info._ZN18transformer_engine35scaled_masked_softmax_warp_backwardI13__nv_bfloat16S1_fLi14EEEvPT0_PKT_S6_T1_ii --------------------------
	.section	.nv.info._ZN18transformer_engine35scaled_masked_softmax_warp_backwardI13__nv_bfloat16S1_fLi14EEEvPT0_PKT_S6_T1_ii,"",@"SHT_CUDA_INFO"
	.sectionflags	@""
	.align	4


	//----- nvinfo : EIATTR_CUDA_API_VERSION
	.align		4
        /*0000*/ 	.byte	0x04, 0x37
        /*0002*/ 	.short	(.L_1501 - .L_1500)
.L_1500:
        /*0004*/ 	.word	0x00000082


	//----- nvinfo : EIATTR_KPARAM_INFO
	.align		4
.L_1501:
        /*0008*/ 	.byte	0x04, 0x17
        /*000a*/ 	.short	(.L_1503 - .L_1502)
.L_1502:
        /*000c*/ 	.word	0x00000000
        /*0010*/ 	.short	0x0005
        /*0012*/ 	.short	0x0020
        /*0014*/ 	.byte	0x00, 0xf0, 0x11, 0x00


	//----- nvinfo : EIATTR_KPARAM_INFO
	.align		4
.L_1503:
        /*0018*/ 	.byte	0x04, 0x17
        /*001a*/ 	.short	(.L_1505 - .L_1504)
.L_1504:
        /*001c*/ 	.word	0x00000000
        /*0020*/ 	.short	0x0004
        /*0022*/ 	.short	0x001c
        /*0024*/ 	.byte	0x00, 0xf0, 0x11, 0x00


	//----- nvinfo : EIATTR_KPARAM_INFO
	.align		4
.L_1505:
        /*0028*/ 	.byte	0x04, 0x17
        /*002a*/ 	.short	(.L_1507 - .L_1506)
.L_1506:
        /*002c*/ 	.word	0x00000000
        /*0030*/ 	.short	0x0003
        /*0032*/ 	.short	0x0018
        /*0034*/ 	.byte	0x00, 0xf0, 0x11, 0x00


	//----- nvinfo : EIATTR_KPARAM_INFO
	.align		4
.L_1507:
        /*0038*/ 	.byte	0x04, 0x17
        /*003a*/ 	.short	(.L_1509 - .L_1508)
.L_1508:
        /*003c*/ 	.word	0x00000000
        /*0040*/ 	.short	0x0002
        /*0042*/ 	.short	0x0010
        /*0044*/ 	.byte	0x00, 0xf5, 0x21, 0x00


	//----- nvinfo : EIATTR_KPARAM_INFO
	.align		4
.L_1509:
        /*0048*/ 	.byte	0x04, 0x17
        /*004a*/ 	.short	(.L_1511 - .L_1510)
.L_1510:
        /*004c*/ 	.word	0x00000000
        /*0050*/ 	.short	0x0001
        /*0052*/ 	.short	0x0008
        /*0054*/ 	.byte	0x00, 0xf5, 0x21, 0x00


	//----- nvinfo : EIATTR_KPARAM_INFO
	.align		4
.L_1511:
        /*0058*/ 	.byte	0x04, 0x17
        /*005a*/ 	.short	(.L_1513 - .L_1512)
.L_1512:
        /*005c*/ 	.word	0x00000000
        /*0060*/ 	.short	0x0000
        /*0062*/ 	.short	0x0000
        /*0064*/ 	.byte	0x00, 0xf5, 0x21, 0x00


	//----- nvinfo : EIATTR_SPARSE_MMA_MASK
	.align		4
.L_1513:
        /*0068*/ 	.byte	0x03, 0x50
        /*006a*/ 	.short	0x0000


	//----- nvinfo : EIATTR_MAXREG_COUNT
	.align		4
        /*006c*/ 	.byte	0x03, 0x1b
        /*006e*/ 	.short	0x00ff


	//----- nvinfo : EIATTR_ANNOTATIONS
	.align		4
        /*0070*/ 	.byte	0x04, 0x55
        /*0072*/ 	.short	(.L_1515 - .L_1514)


	//   ....[0]....
.L_1514:
        /* <DEDUP_REMOVED lines=1028> */
        /*40a8*/ 	.byte	0xd0, 0x1a, 0x02, 0x00


	//----- nvinfo : EIATTR_MERCURY_ISA_VERSION
	.align		4
.L_1515:
        /*40ac*/ 	.byte	0x03, 0x5f
        /*40ae*/ 	.short	0x0101


	//----- nvinfo : EIATTR_COOP_GROUP_MASK_REGIDS
	.align		4
        /*40b0*/ 	.byte	0x04, 0x29
        /*40b2*/ 	.short	(.L_1517 - .L_1516)


	//   ....[0]....
.L_1516:
        /*40b4*/ 	.word	0xffffffff


	//   ....[1]....
        /*40b8*/ 	.word	0xffffffff


	//   ....[2]....
        /*40bc*/ 	.word	0xffffffff


	//   ....[3]....
        /*40c0*/ 	.word	0xffffffff


	//   ....[4]....
        /*40c4*/ 	.word	0xffffffff


	//----- nvinfo : EIATTR_COOP_GROUP_INSTR_OFFSETS
	.align		4
.L_1517:
        /*40c8*/ 	.byte	0x04, 0x28
        /*40ca*/ 	.short	(.L_1519 - .L_1518)


	//   ....[0]....
.L_1518:
        /*40cc*/ 	.word	0x000167b0


	//   ....[1]....
        /*40d0*/ 	.word	0x00016810


	//   ....[2]....
        /*40d4*/ 	.word	0x00016850


	//   ....[3]....
        /*40d8*/ 	.word	0x00016870


	//   ....[4]....
        /*40dc*/ 	.word	0x000168a0


	//----- nvinfo : EIATTR_VRC_CTA_INIT_COUNT
	.align		4
.L_1519:
        /*40e0*/ 	.byte	0x02, 0x4a
	.zero		1
	.zero		1


	//----- nvinfo : EIATTR_EXIT_INSTR_OFFSETS
	.align		4
        /*40e4*/ 	.byte	0x04, 0x1c
        /*40e6*/ 	.short	(.L_1521 - .L_1520)


	//   ....[0]....
.L_1520:
        /*40e8*/ 	.word	0x000168d0


	//   ....[1]....
        /*40ec*/ 	.word	0x00021a40


	//   ....[2]....
        /*40f0*/ 	.word	0x00021b90


	//----- nvinfo : EIATTR_CRS_STACK_SIZE
	.align		4
.L_1521:
        /*40f4*/ 	.byte	0x04, 0x1e
        /*40f6*/ 	.short	(.L_1523 - .L_1522)
.L_1522:
        /*40f8*/ 	.word	0x00000000


	//----- nvinfo : EIATTR_CBANK_PARAM_SIZE
	.align		4
.L_1523:
        /*40fc*/ 	.byte	0x03, 0x19
        /*40fe*/ 	.short	0x0024


	//----- nvinfo : EIATTR_PARAM_CBANK
	.align		4
        /*4100*/ 	.byte	0x04, 0x0a
        /*4102*/ 	.short	(.L_1525 - .L_1524)
	.align		4
.L_1524:
        /*4104*/ 	.word	index@(.nv.constant0._ZN18transformer_engine35scaled_masked_softmax_warp_backwardI13__nv_bfloat16S1_fLi14EEEvPT0_PKT_S6_T1_ii)
        /*4108*/ 	.short	0x0380
        /*410a*/ 	.short	0x0024


	//----- nvinfo : EIATTR_SW_WAR
	.align		4
.L_1525:
        /*410c*/ 	.byte	0x04, 0x36
        /*410e*/ 	.short	(.L_1527 - .L_1526)
.L_1526:
        /*4110*/ 	.word	0x00000008
.L_1527:


//--------------------- .nv.info._ZN18transformer_engine35scaled_masked_softmax_warp_backwardI13__nv_bfloat16S1_fLi13EEEvPT0_PKT_S6_T1_ii --------------------------
	.section	.nv.info._ZN18transformer_engine35scaled_masked_softmax_warp_backwardI13__nv_bfloat16S1_fLi13EEEvPT0_PKT_S6_T1_ii,"",@"SHT_CUDA_INFO"
	.sectionflags	@""
	.align	4


	//----- nvinfo : EIATTR_CUDA_API_VERSION
	.align		4
        /*0000*/ 	.byte	0x04, 0x37
        /*0002*/ 	.short	(.L_1529 - .L_1528)
.L_1528:
        /*0004*/ 	.word	0x00000082


	//----- nvinfo : EIATTR_KPARAM_INFO
	.align		4
.L_1529:
        /*0008*/ 	.byte	0x04, 0x17
        /*000a*/ 	.short	(.L_1531 - .L_1530)
.L_1530:
        /*000c*/ 	.word	0x00000000
        /*0010*/ 	.short	0x0005
        /*0012*/ 	.short	0x0020
        /*0014*/ 	.byte	0x00, 0xf0, 0x11, 0x00


	//----- nvinfo : EIATTR_KPARAM_INFO
	.align		4
.L_1531:
        /*0018*/ 	.byte	0x04, 0x17
        /*001a*/ 	.short	(.L_1533 - .L_1532)
.L_1532:
        /*001c*/ 	.word	0x00000000
        /*0020*/ 	.short	0x0004
        /*0022*/ 	.short	0x001c
        /*0024*/ 	.byte	0x00, 0xf0, 0x11, 0x00


	//----- nvinfo : EIATTR_KPARAM_INFO
	.align		4
.L_1533:
        /*0028*/ 	.byte	0x04, 0x17
        /*002a*/ 	.short	(.L_1535 - .L_1534)
.L_1534:
        /*002c*/ 	.word	0x00000000
        /*0030*/ 	.short	0x0003
        /*0032*/ 	.short	0x0018
        /*0034*/ 	.byte	0x00, 0xf0, 0x11, 0x00


	//----- nvinfo : EIATTR_KPARAM_INFO
	.align		4
.L_1535:
        /*0038*/ 	.byte	0x04, 0x17
        /*003a*/ 	.short	(.L_1537 - .L_1536)
.L_1536:
        /*003c*/ 	.word	0x00000000
        /*0040*/ 	.short	0x0002
        /*0042*/ 	.short	0x0010
        /*0044*/ 	.byte	0x00, 0xf5, 0x21, 0x00


	//----- nvinfo : EIATTR_KPARAM_INFO
	.align		4
.L_1537:
        /*0048*/ 	.byte	0x04, 0x17
        /*004a*/ 	.short	(.L_1539 - .L_1538)
.L_1538:
        /*004c*/ 	.word	0x00000000
        /*0050*/ 	.short	0x0001
        /*0052*/ 	.short	0x0008
        /*0054*/ 	.byte	0x00, 0xf5, 0x21, 0x00


	//----- nvinfo : EIATTR_KPARAM_INFO
	.align		4
.L_1539:
        /*0058*/ 	.byte	0x04, 0x17
        /*005a*/ 	.short	(.L_1541 - .L_1540)
.L_1540:
        /*005c*/ 	.word	0x00000000
        /*0060*/ 	.short	0x0000
        /*0062*/ 	.short	0x0000
        /*0064*/ 	.byte	0x00, 0xf5, 0x21, 0x00


	//----- nvinfo : EIATTR_SPARSE_MMA_MASK
	.align		4
.L_1541:
        /*0068*/ 	.byte	0x03, 0x50
        /*006a*/ 	.short	0x0000


	//----- nvinfo : EIATTR_MAXREG_COUNT
	.align		4
        /*006c*/ 	.byte	0x03, 0x1b
        /*006e*/ 	.short	0x00ff


	//----- nvinfo : EIATTR_ANNOTATIONS
	.align		4
        /*0070*/ 	.byte	0x04, 0x55
        /*0072*/ 	.short	(.L_1543 - .L_1542)


	//   ....[0]....
.L_1542:
        /* <DEDUP_REMOVED lines=388> */


	//----- nvinfo : EIATTR_MERCURY_ISA_VERSION
	.align		4
.L_1543:
        /*189c*/ 	.byte	0x03, 0x5f
        /*189e*/ 	.short	0x0101


	//----- nvinfo : EIATTR_COOP_GROUP_MASK_REGIDS
	.align		4
        /*18a0*/ 	.byte	0x04, 0x29
        /*18a2*/ 	.short	(.L_1545 - .L_1544)


	//   ....[0]....
.L_1544:
        /*18a4*/ 	.word	0xffffffff


	//   ....[1]....
        /*18a8*/ 	.word	0xffffffff


	//   ....[2]....
        /*18ac*/ 	.word	0xffffffff


	//   ....[3]....
        /*18b0*/ 	.word	0xffffffff


	//   ....[4]....
        /*18b4*/ 	.word	0xffffffff


	//----- nvinfo : EIATTR_COOP_GROUP_INSTR_OFFSETS
	.align		4
.L_1545:
        /*18b8*/ 	.byte	0x04, 0x28
        /*18ba*/ 	.short	(.L_1547 - .L_1546)


	//   ....[0]....
.L_1546:
        /*18bc*/ 	.word	0x0000a6d0


	//   ....[1]....
        /*18c0*/ 	.word	0x0000a6f0


	//   ....[2]....
        /*18c4*/ 	.word	0x0000a710


	//   ....[3]....
        /*18c8*/ 	.word	0x0000a730


	//   ....[4]....
        /*18cc*/ 	.word	0x0000a760


	//----- nvinfo : EIATTR_VRC_CTA_INIT_COUNT
	.align		4
.L_1547:
        /*18d0*/ 	.byte	0x02, 0x4a
	.zero		1
	.zero		1


	//----- nvinfo : EIATTR_EXIT_INSTR_OFFSETS
	.align		4
        /*18d4*/ 	.byte	0x04, 0x1c
        /*18d6*/ 	.short	(.L_1549 - .L_1548)


	//   ....[0]....
.L_1548:
        /*18d8*/ 	.word	0x0000a790


	//   ....[1]....
        /*18dc*/ 	.word	0x0000f7d0


	//   ....[2]....
        /*18e0*/ 	.word	0x0000f8a0


	//----- nvinfo : EIATTR_CRS_STACK_SIZE
	.align		4
.L_1549:
        /*18e4*/ 	.byte	0x04, 0x1e
        /*18e6*/ 	.short	(.L_1551 - .L_1550)
.L_1550:
        /*18e8*/ 	.word	0x00000000


	//----- nvinfo : EIATTR_CBANK_PARAM_SIZE
	.align		4
.L_1551:
        /*18ec*/ 	.byte	0x03, 0x19
        /*18ee*/ 	.short	0x0024


	//----- nvinfo : EIATTR_PARAM_CBANK
	.align		4
        /*18f0*/ 	.byte	0x04, 0x0a
        /*18f2*/ 	.short	(.L_1553 - .L_1552)
	.align		4
.L_1552:
        /*18f4*/ 	.word	index@(.nv.constant0._ZN18transformer_engine35scaled_masked_softmax_warp_backwardI13__nv_bfloat16S1_fLi13EEEvPT0_PKT_S6_T1_ii)
        /*18f8*/ 	.short	0x0380
        /*18fa*/ 	.short	0x0024


	//----- nvinfo : EIATTR_SW_WAR
	.align		4
.L_1553:
        /*18fc*/ 	.byte	0x04, 0x36
        /*18fe*/ 	.short	(.L_1555 - .L_1554)
.L_1554:
        /*1900*/ 	.word	0x00000008
.L_1555:


//--------------------- .nv.info._ZN18transformer_engine35scaled_masked_softmax_warp_backwardI13__nv_bfloat16S1_fLi12EEEvPT0_PKT_S6_T1_ii --------------------------
	.section	.nv.info._ZN18transformer_engine35scaled_masked_softmax_warp_backwardI13__nv_bfloat16S1_fLi12EEEvPT0_PKT_S6_T1_ii,"",@"SHT_CUDA_INFO"
	.sectionflags	@""
	.align	4


	//----- nvinfo : EIATTR_CUDA_API_VERSION
	.align		4
        /*0000*/ 	.byte	0x04, 0x37
        /*0002*/ 	.short	(.L_1557 - .L_1556)
.L_1556:
        /*0004*/ 	.word	0x00000082


	//----- nvinfo : EIATTR_KPARAM_INFO
	.align		4
.L_1557:
        /*0008*/ 	.byte	0x04, 0x17
        /*000a*/ 	.short	(.L_1559 - .L_1558)
.L_1558:
        /*000c*/ 	.word	0x00000000
        /*0010*/ 	.short	0x0005
        /*0012*/ 	.short	0x0020
        /*0014*/ 	.byte	0x00, 0xf0, 0x11, 0x00


	//----- nvinfo : EIATTR_KPARAM_INFO
	.align		4
.L_1559:
        /*0018*/ 	.byte	0x04, 0x17
        /*001a*/ 	.short	(.L_1561 - .L_1560)
.L_1560:
        /*001c*/ 	.word	0x00000000
        /*0020*/ 	.short	0x0004
        /*0022*/ 	.short	0x001c
        /*0024*/ 	.byte	0x00, 0xf0, 0x11, 0x00


	//----- nvinfo : EIATTR_KPARAM_INFO
	.align		4
.L_1561:
        /*0028*/ 	.byte	0x04, 0x17
        /*002a*/ 	.short	(.L_1563 - .L_1562)
.L_1562:
        /*002c*/ 	.word	0x00000000
        /*0030*/ 	.short	0x0003
        /*0032*/ 	.short	0x0018
        /*0034*/ 	.byte	0x00, 0xf0, 0x11, 0x00


	//----- nvinfo : EIATTR_KPARAM_INFO
	.align		4
.L_1563:
        /*0038*/ 	.byte	0x04, 0x17
        /*003a*/ 	.short	(.L_1565 - .L_1564)
.L_1564:
        /*003c*/ 	.word	0x00000000
        /*0040*/ 	.short	0x0002
        /*0042*/ 	.short	0x0010
        /*0044*/ 	.byte	0x00, 0xf5, 0x21, 0x00


	//----- nvinfo : EIATTR_KPARAM_INFO
	.align		4
.L_1565:
        /*0048*/ 	.byte	0x04, 0x17
        /*004a*/ 	.short	(.L_1567 - .L_1566)
.L_1566:
        /*004c*/ 	.word	0x00000000
        /*0050*/ 	.short	0x0001
        /*0052*/ 	.short	0x0008
        /*0054*/ 	.byte	0x00, 0xf5, 0x21, 0x00


	//----- nvinfo : EIATTR_KPARAM_INFO
	.align		4
.L_1567:
        /*0058*/ 	.byte	0x04, 0x17
        /*005a*/ 	.short	(.L_1569 - .L_1568)
.L_1568:
        /*005c*/ 	.word	0x00000000
        /*0060*/ 	.short	0x0000
        /*0062*/ 	.short	0x0000
        /*0064*/ 	.byte	0x00, 0xf5, 0x21, 0x00


	//----- nvinfo : EIATTR_SPARSE_MMA_MASK
	.align		4
.L_1569:
        /*0068*/ 	.byte	0x03, 0x50
        /*006a*/ 	.short	0x0000


	//----- nvinfo : EIATTR_MAXREG_COUNT
	.align		4
        /*006c*/ 	.byte	0x03, 0x1b
        /*006e*/ 	.short	0x00ff


	//----- nvinfo : EIATTR_ANNOTATIONS
	.align		4
        /*0070*/ 	.byte	0x04, 0x55
        /*0072*/ 	.short	(.L_1571 - .L_1570)


	//   ....[0]....
.L_1570:
        /* <DEDUP_REMOVED lines=15> */


	//----- nvinfo : EIATTR_MERCURY_ISA_VERSION
	.align		4
.L_1571:
        /*0154*/ 	.byte	0x03, 0x5f
        /*0156*/ 	.short	0x0101


	//----- nvinfo : EIATTR_COOP_GROUP_MASK_REGIDS
	.align		4
        /*0158*/ 	.byte	0x04, 0x29
        /*015a*/ 	.short	(.L_1573 - .L_1572)


	//   ....[0]....
.L_1572:
        /*015c*/ 	.word	0xffffffff


	//   ....[1]....
        /*0160*/ 	.word	0xffffffff


	//   ....[2]....
        /*0164*/ 	.word	0xffffffff


	//   ....[3]....
        /*0168*/ 	.word	0xffffffff


	//   ....[4]....
        /*016c*/ 	.word	0xffffffff


	//----- nvinfo : EIATTR_COOP_GROUP_INSTR_OFFSETS
	.align		4
.L_1573:
        /*0170*/ 	.byte	0x04, 0x28
        /*0172*/ 	.short	(.L_1575 - .L_1574)


	//   ....[0]....
.L_1574:
        /*0174*/ 	.word	0x000040e0


	//   ....[1]....
        /*0178*/ 	.word	0x00004100


	//   ....[2]....
        /*017c*/ 	.word	0x00004120


	//   ....[3]....
        /*0180*/ 	.word	0x00004140


	//   ....[4]....
        /*0184*/ 	.word	0x00004160


	//----- nvinfo : EIATTR_VRC_CTA_INIT_COUNT
	.align		4
.L_1575:
        /*0188*/ 	.byte	0x02, 0x4a
	.zero		1
	.zero		1


	//----- nvinfo : EIATTR_EXIT_INSTR_OFFSETS
	.align		4
        /*018c*/ 	.byte	0x04, 0x1c
        /*018e*/ 	.short	(.L_1577 - .L_1576)


	//   ....[0]....
.L_1576:
        /*0190*/ 	.word	0x00004180


	//   ....[1]....
        /*0194*/ 	.word	0x000061c0


	//   ....[2]....
        /*0198*/ 	.word	0x00006290


	//----- nvinfo : EIATTR_CRS_STACK_SIZE
	.align		4
.L_1577:
        /*019c*/ 	.byte	0x04, 0x1e
        /*019e*/ 	.short	(.L_1579 - .L_1578)
.L_1578:
        /*01a0*/ 	.word	0x00000000


	//----- nvinfo : EIATTR_CBANK_PARAM_SIZE
	.align		4
.L_1579:
        /*01a4*/ 	.byte	0x03, 0x19
        /*01a6*/ 	.short	0x0024


	//----- nvinfo : EIATTR_PARAM_CBANK
	.align		4
        /*01a8*/ 	.byte	0x04, 0x0a
        /*01aa*/ 	.short	(.L_1581 - .L_1580)
	.align		4
.L_1580:
        /*01ac*/ 	.word	index@(.nv.constant0._ZN18transformer_engine35scaled_masked_softmax_warp_backwardI13__nv_bfloat16S1_fLi12EEEvPT0_PKT_S6_T1_ii)
        /*01b0*/ 	.short	0x0380
        /*01b2*/ 	.short	0x0024


	//----- nvinfo : EIATTR_SW_WAR
	.align		4
.L_1581:
        /*01b4*/ 	.byte	0x04, 0x36
        /*01b6*/ 	.short	(.L_1583 - .L_1582)
.L_1582:
        /*01b8*/ 	.word	0x00000008
.L_1583:


//--------------------- .nv.info._ZN18transformer_engine35scaled_masked_softmax_warp_backwardI13__nv_bfloat16S1_fLi11EEEvPT0_PKT_S6_T1_ii --------------------------
	.section	.nv.info._ZN18transformer_engine35scaled_masked_softmax_warp_backwardI13__nv_bfloat16S1_fLi11EEEvPT0_PKT_S6_T1_ii,"",@"SHT_CUDA_INFO"
	.sectionflags	@""
	.align	4


	//----- nvinfo : EIATTR_CUDA_API_VERSION
	.align		4
        /*0000*/ 	.byte	0x04, 0x37
        /*0002*/ 	.short	(.L_1585 - .L_1584)
.L_1584:
        /*0004*/ 	.word	0x00000082


	//----- nvinfo : EIATTR_KPARAM_INFO
	.align		4
.L_1585:
        /*0008*/ 	.byte	0x04, 0x17
        /*000a*/ 	.short	(.L_1587 - .L_1586)
.L_1586:
        /*000c*/ 	.word	0x00000000
        /*0010*/ 	.short	0x0005
        /*0012*/ 	.short	0x0020
        /*0014*/ 	.byte	0x00, 0xf0, 0x11, 0x00


	//----- nvinfo : EIATTR_KPARAM_INFO
	.align		4
.L_1587:
        /*0018*/ 	.byte	0x04, 0x17
        /*001a*/ 	.short	(.L_1589 - .L_1588)
.L_1588:
        /*001c*/ 	.word	0x00000000
        /*0020*/ 	.short	0x0004
        /*0022*/ 	.short	0x001c
        /*0024*/ 	.byte	0x00, 0xf0, 0x11, 0x00


	//----- nvinfo : EIATTR_KPARAM_INFO
	.align		4
.L_1589:
        /*0028*/ 	.byte	0x04, 0x17
        /*002a*/ 	.short	(.L_1591 - .L_1590)
.L_1590:
        /*002c*/ 	.word	0x00000000
        /*0030*/ 	.short	0x0003
        /*0032*/ 	.short	0x0018
        /*0034*/ 	.byte	0x00, 0xf0, 0x11, 0x00


	//----- nvinfo : EIATTR_KPARAM_INFO
	.align		4
.L_1591:
        /*0038*/ 	.byte	0x04, 0x17
        /*003a*/ 	.short	(.L_1593 - .L_1592)
.L_1592:
        /*003c*/ 	.word	0x00000000
        /*0040*/ 	.short	0x0002
        /*0042*/ 	.short	0x0010
        /*0044*/ 	.byte	0x00, 0xf5, 0x21, 0x00


	//----- nvinfo : EIATTR_KPARAM_INFO
	.align		4
.L_1593:
        /*0048*/ 	.byte	0x04, 0x17
        /*004a*/ 	.short	(.L_1595 - .L_1594)
.L_1594:
        /*004c*/ 	.word	0x00000000
        /*0050*/ 	.short	0x0001
        /*0052*/ 	.short	0x0008
        /*0054*/ 	.byte	0x00, 0xf5, 0x21, 0x00


	//----- nvinfo : EIATTR_KPARAM_INFO
	.align		4
.L_1595:
        /*0058*/ 	.byte	0x04, 0x17
        /*005a*/ 	.short	(.L_1597 - .L_1596)
.L_1596:
        /*005c*/ 	.word	0x00000000
        /*0060*/ 	.short	0x0000
        /*0062*/ 	.short	0x0000
        /*0064*/ 	.byte	0x00, 0xf5, 0x21, 0x00


	//----- nvinfo : EIATTR_SPARSE_MMA_MASK
	.align		4
.L_1597:
        /*0068*/ 	.byte	0x03, 0x50
        /*006a*/ 	.short	0x0000


	//----- nvinfo : EIATTR_MAXREG_COUNT
	.align		4
        /*006c*/ 	.byte	0x03, 0x1b
        /*006e*/ 	.short	0x00ff


	//----- nvinfo : EIATTR_MERCURY_ISA_VERSION
	.align		4
        /*0070*/ 	.byte	0x03, 0x5f
        /*0072*/ 	.short	0x0101


	//----- nvinfo : EIATTR_COOP_GROUP_MASK_REGIDS
	.align		4
        /*0074*/ 	.byte	0x04, 0x29
        /*0076*/ 	.short	(.L_1599 - .L_1598)


	//   ....[0]....
.L_1598:
        /*0078*/ 	.word	0xffffffff


	//   ....[1]....
        /*007c*/ 	.word	0xffffffff


	//   ....[2]....
        /*0080*/ 	.word	0xffffffff


	//   ....[3]....
        /*0084*/ 	.word	0xffffffff


	//   ....[4]....
        /*0088*/ 	.word	0xffffffff


	//----- nvinfo : EIATTR_COOP_GROUP_INSTR_OFFSETS
	.align		4
.L_1599:
        /*008c*/ 	.byte	0x04, 0x28
        /*008e*/ 	.short	(.L_1601 - .L_1600)


	//   ....[0]....
.L_1600:
        /*0090*/ 	.word	0x00001ff0


	//   ....[1]....
        /*0094*/ 	.word	0x00002010


	//   ....[2]....
        /*0098*/ 	.word	0x00002030


	//   ....[3]....
        /*009c*/ 	.word	0x00002060


	//   ....[4]....
        /*00a0*/ 	.word	0x000020b0


	//----- nvinfo : EIATTR_VRC_CTA_INIT_COUNT
	.align		4
.L_1601:
        /*00a4*/ 	.byte	0x02, 0x4a
	.zero		1
	.zero		1


	//----- nvinfo : EIATTR_EXIT_INSTR_OFFSETS
	.align		4
        /*00a8*/ 	.byte	0x04, 0x1c
        /*00aa*/ 	.short	(.L_1603 - .L_1602)


	//   ....[0]....
.L_1602:
        /*00ac*/ 	.word	0x000020c0


	//   ....[1]....
        /*00b0*/ 	.word	0x00003000


	//   ....[2]....
        /*00b4*/ 	.word	0x000030d0


	//----- nvinfo : EIATTR_CRS_STACK_SIZE
	.align		4
.L_1603:
        /*00b8*/ 	.byte	0x04, 0x1e
        /*00ba*/ 	.short	(.L_1605 - .L_1604)
.L_1604:
        /*00bc*/ 	.word	0x00000000


	//----- nvinfo : EIATTR_CBANK_PARAM_SIZE
	.align		4
.L_1605:
        /*00c0*/ 	.byte	0x03, 0x19
        /*00c2*/ 	.short	0x0024


	//----- nvinfo : EIATTR_PARAM_CBANK
	.align		4
        /*00c4*/ 	.byte	0x04, 0x0a
        /*00c6*/ 	.short	(.L_1607 - .L_1606)
	.align		4
.L_1606:
        /*00c8*/ 	.word	index@(.nv.constant0._ZN18transformer_engine35scaled_masked_softmax_warp_backwardI13__nv_bfloat16S1_fLi11EEEvPT0_PKT_S6_T1_ii)
        /*00cc*/ 	.short	0x0380
        /*00ce*/ 	.short	0x0024


	//----- nvinfo : EIATTR_SW_WAR
	.align		4
.L_1607:
        /*00d0*/ 	.byte	0x04, 0x36
        /*00d2*/ 	.short	(.L_1609 - .L_1608)
.L_1608:
        /*00d4*/ 	.word	0x00000008
.L_1609:


//--------------------- .nv.info._ZN18transformer_engine35scaled_masked_softmax_warp_backwardI13__nv_bfloat16S1_fLi10EEEvPT0_PKT_S6_T1_ii --------------------------
	.section	.nv.info._ZN18transformer_engine35scaled_masked_softmax_warp_backwardI13__nv_bfloat16S1_fLi10EEEvPT0_PKT_S6_T1_ii,"",@"SHT_CUDA_INFO"
	.sectionflags	@""
	.align	4


	//----- nvinfo : EIATTR_CUDA_API_VERSION
	.align		4
        /*0000*/ 	.byte	0x04, 0x37
        /*0002*/ 	.short	(.L_1611 - .L_1610)
.L_1610:
        /*0004*/ 	.word	0x00000082


	//----- nvinfo : EIATTR_KPARAM_INFO
	.align		4
.L_1611:
        /*0008*/ 	.byte	0x04, 0x17
        /*000a*/ 	.short	(.L_1613 - .L_1612)
.L_1612:
        /*000c*/ 	.word	0x00000000
        /*0010*/ 	.short	0x0005
        /*0012*/ 	.short	0x0020
        /*0014*/ 	.byte	0x00, 0xf0, 0x11, 0x00


	//----- nvinfo : EIATTR_KPARAM_INFO
	.align		4
.L_1613:
        /*0018*/ 	.byte	0x04, 0x17
        /*001a*/ 	.short	(.L_1615 - .L_1614)
.L_1614:
        /*001c*/ 	.word	0x00000000
        /*0020*/ 	.short	0x0004
        /*0022*/ 	.short	0x001c
        /*0024*/ 	.byte	0x00, 0xf0, 0x11, 0x00


	//----- nvinfo : EIATTR_KPARAM_INFO
	.align		4
.L_1615:
        /*0028*/ 	.byte	0x04, 0x17
        /*002a*/ 	.short	(.L_1617 - .L_1616)
.L_1616:
        /*002c*/ 	.word	0x00000000
        /*0030*/ 	.short	0x0003
        /*0032*/ 	.short	0x0018
        /*0034*/ 	.byte	0x00, 0xf0, 0x11, 0x00


	//----- nvinfo : EIATTR_KPARAM_INFO
	.align		4
.L_1617:
        /*0038*/ 	.byte	0x04, 0x17
        /*003a*/ 	.short	(.L_1619 - .L_1618)
.L_1618:
        /*003c*/ 	.word	0x00000000
        /*0040*/ 	.short	0x0002
        /*0042*/ 	.short	0x0010
        /*0044*/ 	.byte	0x00, 0xf5, 0x21, 0x00


	//----- nvinfo : EIATTR_KPARAM_INFO
	.align		4
.L_1619:
        /*0048*/ 	.byte	0x04, 0x17
        /*004a*/ 	.short	(.L_1621 - .L_1620)
.L_1620:
        /*004c*/ 	.word	0x00000000
        /*0050*/ 	.short	0x0001
        /*0052*/ 	.short	0x0008
        /*0054*/ 	.byte	0x00, 0xf5, 0x21, 0x00


	//----- nvinfo : EIATTR_KPARAM_INFO
	.align		4
.L_1621:
        /*0058*/ 	.byte	0x04, 0x17
        /*005a*/ 	.short	(.L_1623 - .L_1622)
.L_1622:
        /*005c*/ 	.word	0x00000000
        /*0060*/ 	.short	0x0000
        /*0062*/ 	.short	0x0000
        /*0064*/ 	.byte	0x00, 0xf5, 0x21, 0x00


	//----- nvinfo : EIATTR_SPARSE_MMA_MASK
	.align		4
.L_1623:
        /*0068*/ 	.byte	0x03, 0x50
        /*006a*/ 	.short	0x0000


	//----- nvinfo : EIATTR_MAXREG_COUNT
	.align		4
        /*006c*/ 	.byte	0x03, 0x1b
        /*006e*/ 	.short	0x00ff


	//----- nvinfo : EIATTR_MERCURY_ISA_VERSION
	.align		4
        /*0070*/ 	.byte	0x03, 0x5f
        /*0072*/ 	.short	0x0101


	//----- nvinfo : EIATTR_COOP_GROUP_MASK_REGIDS
	.align		4
        /*0074*/ 	.byte	0x04, 0x29
        /*0076*/ 	.short	(.L_1625 - .L_1624)


	//   ....[0]....
.L_1624:
        /*0078*/ 	.word	0xffffffff


	//   ....[1]....
        /*007c*/ 	.word	0xffffffff


	//   ....[2]....
        /*0080*/ 	.word	0xffffffff


	//   ....[3]....
        /*0084*/ 	.word	0xffffffff


	//   ....[4]....
        /*0088*/ 	.word	0xffffffff


	//----- nvinfo : EIATTR_COOP_GROUP_INSTR_OFFSETS
	.align		4
.L_1625:
        /*008c*/ 	.byte	0x04, 0x28
        /*008e*/ 	.short	(.L_1627 - .L_1626)


	//   ....[0]....
.L_1626:
        /*0090*/ 	.word	0x00001020


	//   ....[1]....
        /*0094*/ 	.word	0x00001040


	//   ....[2]....
        /*0098*/ 	.word	0x00001060


	//   ....[3]....
        /*009c*/ 	.word	0x00001080


	//   ....[4]....
        /*00a0*/ 	.word	0x000010a0


	//----- nvinfo : EIATTR_VRC_CTA_INIT_COUNT
	.align		4
.L_1627:
        /*00a4*/ 	.byte	0x02, 0x4a
	.zero		1
	.zero		1


	//----- nvinfo : EIATTR_EXIT_INSTR_OFFSETS
	.align		4
        /*00a8*/ 	.byte	0x04, 0x1c
        /*00aa*/ 	.short	(.L_1629 - .L_1628)


	//   ....[0]....
.L_1628:
        /*00ac*/ 	.word	0x000010b0


	//   ....[1]....
        /*00b0*/ 	.word	0x00001830


	//   ....[2]....
        /*00b4*/ 	.word	0x00001900


	//----- nvinfo : EIATTR_CRS_STACK_SIZE
	.align		4
.L_1629:
        /*00b8*/ 	.byte	0x04, 0x1e
        /*00ba*/ 	.short	(.L_1631 - .L_1630)
.L_1630:
        /*00bc*/ 	.word	0x00000000


	//----- nvinfo : EIATTR_CBANK_PARAM_SIZE
	.align		4
.L_1631:
        /*00c0*/ 	.byte	0x03, 0x19
        /*00c2*/ 	.short	0x0024


	//----- nvinfo : EIATTR_PARAM_CBANK
	.align		4
        /*00c4*/ 	.byte	0x04, 0x0a
        /*00c6*/ 	.short	(.L_1633 - .L_1632)
	.align		4
.L_1632:
        /*00c8*/ 	.word	index@(.nv.constant0._ZN18transformer_engine35scaled_masked_softmax_warp_backwardI13__nv_bfloat16S1_fLi10EEEvPT0_PKT_S6_T1_ii)
        /*00cc*/ 	.short	0x0380
        /*00ce*/ 	.short	0x0024


	//----- nvinfo : EIATTR_SW_WAR
	.align		4
.L_1633:
        /*00d0*/ 	.byte	0x04, 0x36
        /*00d2*/ 	.short	(.L_1635 - .L_1634)
.L_1634:
        /*00d4*/ 	.word	0x00000008
.L_1635:


//--------------------- .nv.info._ZN18transformer_engine35scaled_masked_softmax_warp_backwardI13__nv_bfloat16S1_fLi9EEEvPT0_PKT_S6_T1_ii --------------------------
	.section	.nv.info._ZN18transformer_engine35scaled_masked_softmax_warp_backwardI13__nv_bfloat16S1_fLi9EEEvPT0_PKT_S6_T1_ii,"",@"SHT_CUDA_INFO"
	.sectionflags	@""
	.align	4


	//----- nvinfo : EIATTR_CUDA_API_VERSION
	.align		4
        /*0000*/ 	.byte	0x04, 0x37
        /*0002*/ 	.short	(.L_1637 - .L_1636)
.L_1636:
        /*0004*/ 	.word	0x00000082


	//----- nvinfo : EIATTR_KPARAM_INFO
	.align		4
.L_1637:
        /*0008*/ 	.byte	0x04, 0x17
        /*000a*/ 	.short	(.L_1639 - .L_1638)
.L_1638:
        /*000c*/ 	.word	0x00000000
        /*0010*/ 	.short	0x0005
        /*0012*/ 	.short	0x0020
        /*0014*/ 	.byte	0x00, 0xf0, 0x11, 0x00


	//----- nvinfo : EIATTR_KPARAM_INFO
	.align		4
.L_1639:
        /*0018*/ 	.byte	0x04, 0x17
        /*001a*/ 	.short	(.L_1641 - .L_1640)
.L_1640:
        /*001c*/ 	.word	0x00000000
        /*0020*/ 	.short	0x0004
        /*0022*/ 	.short	0x001c
        /*0024*/ 	.byte	0x00, 0xf0, 0x11, 0x00


	//----- nvinfo : EIATTR_KPARAM_INFO
	.align		4
.L_1641:
        /*0028*/ 	.byte	0x04, 0x17
        /*002a*/ 	.short	(.L_1643 - .L_1642)
.L_1642:
        /*002c*/ 	.word	0x00000000
        /*0030*/ 	.short	0x0003
        /*0032*/ 	.short	0x0018
        /*0034*/ 	.byte	0x00, 0xf0, 0x11, 0x00


	//----- nvinfo : EIATTR_KPARAM_INFO
	.align		4
.L_1643:
        /*0038*/ 	.byte	0x04, 0x17
        /*003a*/ 	.short	(.L_1645 - .L_1644)
.L_1644:
        /*003c*/ 	.word	0x00000000
        /*0040*/ 	.short	0x0002
        /*0042*/ 	.short	0x0010
        /*0044*/ 	.byte	0x00, 0xf5, 0x21, 0x00


	//----- nvinfo : EIATTR_KPARAM_INFO
	.align		4
.L_1645:
        /*0048*/ 	.byte	0x04, 0x17
        /*004a*/ 	.short	(.L_1647 - .L_1646)
.L_1646:
        /*004c*/ 	.word	0x00000000
        /*0050*/ 	.short	0x0001
        /*0052*/ 	.short	0x0008
        /*0054*/ 	.byte	0x00, 0xf5, 0x21, 0x00


	//----- nvinfo : EIATTR_KPARAM_INFO
	.align		4
.L_1647:
        /*0058*/ 	.byte	0x04, 0x17
        /*005a*/ 	.short	(.L_1649 - .L_1648)
.L_1648:
        /*005c*/ 	.word	0x00000000
        /*0060*/ 	.short	0x0000
        /*0062*/ 	.short	0x0000
        /*0064*/ 	.byte	0x00, 0xf5, 0x21, 0x00


	//----- nvinfo : EIATTR_SPARSE_MMA_MASK
	.align		4
.L_1649:
        /*0068*/ 	.byte	0x03, 0x50
        /*006a*/ 	.short	0x0000


	//----- nvinfo : EIATTR_MAXREG_COUNT
	.align		4
        /*006c*/ 	.byte	0x03, 0x1b
        /*006e*/ 	.short	0x00ff


	//----- nvinfo : EIATTR_MERCURY_ISA_VERSION
	.align		4
        /*0070*/ 	.byte	0x03, 0x5f
        /*0072*/ 	.short	0x0101


	//----- nvinfo : EIATTR_COOP_GROUP_MASK_REGIDS
	.align		4
        /*0074*/ 	.byte	0x04, 0x29
        /*0076*/ 	.short	(.L_1651 - .L_1650)


	//   ....[0]....
.L_1650:
        /*0078*/ 	.word	0xffffffff


	//   ....[1]....
        /*007c*/ 	.word	0xffffffff


	//   ....[2]....
        /*0080*/ 	.word	0xffffffff


	//   ....[3]....
        /*0084*/ 	.word	0xffffffff


	//   ....[4]....
        /*0088*/ 	.word	0xffffffff


	//----- nvinfo : EIATTR_COOP_GROUP_INSTR_OFFSETS
	.align		4
.L_1651:
        /*008c*/ 	.byte	0x04, 0x28
        /*008e*/ 	.short	(.L_1653 - .L_1652)


	//   ....[0]....
.L_1652:
        /*0090*/ 	.word	0x00000920


	//   ....[1]....
        /*0094*/ 	.word	0x00000940


	//   ....[2]....
        /*0098*/ 	.word	0x00000960


	//   ....[3]....
        /*009c*/ 	.word	0x00000980


	//   ....[4]....
        /*00a0*/ 	.word	0x000009a0


	//----- nvinfo : EIATTR_VRC_CTA_INIT_COUNT
	.align		4
.L_1653:
        /*00a4*/ 	.byte	0x02, 0x4a
	.zero		1
	.zero		1


	//----- nvinfo : EIATTR_EXIT_INSTR_OFFSETS
	.align		4
        /*00a8*/ 	.byte	0x04, 0x1c
        /*00aa*/ 	.short	(.L_1655 - .L_1654)


	//   ....[0]....
.L_1654:
        /*00ac*/ 	.word	0x000009c0


	//   ....[1]....
        /*00b0*/ 	.word	0x00000d20


	//   ....[2]....
        /*00b4*/ 	.word	0x00000df0


	//----- nvinfo : EIATTR_CRS_STACK_SIZE
	.align		4
.L_1655:
        /*00b8*/ 	.byte	0x04, 0x1e
        /*00ba*/ 	.short	(.L_1657 - .L_1656)
.L_1656:
        /*00bc*/ 	.word	0x00000000


	//----- nvinfo : EIATTR_CBANK_PARAM_SIZE
	.align		4
.L_1657:
        /*00c0*/ 	.byte	0x03, 0x19
        /*00c2*/ 	.short	0x0024


	//----- nvinfo : EIATTR_PARAM_CBANK
	.align		4
        /*00c4*/ 	.byte	0x04, 0x0a
        /*00c6*/ 	.short	(.L_1659 - .L_1658)
	.align		4
.L_1658:
        /*00c8*/ 	.word	index@(.nv.constant0._ZN18transformer_engine35scaled_masked_softmax_warp_backwardI13__nv_bfloat16S1_fLi9EEEvPT0_PKT_S6_T1_ii)
        /*00cc*/ 	.short	0x0380
        /*00ce*/ 	.short	0x0024


	//----- nvinfo : EIATTR_SW_WAR
	.align		4
.L_1659:
        /*00d0*/ 	.byte	0x04, 0x36
        /*00d2*/ 	.short	(.L_1661 - .L_1660)
.L_1660:
        /*00d4*/ 	.word	0x00000008
.L_1661:


//--------------------- .nv.info._ZN18transformer_engine35scaled_masked_softmax_warp_backwardI13__nv_bfloat16S1_fLi8EEEvPT0_PKT_S6_T1_ii --------------------------
	.section	.nv.info._ZN18transformer_engine35scaled_masked_softmax_warp_backwardI13__nv_bfloat16S1_fLi8EEEvPT0_PKT_S6_T1_ii,"",@"SHT_CUDA_INFO"
	.sectionflags	@""
	.align	4


	//----- nvinfo : EIATTR_CUDA_API_VERSION
	.align		4
        /*0000*/ 	.byte	0x04, 0x37
        /*0002*/ 	.short	(.L_1663 - .L_1662)
.L_1662:
        /*0004*/ 	.word	0x00000082


	//----- nvinfo : EIATTR_KPARAM_INFO
	.align		4
.L_1663:
        /*0008*/ 	.byte	0x04, 0x17
        /*000a*/ 	.short	(.L_1665 - .L_1664)
.L_1664:
        /*000c*/ 	.word	0x00000000
        /*0010*/ 	.short	0x0005
        /*0012*/ 	.short	0x0020
        /*0014*/ 	.byte	0x00, 0xf0, 0x11, 0x00


	//----- nvinfo : EIATTR_KPARAM_INFO
	.align		4
.L_1665:
        /*0018*/ 	.byte	0x04, 0x17
        /*001a*/ 	.short	(.L_1667 - .L_1666)
.L_1666:
        /*001c*/ 	.word	0x00000000
        /*0020*/ 	.short	0x0004
        /*0022*/ 	.short	0x001c
        /*0024*/ 	.byte	0x00, 0xf0, 0x11, 0x00


	//----- nvinfo : EIATTR_KPARAM_INFO
	.align		4
.L_1667:
        /*0028*/ 	.byte	0x04, 0x17
        /*002a*/ 	.short	(.L_1669 - .L_1668)
.L_1668:
        /*002c*/ 	.word	0x00000000
        /*0030*/ 	.short	0x0003
        /*0032*/ 	.short	0x0018
        /*0034*/ 	.byte	0x00, 0xf0, 0x11, 0x00


	//----- nvinfo : EIATTR_KPARAM_INFO
	.align		4
.L_1669:
        /*0038*/ 	.byte	0x04, 0x17
        /*003a*/ 	.short	(.L_1671 - .L_1670)
.L_1670:
        /*003c*/ 	.word	0x00000000
        /*0040*/ 	.short	0x0002
        /*0042*/ 	.short	0x0010
        /*0044*/ 	.byte	0x00, 0xf5, 0x21, 0x00


	//----- nvinfo : EIATTR_KPARAM_INFO
	.align		4
.L_1671:
        /*0048*/ 	.byte	0x04, 0x17
        /*004a*/ 	.short	(.L_1673 - .L_1672)
.L_1672:
        /*004c*/ 	.word	0x00000000
        /*0050*/ 	.short	0x0001
        /*0052*/ 	.short	0x0008
        /*0054*/ 	.byte	0x00, 0xf5, 0x21, 0x00


	//----- nvinfo : EIATTR_KPARAM_INFO
	.align		4
.L_1673:
        /*0058*/ 	.byte	0x04, 0x17
        /*005a*/ 	.short	(.L_1675 - .L_1674)
.L_1674:
        /*005c*/ 	.word	0x00000000
        /*0060*/ 	.short	0x0000
        /*0062*/ 	.short	0x0000
        /*0064*/ 	.byte	0x00, 0xf5, 0x21, 0x00


	//----- nvinfo : EIATTR_SPARSE_MMA_MASK
	.align		4
.L_1675:
        /*0068*/ 	.byte	0x03, 0x50
        /*006a*/ 	.short	0x0000


	//----- nvinfo : EIATTR_MAXREG_COUNT
	.align		4
        /*006c*/ 	.byte	0x03, 0x1b
        /*006e*/ 	.short	0x00ff


	//----- nvinfo : EIATTR_MERCURY_ISA_VERSION
	.align		4
        /*0070*/ 	.byte	0x03, 0x5f
        /*0072*/ 	.short	0x0101


	//----- nvinfo : EIATTR_COOP_GROUP_MASK_REGIDS
	.align		4
        /*0074*/ 	.byte	0x04, 0x29
        /*0076*/ 	.short	(.L_1677 - .L_1676)


	//   ....[0]....
.L_1676:
        /*0078*/ 	.word	0xffffffff


	//   ....[1]....
        /*007c*/ 	.word	0xffffffff


	//   ....[2]....
        /*0080*/ 	.word	0xffffffff


	//   ....[3]....
        /*0084*/ 	.word	0xffffffff


	//   ....[4]....
        /*0088*/ 	.word	0xffffffff


	//----- nvinfo : EIATTR_COOP_GROUP_INSTR_OFFSETS
	.align		4
.L_1677:
        /*008c*/ 	.byte	0x04, 0x28
        /*008e*/ 	.short	(.L_1679 - .L_1678)


	//   ....[0]....
.L_1678:
        /*0090*/ 	.word	0x00000520


	//   ....[1]....
        /*0094*/ 	.word	0x00000540


	//   ....[2]....
        /*0098*/ 	.word	0x00000560


	//   ....[3]....
        /*009c*/ 	.word	0x00000590


	//   ....[4]....
        /*00a0*/ 	.word	0x000005b0


	//----- nvinfo : EIATTR_VRC_CTA_INIT_COUNT
	.align		4
.L_1679:
        /*00a4*/ 	.byte	0x02, 0x4a
	.zero		1
	.zero		1


	//----- nvinfo : EIATTR_EXIT_INSTR_OFFSETS
	.align		4
        /*00a8*/ 	.byte	0x04, 0x1c
        /*00aa*/ 	.short	(.L_1681 - .L_1680)


	//   ....[0]....
.L_1680:
        /*00ac*/ 	.word	0x000005c0


	//   ....[1]....
        /*00b0*/ 	.word	0x00000700


	//   ....[2]....
        /*00b4*/ 	.word	0x000007d0


	//----- nvinfo : EIATTR_CRS_STACK_SIZE
	.align		4
.L_1681:
        /*00b8*/ 	.byte	0x04, 0x1e
        /*00ba*/ 	.short	(.L_1683 - .L_1682)
.L_1682:
        /*00bc*/ 	.word	0x00000000


	//----- nvinfo : EIATTR_CBANK_PARAM_SIZE
	.align		4
.L_1683:
        /*00c0*/ 	.byte	0x03, 0x19
        /*00c2*/ 	.short	0x0024


	//----- nvinfo : EIATTR_PARAM_CBANK
	.align		4
        /*00c4*/ 	.byte	0x04, 0x0a
        /*00c6*/ 	.short	(.L_1685 - .L_1684)
	.align		4
.L_1684:
        /*00c8*/ 	.word	index@(.nv.constant0._ZN18transformer_engine35scaled_masked_softmax_warp_backwardI13__nv_bfloat16S1_fLi8EEEvPT0_PKT_S6_T1_ii)
        /*00cc*/ 	.short	0x0380
        /*00ce*/ 	.short	0x0024


	//----- nvinfo : EIATTR_SW_WAR
	.align		4
.L_1685:
        /*00d0*/ 	.byte	0x04, 0x36
        /*00d2*/ 	.short	(.L_1687 - .L_1686)
.L_1686:
        /*00d4*/ 	.word	0x00000008
.L_1687:


//--------------------- .nv.info._ZN18transformer_engine35scaled_masked_softmax_warp_backwardI13__nv_bfloat16S1_fLi7EEEvPT0_PKT_S6_T1_ii --------------------------
	.section	.nv.info._ZN18transformer_engine35scaled_masked_softmax_warp_backwardI13__nv_bfloat16S1_fLi7EEEvPT0_PKT_S6_T1_ii,"",@"SHT_CUDA_INFO"
	.sectionflags	@""
	.align	4


	//----- nvinfo : EIATTR_CUDA_API_VERSION
	.align		4
        /*0000*/ 	.byte	0x04, 0x37
        /*0002*/ 	.short	(.L_1689 - .L_1688)
.L_1688:
        /*0004*/ 	.word	0x00000082


	//----- nvinfo : EIATTR_KPARAM_INFO
	.align		4
.L_1689:
        /*0008*/ 	.byte	0x04, 0x17
        /*000a*/ 	.short	(.L_1691 - .L_1690)
.L_1690:
        /*000c*/ 	.word	0x00000000
        /*0010*/ 	.short	0x0005
        /*0012*/ 	.short	0x0020
        /*0014*/ 	.byte	0x00, 0xf0, 0x11, 0x00


	//----- nvinfo : EIATTR_KPARAM_INFO
	.align		4
.L_1691:
        /*0018*/ 	.byte	0x04, 0x17
        /*001a*/ 	.short	(.L_1693 - .L_1692)
.L_1692:
        /*001c*/ 	.word	0x00000000
        /*0020*/ 	.short	0x0004
        /*0022*/ 	.short	0x001c
        /*0024*/ 	.byte	0x00, 0xf0, 0x11, 0x00


	//----- nvinfo : EIATTR_KPARAM_INFO
	.align		4
.L_1693:
        /*0028*/ 	.byte	0x04, 0x17
        /*002a*/ 	.short	(.L_1695 - .L_1694)
.L_1694:
        /*002c*/ 	.word	0x00000000
        /*0030*/ 	.short	0x0003
        /*0032*/ 	.short	0x0018
        /*0034*/ 	.byte	0x00, 0xf0, 0x11, 0x00


	//----- nvinfo : EIATTR_KPARAM_INFO
	.align		4
.L_1695:
        /*0038*/ 	.byte	0x04, 0x17
        /*003a*/ 	.short	(.L_1697 - .L_1696)
.L_1696:
        /*003c*/ 	.word	0x00000000
        /*0040*/ 	.short	0x0002
        /*0042*/ 	.short	0x0010
        /*0044*/ 	.byte	0x00, 0xf5, 0x21, 0x00


	//----- nvinfo : EIATTR_KPARAM_INFO
	.align		4
.L_1697:
        /*0048*/ 	.byte	0x04, 0x17
        /*004a*/ 	.short	(.L_1699 - .L_1698)
.L_1698:
        /*004c*/ 	.word	0x00000000
        /*0050*/ 	.short	0x0001
        /*0052*/ 	.short	0x0008
        /*0054*/ 	.byte	0x00, 0xf5, 0x21, 0x00


	//----- nvinfo : EIATTR_KPARAM_INFO
	.align		4
.L_1699:
        /*0058*/ 	.byte	0x04, 0x17
        /*005a*/ 	.short	(.L_1701 - .L_1700)
.L_1700:
        /*005c*/ 	.word	0x00000000
        /*0060*/ 	.short	0x0000
        /*0062*/ 	.short	0x0000
        /*0064*/ 	.byte	0x00, 0xf5, 0x21, 0x00


	//----- nvinfo : EIATTR_SPARSE_MMA_MASK
	.align		4
.L_1701:
        /*0068*/ 	.byte	0x03, 0x50
        /*006a*/ 	.short	0x0000


	//----- nvinfo : EIATTR_MAXREG_COUNT
	.align		4
        /*006c*/ 	.byte	0x03, 0x1b
        /*006e*/ 	.short	0x00ff


	//----- nvinfo : EIATTR_MERCURY_ISA_VERSION
	.align		4
        /*0070*/ 	.byte	0x03, 0x5f
        /*0072*/ 	.short	0x0101


	//----- nvinfo : EIATTR_COOP_GROUP_MASK_REGIDS
	.align		4
        /*0074*/ 	.byte	0x04, 0x29
        /*0076*/ 	.short	(.L_1703 - .L_1702)


	//   ....[0]....
.L_1702:
        /*0078*/ 	.word	0xffffffff


	//   ....[1]....
        /*007c*/ 	.word	0xffffffff


	//   ....[2]....
        /*0080*/ 	.word	0xffffffff


	//   ....[3]....
        /*0084*/ 	.word	0xffffffff


	//   ....[4]....
        /*0088*/ 	.word	0xffffffff


	//   ....[5]....
        /*008c*/ 	.word	0xffffffff


	//   ....[6]....
        /*0090*/ 	.word	0xffffffff


	//   ....[7]....
        /*0094*/ 	.word	0xffffffff


	//   ....[8]....
        /*0098*/ 	.word	0xffffffff


	//   ....[9]....
        /*009c*/ 	.word	0xffffffff


	//----- nvinfo : EIATTR_COOP_GROUP_INSTR_OFFSETS
	.align		4
.L_1703:
        /*00a0*/ 	.byte	0x04, 0x28
        /*00a2*/ 	.short	(.L_1705 - .L_1704)


	//   ....[0]....
.L_1704:
        /*00a4*/ 	.word	0x00000610


	//   ....[1]....
        /*00a8*/ 	.word	0x00000620


	//   ....[2]....
        /*00ac*/ 	.word	0x00000650


	//   ....[3]....
        /*00b0*/ 	.word	0x00000660


	//   ....[4]....
        /*00b4*/ 	.word	0x00000690


	//   ....[5]....
        /*00b8*/ 	.word	0x000006a0


	//   ....[6]....
        /*00bc*/ 	.word	0x000006d0


	//   ....[7]....
        /*00c0*/ 	.word	0x000006e0


	//   ....[8]....
        /*00c4*/ 	.word	0x00000710


	//   ....[9]....
        /*00c8*/ 	.word	0x00000720


	//----- nvinfo : EIATTR_VRC_CTA_INIT_COUNT
	.align		4
.L_1705:
        /*00cc*/ 	.byte	0x02, 0x4a
	.zero		1
	.zero		1


	//----- nvinfo : EIATTR_EXIT_INSTR_OFFSETS
	.align		4
        /*00d0*/ 	.byte	0x04, 0x1c
        /*00d2*/ 	.short	(.L_1707 - .L_1706)


	//   ....[0]....
.L_1706:
        /*00d4*/ 	.word	0x00000730


	//   ....[1]....
        /*00d8*/ 	.word	0x00000880


	//   ....[2]....
        /*00dc*/ 	.word	0x000009b0


	//----- nvinfo : EIATTR_CRS_STACK_SIZE
	.align		4
.L_1707:
        /*00e0*/ 	.byte	0x04, 0x1e
        /*00e2*/ 	.short	(.L_1709 - .L_1708)
.L_1708:
        /*00e4*/ 	.word	0x00000000


	//----- nvinfo : EIATTR_CBANK_PARAM_SIZE
	.align		4
.L_1709:
        /*00e8*/ 	.byte	0x03, 0x19
        /*00ea*/ 	.short	0x0024


	//----- nvinfo : EIATTR_PARAM_CBANK
	.align		4
        /*00ec*/ 	.byte	0x04, 0x0a
        /*00ee*/ 	.short	(.L_1711 - .L_1710)
	.align		4
.L_1710:
        /*00f0*/ 	.word	index@(.nv.constant0._ZN18transformer_engine35scaled_masked_softmax_warp_backwardI13__nv_bfloat16S1_fLi7EEEvPT0_PKT_S6_T1_ii)
        /*00f4*/ 	.short	0x0380
        /*00f6*/ 	.short	0x0024


	//----- nvinfo : EIATTR_SW_WAR
	.align		4
.L_1711:
        /*00f8*/ 	.byte	0x04, 0x36
        /*00fa*/ 	.short	(.L_1713 - .L_1712)
.L_1712:
        /*00fc*/ 	.word	0x00000008
.L_1713:


//--------------------- .nv.info._ZN18transformer_engine35scaled_masked_softmax_warp_backwardI13__nv_bfloat16S1_fLi6EEEvPT0_PKT_S6_T1_ii --------------------------
	.section	.nv.info._ZN18transformer_engine35scaled_masked_softmax_warp_backwardI13__nv_bfloat16S1_fLi6EEEvPT0_PKT_S6_T1_ii,"",@"SHT_CUDA_INFO"
	.sectionflags	@""
	.align	4


	//----- nvinfo : EIATTR_CUDA_API_VERSION
	.align		4
        /*0000*/ 	.byte	0x04, 0x37
        /*0002*/ 	.short	(.L_1715 - .L_1714)
.L_1714:
        /*0004*/ 	.word	0x00000082


	//----- nvinfo : EIATTR_KPARAM_INFO
	.align		4
.L_1715:
        /*0008*/ 	.byte	0x04, 0x17
        /*000a*/ 	.short	(.L_1717 - .L_1716)
.L_1716:
        /*000c*/ 	.word	0x00000000
        /*0010*/ 	.short	0x0005
        /*0012*/ 	.short	0x0020
        /*0014*/ 	.byte	0x00, 0xf0, 0x11, 0x00


	//----- nvinfo : EIATTR_KPARAM_INFO
	.align		4
.L_1717:
        /*0018*/ 	.byte	0x04, 0x17
        /*001a*/ 	.short	(.L_1719 - .L_1718)
.L_1718:
        /*001c*/ 	.word	0x00000000
        /*0020*/ 	.short	0x0004
        /*0022*/ 	.short	0x001c
        /*0024*/ 	.byte	0x00, 0xf0, 0x11, 0x00


	//----- nvinfo : EIATTR_KPARAM_INFO
	.align		4
.L_1719:
        /*0028*/ 	.byte	0x04, 0x17
        /*002a*/ 	.short	(.L_1721 - .L_1720)
.L_1720:
        /*002c*/ 	.word	0x00000000
        /*0030*/ 	.short	0x0003
        /*0032*/ 	.short	0x0018
        /*0034*/ 	.byte	0x00, 0xf0, 0x11, 0x00


	//----- nvinfo : EIATTR_KPARAM_INFO
	.align		4
.L_1721:
        /*0038*/ 	.byte	0x04, 0x17
        /*003a*/ 	.short	(.L_1723 - .L_1722)
.L_1722:
        /*003c*/ 	.word	0x00000000
        /*0040*/ 	.short	0x0002
        /*0042*/ 	.short	0x0010
        /*0044*/ 	.byte	0x00, 0xf5, 0x21, 0x00


	//----- nvinfo : EIATTR_KPARAM_INFO
	.align		4
.L_1723:
        /*0048*/ 	.byte	0x04, 0x17
        /*004a*/ 	.short	(.L_1725 - .L_1724)
.L_1724:
        /*004c*/ 	.word	0x00000000
        /*0050*/ 	.short	0x0001
        /*0052*/ 	.short	0x0008
        /*0054*/ 	.byte	0x00, 0xf5, 0x21, 0x00


	//----- nvinfo : EIATTR_KPARAM_INFO
	.align		4
.L_1725:
        /*0058*/ 	.byte	0x04, 0x17
        /*005a*/ 	.short	(.L_1727 - .L_1726)
.L_1726:
        /*005c*/ 	.word	0x00000000
        /*0060*/ 	.short	0x0000
        /*0062*/ 	.short	0x0000
        /*0064*/ 	.byte	0x00, 0xf5, 0x21, 0x00


	//----- nvinfo : EIATTR_SPARSE_MMA_MASK
	.align		4
.L_1727:
        /*0068*/ 	.byte	0x03, 0x50
        /*006a*/ 	.short	0x0000


	//----- nvinfo : EIATTR_MAXREG_COUNT
	.align		4
        /*006c*/ 	.byte	0x03, 0x1b
        /*006e*/ 	.short	0x00ff


	//----- nvinfo : EIATTR_MERCURY_ISA_VERSION
	.align		4
        /*0070*/ 	.byte	0x03, 0x5f
        /*0072*/ 	.short	0x0101


	//----- nvinfo : EIATTR_COOP_GROUP_MASK_REGIDS
	.align		4
        /*0074*/ 	.byte	0x04, 0x29
        /*0076*/ 	.short	(.L_1729 - .L_1728)


	//   ....[0]....
.L_1728:
        /*0078*/ 	.word	0xffffffff


	//   ....[1]....
        /*007c*/ 	.word	0xffffffff


	//   ....[2]....
        /*0080*/ 	.word	0xffffffff


	//   ....[3]....
        /*0084*/ 	.word	0xffffffff


	//   ....[4]....
        /*0088*/ 	.word	0xffffffff


	//   ....[5]....
        /*008c*/ 	.word	0xffffffff


	//   ....[6]....
        /*0090*/ 	.word	0xffffffff


	//   ....[7]....
        /*0094*/ 	.word	0xffffffff


	//   ....[8]....
        /*0098*/ 	.word	0xffffffff


	//   ....[9]....
        /*009c*/ 	.word	0xffffffff


	//----- nvinfo : EIATTR_COOP_GROUP_INSTR_OFFSETS
	.align		4
.L_1729:
        /*00a0*/ 	.byte	0x04, 0x28
        /*00a2*/ 	.short	(.L_1731 - .L_1730)


	//   ....[0]....
.L_1730:
        /*00a4*/ 	.word	0x000003b0


	//   ....[1]....
        /*00a8*/ 	.word	0x000003c0


	//   ....[2]....
        /*00ac*/ 	.word	0x000003f0


	//   ....[3]....
        /*00b0*/ 	.word	0x00000400


	//   ....[4]....
        /*00b4*/ 	.word	0x00000430


	//   ....[5]....
        /*00b8*/ 	.word	0x00000440


	//   ....[6]....
        /*00bc*/ 	.word	0x00000470


	//   ....[7]....
        /*00c0*/ 	.word	0x00000480


	//   ....[8]....
        /*00c4*/ 	.word	0x000004c0


	//   ....[9]....
        /*00c8*/ 	.word	0x000004d0


	//----- nvinfo : EIATTR_VRC_CTA_INIT_COUNT
	.align		4
.L_1731:
        /*00cc*/ 	.byte	0x02, 0x4a
	.zero		1
	.zero		1


	//----- nvinfo : EIATTR_EXIT_INSTR_OFFSETS
	.align		4
        /*00d0*/ 	.byte	0x04, 0x1c
        /*00d2*/ 	.short	(.L_1733 - .L_1732)


	//   ....[0]....
.L_1732:
        /*00d4*/ 	.word	0x000004e0


	//   ....[1]....
        /*00d8*/ 	.word	0x000005e0


	//   ....[2]....
        /*00dc*/ 	.word	0x00000670


	//   ....[3]....
        /*00e0*/ 	.word	0x000006d0


	//----- nvinfo : EIATTR_CBANK_PARAM_SIZE
	.align		4
.L_1733:
        /*00e4*/ 	.byte	0x03, 0x19
        /*00e6*/ 	.short	0x0024


	//----- nvinfo : EIATTR_PARAM_CBANK
	.align		4
        /*00e8*/ 	.byte	0x04, 0x0a
        /*00ea*/ 	.short	(.L_1735 - .L_1734)
	.align		4
.L_1734:
        /*00ec*/ 	.word	index@(.nv.constant0._ZN18transformer_engine35scaled_masked_softmax_warp_backwardI13__nv_bfloat16S1_fLi6EEEvPT0_PKT_S6_T1_ii)
        /*00f0*/ 	.short	0x0380
        /*00f2*/ 	.short	0x0024


	//----- nvinfo : EIATTR_SW_WAR
	.align		4
.L_1735:
        /*00f4*/ 	.byte	0x04, 0x36
        /*00f6*/ 	.short	(.L_1737 - .L_1736)
.L_1736:
        /*00f8*/ 	.word	0x00000008
.L_1737:


//--------------------- .nv.info._ZN18transformer_engine35scaled_masked_softmax_warp_backwardI13__nv_bfloat16S1_fLi5EEEvPT0_PKT_S6_T1_ii --------------------------
	.section	.nv.info._ZN18transformer_engine35scaled_masked_softmax_warp_backwardI13__nv_bfloat16S1_fLi5EEEvPT0_PKT_S6_T1_ii,"",@"SHT_CUDA_INFO"
	.sectionflags	@""
	.align	4


	//----- nvinfo : EIATTR_CUDA_API_VERSION
	.align		4
        /*0000*/ 	.byte	0x04, 0x37
        /*0002*/ 	.short	(.L_1739 - .L_1738)
.L_1738:
        /*0004*/ 	.word	0x00000082


	//----- nvinfo : EIATTR_KPARAM_INFO
	.align		4
.L_1739:
        /*0008*/ 	.byte	0x04, 0x17
        /*000a*/ 	.short	(.L_1741 - .L_1740)
.L_1740:
        /*000c*/ 	.word	0x00000000
        /*0010*/ 	.short	0x0005
        /*0012*/ 	.short	0x0020
        /*0014*/ 	.byte	0x00, 0xf0, 0x11, 0x00


	//----- nvinfo : EIATTR_KPARAM_INFO
	.align		4
.L_1741:
        /*0018*/ 	.byte	0x04, 0x17
        /*001a*/ 	.short	(.L_1743 - .L_1742)
.L_1742:
        /*001c*/ 	.word	0x00000000
        /*0020*/ 	.short	0x0004
        /*0022*/ 	.short	0x001c
        /*0024*/ 	.byte	0x00, 0xf0, 0x11, 0x00


	//----- nvinfo : EIATTR_KPARAM_INFO
	.align		4
.L_1743:
        /*0028*/ 	.byte	0x04, 0x17
        /*002a*/ 	.short	(.L_1745 - .L_1744)
.L_1744:
        /*002c*/ 	.word	0x00000000
        /*0030*/ 	.short	0x0003
        /*0032*/ 	.short	0x0018
        /*0034*/ 	.byte	0x00, 0xf0, 0x11, 0x00


	//----- nvinfo : EIATTR_KPARAM_INFO
	.align		4
.L_1745:
        /*0038*/ 	.byte	0x04, 0x17
        /*003a*/ 	.short	(.L_1747 - .L_1746)
.L_1746:
        /*003c*/ 	.word	0x00000000
        /*0040*/ 	.short	0x0002
        /*0042*/ 	.short	0x0010
        /*0044*/ 	.byte	0x00, 0xf5, 0x21, 0x00


	//----- nvinfo : EIATTR_KPARAM_INFO
	.align		4
.L_1747:
        /*0048*/ 	.byte	0x04, 0x17
        /*004a*/ 	.short	(.L_1749 - .L_1748)
.L_1748:
        /*004c*/ 	.word	0x00000000
        /*0050*/ 	.short	0x0001
        /*0052*/ 	.short	0x0008
        /*0054*/ 	.byte	0x00, 0xf5, 0x21, 0x00


	//----- nvinfo : EIATTR_KPARAM_INFO
	.align		4
.L_1749:
        /*0058*/ 	.byte	0x04, 0x17
        /*005a*/ 	.short	(.L_1751 - .L_1750)
.L_1750:
        /*005c*/ 	.word	0x00000000
        /*0060*/ 	.short	0x0000
        /*0062*/ 	.short	0x0000
        /*0064*/ 	.byte	0x00, 0xf5, 0x21, 0x00


	//----- nvinfo : EIATTR_SPARSE_MMA_MASK
	.align		4
.L_1751:
        /*0068*/ 	.byte	0x03, 0x50
        /*006a*/ 	.short	0x0000


	//----- nvinfo : EIATTR_MAXREG_COUNT
	.align		4
        /*006c*/ 	.byte	0x03, 0x1b
        /*006e*/ 	.short	0x00ff


	//----- nvinfo : EIATTR_MERCURY_ISA_VERSION
	.align		4
        /*0070*/ 	.byte	0x03, 0x5f
        /*0072*/ 	.short	0x0101


	//----- nvinfo : EIATTR_COOP_GROUP_MASK_REGIDS
	.align		4
        /*0074*/ 	.byte	0x04, 0x29
        /*0076*/ 	.short	(.L_1753 - .L_1752)


	//   ....[0]....
.L_1752:
        /*0078*/ 	.word	0xffffffff


	//   ....[1]....
        /*007c*/ 	.word	0xffffffff


	//   ....[2]....
        /*0080*/ 	.word	0xffffffff


	//   ....[3]....
        /*0084*/ 	.word	0xffffffff


	//   ....[4]....
        /*0088*/ 	.word	0xffffffff


	//   ....[5]....
        /*008c*/ 	.word	0xffffffff


	//   ....[6]....
        /*0090*/ 	.word	0xffffffff


	//   ....[7]....
        /*0094*/ 	.word	0xffffffff


	//   ....[8]....
        /*0098*/ 	.word	0xffffffff


	//   ....[9]....
        /*009c*/ 	.word	0xffffffff


	//----- nvinfo : EIATTR_COOP_GROUP_INSTR_OFFSETS
	.align		4
.L_1753:
        /*00a0*/ 	.byte	0x04, 0x28
        /*00a2*/ 	.short	(.L_1755 - .L_1754)


	//   ....[0]....
.L_1754:
        /*00a4*/ 	.word	0x00000340


	//   ....[1]....
        /*00a8*/ 	.word	0x00000350


	//   ....[2]....
        /*00ac*/ 	.word	0x00000380


	//   ....[3]....
        /*00b0*/ 	.word	0x00000390


	//   ....[4]....
        /*00b4*/ 	.word	0x000003c0


	//   ....[5]....
        /*00b8*/ 	.word	0x000003d0


	//   ....[6]....
        /*00bc*/ 	.word	0x00000400


	//   ....[7]....
        /*00c0*/ 	.word	0x00000410


	//   ....[8]....
        /*00c4*/ 	.word	0x00000440


	//   ....[9]....
        /*00c8*/ 	.word	0x00000450


	//----- nvinfo : EIATTR_VRC_CTA_INIT_COUNT
	.align		4
.L_1755:
        /*00cc*/ 	.byte	0x02, 0x4a
	.zero		1
	.zero		1


	//----- nvinfo : EIATTR_EXIT_INSTR_OFFSETS
	.align		4
        /*00d0*/ 	.byte	0x04, 0x1c
        /*00d2*/ 	.short	(.L_1757 - .L_1756)


	//   ....[0]....
.L_1756:
        /*00d4*/ 	.word	0x00000460


	//   ....[1]....
        /*00d8*/ 	.word	0x00000550


	//   ....[2]....
        /*00dc*/ 	.word	0x00000610


	//----- nvinfo : EIATTR_CRS_STACK_SIZE
	.align		4
.L_1757:
        /*00e0*/ 	.byte	0x04, 0x1e
        /*00e2*/ 	.short	(.L_1759 - .L_1758)
.L_1758:
        /*00e4*/ 	.word	0x00000000


	//----- nvinfo : EIATTR_CBANK_PARAM_SIZE
	.align		4
.L_1759:
        /*00e8*/ 	.byte	0x03, 0x19
        /*00ea*/ 	.short	0x0024


	//----- nvinfo : EIATTR_PARAM_CBANK
	.align		4
        /*00ec*/ 	.byte	0x04, 0x0a
        /*00ee*/ 	.short	(.L_1761 - .L_1760)
	.align		4
.L_1760:
        /*00f0*/ 	.word	index@(.nv.constant0._ZN18transformer_engine35scaled_masked_softmax_warp_backwardI13__nv_bfloat16S1_fLi5EEEvPT0_PKT_S6_T1_ii)
        /*00f4*/ 	.short	0x0380
        /*00f6*/ 	.short	0x0024


	//----- nvinfo : EIATTR_SW_WAR
	.align		4
.L_1761:
        /*00f8*/ 	.byte	0x04, 0x36
        /*00fa*/ 	.short	(.L_1763 - .L_1762)
.L_1762:
        /*00fc*/ 	.word	0x00000008
.L_1763:


//--------------------- .nv.info._ZN18transformer_engine35scaled_masked_softmax_warp_backwardI13__nv_bfloat16S1_fLi4EEEvPT0_PKT_S6_T1_ii --------------------------
	.section	.nv.info._ZN18transformer_engine35scaled_masked_softmax_warp_backwardI13__nv_bfloat16S1_fLi4EEEvPT0_PKT_S6_T1_ii,"",@"SHT_CUDA_INFO"
	.sectionflags	@""
	.align	4


	//----- nvinfo : EIATTR_CUDA_API_VERSION
	.align		4
        /*0000*/ 	.byte	0x04, 0x37
        /*0002*/ 	.short	(.L_1765 - .L_1764)
.L_1764:
        /*0004*/ 	.word	0x00000082


	//----- nvinfo : EIATTR_KPARAM_INFO
	.align		4
.L_1765:
        /*0008*/ 	.byte	0x04, 0x17
        /*000a*/ 	.short	(.L_1767 - .L_1766)
.L_1766:
        /*000c*/ 	.word	0x00000000
        /*0010*/ 	.short	0x0005
        /*0012*/ 	.short	0x0020
        /*0014*/ 	.byte	0x00, 0xf0, 0x11, 0x00


	//----- nvinfo : EIATTR_KPARAM_INFO
	.align		4
.L_1767:
        /*0018*/ 	.byte	0x04, 0x17
        /*001a*/ 	.short	(.L_1769 - .L_1768)
.L_1768:
        /*001c*/ 	.word	0x00000000
        /*0020*/ 	.short	0x0004
        /*0022*/ 	.short	0x001c
        /*0024*/ 	.byte	0x00, 0xf0, 0x11, 0x00


	//----- nvinfo : EIATTR_KPARAM_INFO
	.align		4
.L_1769:
        /*0028*/ 	.byte	0x04, 0x17
        /*002a*/ 	.short	(.L_1771 - .L_1770)
.L_1770:
        /*002c*/ 	.word	0x00000000
        /*0030*/ 	.short	0x0003
        /*0032*/ 	.short	0x0018
        /*0034*/ 	.byte	0x00, 0xf0, 0x11, 0x00


	//----- nvinfo : EIATTR_KPARAM_INFO
	.align		4
.L_1771:
        /*0038*/ 	.byte	0x04, 0x17
        /*003a*/ 	.short	(.L_1773 - .L_1772)
.L_1772:
        /*003c*/ 	.word	0x00000000
        /*0040*/ 	.short	0x0002
        /*0042*/ 	.short	0x0010
        /*0044*/ 	.byte	0x00, 0xf5, 0x21, 0x00


	//----- nvinfo : EIATTR_KPARAM_INFO
	.align		4
.L_1773:
        /*0048*/ 	.byte	0x04, 0x17
        /*004a*/ 	.short	(.L_1775 - .L_1774)
.L_1774:
        /*004c*/ 	.word	0x00000000
        /*0050*/ 	.short	0x0001
        /*0052*/ 	.short	0x0008
        /*0054*/ 	.byte	0x00, 0xf5, 0x21, 0x00


	//----- nvinfo : EIATTR_KPARAM_INFO
	.align		4
.L_1775:
        /*0058*/ 	.byte	0x04, 0x17
        /*005a*/ 	.short	(.L_1777 - .L_1776)
.L_1776:
        /*005c*/ 	.word	0x00000000
        /*0060*/ 	.short	0x0000
        /*0062*/ 	.short	0x0000
        /*0064*/ 	.byte	0x00, 0xf5, 0x21, 0x00


	//----- nvinfo : EIATTR_SPARSE_MMA_MASK
	.align		4
.L_1777:
        /*0068*/ 	.byte	0x03, 0x50
        /*006a*/ 	.short	0x0000


	//----- nvinfo : EIATTR_MAXREG_COUNT
	.align		4
        /*006c*/ 	.byte	0x03, 0x1b
        /*006e*/ 	.short	0x00ff


	//----- nvinfo : EIATTR_MERCURY_ISA_VERSION
	.align		4
        /*0070*/ 	.byte	0x03, 0x5f
        /*0072*/ 	.short	0x0101


	//----- nvinfo : EIATTR_COOP_GROUP_MASK_REGIDS
	.align		4
        /*0074*/ 	.byte	0x04, 0x29
        /*0076*/ 	.short	(.L_1779 - .L_1778)


	//   ....[0]....
.L_1778:
        /*0078*/ 	.word	0xffffffff


	//   ....[1]....
        /*007c*/ 	.word	0xffffffff


	//   ....[2]....
        /*0080*/ 	.word	0xffffffff


	//   ....[3]....
        /*0084*/ 	.word	0xffffffff


	//   ....[4]....
        /*0088*/ 	.word	0xffffffff


	//   ....[5]....
        /*008c*/ 	.word	0xffffffff


	//   ....[6]....
        /*0090*/ 	.word	0xffffffff


	//   ....[7]....
        /*0094*/ 	.word	0xffffffff


	//----- nvinfo : EIATTR_COOP_GROUP_INSTR_OFFSETS
	.align		4
.L_1779:
        /*0098*/ 	.byte	0x04, 0x28
        /*009a*/ 	.short	(.L_1781 - .L_1780)


	//   ....[0]....
.L_1780:
        /*009c*/ 	.word	0x00000340


	//   ....[1]....
        /*00a0*/ 	.word	0x00000350


	//   ....[2]....
        /*00a4*/ 	.word	0x00000380


	//   ....[3]....
        /*00a8*/ 	.word	0x00000390


	//   ....[4]....
        /*00ac*/ 	.word	0x000003c0


	//   ....[5]....
        /*00b0*/ 	.word	0x000003d0


	//   ....[6]....
        /*00b4*/ 	.word	0x00000400


	//   ....[7]....
        /*00b8*/ 	.word	0x00000410


	//----- nvinfo : EIATTR_VRC_CTA_INIT_COUNT
	.align		4
.L_1781:
        /*00bc*/ 	.byte	0x02, 0x4a
	.zero		1
	.zero		1


	//----- nvinfo : EIATTR_EXIT_INSTR_OFFSETS
	.align		4
        /*00c0*/ 	.byte	0x04, 0x1c
        /*00c2*/ 	.short	(.L_1783 - .L_1782)


	//   ....[0]....
.L_1782:
        /*00c4*/ 	.word	0x00000420


	//   ....[1]....
        /*00c8*/ 	.word	0x00000510


	//   ....[2]....
        /*00cc*/ 	.word	0x000005d0


	//----- nvinfo : EIATTR_CRS_STACK_SIZE
	.align		4
.L_1783:
        /*00d0*/ 	.byte	0x04, 0x1e
        /*00d2*/ 	.short	(.L_1785 - .L_1784)
.L_1784:
        /*00d4*/ 	.word	0x00000000


	//----- nvinfo : EIATTR_CBANK_PARAM_SIZE
	.align		4
.L_1785:
        /*00d8*/ 	.byte	0x03, 0x19
        /*00da*/ 	.short	0x0024


	//----- nvinfo : EIATTR_PARAM_CBANK
	.align		4
        /*00dc*/ 	.byte	0x04, 0x0a
        /*00de*/ 	.short	(.L_1787 - .L_1786)
	.align		4
.L_1786:
        /*00e0*/ 	.word	index@(.nv.constant0._ZN18transformer_engine35scaled_masked_softmax_warp_backwardI13__nv_bfloat16S1_fLi4EEEvPT0_PKT_S6_T1_ii)
        /*00e4*/ 	.short	0x0380
        /*00e6*/ 	.short	0x0024


	//----- nvinfo : EIATTR_SW_WAR
	.align		4
.L_1787:
        /*00e8*/ 	.byte	0x04, 0x36
        /*00ea*/ 	.short	(.L_1789 - .L_1788)
.L_1788:
        /*00ec*/ 	.word	0x00000008
.L_1789:


//--------------------- .nv.info._ZN18transformer_engine35scaled_masked_softmax_warp_backwardI13__nv_bfloat16S1_fLi3EEEvPT0_PKT_S6_T1_ii --------------------------
	.section	.nv.info._ZN18transformer_engine35scaled_masked_softmax_warp_backwardI13__nv_bfloat16S1_fLi3EEEvPT0_PKT_S6_T1_ii,"",@"SHT_CUDA_INFO"
	.sectionflags	@""
	.align	4


	//----- nvinfo : EIATTR_CUDA_API_VERSION
	.align		4
        /*0000*/ 	.byte	0x04, 0x37
        /*0002*/ 	.short	(.L_1791 - .L_1790)
.L_1790:
        /*0004*/ 	.word	0x00000082


	//----- nvinfo : EIATTR_KPARAM_INFO
	.align		4
.L_1791:
        /*0008*/ 	.byte	0x04, 0x17
        /*000a*/ 	.short	(.L_1793 - .L_1792)
.L_1792:
        /*000c*/ 	.word	0x00000000
        /*0010*/ 	.short	0x0005
        /*0012*/ 	.short	0x0020
        /*0014*/ 	.byte	0x00, 0xf0, 0x11, 0x00


	//----- nvinfo : EIATTR_KPARAM_INFO
	.align		4
.L_1793:
        /*0018*/ 	.byte	0x04, 0x17
        /*001a*/ 	.short	(.L_1795 - .L_1794)
.L_1794:
        /*001c*/ 	.word	0x00000000
        /*0020*/ 	.short	0x0004
        /*0022*/ 	.short	0x001c
        /*0024*/ 	.byte	0x00, 0xf0, 0x11, 0x00


	//----- nvinfo : EIATTR_KPARAM_INFO
	.align		4
.L_1795:
        /*0028*/ 	.byte	0x04, 0x17
        /*002a*/ 	.short	(.L_1797 - .L_1796)
.L_1796:
        /*002c*/ 	.word	0x00000000
        /*0030*/ 	.short	0x0003
        /*0032*/ 	.short	0x0018
        /*0034*/ 	.byte	0x00, 0xf0, 0x11, 0x00


	//----- nvinfo : EIATTR_KPARAM_INFO
	.align		4
.L_1797:
        /*0038*/ 	.byte	0x04, 0x17
        /*003a*/ 	.short	(.L_1799 - .L_1798)
.L_1798:
        /*003c*/ 	.word	0x00000000
        /*0040*/ 	.short	0x0002
        /*0042*/ 	.short	0x0010
        /*0044*/ 	.byte	0x00, 0xf5, 0x21, 0x00


	//----- nvinfo : EIATTR_KPARAM_INFO
	.align		4
.L_1799:
        /*0048*/ 	.byte	0x04, 0x17
        /*004a*/ 	.short	(.L_1801 - .L_1800)
.L_1800:
        /*004c*/ 	.word	0x00000000
        /*0050*/ 	.short	0x0001
        /*0052*/ 	.short	0x0008
        /*0054*/ 	.byte	0x00, 0xf5, 0x21, 0x00


	//----- nvinfo : EIATTR_KPARAM_INFO
	.align		4
.L_1801:
        /*0058*/ 	.byte	0x04, 0x17
        /*005a*/ 	.short	(.L_1803 - .L_1802)
.L_1802:
        /*005c*/ 	.word	0x00000000
        /*0060*/ 	.short	0x0000
        /*0062*/ 	.short	0x0000
        /*0064*/ 	.byte	0x00, 0xf5, 0x21, 0x00


	//----- nvinfo : EIATTR_SPARSE_MMA_MASK
	.align		4
.L_1803:
        /*0068*/ 	.byte	0x03, 0x50
        /*006a*/ 	.short	0x0000


	//----- nvinfo : EIATTR_MAXREG_COUNT
	.align		4
        /*006c*/ 	.byte	0x03, 0x1b
        /*006e*/ 	.short	0x00ff


	//----- nvinfo : EIATTR_MERCURY_ISA_VERSION
	.align		4
        /*0070*/ 	.byte	0x03, 0x5f
        /*0072*/ 	.short	0x0101


	//----- nvinfo : EIATTR_COOP_GROUP_MASK_REGIDS
	.align		4
        /*0074*/ 	.byte	0x04, 0x29
        /*0076*/ 	.short	(.L_1805 - .L_1804)


	//   ....[0]....
.L_1804:
        /*0078*/ 	.word	0xffffffff


	//   ....[1]....
        /*007c*/ 	.word	0xffffffff


	//   ....[2]....
        /*0080*/ 	.word	0xffffffff


	//   ....[3]....
        /*0084*/ 	.word	0xffffffff


	//   ....[4]....
        /*0088*/ 	.word	0xffffffff


	//   ....[5]....
        /*008c*/ 	.word	0xffffffff


	//----- nvinfo : EIATTR_COOP_GROUP_INSTR_OFFSETS
	.align		4
.L_1805:
        /*0090*/ 	.byte	0x04, 0x28
        /*0092*/ 	.short	(.L_1807 - .L_1806)


	//   ....[0]....
.L_1806:
        /*0094*/ 	.word	0x00000340


	//   ....[1]....
        /*0098*/ 	.word	0x00000350


	//   ....[2]....
        /*009c*/ 	.word	0x00000380


	//   ....[3]....
        /*00a0*/ 	.word	0x00000390


	//   ....[4]....
        /*00a4*/ 	.word	0x000003c0


	//   ....[5]....
        /*00a8*/ 	.word	0x000003d0


	//----- nvinfo : EIATTR_VRC_CTA_INIT_COUNT
	.align		4
.L_1807:
        /*00ac*/ 	.byte	0x02, 0x4a
	.zero		1
	.zero		1


	//----- nvinfo : EIATTR_EXIT_INSTR_OFFSETS
	.align		4
        /*00b0*/ 	.byte	0x04, 0x1c
        /*00b2*/ 	.short	(.L_1809 - .L_1808)


	//   ....[0]....
.L_1808:
        /*00b4*/ 	.word	0x000003e0


	//   ....[1]....
        /*00b8*/ 	.word	0x000004d0


	//   ....[2]....
        /*00bc*/ 	.word	0x00000590


	//----- nvinfo : EIATTR_CRS_STACK_SIZE
	.align		4
.L_1809:
        /*00c0*/ 	.byte	0x04, 0x1e
        /*00c2*/ 	.short	(.L_1811 - .L_1810)
.L_1810:
        /*00c4*/ 	.word	0x00000000


	//----- nvinfo : EIATTR_CBANK_PARAM_SIZE
	.align		4
.L_1811:
        /*00c8*/ 	.byte	0x03, 0x19
        /*00ca*/ 	.short	0x0024


	//----- nvinfo : EIATTR_PARAM_CBANK
	.align		4
        /*00cc*/ 	.byte	0x04, 0x0a
        /*00ce*/ 	.short	(.L_1813 - .L_1812)
	.align		4
.L_1812:
        /*00d0*/ 	.word	index@(.nv.constant0._ZN18transformer_engine35scaled_masked_softmax_warp_backwardI13__nv_bfloat16S1_fLi3EEEvPT0_PKT_S6_T1_ii)
        /*00d4*/ 	.short	0x0380
        /*00d6*/ 	.short	0x0024


	//----- nvinfo : EIATTR_SW_WAR
	.align		4
.L_1813:
        /*00d8*/ 	.byte	0x04, 0x36
        /*00da*/ 	.short	(.L_1815 - .L_1814)
.L_1814:
        /*00dc*/ 	.word	0x00000008
.L_1815:


//--------------------- .nv.info._ZN18transformer_engine35scaled_masked_softmax_warp_backwardI13__nv_bfloat16S1_fLi2EEEvPT0_PKT_S6_T1_ii --------------------------
	.section	.nv.info._ZN18transformer_engine35scaled_masked_softmax_warp_backwardI13__nv_bfloat16S1_fLi2EEEvPT0_PKT_S6_T1_ii,"",@"SHT_CUDA_INFO"
	.sectionflags	@""
	.align	4


	//----- nvinfo : EIATTR_CUDA_API_VERSION
	.align		4
        /*0000*/ 	.byte	0x04, 0x37
        /*0002*/ 	.short	(.L_1817 - .L_1816)
.L_1816:
        /*0004*/ 	.word	0x00000082


	//----- nvinfo : EIATTR_KPARAM_INFO
	.align		4
.L_1817:
        /*0008*/ 	.byte	0x04, 0x17
        /*000a*/ 	.short	(.L_1819 - .L_1818)
.L_1818:
        /*000c*/ 	.word	0x00000000
        /*0010*/ 	.short	0x0005
        /*0012*/ 	.short	0x0020
        /*0014*/ 	.byte	0x00, 0xf0, 0x11, 0x00


	//----- nvinfo : EIATTR_KPARAM_INFO
	.align		4
.L_1819:
        /*0018*/ 	.byte	0x04, 0x17
        /*001a*/ 	.short	(.L_1821 - .L_1820)
.L_1820:
        /*001c*/ 	.word	0x00000000
        /*0020*/ 	.short	0x0004
        /*0022*/ 	.short	0x001c
        /*0024*/ 	.byte	0x00, 0xf0, 0x11, 0x00


	//----- nvinfo : EIATTR_KPARAM_INFO
	.align		4
.L_1821:
        /*0028*/ 	.byte	0x04, 0x17
        /*002a*/ 	.short	(.L_1823 - .L_1822)
.L_1822:
        /*002c*/ 	.word	0x00000000
        /*0030*/ 	.short	0x0003
        /*0032*/ 	.short	0x0018
        /*0034*/ 	.byte	0x00, 0xf0, 0x11, 0x00


	//----- nvinfo : EIATTR_KPARAM_INFO
	.align		4
.L_1823:
        /*0038*/ 	.byte	0x04, 0x17
        /*003a*/ 	.short	(.L_1825 - .L_1824)
.L_1824:
        /*003c*/ 	.word	0x00000000
        /*0040*/ 	.short	0x0002
        /*0042*/ 	.short	0x0010
        /*0044*/ 	.byte	0x00, 0xf5, 0x21, 0x00


	//----- nvinfo : EIATTR_KPARAM_INFO
	.align		4
.L_1825:
        /*0048*/ 	.byte	0x04, 0x17
        /*004a*/ 	.short	(.L_1827 - .L_1826)
.L_1826:
        /*004c*/ 	.word	0x00000000
        /*0050*/ 	.short	0x0001
        /*0052*/ 	.short	0x0008
        /*0054*/ 	.byte	0x00, 0xf5, 0x21, 0x00


	//----- nvinfo : EIATTR_KPARAM_INFO
	.align		4
.L_1827:
        /*0058*/ 	.byte	0x04, 0x17
        /*005a*/ 	.short	(.L_1829 - .L_1828)
.L_1828:
        /*005c*/ 	.word	0x00000000
        /*0060*/ 	.short	0x0000
        /*0062*/ 	.short	0x0000
        /*0064*/ 	.byte	0x00, 0xf5, 0x21, 0x00


	//----- nvinfo : EIATTR_SPARSE_MMA_MASK
	.align		4
.L_1829:
        /*0068*/ 	.byte	0x03, 0x50
        /*006a*/ 	.short	0x0000


	//----- nvinfo : EIATTR_MAXREG_COUNT
	.align		4
        /*006c*/ 	.byte	0x03, 0x1b
        /*006e*/ 	.short	0x00ff


	//----- nvinfo : EIATTR_MERCURY_ISA_VERSION
	.align		4
        /*0070*/ 	.byte	0x03, 0x5f
        /*0072*/ 	.short	0x0101


	//----- nvinfo : EIATTR_COOP_GROUP_MASK_REGIDS
	.align		4
        /*0074*/ 	.byte	0x04, 0x29
        /*0076*/ 	.short	(.L_1831 - .L_1830)


	//   ....[0]....
.L_1830:
        /*0078*/ 	.word	0xffffffff


	//   ....[1]....
        /*007c*/ 	.word	0xffffffff


	//   ....[2]....
        /*0080*/ 	.word	0xffffffff


	//   ....[3]....
        /*0084*/ 	.word	0xffffffff


	//----- nvinfo : EIATTR_COOP_GROUP_INSTR_OFFSETS
	.align		4
.L_1831:
        /*0088*/ 	.byte	0x04, 0x28
        /*008a*/ 	.short	(.L_1833 - .L_1832)


	//   ....[0]....
.L_1832:
        /*008c*/ 	.word	0x00000340


	//   ....[1]....
        /*0090*/ 	.word	0x00000350


	//   ....[2]....
        /*0094*/ 	.word	0x00000380


	//   ....[3]....
        /*0098*/ 	.word	0x00000390


	//----- nvinfo : EIATTR_VRC_CTA_INIT_COUNT
	.align		4
.L_1833:
        /*009c*/ 	.byte	0x02, 0x4a
	.zero		1
	.zero		1


	//----- nvinfo : EIATTR_EXIT_INSTR_OFFSETS
	.align		4
        /*00a0*/ 	.byte	0x04, 0x1c
        /*00a2*/ 	.short	(.L_1835 - .L_1834)


	//   ....[0]....
.L_1834:
        /*00a4*/ 	.word	0x000003a0


	//   ....[1]....
        /*00a8*/ 	.word	0x00000490


	//   ....[2]....
        /*00ac*/ 	.word	0x00000550


	//----- nvinfo : EIATTR_CRS_STACK_SIZE
	.align		4
.L_1835:
        /*00b0*/ 	.byte	0x04, 0x1e
        /*00b2*/ 	.short	(.L_1837 - .L_1836)
.L_1836:
        /*00b4*/ 	.word	0x00000000


	//----- nvinfo : EIATTR_CBANK_PARAM_SIZE
	.align		4
.L_1837:
        /*00b8*/ 	.byte	0x03, 0x19
        /*00ba*/ 	.short	0x0024


	//----- nvinfo : EIATTR_PARAM_CBANK
	.align		4
        /*00bc*/ 	.byte	0x04, 0x0a
        /*00be*/ 	.short	(.L_1839 - .L_1838)
	.align		4
.L_1838:
        /*00c0*/ 	.word	index@(.nv.constant0._ZN18transformer_engine35scaled_masked_softmax_warp_backwardI13__nv_bfloat16S1_fLi2EEEvPT0_PKT_S6_T1_ii)
        /*00c4*/ 	.short	0x0380
        /*00c6*/ 	.short	0x0024


	//----- nvinfo : EIATTR_SW_WAR
	.align		4
.L_1839:
        /*00c8*/ 	.byte	0x04, 0x36
        /*00ca*/ 	.short	(.L_1841 - .L_1840)
.L_1840:
        /*00cc*/ 	.word	0x00000008
.L_1841:


//--------------------- .nv.info._ZN18transformer_engine35scaled_masked_softmax_warp_backwardI13__nv_bfloat16S1_fLi1EEEvPT0_PKT_S6_T1_ii --------------------------
	.section	.nv.info._ZN18transformer_engine35scaled_masked_softmax_warp_backwardI13__nv_bfloat16S1_fLi1EEEvPT0_PKT_S6_T1_ii,"",@"SHT_CUDA_INFO"
	.sectionflags	@""
	.align	4


	//----- nvinfo : EIATTR_CUDA_API_VERSION
	.align		4
        /*0000*/ 	.byte	0x04, 0x37
        /*0002*/ 	.short	(.L_1843 - .L_1842)
.L_1842:
        /*0004*/ 	.word	0x00000082


	//----- nvinfo : EIATTR_KPARAM_INFO
	.align		4
.L_1843:
        /*0008*/ 	.byte	0x04, 0x17
        /*000a*/ 	.short	(.L_1845 - .L_1844)
.L_1844:
        /*000c*/ 	.word	0x00000000
        /*0010*/ 	.short	0x0005
        /*0012*/ 	.short	0x0020
        /*0014*/ 	.byte	0x00, 0xf0, 0x11, 0x00


	//----- nvinfo : EIATTR_KPARAM_INFO
	.align		4
.L_1845:
        /*0018*/ 	.byte	0x04, 0x17
        /*001a*/ 	.short	(.L_1847 - .L_1846)
.L_1846:
        /*001c*/ 	.word	0x00000000
        /*0020*/ 	.short	0x0004
        /*0022*/ 	.short	0x001c
        /*0024*/ 	.byte	0x00, 0xf0, 0x11, 0x00


	//----- nvinfo : EIATTR_KPARAM_INFO
	.align		4
.L_1847:
        /*0028*/ 	.byte	0x04, 0x17
        /*002a*/ 	.short	(.L_1849 - .L_1848)
.L_1848:
        /*002c*/ 	.word	0x00000000
        /*0030*/ 	.short	0x0003
        /*0032*/ 	.short	0x0018
        /*0034*/ 	.byte	0x00, 0xf0, 0x11, 0x00


	//----- nvinfo : EIATTR_KPARAM_INFO
	.align		4
.L_1849:
        /*0038*/ 	.byte	0x04, 0x17
        /*003a*/ 	.short	(.L_1851 - .L_1850)
.L_1850:
        /*003c*/ 	.word	0x00000000
        /*0040*/ 	.short	0x0002
        /*0042*/ 	.short	0x0010
        /*0044*/ 	.byte	0x00, 0xf5, 0x21, 0x00


	//----- nvinfo : EIATTR_KPARAM_INFO
	.align		4
.L_1851:
        /*0048*/ 	.byte	0x04, 0x17
        /*004a*/ 	.short	(.L_1853 - .L_1852)
.L_1852:
        /*004c*/ 	.word	0x00000000
        /*0050*/ 	.short	0x0001
        /*0052*/ 	.short	0x0008
        /*0054*/ 	.byte	0x00, 0xf5, 0x21, 0x00


	//----- nvinfo : EIATTR_KPARAM_INFO
	.align		4
.L_1853:
        /*0058*/ 	.byte	0x04, 0x17
        /*005a*/ 	.short	(.L_1855 - .L_1854)
.L_1854:
        /*005c*/ 	.word	0x00000000
        /*0060*/ 	.short	0x0000
        /*0062*/ 	.short	0x0000
        /*0064*/ 	.byte	0x00, 0xf5, 0x21, 0x00


	//----- nvinfo : EIATTR_SPARSE_MMA_MASK
	.align		4
.L_1855:
        /*0068*/ 	.byte	0x03, 0x50
        /*006a*/ 	.short	0x0000


	//----- nvinfo : EIATTR_MAXREG_COUNT
	.align		4
        /*006c*/ 	.byte	0x03, 0x1b
        /*006e*/ 	.short	0x00ff


	//----- nvinfo : EIATTR_MERCURY_ISA_VERSION
	.align		4
        /*0070*/ 	.byte	0x03, 0x5f
        /*0072*/ 	.short	0x0101


	//----- nvinfo : EIATTR_COOP_GROUP_MASK_REGIDS
	.align		4
        /*0074*/ 	.byte	0x04, 0x29
        /*0076*/ 	.short	(.L_1857 - .L_1856)


	//   ....[0]....
.L_1856:
        /*0078*/ 	.word	0xffffffff


	//   ....[1]....
        /*007c*/ 	.word	0xffffffff


	//----- nvinfo : EIATTR_COOP_GROUP_INSTR_OFFSETS
	.align		4
.L_1857:
        /*0080*/ 	.byte	0x04, 0x28
        /*0082*/ 	.short	(.L_1859 - .L_1858)


	//   ....[0]....
.L_1858:
        /*0084*/ 	.word	0x00000330


	//   ....[1]....
        /*0088*/ 	.word	0x00000340


	//----- nvinfo : EIATTR_VRC_CTA_INIT_COUNT
	.align		4
.L_1859:
        /*008c*/ 	.byte	0x02, 0x4a
	.zero		1
	.zero		1


	//----- nvinfo : EIATTR_EXIT_INSTR_OFFSETS
	.align		4
        /*0090*/ 	.byte	0x04, 0x1c
        /*0092*/ 	.short	(.L_1861 - .L_1860)


	//   ....[0]....
.L_1860:
        /*0094*/ 	.word	0x00000350


	//   ....[1]....
        /*0098*/ 	.word	0x00000440


	//   ....[2]....
        /*009c*/ 	.word	0x00000500


	//----- nvinfo : EIATTR_CRS_STACK_SIZE
	.align		4
.L_1861:
        /*00a0*/ 	.byte	0x04, 0x1e
        /*00a2*/ 	.short	(.L_1863 - .L_1862)
.L_1862:
        /*00a4*/ 	.word	0x00000000


	//----- nvinfo : EIATTR_CBANK_PARAM_SIZE
	.align		4
.L_1863:
        /*00a8*/ 	.byte	0x03, 0x19
        /*00aa*/ 	.short	0x0024


	//----- nvinfo : EIATTR_PARAM_CBANK
	.align		4
        /*00ac*/ 	.byte	0x04, 0x0a
        /*00ae*/ 	.short	(.L_1865 - .L_1864)
	.align		4
.L_1864:
        /*00b0*/ 	.word	index@(.nv.constant0._ZN18transformer_engine35scaled_masked_softmax_warp_backwardI13__nv_bfloat16S1_fLi1EEEvPT0_PKT_S6_T1_ii)
        /*00b4*/ 	.short	0x0380
        /*00b6*/ 	.short	0x0024


	//----- nvinfo : EIATTR_SW_WAR
	.align		4
.L_1865:
        /*00b8*/ 	.byte	0x04, 0x36
        /*00ba*/ 	.short	(.L_1867 - .L_1866)
.L_1866:
        /*00bc*/ 	.word	0x00000008
.L_1867:


//--------------------- .nv.info._ZN18transformer_engine35scaled_masked_softmax_warp_backwardI13__nv_bfloat16S1_fLi0EEEvPT0_PKT_S6_T1_ii --------------------------
	.section	.nv.info._ZN18transformer_engine35scaled_masked_softmax_warp_backwardI13__nv_bfloat16S1_fLi0EEEvPT0_PKT_S6_T1_ii,"",@"SHT_CUDA_INFO"
	.sectionflags	@""
	.align	4


	//----- nvinfo : EIATTR_CUDA_API_VERSION
	.align		4
        /*0000*/ 	.byte	0x04, 0x37
        /*0002*/ 	.short	(.L_1869 - .L_1868)
.L_1868:
        /*0004*/ 	.word	0x00000082


	//----- nvinfo : EIATTR_KPARAM_INFO
	.align		4
.L_1869:
        /*0008*/ 	.byte	0x04, 0x17
        /*000a*/ 	.short	(.L_1871 - .L_1870)
.L_1870:
        /*000c*/ 	.word	0x00000000
        /*0010*/ 	.short	0x0005
        /*0012*/ 	.short	0x0020
        /*0014*/ 	.byte	0x00, 0xf0, 0x11, 0x00


	//----- nvinfo : EIATTR_KPARAM_INFO
	.align		4
.L_1871:
        /*0018*/ 	.byte	0x04, 0x17
        /*001a*/ 	.short	(.L_1873 - .L_1872)
.L_1872:
        /*001c*/ 	.word	0x00000000
        /*0020*/ 	.short	0x0004
        /*0022*/ 	.short	0x001c
        /*0024*/ 	.byte	0x00, 0xf0, 0x11, 0x00


	//----- nvinfo : EIATTR_KPARAM_INFO
	.align		4
.L_1873:
        /*0028*/ 	.byte	0x04, 0x17
        /*002a*/ 	.short	(.L_1875 - .L_1874)
.L_1874:
        /*002c*/ 	.word	0x00000000
        /*0030*/ 	.short	0x0003
        /*0032*/ 	.short	0x0018
        /*0034*/ 	.byte	0x00, 0xf0, 0x11, 0x00


	//----- nvinfo : EIATTR_KPARAM_INFO
	.align		4
.L_1875:
        /*0038*/ 	.byte	0x04, 0x17
        /*003a*/ 	.short	(.L_1877 - .L_1876)
.L_1876:
        /*003c*/ 	.word	0x00000000
        /*0040*/ 	.short	0x0002
        /*0042*/ 	.short	0x0010
        /*0044*/ 	.byte	0x00, 0xf5, 0x21, 0x00


	//----- nvinfo : EIATTR_KPARAM_INFO
	.align		4
.L_1877:
        /*0048*/ 	.byte	0x04, 0x17
        /*004a*/ 	.short	(.L_1879 - .L_1878)
.L_1878:
        /*004c*/ 	.word	0x00000000
        /*0050*/ 	.short	0x0001
        /*0052*/ 	.short	0x0008
        /*0054*/ 	.byte	0x00, 0xf5, 0x21, 0x00


	//----- nvinfo : EIATTR_KPARAM_INFO
	.align		4
.L_1879:
        /*0058*/ 	.byte	0x04, 0x17
        /*005a*/ 	.short	(.L_1881 - .L_1880)
.L_1880:
        /*005c*/ 	.word	0x00000000
        /*0060*/ 	.short	0x0000
        /*0062*/ 	.short	0x0000
        /*0064*/ 	.byte	0x00, 0xf5, 0x21, 0x00


	//----- nvinfo : EIATTR_SPARSE_MMA_MASK
	.align		4
.L_1881:
        /*0068*/ 	.byte	0x03, 0x50
        /*006a*/ 	.short	0x0000


	//----- nvinfo : EIATTR_MAXREG_COUNT
	.align		4
        /*006c*/ 	.byte	0x03, 0x1b
        /*006e*/ 	.short	0x00ff


	//----- nvinfo : EIATTR_MERCURY_ISA_VERSION
	.align		4
        /*0070*/ 	.byte	0x03, 0x5f
        /*0072*/ 	.short	0x0101


	//----- nvinfo : EIATTR_VRC_CTA_INIT_COUNT
	.align		4
        /*0074*/ 	.byte	0x02, 0x4a
	.zero		1
	.zero		1


	//----- nvinfo : EIATTR_EXIT_INSTR_OFFSETS
	.align		4
        /*0078*/ 	.byte	0x04, 0x1c
        /*007a*/ 	.short	(.L_1883 - .L_1882)


	//   ....[0]....
.L_1882:
        /*007c*/ 	.word	0x000002b0


	//   ....[1]....
        /*0080*/ 	.word	0x000003f0


	//   ....[2]....
        /*0084*/ 	.word	0x000004e0


	//----- nvinfo : EIATTR_CRS_STACK_SIZE
	.align		4
.L_1883:
        /*0088*/ 	.byte	0x04, 0x1e
        /*008a*/ 	.short	(.L_1885 - .L_1884)
.L_1884:
        /*008c*/ 	.word	0x00000000


	//----- nvinfo : EIATTR_CBANK_PARAM_SIZE
	.align		4
.L_1885:
        /*0090*/ 	.byte	0x03, 0x19
        /*0092*/ 	.short	0x0024


	//----- nvinfo : EIATTR_PARAM_CBANK
	.align		4
        /*0094*/ 	.byte	0x04, 0x0a
        /*0096*/ 	.short	(.L_1887 - .L_1886)
	.align		4
.L_1886:
        /*0098*/ 	.word	index@(.nv.constant0._ZN18transformer_engine35scaled_masked_softmax_warp_backwardI13__nv_bfloat16S1_fLi0EEEvPT0_PKT_S6_T1_ii)
        /*009c*/ 	.short	0x0380
        /*009e*/ 	.short	0x0024


	//----- nvinfo : EIATTR_SW_WAR
	.align		4
.L_1887:
        /*00a0*/ 	.byte	0x04, 0x36
        /*00a2*/ 	.short	(.L_1889 - .L_1888)
.L_1888:
        /*00a4*/ 	.word	0x00000008
.L_1889:


//--------------------- .nv.info._ZN18transformer_engine35scaled_masked_softmax_warp_backwardI6__halfS1_fLi14EEEvPT0_PKT_S6_T1_ii --------------------------
	.section	.nv.info._ZN18transformer_engine35scaled_masked_softmax_warp_backwardI6__halfS1_fLi14EEEvPT0_PKT_S6_T1_ii,"",@"SHT_CUDA_INFO"
	.sectionflags	@""
	.align	4


	//----- nvinfo : EIATTR_CUDA_API_VERSION
	.align		4
        /*0000*/ 	.byte	0x04, 0x37
        /*0002*/ 	.short	(.L_1891 - .L_1890)
.L_1890:
        /*0004*/ 	.word	0x00000082


	//----- nvinfo : EIATTR_KPARAM_INFO
	.align		4
.L_1891:
        /*0008*/ 	.byte	0x04, 0x17
        /*000a*/ 	.short	(.L_1893 - .L_1892)
.L_1892:
        /*000c*/ 	.word	0x00000000
        /*0010*/ 	.short	0x0005
        /*0012*/ 	.short	0x0020
        /*0014*/ 	.byte	0x00, 0xf0, 0x11, 0x00


	//----- nvinfo : EIATTR_KPARAM_INFO
	.align		4
.L_1893:
        /*0018*/ 	.byte	0x04, 0x17
        /*001a*/ 	.short	(.L_1895 - .L_1894)
.L_1894:
        /*001c*/ 	.word	0x00000000
        /*0020*/ 	.short	0x0004
        /*0022*/ 	.short	0x001c
        /*0024*/ 	.byte	0x00, 0xf0, 0x11, 0x00


	//----- nvinfo : EIATTR_KPARAM_INFO
	.align		4
.L_1895:
        /*0028*/ 	.byte	0x04, 0x17
        /*002a*/ 	.short	(.L_1897 - .L_1896)
.L_1896:
        /*002c*/ 	.word	0x00000000
        /*0030*/ 	.short	0x0003
        /*0032*/ 	.short	0x0018
        /*0034*/ 	.byte	0x00, 0xf0, 0x11, 0x00


	//----- nvinfo : EIATTR_KPARAM_INFO
	.align		4
.L_1897:
        /*0038*/ 	.byte	0x04, 0x17
        /*003a*/ 	.short	(.L_1899 - .L_1898)
.L_1898:
        /*003c*/ 	.word	0x00000000
        /*0040*/ 	.short	0x0002
        /*0042*/ 	.short	0x0010
        /*0044*/ 	.byte	0x00, 0xf5, 0x21, 0x00


	//----- nvinfo : EIATTR_KPARAM_INFO
	.align		4
.L_1899:
        /*0048*/ 	.byte	0x04, 0x17
        /*004a*/ 	.short	(.L_1901 - .L_1900)
.L_1900:
        /*004c*/ 	.word	0x00000000
        /*0050*/ 	.short	0x0001
        /*0052*/ 	.short	0x0008
        /*0054*/ 	.byte	0x00, 0xf5, 0x21, 0x00


	//----- nvinfo : EIATTR_KPARAM_INFO
	.align		4
.L_1901:
        /*0058*/ 	.byte	0x04, 0x17
        /*005a*/ 	.short	(.L_1903 - .L_1902)
.L_1902:
        /*005c*/ 	.word	0x00000000
        /*0060*/ 	.short	0x0000
        /*0062*/ 	.short	0x0000
        /*0064*/ 	.byte	0x00, 0xf5, 0x21, 0x00


	//----- nvinfo : EIATTR_SPARSE_MMA_MASK
	.align		4
.L_1903:
        /*0068*/ 	.byte	0x03, 0x50
        /*006a*/ 	.short	0x0000


	//----- nvinfo : EIATTR_MAXREG_COUNT
	.align		4
        /*006c*/ 	.byte	0x03, 0x1b
        /*006e*/ 	.short	0x00ff


	//----- nvinfo : EIATTR_ANNOTATIONS
	.align		4
        /*0070*/ 	.byte	0x04, 0x55
        /*0072*/ 	.short	(.L_1905 - .L_1904)


	//   ....[0]....
.L_1904:
        /* <DEDUP_REMOVED lines=1029> */


	//----- nvinfo : EIATTR_MERCURY_ISA_VERSION
	.align		4
.L_1905:
        /*40ac*/ 	.byte	0x03, 0x5f
        /*40ae*/ 	.short	0x0101


	//----- nvinfo : EIATTR_COOP_GROUP_MASK_REGIDS
	.align		4
        /*40b0*/ 	.byte	0x04, 0x29
        /*40b2*/ 	.short	(.L_1907 - .L_1906)


	//   ....[0]....
.L_1906:
        /*40b4*/ 	.word	0xffffffff


	//   ....[1]....
        /*40b8*/ 	.word	0xffffffff


	//   ....[2]....
        /*40bc*/ 	.word	0xffffffff


	//   ....[3]....
        /*40c0*/ 	.word	0xffffffff


	//   ....[4]....
        /*40c4*/ 	.word	0xffffffff


	//----- nvinfo : EIATTR_COOP_GROUP_INSTR_OFFSETS
	.align		4
.L_1907:
        /*40c8*/ 	.byte	0x04, 0x28
        /*40ca*/ 	.short	(.L_1909 - .L_1908)


	//   ....[0]....
.L_1908:
        /*40cc*/ 	.word	0x00014900


	//   ....[1]....
        /*40d0*/ 	.word	0x00014920


	//   ....[2]....
        /*40d4*/ 	.word	0x00014940


	//   ....[3]....
        /*40d8*/ 	.word	0x00014960


	//   ....[4]....
        /*40dc*/ 	.word	0x000149b0


	//----- nvinfo : EIATTR_VRC_CTA_INIT_COUNT
	.align		4
.L_1909:
        /*40e0*/ 	.byte	0x02, 0x4a
	.zero		1
	.zero		1


	//----- nvinfo : EIATTR_EXIT_INSTR_OFFSETS
	.align		4
        /*40e4*/ 	.byte	0x04, 0x1c
        /*40e6*/ 	.short	(.L_1911 - .L_1910)


	//   ....[0]....
.L_1910:
        /*40e8*/ 	.word	0x000149e0


	//   ....[1]....
        /*40ec*/ 	.word	0x0001fb50


	//   ....[2]....
        /*40f0*/ 	.word	0x0001fca0


	//----- nvinfo : EIATTR_CRS_STACK_SIZE
	.align		4
.L_1911:
        /*40f4*/ 	.byte	0x04, 0x1e
        /*40f6*/ 	.short	(.L_1913 - .L_1912)
.L_1912:
        /*40f8*/ 	.word	0x00000000


	//----- nvinfo : EIATTR_CBANK_PARAM_SIZE
	.align		4
.L_1913:
        /*40fc*/ 	.byte	0x03, 0x19
        /*40fe*/ 	.short	0x0024


	//----- nvinfo : EIATTR_PARAM_CBANK
	.align		4
        /*4100*/ 	.byte	0x04, 0x0a
        /*4102*/ 	.short	(.L_1915 - .L_1914)
	.align		4
.L_1914:
        /*4104*/ 	.word	index@(.nv.constant0._ZN18transformer_engine35scaled_masked_softmax_warp_backwardI6__halfS1_fLi14EEEvPT0_PKT_S6_T1_ii)
        /*4108*/ 	.short	0x0380
        /*410a*/ 	.short	0x0024


	//----- nvinfo : EIATTR_SW_WAR
	.align		4
.L_1915:
        /*410c*/ 	.byte	0x04, 0x36
        /*410e*/ 	.short	(.L_1917 - .L_1916)
.L_1916:
        /*4110*/ 	.word	0x00000008
.L_1917:


//--------------------- .nv.info._ZN18transformer_engine35scaled_masked_softmax_warp_backwardI6__halfS1_fLi13EEEvPT0_PKT_S6_T1_ii --------------------------
	.section	.nv.info._ZN18transformer_engine35scaled_masked_softmax_warp_backwardI6__halfS1_fLi13EEEvPT0_PKT_S6_T1_ii,"",@"SHT_CUDA_INFO"
	.sectionflags	@""
	.align	4


	//----- nvinfo : EIATTR_CUDA_API_VERSION
	.align		4
        /*0000*/ 	.byte	0x04, 0x37
        /*0002*/ 	.short	(.L_1919 - .L_1918)
.L_1918:
        /*0004*/ 	.word	0x00000082


	//----- nvinfo : EIATTR_KPARAM_INFO
	.align		4
.L_1919:
        /*0008*/ 	.byte	0x04, 0x17
        /*000a*/ 	.short	(.L_1921 - .L_1920)
.L_1920:
        /*000c*/ 	.word	0x00000000
        /*0010*/ 	.short	0x0005
        /*0012*/ 	.short	0x0020
        /*0014*/ 	.byte	0x00, 0xf0, 0x11, 0x00


	//----- nvinfo : EIATTR_KPARAM_INFO
	.align		4
.L_1921:
        /*0018*/ 	.byte	0x04, 0x17
        /*001a*/ 	.short	(.L_1923 - .L_1922)
.L_1922:
        /*001c*/ 	.word	0x00000000
        /*0020*/ 	.short	0x0004
        /*0022*/ 	.short	0x001c
        /*0024*/ 	.byte	0x00, 0xf0, 0x11, 0x00


	//----- nvinfo : EIATTR_KPARAM_INFO
	.align		4
.L_1923:
        /*0028*/ 	.byte	0x04, 0x17
        /*002a*/ 	.short	(.L_1925 - .L_1924)
.L_1924:
        /*002c*/ 	.word	0x00000000
        /*0030*/ 	.short	0x0003
        /*0032*/ 	.short	0x0018
        /*0034*/ 	.byte	0x00, 0xf0, 0x11, 0x00


	//----- nvinfo : EIATTR_KPARAM_INFO
	.align		4
.L_1925:
        /*0038*/ 	.byte	0x04, 0x17
        /*003a*/ 	.short	(.L_1927 - .L_1926)
.L_1926:
        /*003c*/ 	.word	0x00000000
        /*0040*/ 	.short	0x0002
        /*0042*/ 	.short	0x0010
        /*0044*/ 	.byte	0x00, 0xf5, 0x21, 0x00


	//----- nvinfo : EIATTR_KPARAM_INFO
	.align		4
.L_1927:
        /*0048*/ 	.byte	0x04, 0x17
        /*004a*/ 	.short	(.L_1929 - .L_1928)
.L_1928:
        /*004c*/ 	.word	0x00000000
        /*0050*/ 	.short	0x0001
        /*0052*/ 	.short	0x0008
        /*0054*/ 	.byte	0x00, 0xf5, 0x21, 0x00


	//----- nvinfo : EIATTR_KPARAM_INFO
	.align		4
.L_1929:
        /*0058*/ 	.byte	0x04, 0x17
        /*005a*/ 	.short	(.L_1931 - .L_1930)
.L_1930:
        /*005c*/ 	.word	0x00000000
        /*0060*/ 	.short	0x0000
        /*0062*/ 	.short	0x0000
        /*0064*/ 	.byte	0x00, 0xf5, 0x21, 0x00


	//----- nvinfo : EIATTR_SPARSE_MMA_MASK
	.align		4
.L_1931:
        /*0068*/ 	.byte	0x03, 0x50
        /*006a*/ 	.short	0x0000


	//----- nvinfo : EIATTR_MAXREG_COUNT
	.align		4
        /*006c*/ 	.byte	0x03, 0x1b
        /*006e*/ 	.short	0x00ff


	//----- nvinfo : EIATTR_ANNOTATIONS
	.align		4
        /*0070*/ 	.byte	0x04, 0x55
        /*0072*/ 	.short	(.L_1933 - .L_1932)


	//   ....[0]....
.L_1932:
        /* <DEDUP_REMOVED lines=388> */


	//----- nvinfo : EIATTR_MERCURY_ISA_VERSION
	.align		4
.L_1933:
        /*189c*/ 	.byte	0x03, 0x5f
        /*189e*/ 	.short	0x0101


	//----- nvinfo : EIATTR_COOP_GROUP_MASK_REGIDS
	.align		4
        /*18a0*/ 	.byte	0x04, 0x29
        /*18a2*/ 	.short	(.L_1935 - .L_1934)


	//   ....[0]....
.L_1934:
        /*18a4*/ 	.word	0xffffffff


	//   ....[1]....
        /*18a8*/ 	.word	0xffffffff


	//   ....[2]....
        /*18ac*/ 	.word	0xffffffff


	//   ....[3]....
        /*18b0*/ 	.word	0xffffffff


	//   ....[4]....
        /*18b4*/ 	.word	0xffffffff


	//----- nvinfo : EIATTR_COOP_GROUP_INSTR_OFFSETS
	.align		4
.L_1935:
        /*18b8*/ 	.byte	0x04, 0x28
        /*18ba*/ 	.short	(.L_1937 - .L_1936)


	//   ....[0]....
.L_1936:
        /*18bc*/ 	.word	0x000095c0


	//   ....[1]....
        /*18c0*/ 	.word	0x000095e0


	//   ....[2]....
        /*18c4*/ 	.word	0x00009600


	//   ....[3]....
        /*18c8*/ 	.word	0x00009620


	//   ....[4]....
        /*18cc*/ 	.word	0x00009650


	//----- nvinfo : EIATTR_VRC_CTA_INIT_COUNT
	.align		4
.L_1937:
        /*18d0*/ 	.byte	0x02, 0x4a
	.zero		1
	.zero		1


	//----- nvinfo : EIATTR_EXIT_INSTR_OFFSETS
	.align		4
        /*18d4*/ 	.byte	0x04, 0x1c
        /*18d6*/ 	.short	(.L_1939 - .L_1938)


	//   ....[0]....
.L_1938:
        /*18d8*/ 	.word	0x00009680


	//   ....[1]....
        /*18dc*/ 	.word	0x0000e6c0


	//   ....[2]....
        /*18e0*/ 	.word	0x0000e790


	//----- nvinfo : EIATTR_CRS_STACK_SIZE
	.align		4
.L_1939:
        /*18e4*/ 	.byte	0x04, 0x1e
        /*18e6*/ 	.short	(.L_1941 - .L_1940)
.L_1940:
        /*18e8*/ 	.word	0x00000000


	//----- nvinfo : EIATTR_CBANK_PARAM_SIZE
	.align		4
.L_1941:
        /*18ec*/ 	.byte	0x03, 0x19
        /*18ee*/ 	.short	0x0024


	//----- nvinfo : EIATTR_PARAM_CBANK
	.align		4
        /*18f0*/ 	.byte	0x04, 0x0a
        /*18f2*/ 	.short	(.L_1943 - .L_1942)
	.align		4
.L_1942:
        /*18f4*/ 	.word	index@(.nv.constant0._ZN18transformer_engine35scaled_masked_softmax_warp_backwardI6__halfS1_fLi13EEEvPT0_PKT_S6_T1_ii)
        /*18f8*/ 	.short	0x0380
        /*18fa*/ 	.short	0x0024


	//----- nvinfo : EIATTR_SW_WAR
	.align		4
.L_1943:
        /*18fc*/ 	.byte	0x04, 0x36
        /*18fe*/ 	.short	(.L_1945 - .L_1944)
.L_1944:
        /*1900*/ 	.word	0x00000008
.L_1945:


//--------------------- .nv.info._ZN18transformer_engine35scaled_masked_softmax_warp_backwardI6__halfS1_fLi12EEEvPT0_PKT_S6_T1_ii --------------------------
	.section	.nv.info._ZN18transformer_engine35scaled_masked_softmax_warp_backwardI6__halfS1_fLi12EEEvPT0_PKT_S6_T1_ii,"",@"SHT_CUDA_INFO"
	.sectionflags	@""
	.align	4


	//----- nvinfo : EIATTR_CUDA_API_VERSION
	.align		4
        /*0000*/ 	.byte	0x04, 0x37
        /*0002*/ 	.short	(.L_1947 - .L_1946)
.L_1946:
        /*0004*/ 	.word	0x00000082


	//----- nvinfo : EIATTR_KPARAM_INFO
	.align		4
.L_1947:
        /*0008*/ 	.byte	0x04, 0x17
        /*000a*/ 	.short	(.L_1949 - .L_1948)
.L_1948:
        /*000c*/ 	.word	0x00000000
        /*0010*/ 	.short	0x0005
        /*0012*/ 	.short	0x0020
        /*0014*/ 	.byte	0x00, 0xf0, 0x11, 0x00


	//----- nvinfo : EIATTR_KPARAM_INFO
	.align		4
.L_1949:
        /*0018*/ 	.byte	0x04, 0x17
        /*001a*/ 	.short	(.L_1951 - .L_1950)
.L_1950:
        /*001c*/ 	.word	0x00000000
        /*0020*/ 	.short	0x0004
        /*0022*/ 	.short	0x001c
        /*0024*/ 	.byte	0x00, 0xf0, 0x11, 0x00


	//----- nvinfo : EIATTR_KPARAM_INFO
	.align		4
.L_1951:
        /*0028*/ 	.byte	0x04, 0x17
        /*002a*/ 	.short	(.L_1953 - .L_1952)
.L_1952:
        /*002c*/ 	.word	0x00000000
        /*0030*/ 	.short	0x0003
        /*0032*/ 	.short	0x0018
        /*0034*/ 	.byte	0x00, 0xf0, 0x11, 0x00


	//----- nvinfo : EIATTR_KPARAM_INFO
	.align		4
.L_1953:
        /*0038*/ 	.byte	0x04, 0x17
        /*003a*/ 	.short	(.L_1955 - .L_1954)
.L_1954:
        /*003c*/ 	.word	0x00000000
        /*0040*/ 	.short	0x0002
        /*0042*/ 	.short	0x0010
        /*0044*/ 	.byte	0x00, 0xf5, 0x21, 0x00


	//----- nvinfo : EIATTR_KPARAM_INFO
	.align		4
.L_1955:
        /*0048*/ 	.byte	0x04, 0x17
        /*004a*/ 	.short	(.L_1957 - .L_1956)
.L_1956:
        /*004c*/ 	.word	0x00000000
        /*0050*/ 	.short	0x0001
        /*0052*/ 	.short	0x0008
        /*0054*/ 	.byte	0x00, 0xf5, 0x21, 0x00


	//----- nvinfo : EIATTR_KPARAM_INFO
	.align		4
.L_1957:
        /*0058*/ 	.byte	0x04, 0x17
        /*005a*/ 	.short	(.L_1959 - .L_1958)
.L_1958:
        /*005c*/ 	.word	0x00000000
        /*0060*/ 	.short	0x0000
        /*0062*/ 	.short	0x0000
        /*0064*/ 	.byte	0x00, 0xf5, 0x21, 0x00


	//----- nvinfo : EIATTR_SPARSE_MMA_MASK
	.align		4
.L_1959:
        /*0068*/ 	.byte	0x03, 0x50
        /*006a*/ 	.short	0x0000


	//----- nvinfo : EIATTR_MAXREG_COUNT
	.align		4
        /*006c*/ 	.byte	0x03, 0x1b
        /*006e*/ 	.short	0x00ff


	//----- nvinfo : EIATTR_ANNOTATIONS
	.align		4
        /*0070*/ 	.byte	0x04, 0x55
        /*0072*/ 	.short	(.L_1961 - .L_1960)


	//   ....[0]....
.L_1960:
        /* <DEDUP_REMOVED lines=14> */


	//----- nvinfo : EIATTR_MERCURY_ISA_VERSION
	.align		4
.L_1961:
        /*0144*/ 	.byte	0x03, 0x5f
        /*0146*/ 	.short	0x0101


	//----- nvinfo : EIATTR_COOP_GROUP_MASK_REGIDS
	.align		4
        /*0148*/ 	.byte	0x04, 0x29
        /*014a*/ 	.short	(.L_1963 - .L_1962)


	//   ....[0]....
.L_1962:
        /*014c*/ 	.word	0xffffffff


	//   ....[1]....
        /*0150*/ 	.word	0xffffffff


	//   ....[2]....
        /*0154*/ 	.word	0xffffffff


	//   ....[3]....
        /*0158*/ 	.word	0xffffffff


	//   ....[4]....
        /*015c*/ 	.word	0xffffffff


	//----- nvinfo : EIATTR_COOP_GROUP_INSTR_OFFSETS
	.align		4
.L_1963:
        /*0160*/ 	.byte	0x04, 0x28
        /*0162*/ 	.short	(.L_1965 - .L_1964)


	//   ....[0]....
.L_1964:
        /*0164*/ 	.word	0x00003850


	//   ....[1]....
        /*0168*/ 	.word	0x00003870


	//   ....[2]....
        /*016c*/ 	.word	0x00003890


	//   ....[3]....
        /*0170*/ 	.word	0x000038b0


	//   ....[4]....
        /*0174*/ 	.word	0x000038d0


	//----- nvinfo : EIATTR_VRC_CTA_INIT_COUNT
	.align		4
.L_1965:
        /*0178*/ 	.byte	0x02, 0x4a
	.zero		1
	.zero		1


	//----- nvinfo : EIATTR_EXIT_INSTR_OFFSETS
	.align		4
        /*017c*/ 	.byte	0x04, 0x1c
        /*017e*/ 	.short	(.L_1967 - .L_1966)


	//   ....[0]....
.L_1966:
        /*0180*/ 	.word	0x000038f0


	//   ....[1]....
        /*0184*/ 	.word	0x00005940


	//   ....[2]....
        /*0188*/ 	.word	0x00005a10


	//----- nvinfo : EIATTR_CRS_STACK_SIZE
	.align		4
.L_1967:
        /*018c*/ 	.byte	0x04, 0x1e
        /*018e*/ 	.short	(.L_1969 - .L_1968)
.L_1968:
        /*0190*/ 	.word	0x00000000


	//----- nvinfo : EIATTR_CBANK_PARAM_SIZE
	.align		4
.L_1969:
        /*0194*/ 	.byte	0x03, 0x19
        /*0196*/ 	.short	0x0024


	//----- nvinfo : EIATTR_PARAM_CBANK
	.align		4
        /*0198*/ 	.byte	0x04, 0x0a
        /*019a*/ 	.short	(.L_1971 - .L_1970)
	.align		4
.L_1970:
        /*019c*/ 	.word	index@(.nv.constant0._ZN18transformer_engine35scaled_masked_softmax_warp_backwardI6__halfS1_fLi12EEEvPT0_PKT_S6_T1_ii)
        /*01a0*/ 	.short	0x0380
        /*01a2*/ 	.short	0x0024


	//----- nvinfo : EIATTR_SW_WAR
	.align		4
.L_1971:
        /*01a4*/ 	.byte	0x04, 0x36
        /*01a6*/ 	.short	(.L_1973 - .L_1972)
.L_1972:
        /*01a8*/ 	.word	0x00000008
.L_1973:


//--------------------- .nv.info._ZN18transformer_engine35scaled_masked_softmax_warp_backwardI6__halfS1_fLi11EEEvPT0_PKT_S6_T1_ii --------------------------
	.section	.nv.info._ZN18transformer_engine35scaled_masked_softmax_warp_backwardI6__halfS1_fLi11EEEvPT0_PKT_S6_T1_ii,"",@"SHT_CUDA_INFO"
	.sectionflags	@""
	.align	4


	//----- nvinfo : EIATTR_CUDA_API_VERSION
	.align		4
        /*0000*/ 	.byte	0x04, 0x37
        /*0002*/ 	.short	(.L_1975 - .L_1974)
.L_1974:
        /*0004*/ 	.word	0x00000082


	//----- nvinfo : EIATTR_KPARAM_INFO
	.align		4
.L_1975:
        /*0008*/ 	.byte	0x04, 0x17
        /*000a*/ 	.short	(.L_1977 - .L_1976)
.L_1976:
        /*000c*/ 	.word	0x00000000
        /*0010*/ 	.short	0x0005
        /*0012*/ 	.short	0x0020
        /*0014*/ 	.byte	0x00, 0xf0, 0x11, 0x00


	//----- nvinfo : EIATTR_KPARAM_INFO
	.align		4
.L_1977:
        /*0018*/ 	.byte	0x04, 0x17
        /*001a*/ 	.short	(.L_1979 - .L_1978)
.L_1978:
        /*001c*/ 	.word	0x00000000
        /*0020*/ 	.short	0x0004
        /*0022*/ 	.short	0x001c
        /*0024*/ 	.byte	0x00, 0xf0, 0x11, 0x00


	//----- nvinfo : EIATTR_KPARAM_INFO
	.align		4
.L_1979:
        /*0028*/ 	.byte	0x04, 0x17
        /*002a*/ 	.short	(.L_1981 - .L_1980)
.L_1980:
        /*002c*/ 	.word	0x00000000
        /*0030*/ 	.short	0x0003
        /*0032*/ 	.short	0x0018
        /*0034*/ 	.byte	0x00, 0xf0, 0x11, 0x00


	//----- nvinfo : EIATTR_KPARAM_INFO
	.align		4
.L_1981:
        /*0038*/ 	.byte	0x04, 0x17
        /*003a*/ 	.short	(.L_1983 - .L_1982)
.L_1982:
        /*003c*/ 	.word	0x00000000
        /*0040*/ 	.short	0x0002
        /*0042*/ 	.short	0x0010
        /*0044*/ 	.byte	0x00, 0xf5, 0x21, 0x00


	//----- nvinfo : EIATTR_KPARAM_INFO
	.align		4
.L_1983:
        /*0048*/ 	.byte	0x04, 0x17
        /*004a*/ 	.short	(.L_1985 - .L_1984)
.L_1984:
        /*004c*/ 	.word	0x00000000
        /*0050*/ 	.short	0x0001
        /*0052*/ 	.short	0x0008
        /*0054*/ 	.byte	0x00, 0xf5, 0x21, 0x00


	//----- nvinfo : EIATTR_KPARAM_INFO
	.align		4
.L_1985:
        /*0058*/ 	.byte	0x04, 0x17
        /*005a*/ 	.short	(.L_1987 - .L_1986)
.L_1986:
        /*005c*/ 	.word	0x00000000
        /*0060*/ 	.short	0x0000
        /*0062*/ 	.short	0x0000
        /*0064*/ 	.byte	0x00, 0xf5, 0x21, 0x00


	//----- nvinfo : EIATTR_SPARSE_MMA_MASK
	.align		4
.L_1987:
        /*0068*/ 	.byte	0x03, 0x50
        /*006a*/ 	.short	0x0000


	//----- nvinfo : EIATTR_MAXREG_COUNT
	.align		4
        /*006c*/ 	.byte	0x03, 0x1b
        /*006e*/ 	.short	0x00ff


	//----- nvinfo : EIATTR_MERCURY_ISA_VERSION
	.align		4
        /*0070*/ 	.byte	0x03, 0x5f
        /*0072*/ 	.short	0x0101


	//----- nvinfo : EIATTR_COOP_GROUP_MASK_REGIDS
	.align		4
        /*0074*/ 	.byte	0x04, 0x29
        /*0076*/ 	.short	(.L_1989 - .L_1988)


	//   ....[0]....
.L_1988:
        /*0078*/ 	.word	0xffffffff


	//   ....[1]....
        /*007c*/ 	.word	0xffffffff


	//   ....[2]....
        /*0080*/ 	.word	0xffffffff


	//   ....[3]....
        /*0084*/ 	.word	0xffffffff


	//   ....[4]....
        /*0088*/ 	.word	0xffffffff


	//----- nvinfo : EIATTR_COOP_GROUP_INSTR_OFFSETS
	.align		4
.L_1989:
        /*008c*/ 	.byte	0x04, 0x28
        /*008e*/ 	.short	(.L_1991 - .L_1990)


	//   ....[0]....
.L_1990:
        /*0090*/ 	.word	0x00001ba0


	//   ....[1]....
        /*0094*/ 	.word	0x00001bc0


	//   ....[2]....
        /*0098*/ 	.word	0x00001be0


	//   ....[3]....
        /*009c*/ 	.word	0x00001c10


	//   ....[4]....
        /*00a0*/ 	.word	0x00001c60


	//----- nvinfo : EIATTR_VRC_CTA_INIT_COUNT
	.align		4
.L_1991:
        /*00a4*/ 	.byte	0x02, 0x4a
	.zero		1
	.zero		1


	//----- nvinfo : EIATTR_EXIT_INSTR_OFFSETS
	.align		4
        /*00a8*/ 	.byte	0x04, 0x1c
        /*00aa*/ 	.short	(.L_1993 - .L_1992)


	//   ....[0]....
.L_1992:
        /*00ac*/ 	.word	0x00001c70


	//   ....[1]....
        /*00b0*/ 	.word	0x00002bb0


	//   ....[2]....
        /*00b4*/ 	.word	0x00002c80


	//----- nvinfo : EIATTR_CRS_STACK_SIZE
	.align		4
.L_1993:
        /*00b8*/ 	.byte	0x04, 0x1e
        /*00ba*/ 	.short	(.L_1995 - .L_1994)
.L_1994:
        /*00bc*/ 	.word	0x00000000


	//----- nvinfo : EIATTR_CBANK_PARAM_SIZE
	.align		4
.L_1995:
        /*00c0*/ 	.byte	0x03, 0x19
        /*00c2*/ 	.short	0x0024


	//----- nvinfo : EIATTR_PARAM_CBANK
	.align		4
        /*00c4*/ 	.byte	0x04, 0x0a
        /*00c6*/ 	.short	(.L_1997 - .L_1996)
	.align		4
.L_1996:
        /*00c8*/ 	.word	index@(.nv.constant0._ZN18transformer_engine35scaled_masked_softmax_warp_backwardI6__halfS1_fLi11EEEvPT0_PKT_S6_T1_ii)
        /*00cc*/ 	.short	0x0380
        /*00ce*/ 	.short	0x0024


	//----- nvinfo : EIATTR_SW_WAR
	.align		4
.L_1997:
        /*00d0*/ 	.byte	0x04, 0x36
        /*00d2*/ 	.short	(.L_1999 - .L_1998)
.L_1998:
        /*00d4*/ 	.word	0x00000008
.L_1999:


//--------------------- .nv.info._ZN18transformer_engine35scaled_masked_softmax_warp_backwardI6__halfS1_fLi10EEEvPT0_PKT_S6_T1_ii --------------------------
	.section	.nv.info._ZN18transformer_engine35scaled_masked_softmax_warp_backwardI6__halfS1_fLi10EEEvPT0_PKT_S6_T1_ii,"",@"SHT_CUDA_INFO"
	.sectionflags	@""
	.align	4


	//----- nvinfo : EIATTR_CUDA_API_VERSION
	.align		4
        /*0000*/ 	.byte	0x04, 0x37
        /*0002*/ 	.short	(.L_2001 - .L_2000)
.L_2000:
        /*0004*/ 	.word	0x00000082


	//----- nvinfo : EIATTR_KPARAM_INFO
	.align		4
.L_2001:
        /*0008*/ 	.byte	0x04, 0x17
        /*000a*/ 	.short	(.L_2003 - .L_2002)
.L_2002:
        /*000c*/ 	.word	0x00000000
        /*0010*/ 	.short	0x0005
        /*0012*/ 	.short	0x0020
        /*0014*/ 	.byte	0x00, 0xf0, 0x11, 0x00


	//----- nvinfo : EIATTR_KPARAM_INFO
	.align		4
.L_2003:
        /*0018*/ 	.byte	0x04, 0x17
        /*001a*/ 	.short	(.L_2005 - .L_2004)
.L_2004:
        /*001c*/ 	.word	0x00000000
        /*0020*/ 	.short	0x0004
        /*0022*/ 	.short	0x001c
        /*0024*/ 	.byte	0x00, 0xf0, 0x11, 0x00


	//----- nvinfo : EIATTR_KPARAM_INFO
	.align		4
.L_2005:
        /*0028*/ 	.byte	0x04, 0x17
        /*002a*/ 	.short	(.L_2007 - .L_2006)
.L_2006:
        /*002c*/ 	.word	0x00000000
        /*0030*/ 	.short	0x0003
        /*0032*/ 	.short	0x0018
        /*0034*/ 	.byte	0x00, 0xf0, 0x11, 0x00


	//----- nvinfo : EIATTR_KPARAM_INFO
	.align		4
.L_2007:
        /*0038*/ 	.byte	0x04, 0x17
        /*003a*/ 	.short	(.L_2009 - .L_2008)
.L_2008:
        /*003c*/ 	.word	0x00000000
        /*0040*/ 	.short	0x0002
        /*0042*/ 	.short	0x0010
        /*0044*/ 	.byte	0x00, 0xf5, 0x21, 0x00


	//----- nvinfo : EIATTR_KPARAM_INFO
	.align		4
.L_2009:
        /*0048*/ 	.byte	0x04, 0x17
        /*004a*/ 	.short	(.L_2011 - .L_2010)
.L_2010:
        /*004c*/ 	.word	0x00000000
        /*0050*/ 	.short	0x0001
        /*0052*/ 	.short	0x0008
        /*0054*/ 	.byte	0x00, 0xf5, 0x21, 0x00


	//----- nvinfo : EIATTR_KPARAM_INFO
	.align		4
.L_2011:
        /*0058*/ 	.byte	0x04, 0x17
        /*005a*/ 	.short	(.L_2013 - .L_2012)
.L_2012:
        /*005c*/ 	.word	0x00000000
        /*0060*/ 	.short	0x0000
        /*0062*/ 	.short	0x0000
        /*0064*/ 	.byte	0x00, 0xf5, 0x21, 0x00


	//----- nvinfo : EIATTR_SPARSE_MMA_MASK
	.align		4
.L_2013:
        /*0068*/ 	.byte	0x03, 0x50
        /*006a*/ 	.short	0x0000


	//----- nvinfo : EIATTR_MAXREG_COUNT
	.align		4
        /*006c*/ 	.byte	0x03, 0x1b
        /*006e*/ 	.short	0x00ff


	//----- nvinfo : EIATTR_MERCURY_ISA_VERSION
	.align		4
        /*0070*/ 	.byte	0x03, 0x5f
        /*0072*/ 	.short	0x0101


	//----- nvinfo : EIATTR_COOP_GROUP_MASK_REGIDS
	.align		4
        /*0074*/ 	.byte	0x04, 0x29
        /*0076*/ 	.short	(.L_2015 - .L_2014)


	//   ....[0]....
.L_2014:
        /*0078*/ 	.word	0xffffffff


	//   ....[1]....
        /*007c*/ 	.word	0xffffffff


	//   ....[2]....
        /*0080*/ 	.word	0xffffffff


	//   ....[3]....
        /*0084*/ 	.word	0xffffffff


	//   ....[4]....
        /*0088*/ 	.word	0xffffffff


	//----- nvinfo : EIATTR_COOP_GROUP_INSTR_OFFSETS
	.align		4
.L_2015:
        /*008c*/ 	.byte	0x04, 0x28
        /*008e*/ 	.short	(.L_2017 - .L_2016)


	//   ....[0]....
.L_2016:
        /*0090*/ 	.word	0x00000de0


	//   ....[1]....
        /*0094*/ 	.word	0x00000e00


	//   ....[2]....
        /*0098*/ 	.word	0x00000e20


	//   ....[3]....
        /*009c*/ 	.word	0x00000e40


	//   ....[4]....
        /*00a0*/ 	.word	0x00000e60


	//----- nvinfo : EIATTR_VRC_CTA_INIT_COUNT
	.align		4
.L_2017:
        /*00a4*/ 	.byte	0x02, 0x4a
	.zero		1
	.zero		1


	//----- nvinfo : EIATTR_EXIT_INSTR_OFFSETS
	.align		4
        /*00a8*/ 	.byte	0x04, 0x1c
        /*00aa*/ 	.short	(.L_2019 - .L_2018)


	//   ....[0]....
.L_2018:
        /*00ac*/ 	.word	0x00000e70


	//   ....[1]....
        /*00b0*/ 	.word	0x000015f0


	//   ....[2]....
        /*00b4*/ 	.word	0x000016c0


	//----- nvinfo : EIATTR_CRS_STACK_SIZE
	.align		4
.L_2019:
        /*00b8*/ 	.byte	0x04, 0x1e
        /*00ba*/ 	.short	(.L_2021 - .L_2020)
.L_2020:
        /*00bc*/ 	.word	0x00000000


	//----- nvinfo : EIATTR_CBANK_PARAM_SIZE
	.align		4
.L_2021:
        /*00c0*/ 	.byte	0x03, 0x19
        /*00c2*/ 	.short	0x0024


	//----- nvinfo : EIATTR_PARAM_CBANK
	.align		4
        /*00c4*/ 	.byte	0x04, 0x0a
        /*00c6*/ 	.short	(.L_2023 - .L_2022)
	.align		4
.L_2022:
        /*00c8*/ 	.word	index@(.nv.constant0._ZN18transformer_engine35scaled_masked_softmax_warp_backwardI6__halfS1_fLi10EEEvPT0_PKT_S6_T1_ii)
        /*00cc*/ 	.short	0x0380
        /*00ce*/ 	.short	0x0024


	//----- nvinfo : EIATTR_SW_WAR
	.align		4
.L_2023:
        /*00d0*/ 	.byte	0x04, 0x36
        /*00d2*/ 	.short	(.L_2025 - .L_2024)
.L_2024:
        /*00d4*/ 	.word	0x00000008
.L_2025:


//--------------------- .nv.info._ZN18transformer_engine35scaled_masked_softmax_warp_backwardI6__halfS1_fLi9EEEvPT0_PKT_S6_T1_ii --------------------------
	.section	.nv.info._ZN18transformer_engine35scaled_masked_softmax_warp_backwardI6__halfS1_fLi9EEEvPT0_PKT_S6_T1_ii,"",@"SHT_CUDA_INFO"
	.sectionflags	@""
	.align	4


	//----- nvinfo : EIATTR_CUDA_API_VERSION
	.align		4
        /*0000*/ 	.byte	0x04, 0x37
        /*0002*/ 	.short	(.L_2027 - .L_2026)
.L_2026:
        /*0004*/ 	.word	0x00000082


	//----- nvinfo : EIATTR_KPARAM_INFO
	.align		4
.L_2027:
        /*0008*/ 	.byte	0x04, 0x17
        /*000a*/ 	.short	(.L_2029 - .L_2028)
.L_2028:
        /*000c*/ 	.word	0x00000000
        /*0010*/ 	.short	0x0005
        /*0012*/ 	.short	0x0020
        /*0014*/ 	.byte	0x00, 0xf0, 0x11, 0x00


	//----- nvinfo : EIATTR_KPARAM_INFO
	.align		4
.L_2029:
        /*0018*/ 	.byte	0x04, 0x17
        /*001a*/ 	.short	(.L_2031 - .L_2030)
.L_2030:
        /*001c*/ 	.word	0x00000000
        /*0020*/ 	.short	0x0004
        /*0022*/ 	.short	0x001c
        /*0024*/ 	.byte	0x00, 0xf0, 0x11, 0x00


	//----- nvinfo : EIATTR_KPARAM_INFO
	.align		4
.L_2031:
        /*0028*/ 	.byte	0x04, 0x17
        /*002a*/ 	.short	(.L_2033 - .L_2032)
.L_2032:
        /*002c*/ 	.word	0x00000000
        /*0030*/ 	.short	0x0003
        /*0032*/ 	.short	0x0018
        /*0034*/ 	.byte	0x00, 0xf0, 0x11, 0x00


	//----- nvinfo : EIATTR_KPARAM_INFO
	.align		4
.L_2033:
        /*0038*/ 	.byte	0x04, 0x17
        /*003a*/ 	.short	(.L_2035 - .L_2034)
.L_2034:
        /*003c*/ 	.word	0x00000000
        /*0040*/ 	.short	0x0002
        /*0042*/ 	.short	0x0010
        /*0044*/ 	.byte	0x00, 0xf5, 0x21, 0x00


	//----- nvinfo : EIATTR_KPARAM_INFO
	.align		4
.L_2035:
        /*0048*/ 	.byte	0x04, 0x17
        /*004a*/ 	.short	(.L_2037 - .L_2036)
.L_2036:
        /*004c*/ 	.word	0x00000000
        /*0050*/ 	.short	0x0001
        /*0052*/ 	.short	0x0008
        /*0054*/ 	.byte	0x00, 0xf5, 0x21, 0x00


	//----- nvinfo : EIATTR_KPARAM_INFO
	.align		4
.L_2037:
        /*0058*/ 	.byte	0x04, 0x17
        /*005a*/ 	.short	(.L_2039 - .L_2038)
.L_2038:
        /*005c*/ 	.word	0x00000000
        /*0060*/ 	.short	0x0000
        /*0062*/ 	.short	0x0000
        /*0064*/ 	.byte	0x00, 0xf5, 0x21, 0x00


	//----- nvinfo : EIATTR_SPARSE_MMA_MASK
	.align		4
.L_2039:
        /*0068*/ 	.byte	0x03, 0x50
        /*006a*/ 	.short	0x0000


	//----- nvinfo : EIATTR_MAXREG_COUNT
	.align		4
        /*006c*/ 	.byte	0x03, 0x1b
        /*006e*/ 	.short	0x00ff


	//----- nvinfo : EIATTR_MERCURY_ISA_VERSION
	.align		4
        /*0070*/ 	.byte	0x03, 0x5f
        /*0072*/ 	.short	0x0101


	//----- nvinfo : EIATTR_COOP_GROUP_MASK_REGIDS
	.align		4
        /*0074*/ 	.byte	0x04, 0x29
        /*0076*/ 	.short	(.L_2041 - .L_2040)


	//   ....[0]....
.L_2040:
        /*0078*/ 	.word	0xffffffff


	//   ....[1]....
        /*007c*/ 	.word	0xffffffff


	//   ....[2]....
        /*0080*/ 	.word	0xffffffff


	//   ....[3]....
        /*0084*/ 	.word	0xffffffff


	//   ....[4]....
        /*0088*/ 	.word	0xffffffff


	//----- nvinfo : EIATTR_COOP_GROUP_INSTR_OFFSETS
	.align		4
.L_2041:
        /*008c*/ 	.byte	0x04, 0x28
        /*008e*/ 	.short	(.L_2043 - .L_2042)


	//   ....[0]....
.L_2042:
        /*0090*/ 	.word	0x000007e0


	//   ....[1]....
        /*0094*/ 	.word	0x00000800


	//   ....[2]....
        /*0098*/ 	.word	0x00000820


	//   ....[3]....
        /*009c*/ 	.word	0x00000840


	//   ....[4]....
        /*00a0*/ 	.word	0x00000860


	//----- nvinfo : EIATTR_VRC_CTA_INIT_COUNT
	.align		4
.L_2043:
        /*00a4*/ 	.byte	0x02, 0x4a
	.zero		1
	.zero		1


	//----- nvinfo : EIATTR_EXIT_INSTR_OFFSETS
	.align		4
        /*00a8*/ 	.byte	0x04, 0x1c
        /*00aa*/ 	.short	(.L_2045 - .L_2044)


	//   ....[0]....
.L_2044:
        /*00ac*/ 	.word	0x00000880


	//   ....[1]....
        /*00b0*/ 	.word	0x00000be0


	//   ....[2]....
        /*00b4*/ 	.word	0x00000cb0


	//----- nvinfo : EIATTR_CRS_STACK_SIZE
	.align		4
.L_2045:
        /*00b8*/ 	.byte	0x04, 0x1e
        /*00ba*/ 	.short	(.L_2047 - .L_2046)
.L_2046:
        /*00bc*/ 	.word	0x00000000


	//----- nvinfo : EIATTR_CBANK_PARAM_SIZE
	.align		4
.L_2047:
        /*00c0*/ 	.byte	0x03, 0x19
        /*00c2*/ 	.short	0x0024


	//----- nvinfo : EIATTR_PARAM_CBANK
	.align		4
        /*00c4*/ 	.byte	0x04, 0x0a
        /*00c6*/ 	.short	(.L_2049 - .L_2048)
	.align		4
.L_2048:
        /*00c8*/ 	.word	index@(.nv.constant0._ZN18transformer_engine35scaled_masked_softmax_warp_backwardI6__halfS1_fLi9EEEvPT0_PKT_S6_T1_ii)
        /*00cc*/ 	.short	0x0380
        /*00ce*/ 	.short	0x0024


	//----- nvinfo : EIATTR_SW_WAR
	.align		4
.L_2049:
        /*00d0*/ 	.byte	0x04, 0x36
        /*00d2*/ 	.short	(.L_2051 - .L_2050)
.L_2050:
        /*00d4*/ 	.word	0x00000008
.L_2051:


//--------------------- .nv.info._ZN18transformer_engine35scaled_masked_softmax_warp_backwardI6__halfS1_fLi8EEEvPT0_PKT_S6_T1_ii --------------------------
	.section	.nv.info._ZN18transformer_engine35scaled_masked_softmax_warp_backwardI6__halfS1_fLi8EEEvPT0_PKT_S6_T1_ii,"",@"SHT_CUDA_INFO"
	.sectionflags	@""
	.align	4


	//----- nvinfo : EIATTR_CUDA_API_VERSION
	.align		4
        /*0000*/ 	.byte	0x04, 0x37
        /*0002*/ 	.short	(.L_2053 - .L_2052)
.L_2052:
        /*0004*/ 	.word	0x00000082


	//----- nvinfo : EIATTR_KPARAM_INFO
	.align		4
.L_2053:
        /*0008*/ 	.byte	0x04, 0x17
        /*000a*/ 	.short	(.L_2055 - .L_2054)
.L_2054:
        /*000c*/ 	.word	0x00000000
        /*0010*/ 	.short	0x0005
        /*0012*/ 	.short	0x0020
        /*0014*/ 	.byte	0x00, 0xf0, 0x11, 0x00


	//----- nvinfo : EIATTR_KPARAM_INFO
	.align		4
.L_2055:
        /*0018*/ 	.byte	0x04, 0x17
        /*001a*/ 	.short	(.L_2057 - .L_2056)
.L_2056:
        /*001c*/ 	.word	0x00000000
        /*0020*/ 	.short	0x0004
        /*0022*/ 	.short	0x001c
        /*0024*/ 	.byte	0x00, 0xf0, 0x11, 0x00


	//----- nvinfo : EIATTR_KPARAM_INFO
	.align		4
.L_2057:
        /*0028*/ 	.byte	0x04, 0x17
        /*002a*/ 	.short	(.L_2059 - .L_2058)
.L_2058:
        /*002c*/ 	.word	0x00000000
        /*0030*/ 	.short	0x0003
        /*0032*/ 	.short	0x0018
        /*0034*/ 	.byte	0x00, 0xf0, 0x11, 0x00


	//----- nvinfo : EIATTR_KPARAM_INFO
	.align		4
.L_2059:
        /*0038*/ 	.byte	0x04, 0x17
        /*003a*/ 	.short	(.L_2061 - .L_2060)
.L_2060:
        /*003c*/ 	.word	0x00000000
        /*0040*/ 	.short	0x0002
        /*0042*/ 	.short	0x0010
        /*0044*/ 	.byte	0x00, 0xf5, 0x21, 0x00


	//----- nvinfo : EIATTR_KPARAM_INFO
	.align		4
.L_2061:
        /*0048*/ 	.byte	0x04, 0x17
        /*004a*/ 	.short	(.L_2063 - .L_2062)
.L_2062:
        /*004c*/ 	.word	0x00000000
        /*0050*/ 	.short	0x0001
        /*0052*/ 	.short	0x0008
        /*0054*/ 	.byte	0x00, 0xf5, 0x21, 0x00


	//----- nvinfo : EIATTR_KPARAM_INFO
	.align		4
.L_2063:
        /*0058*/ 	.byte	0x04, 0x17
        /*005a*/ 	.short	(.L_2065 - .L_2064)
.L_2064:
        /*005c*/ 	.word	0x00000000
        /*0060*/ 	.short	0x0000
        /*0062*/ 	.short	0x0000
        /*0064*/ 	.byte	0x00, 0xf5, 0x21, 0x00


	//----- nvinfo : EIATTR_SPARSE_MMA_MASK
	.align		4
.L_2065:
        /*0068*/ 	.byte	0x03, 0x50
        /*006a*/ 	.short	0x0000


	//----- nvinfo : EIATTR_MAXREG_COUNT
	.align		4
        /*006c*/ 	.byte	0x03, 0x1b
        /*006e*/ 	.short	0x00ff


	//----- nvinfo : EIATTR_MERCURY_ISA_VERSION
	.align		4
        /*0070*/ 	.byte	0x03, 0x5f
        /*0072*/ 	.short	0x0101


	//----- nvinfo : EIATTR_COOP_GROUP_MASK_REGIDS
	.align		4
        /*0074*/ 	.byte	0x04, 0x29
        /*0076*/ 	.short	(.L_2067 - .L_2066)


	//   ....[0]....
.L_2066:
        /*0078*/ 	.word	0xffffffff


	//   ....[1]....
        /*007c*/ 	.word	0xffffffff


	//   ....[2]....
        /*0080*/ 	.word	0xffffffff


	//   ....[3]....
        /*0084*/ 	.word	0xffffffff


	//   ....[4]....
        /*0088*/ 	.word	0xffffffff


	//----- nvinfo : EIATTR_COOP_GROUP_INSTR_OFFSETS
	.align		4
.L_2067:
        /*008c*/ 	.byte	0x04, 0x28
        /*008e*/ 	.short	(.L_2069 - .L_2068)


	//   ....[0]....
.L_2068:
        /*0090*/ 	.word	0x000004b0


	//   ....[1]....
        /*0094*/ 	.word	0x000004d0


	//   ....[2]....
        /*0098*/ 	.word	0x000004f0


	//   ....[3]....
        /*009c*/ 	.word	0x00000520


	//   ....[4]....
        /*00a0*/ 	.word	0x00000540


	//----- nvinfo : EIATTR_VRC_CTA_INIT_COUNT
	.align		4
.L_2069:
        /*00a4*/ 	.byte	0x02, 0x4a
	.zero		1
	.zero		1


	//----- nvinfo : EIATTR_EXIT_INSTR_OFFSETS
	.align		4
        /*00a8*/ 	.byte	0x04, 0x1c
        /*00aa*/ 	.short	(.L_2071 - .L_2070)


	//   ....[0]....
.L_2070:
        /*00ac*/ 	.word	0x00000550


	//   ....[1]....
        /*00b0*/ 	.word	0x00000690


	//   ....[2]....
        /*00b4*/ 	.word	0x00000760


	//----- nvinfo : EIATTR_CRS_STACK_SIZE
	.align		4
.L_2071:
        /*00b8*/ 	.byte	0x04, 0x1e
        /*00ba*/ 	.short	(.L_2073 - .L_2072)
.L_2072:
        /*00bc*/ 	.word	0x00000000


	//----- nvinfo : EIATTR_CBANK_PARAM_SIZE
	.align		4
.L_2073:
        /*00c0*/ 	.byte	0x03, 0x19
        /*00c2*/ 	.short	0x0024


	//----- nvinfo : EIATTR_PARAM_CBANK
	.align		4
        /*00c4*/ 	.byte	0x04, 0x0a
        /*00c6*/ 	.short	(.L_2075 - .L_2074)
	.align		4
.L_2074:
        /*00c8*/ 	.word	index@(.nv.constant0._ZN18transformer_engine35scaled_masked_softmax_warp_backwardI6__halfS1_fLi8EEEvPT0_PKT_S6_T1_ii)
        /*00cc*/ 	.short	0x0380
        /*00ce*/ 	.short	0x0024


	//----- nvinfo : EIATTR_SW_WAR
	.align		4
.L_2075:
        /*00d0*/ 	.byte	0x04, 0x36
        /*00d2*/ 	.short	(.L_2077 - .L_2076)
.L_2076:
        /*00d4*/ 	.word	0x00000008
.L_2077:


//--------------------- .nv.info._ZN18transformer_engine35scaled_masked_softmax_warp_backwardI6__halfS1_fLi7EEEvPT0_PKT_S6_T1_ii --------------------------
	.section	.nv.info._ZN18transformer_engine35scaled_masked_softmax_warp_backwardI6__halfS1_fLi7EEEvPT0_PKT_S6_T1_ii,"",@"SHT_CUDA_INFO"
	.sectionflags	@""
	.align	4


	//----- nvinfo : EIATTR_CUDA_API_VERSION
	.align		4
        /*0000*/ 	.byte	0x04, 0x37
        /*0002*/ 	.short	(.L_2079 - .L_2078)
.L_2078:
        /*0004*/ 	.word	0x00000082


	//----- nvinfo : EIATTR_KPARAM_INFO
	.align		4
.L_2079:
        /*0008*/ 	.byte	0x04, 0x17
        /*000a*/ 	.short	(.L_2081 - .L_2080)
.L_2080:
        /*000c*/ 	.word	0x00000000
        /*0010*/ 	.short	0x0005
        /*0012*/ 	.short	0x0020
        /*0014*/ 	.byte	0x00, 0xf0, 0x11, 0x00


	//----- nvinfo : EIATTR_KPARAM_INFO
	.align		4
.L_2081:
        /*0018*/ 	.byte	0x04, 0x17
        /*001a*/ 	.short	(.L_2083 - .L_2082)
.L_2082:
        /*001c*/ 	.word	0x00000000
        /*0020*/ 	.short	0x0004
        /*0022*/ 	.short	0x001c
        /*0024*/ 	.byte	0x00, 0xf0, 0x11, 0x00


	//----- nvinfo : EIATTR_KPARAM_INFO
	.align		4
.L_2083:
        /*0028*/ 	.byte	0x04, 0x17
        /*002a*/ 	.short	(.L_2085 - .L_2084)
.L_2084:
        /*002c*/ 	.word	0x00000000
        /*0030*/ 	.short	0x0003
        /*0032*/ 	.short	0x0018
        /*0034*/ 	.byte	0x00, 0xf0, 0x11, 0x00


	//----- nvinfo : EIATTR_KPARAM_INFO
	.align		4
.L_2085:
        /*0038*/ 	.byte	0x04, 0x17
        /*003a*/ 	.short	(.L_2087 - .L_2086)
.L_2086:
        /*003c*/ 	.word	0x00000000
        /*0040*/ 	.short	0x0002
        /*0042*/ 	.short	0x0010
        /*0044*/ 	.byte	0x00, 0xf5, 0x21, 0x00


	//----- nvinfo : EIATTR_KPARAM_INFO
	.align		4
.L_2087:
        /*0048*/ 	.byte	0x04, 0x17
        /*004a*/ 	.short	(.L_2089 - .L_2088)
.L_2088:
        /*004c*/ 	.word	0x00000000
        /*0050*/ 	.short	0x0001
        /*0052*/ 	.short	0x0008
        /*0054*/ 	.byte	0x00, 0xf5, 0x21, 0x00


	//----- nvinfo : EIATTR_KPARAM_INFO
	.align		4
.L_2089:
        /*0058*/ 	.byte	0x04, 0x17
        /*005a*/ 	.short	(.L_2091 - .L_2090)
.L_2090:
        /*005c*/ 	.word	0x00000000
        /*0060*/ 	.short	0x0000
        /*0062*/ 	.short	0x0000
        /*0064*/ 	.byte	0x00, 0xf5, 0x21, 0x00


	//----- nvinfo : EIATTR_SPARSE_MMA_MASK
	.align		4
.L_2091:
        /*0068*/ 	.byte	0x03, 0x50
        /*006a*/ 	.short	0x0000


	//----- nvinfo : EIATTR_MAXREG_COUNT
	.align		4
        /*006c*/ 	.byte	0x03, 0x1b
        /*006e*/ 	.short	0x00ff


	//----- nvinfo : EIATTR_MERCURY_ISA_VERSION
	.align		4
        /*0070*/ 	.byte	0x03, 0x5f
        /*0072*/ 	.short	0x0101


	//----- nvinfo : EIATTR_COOP_GROUP_MASK_REGIDS
	.align		4
        /*0074*/ 	.byte	0x04, 0x29
        /*0076*/ 	.short	(.L_2093 - .L_2092)


	//   ....[0]....
.L_2092:
        /*0078*/ 	.word	0xffffffff


	//   ....[1]....
        /*007c*/ 	.word	0xffffffff


	//   ....[2]....
        /*0080*/ 	.word	0xffffffff


	//   ....[3]....
        /*0084*/ 	.word	0xffffffff


	//   ....[4]....
        /*0088*/ 	.word	0xffffffff


	//   ....[5]....
        /*008c*/ 	.word	0xffffffff


	//   ....[6]....
        /*0090*/ 	.word	0xffffffff


	//   ....[7]....
        /*0094*/ 	.word	0xffffffff


	//   ....[8]....
        /*0098*/ 	.word	0xffffffff


	//   ....[9]....
        /*009c*/ 	.word	0xffffffff


	//----- nvinfo : EIATTR_COOP_GROUP_INSTR_OFFSETS
	.align		4
.L_2093:
        /*00a0*/ 	.byte	0x04, 0x28
        /*00a2*/ 	.short	(.L_2095 - .L_2094)


	//   ....[0]....
.L_2094:
        /*00a4*/ 	.word	0x00000580


	//   ....[1]....
        /*00a8*/ 	.word	0x00000590


	//   ....[2]....
        /*00ac*/ 	.word	0x000005c0


	//   ....[3]....
        /*00b0*/ 	.word	0x000005d0


	//   ....[4]....
        /*00b4*/ 	.word	0x00000600


	//   ....[5]....
        /*00b8*/ 	.word	0x00000610


	//   ....[6]....
        /*00bc*/ 	.word	0x00000640


	//   ....[7]....
        /*00c0*/ 	.word	0x00000650


	//   ....[8]....
        /*00c4*/ 	.word	0x00000680


	//   ....[9]....
        /*00c8*/ 	.word	0x00000690


	//----- nvinfo : EIATTR_VRC_CTA_INIT_COUNT
	.align		4
.L_2095:
        /*00cc*/ 	.byte	0x02, 0x4a
	.zero		1
	.zero		1


	//----- nvinfo : EIATTR_EXIT_INSTR_OFFSETS
	.align		4
        /*00d0*/ 	.byte	0x04, 0x1c
        /*00d2*/ 	.short	(.L_2097 - .L_2096)


	//   ....[0]....
.L_2096:
        /*00d4*/ 	.word	0x000006a0


	//   ....[1]....
        /*00d8*/ 	.word	0x000007f0


	//   ....[2]....
        /*00dc*/ 	.word	0x00000920


	//----- nvinfo : EIATTR_CRS_STACK_SIZE
	.align		4
.L_2097:
        /*00e0*/ 	.byte	0x04, 0x1e
        /*00e2*/ 	.short	(.L_2099 - .L_2098)
.L_2098:
        /*00e4*/ 	.word	0x00000000


	//----- nvinfo : EIATTR_CBANK_PARAM_SIZE
	.align		4
.L_2099:
        /*00e8*/ 	.byte	0x03, 0x19
        /*00ea*/ 	.short	0x0024


	//----- nvinfo : EIATTR_PARAM_CBANK
	.align		4
        /*00ec*/ 	.byte	0x04, 0x0a
        /*00ee*/ 	.short	(.L_2101 - .L_2100)
	.align		4
.L_2100:
        /*00f0*/ 	.word	index@(.nv.constant0._ZN18transformer_engine35scaled_masked_softmax_warp_backwardI6__halfS1_fLi7EEEvPT0_PKT_S6_T1_ii)
        /*00f4*/ 	.short	0x0380
        /*00f6*/ 	.short	0x0024


	//----- nvinfo : EIATTR_SW_WAR
	.align		4
.L_2101:
        /*00f8*/ 	.byte	0x04, 0x36
        /*00fa*/ 	.short	(.L_2103 - .L_2102)
.L_2102:
        /*00fc*/ 	.word	0x00000008
.L_2103:


//--------------------- .nv.info._ZN18transformer_engine35scaled_masked_softmax_warp_backwardI6__halfS1_fLi6EEEvPT0_PKT_S6_T1_ii --------------------------
	.section	.nv.info._ZN18transformer_engine35scaled_masked_softmax_warp_backwardI6__halfS1_fLi6EEEvPT0_PKT_S6_T1_ii,"",@"SHT_CUDA_INFO"
	.sectionflags	@""
	.align	4


	//----- nvinfo : EIATTR_CUDA_API_VERSION
	.align		4
        /*0000*/ 	.byte	0x04, 0x37
        /*0002*/ 	.short	(.L_2105 - .L_2104)
.L_2104:
        /*0004*/ 	.word	0x00000082


	//----- nvinfo : EIATTR_KPARAM_INFO
	.align		4
.L_2105:
        /*0008*/ 	.byte	0x04, 0x17
        /*000a*/ 	.short	(.L_2107 - .L_2106)
.L_2106:
        /*000c*/ 	.word	0x00000000
        /*0010*/ 	.short	0x0005
        /*0012*/ 	.short	0x0020
        /*0014*/ 	.byte	0x00, 0xf0, 0x11, 0x00


	//----- nvinfo : EIATTR_KPARAM_INFO
	.align		4
.L_2107:
        /*0018*/ 	.byte	0x04, 0x17
        /*001a*/ 	.short	(.L_2109 - .L_2108)
.L_2108:
        /*001c*/ 	.word	0x00000000
        /*0020*/ 	.short	0x0004
        /*0022*/ 	.short	0x001c
        /*0024*/ 	.byte	0x00, 0xf0, 0x11, 0x00


	//----- nvinfo : EIATTR_KPARAM_INFO
	.align		4
.L_2109:
        /*0028*/ 	.byte	0x04, 0x17
        /*002a*/ 	.short	(.L_2111 - .L_2110)
.L_2110:
        /*002c*/ 	.word	0x00000000
        /*0030*/ 	.short	0x0003
        /*0032*/ 	.short	0x0018
        /*0034*/ 	.byte	0x00, 0xf0, 0x11, 0x00


	//----- nvinfo : EIATTR_KPARAM_INFO
	.align		4
.L_2111:
        /*0038*/ 	.byte	0x04, 0x17
        /*003a*/ 	.short	(.L_2113 - .L_2112)
.L_2112:
        /*003c*/ 	.word	0x00000000
        /*0040*/ 	.short	0x0002
        /*0042*/ 	.short	0x0010
        /*0044*/ 	.byte	0x00, 0xf5, 0x21, 0x00


	//----- nvinfo : EIATTR_KPARAM_INFO
	.align		4
.L_2113:
        /*0048*/ 	.byte	0x04, 0x17
        /*004a*/ 	.short	(.L_2115 - .L_2114)
.L_2114:
        /*004c*/ 	.word	0x00000000
        /*0050*/ 	.short	0x0001
        /*0052*/ 	.short	0x0008
        /*0054*/ 	.byte	0x00, 0xf5, 0x21, 0x00


	//----- nvinfo : EIATTR_KPARAM_INFO
	.align		4
.L_2115:
        /*0058*/ 	.byte	0x04, 0x17
        /*005a*/ 	.short	(.L_2117 - .L_2116)
.L_2116:
        /*005c*/ 	.word	0x00000000
        /*0060*/ 	.short	0x0000
        /*0062*/ 	.short	0x0000
        /*0064*/ 	.byte	0x00, 0xf5, 0x21, 0x00


	//----- nvinfo : EIATTR_SPARSE_MMA_MASK
	.align		4
.L_2117:
        /*0068*/ 	.byte	0x03, 0x50
        /*006a*/ 	.short	0x0000


	//----- nvinfo : EIATTR_MAXREG_COUNT
	.align		4
        /*006c*/ 	.byte	0x03, 0x1b
        /*006e*/ 	.short	0x00ff


	//----- nvinfo : EIATTR_MERCURY_ISA_VERSION
	.align		4
        /*0070*/ 	.byte	0x03, 0x5f
        /*0072*/ 	.short	0x0101


	//----- nvinfo : EIATTR_COOP_GROUP_MASK_REGIDS
	.align		4
        /*0074*/ 	.byte	0x04, 0x29
        /*0076*/ 	.short	(.L_2119 - .L_2118)


	//   ....[0]....
.L_2118:
        /*0078*/ 	.word	0xffffffff


	//   ....[1]....
        /*007c*/ 	.word	0xffffffff


	//   ....[2]....
        /*0080*/ 	.word	0xffffffff


	//   ....[3]....
        /*0084*/ 	.word	0xffffffff


	//   ....[4]....
        /*0088*/ 	.word	0xffffffff


	//   ....[5]....
        /*008c*/ 	.word	0xffffffff


	//   ....[6]....
        /*0090*/ 	.word	0xffffffff


	//   ....[7]....
        /*0094*/ 	.word	0xffffffff


	//   ....[8]....
        /*0098*/ 	.word	0xffffffff


	//   ....[9]....
        /*009c*/ 	.word	0xffffffff


	//----- nvinfo : EIATTR_COOP_GROUP_INSTR_OFFSETS
	.align		4
.L_2119:
        /*00a0*/ 	.byte	0x04, 0x28
        /*00a2*/ 	.short	(.L_2121 - .L_2120)


	//   ....[0]....
.L_2120:
        /*00a4*/ 	.word	0x000003b0


	//   ....[1]....
        /*00a8*/ 	.word	0x000003c0


	//   ....[2]....
        /*00ac*/ 	.word	0x000003f0


	//   ....[3]....
        /*00b0*/ 	.word	0x00000400


	//   ....[4]....
        /*00b4*/ 	.word	0x00000430


	//   ....[5]....
        /*00b8*/ 	.word	0x00000440


	//   ....[6]....
        /*00bc*/ 	.word	0x00000470


	//   ....[7]....
        /*00c0*/ 	.word	0x00000480


	//   ....[8]....
        /*00c4*/ 	.word	0x000004c0


	//   ....[9]....
        /*00c8*/ 	.word	0x000004d0


	//----- nvinfo : EIATTR_VRC_CTA_INIT_COUNT
	.align		4
.L_2121:
        /*00cc*/ 	.byte	0x02, 0x4a
	.zero		1
	.zero		1


	//----- nvinfo : EIATTR_EXIT_INSTR_OFFSETS
	.align		4
        /*00d0*/ 	.byte	0x04, 0x1c
        /*00d2*/ 	.short	(.L_2123 - .L_2122)


	//   ....[0]....
.L_2122:
        /*00d4*/ 	.word	0x000004e0


	//   ....[1]....
        /*00d8*/ 	.word	0x000005e0


	//   ....[2]....
        /*00dc*/ 	.word	0x00000670


	//   ....[3]....
        /*00e0*/ 	.word	0x000006d0


	//----- nvinfo : EIATTR_CBANK_PARAM_SIZE
	.align		4
.L_2123:
        /*00e4*/ 	.byte	0x03, 0x19
        /*00e6*/ 	.short	0x0024


	//----- nvinfo : EIATTR_PARAM_CBANK
	.align		4
        /*00e8*/ 	.byte	0x04, 0x0a
        /*00ea*/ 	.short	(.L_2125 - .L_2124)
	.align		4
.L_2124:
        /*00ec*/ 	.word	index@(.nv.constant0._ZN18transformer_engine35scaled_masked_softmax_warp_backwardI6__halfS1_fLi6EEEvPT0_PKT_S6_T1_ii)
        /*00f0*/ 	.short	0x0380
        /*00f2*/ 	.short	0x0024


	//----- nvinfo : EIATTR_SW_WAR
	.align		4
.L_2125:
        /*00f4*/ 	.byte	0x04, 0x36
        /*00f6*/ 	.short	(.L_2127 - .L_2126)
.L_2126:
        /*00f8*/ 	.word	0x00000008
.L_2127:


//--------------------- .nv.info._ZN18transformer_engine35scaled_masked_softmax_warp_backwardI6__halfS1_fLi5EEEvPT0_PKT_S6_T1_ii --------------------------
	.section	.nv.info._ZN18transformer_engine35scaled_masked_softmax_warp_backwardI6__halfS1_fLi5EEEvPT0_PKT_S6_T1_ii,"",@"SHT_CUDA_INFO"
	.sectionflags	@""
	.align	4


	//----- nvinfo : EIATTR_CUDA_API_VERSION
	.align		4
        /*0000*/ 	.byte	0x04, 0x37
        /*0002*/ 	.short	(.L_2129 - .L_2128)
.L_2128:
        /*0004*/ 	.word	0x00000082


	//----- nvinfo : EIATTR_KPARAM_INFO
	.align		4
.L_2129:
        /*0008*/ 	.byte	0x04, 0x17
        /*000a*/ 	.short	(.L_2131 - .L_2130)
.L_2130:
        /*000c*/ 	.word	0x00000000
        /*0010*/ 	.short	0x0005
        /*0012*/ 	.short	0x0020
        /*0014*/ 	.byte	0x00, 0xf0, 0x11, 0x00


	//----- nvinfo : EIATTR_KPARAM_INFO
	.align		4
.L_2131:
        /*0018*/ 	.byte	0x04, 0x17
        /*001a*/ 	.short	(.L_2133 - .L_2132)
.L_2132:
        /*001c*/ 	.word	0x00000000
        /*0020*/ 	.short	0x0004
        /*0022*/ 	.short	0x001c
        /*0024*/ 	.byte	0x00, 0xf0, 0x11, 0x00


	//----- nvinfo : EIATTR_KPARAM_INFO
	.align		4
.L_2133:
        /*0028*/ 	.byte	0x04, 0x17
        /*002a*/ 	.short	(.L_2135 - .L_2134)
.L_2134:
        /*002c*/ 	.word	0x00000000
        /*0030*/ 	.short	0x0003
        /*0032*/ 	.short	0x0018
        /*0034*/ 	.byte	0x00, 0xf0, 0x11, 0x00


	//----- nvinfo : EIATTR_KPARAM_INFO
	.align		4
.L_2135:
        /*0038*/ 	.byte	0x04, 0x17
        /*003a*/ 	.short	(.L_2137 - .L_2136)
.L_2136:
        /*003c*/ 	.word	0x00000000
        /*0040*/ 	.short	0x0002
        /*0042*/ 	.short	0x0010
        /*0044*/ 	.byte	0x00, 0xf5, 0x21, 0x00


	//----- nvinfo : EIATTR_KPARAM_INFO
	.align		4
.L_2137:
        /*0048*/ 	.byte	0x04, 0x17
        /*004a*/ 	.short	(.L_2139 - .L_2138)
.L_2138:
        /*004c*/ 	.word	0x00000000
        /*0050*/ 	.short	0x0001
        /*0052*/ 	.short	0x0008
        /*0054*/ 	.byte	0x00, 0xf5, 0x21, 0x00


	//----- nvinfo : EIATTR_KPARAM_INFO
	.align		4
.L_2139:
        /*0058*/ 	.byte	0x04, 0x17
        /*005a*/ 	.short	(.L_2141 - .L_2140)
.L_2140:
        /*005c*/ 	.word	0x00000000
        /*0060*/ 	.short	0x0000
        /*0062*/ 	.short	0x0000
        /*0064*/ 	.byte	0x00, 0xf5, 0x21, 0x00


	//----- nvinfo : EIATTR_SPARSE_MMA_MASK
	.align		4
.L_2141:
        /*0068*/ 	.byte	0x03, 0x50
        /*006a*/ 	.short	0x0000


	//----- nvinfo : EIATTR_MAXREG_COUNT
	.align		4
        /*006c*/ 	.byte	0x03, 0x1b
        /*006e*/ 	.short	0x00ff


	//----- nvinfo : EIATTR_MERCURY_ISA_VERSION
	.align		4
        /*0070*/ 	.byte	0x03, 0x5f
        /*0072*/ 	.short	0x0101


	//----- nvinfo : EIATTR_COOP_GROUP_MASK_REGIDS
	.align		4
        /*0074*/ 	.byte	0x04, 0x29
        /*0076*/ 	.short	(.L_2143 - .L_2142)


	//   ....[0]....
.L_2142:
        /*0078*/ 	.word	0xffffffff


	//   ....[1]....
        /*007c*/ 	.word	0xffffffff


	//   ....[2]....
        /*0080*/ 	.word	0xffffffff


	//   ....[3]....
        /*0084*/ 	.word	0xffffffff


	//   ....[4]....
        /*0088*/ 	.word	0xffffffff


	//   ....[5]....
        /*008c*/ 	.word	0xffffffff


	//   ....[6]....
        /*0090*/ 	.word	0xffffffff


	//   ....[7]....
        /*0094*/ 	.word	0xffffffff


	//   ....[8]....
        /*0098*/ 	.word	0xffffffff


	//   ....[9]....
        /*009c*/ 	.word	0xffffffff


	//----- nvinfo : EIATTR_COOP_GROUP_INSTR_OFFSETS
	.align		4
.L_2143:
        /*00a0*/ 	.byte	0x04, 0x28
        /*00a2*/ 	.short	(.L_2145 - .L_2144)


	//   ....[0]....
.L_2144:
        /*00a4*/ 	.word	0x00000340


	//   ....[1]....
        /*00a8*/ 	.word	0x00000350


	//   ....[2]....
        /*00ac*/ 	.word	0x00000380


	//   ....[3]....
        /*00b0*/ 	.word	0x00000390


	//   ....[4]....
        /*00b4*/ 	.word	0x000003c0


	//   ....[5]....
        /*00b8*/ 	.word	0x000003d0


	//   ....[6]....
        /*00bc*/ 	.word	0x00000400


	//   ....[7]....
        /*00c0*/ 	.word	0x00000410


	//   ....[8]....
        /*00c4*/ 	.word	0x00000440


	//   ....[9]....
        /*00c8*/ 	.word	0x00000450


	//----- nvinfo : EIATTR_VRC_CTA_INIT_COUNT
	.align		4
.L_2145:
        /*00cc*/ 	.byte	0x02, 0x4a
	.zero		1
	.zero		1


	//----- nvinfo : EIATTR_EXIT_INSTR_OFFSETS
	.align		4
        /*00d0*/ 	.byte	0x04, 0x1c
        /*00d2*/ 	.short	(.L_2147 - .L_2146)


	//   ....[0]....
.L_2146:
        /*00d4*/ 	.word	0x00000460


	//   ....[1]....
        /*00d8*/ 	.word	0x00000550


	//   ....[2]....
        /*00dc*/ 	.word	0x00000610


	//----- nvinfo : EIATTR_CRS_STACK_SIZE
	.align		4
.L_2147:
        /*00e0*/ 	.byte	0x04, 0x1e
        /*00e2*/ 	.short	(.L_2149 - .L_2148)
.L_2148:
        /*00e4*/ 	.word	0x00000000


	//----- nvinfo : EIATTR_CBANK_PARAM_SIZE
	.align		4
.L_2149:
        /*00e8*/ 	.byte	0x03, 0x19
        /*00ea*/ 	.short	0x0024


	//----- nvinfo : EIATTR_PARAM_CBANK
	.align		4
        /*00ec*/ 	.byte	0x04, 0x0a
        /*00ee*/ 	.short	(.L_2151 - .L_2150)
	.align		4
.L_2150:
        /*00f0*/ 	.word	index@(.nv.constant0._ZN18transformer_engine35scaled_masked_softmax_warp_backwardI6__halfS1_fLi5EEEvPT0_PKT_S6_T1_ii)
        /*00f4*/ 	.short	0x0380
        /*00f6*/ 	.short	0x0024


	//----- nvinfo : EIATTR_SW_WAR
	.align		4
.L_2151:
        /*00f8*/ 	.byte	0x04, 0x36
        /*00fa*/ 	.short	(.L_2153 - .L_2152)
.L_2152:
        /*00fc*/ 	.word	0x00000008
.L_2153:


//--------------------- .nv.info._ZN18transformer_engine35scaled_masked_softmax_warp_backwardI6__halfS1_fLi4EEEvPT0_PKT_S6_T1_ii --------------------------
	.section	.nv.info._ZN18transformer_engine35scaled_masked_softmax_warp_backwardI6__halfS1_fLi4EEEvPT0_PKT_S6_T1_ii,"",@"SHT_CUDA_INFO"
	.sectionflags	@""
	.align	4


	//----- nvinfo : EIATTR_CUDA_API_VERSION
	.align		4
        /*0000*/ 	.byte	0x04, 0x37
        /*0002*/ 	.short	(.L_2155 - .L_2154)
.L_2154:
        /*0004*/ 	.word	0x00000082


	//----- nvinfo : EIATTR_KPARAM_INFO
	.align		4
.L_2155:
        /*0008*/ 	.byte	0x04, 0x17
        /*000a*/ 	.short	(.L_2157 - .L_2156)
.L_2156:
        /*000c*/ 	.word	0x00000000
        /*0010*/ 	.short	0x0005
        /*0012*/ 	.short	0x0020
        /*0014*/ 	.byte	0x00, 0xf0, 0x11, 0x00


	//----- nvinfo : EIATTR_KPARAM_INFO
	.align		4
.L_2157:
        /*0018*/ 	.byte	0x04, 0x17
        /*001a*/ 	.short	(.L_2159 - .L_2158)
.L_2158:
        /*001c*/ 	.word	0x00000000
        /*0020*/ 	.short	0x0004
        /*0022*/ 	.short	0x001c
        /*0024*/ 	.byte	0x00, 0xf0, 0x11, 0x00


	//----- nvinfo : EIATTR_KPARAM_INFO
	.align		4
.L_2159:
        /*0028*/ 	.byte	0x04, 0x17
        /*002a*/ 	.short	(.L_2161 - .L_2160)
.L_2160:
        /*002c*/ 	.word	0x00000000
        /*0030*/ 	.short	0x0003
        /*0032*/ 	.short	0x0018
        /*0034*/ 	.byte	0x00, 0xf0, 0x11, 0x00


	//----- nvinfo : EIATTR_KPARAM_INFO
	.align		4
.L_2161:
        /*0038*/ 	.byte	0x04, 0x17
        /*003a*/ 	.short	(.L_2163 - .L_2162)
.L_2162:
        /*003c*/ 	.word	0x00000000
        /*0040*/ 	.short	0x0002
        /*0042*/ 	.short	0x0010
        /*0044*/ 	.byte	0x00, 0xf5, 0x21, 0x00


	//----- nvinfo : EIATTR_KPARAM_INFO
	.align		4
.L_2163:
        /*0048*/ 	.byte	0x04, 0x17
        /*004a*/ 	.short	(.L_2165 - .L_2164)
.L_2164:
        /*004c*/ 	.word	0x00000000
        /*0050*/ 	.short	0x0001
        /*0052*/ 	.short	0x0008
        /*0054*/ 	.byte	0x00, 0xf5, 0x21, 0x00


	//----- nvinfo : EIATTR_KPARAM_INFO
	.align		4
.L_2165:
        /*0058*/ 	.byte	0x04, 0x17
        /*005a*/ 	.short	(.L_2167 - .L_2166)
.L_2166:
        /*005c*/ 	.word	0x00000000
        /*0060*/ 	.short	0x0000
        /*0062*/ 	.short	0x0000
        /*0064*/ 	.byte	0x00, 0xf5, 0x21, 0x00


	//----- nvinfo : EIATTR_SPARSE_MMA_MASK
	.align		4
.L_2167:
        /*0068*/ 	.byte	0x03, 0x50
        /*006a*/ 	.short	0x0000


	//----- nvinfo : EIATTR_MAXREG_COUNT
	.align		4
        /*006c*/ 	.byte	0x03, 0x1b
        /*006e*/ 	.short	0x00ff


	//----- nvinfo : EIATTR_MERCURY_ISA_VERSION
	.align		4
        /*0070*/ 	.byte	0x03, 0x5f
        /*0072*/ 	.short	0x0101


	//----- nvinfo : EIATTR_COOP_GROUP_MASK_REGIDS
	.align		4
        /*0074*/ 	.byte	0x04, 0x29
        /*0076*/ 	.short	(.L_2169 - .L_2168)


	//   ....[0]....
.L_2168:
        /*0078*/ 	.word	0xffffffff


	//   ....[1]....
        /*007c*/ 	.word	0xffffffff


	//   ....[2]....
        /*0080*/ 	.word	0xffffffff


	//   ....[3]....
        /*0084*/ 	.word	0xffffffff


	//   ....[4]....
        /*0088*/ 	.word	0xffffffff


	//   ....[5]....
        /*008c*/ 	.word	0xffffffff


	//   ....[6]....
        /*0090*/ 	.word	0xffffffff


	//   ....[7]....
        /*0094*/ 	.word	0xffffffff


	//----- nvinfo : EIATTR_COOP_GROUP_INSTR_OFFSETS
	.align		4
.L_2169:
        /*0098*/ 	.byte	0x04, 0x28
        /*009a*/ 	.short	(.L_2171 - .L_2170)


	//   ....[0]....
.L_2170:
        /*009c*/ 	.word	0x00000340


	//   ....[1]....
        /*00a0*/ 	.word	0x00000350


	//   ....[2]....
        /*00a4*/ 	.word	0x00000380


	//   ....[3]....
        /*00a8*/ 	.word	0x00000390


	//   ....[4]....
        /*00ac*/ 	.word	0x000003c0


	//   ....[5]....
        /*00b0*/ 	.word	0x000003d0


	//   ....[6]....
        /*00b4*/ 	.word	0x00000400


	//   ....[7]....
        /*00b8*/ 	.word	0x00000410


	//----- nvinfo : EIATTR_VRC_CTA_INIT_COUNT
	.align		4
.L_2171:
        /*00bc*/ 	.byte	0x02, 0x4a
	.zero		1
	.zero		1


	//----- nvinfo : EIATTR_EXIT_INSTR_OFFSETS
	.align		4
        /*00c0*/ 	.byte	0x04, 0x1c
        /*00c2*/ 	.short	(.L_2173 - .L_2172)


	//   ....[0]....
.L_2172:
        /*00c4*/ 	.word	0x00000420


	//   ....[1]....
        /*00c8*/ 	.word	0x00000510


	//   ....[2]....
        /*00cc*/ 	.word	0x000005d0


	//----- nvinfo : EIATTR_CRS_STACK_SIZE
	.align		4
.L_2173:
        /*00d0*/ 	.byte	0x04, 0x1e
        /*00d2*/ 	.short	(.L_2175 - .L_2174)
.L_2174:
        /*00d4*/ 	.word	0x00000000


	//----- nvinfo : EIATTR_CBANK_PARAM_SIZE
	.align		4
.L_2175:
        /*00d8*/ 	.byte	0x03, 0x19
        /*00da*/ 	.short	0x0024


	//----- nvinfo : EIATTR_PARAM_CBANK
	.align		4
        /*00dc*/ 	.byte	0x04, 0x0a
        /*00de*/ 	.short	(.L_2177 - .L_2176)
	.align		4
.L_2176:
        /*00e0*/ 	.word	index@(.nv.constant0._ZN18transformer_engine35scaled_masked_softmax_warp_backwardI6__halfS1_fLi4EEEvPT0_PKT_S6_T1_ii)
        /*00e4*/ 	.short	0x0380
        /*00e6*/ 	.short	0x0024


	//----- nvinfo : EIATTR_SW_WAR
	.align		4
.L_2177:
        /*00e8*/ 	.byte	0x04, 0x36
        /*00ea*/ 	.short	(.L_2179 - .L_2178)
.L_2178:
        /*00ec*/ 	.word	0x00000008
.L_2179:


//--------------------- .nv.info._ZN18transformer_engine35scaled_masked_softmax_warp_backwardI6__halfS1_fLi3EEEvPT0_PKT_S6_T1_ii --------------------------
	.section	.nv.info._ZN18transformer_engine35scaled_masked_softmax_warp_backwardI6__halfS1_fLi3EEEvPT0_PKT_S6_T1_ii,"",@"SHT_CUDA_INFO"
	.sectionflags	@""
	.align	4


	//----- nvinfo : EIATTR_CUDA_API_VERSION
	.align		4
        /*0000*/ 	.byte	0x04, 0x37
        /*0002*/ 	.short	(.L_2181 - .L_2180)
.L_2180:
        /*0004*/ 	.word	0x00000082


	//----- nvinfo : EIATTR_KPARAM_INFO
	.align		4
.L_2181:
        /*0008*/ 	.byte	0x04, 0x17
        /*000a*/ 	.short	(.L_2183 - .L_2182)
.L_2182:
        /*000c*/ 	.word	0x00000000
        /*0010*/ 	.short	0x0005
        /*0012*/ 	.short	0x0020
        /*0014*/ 	.byte	0x00, 0xf0, 0x11, 0x00


	//----- nvinfo : EIATTR_KPARAM_INFO
	.align		4
.L_2183:
        /*0018*/ 	.byte	0x04, 0x17
        /*001a*/ 	.short	(.L_2185 - .L_2184)
.L_2184:
        /*001c*/ 	.word	0x00000000
        /*0020*/ 	.short	0x0004
        /*0022*/ 	.short	0x001c
        /*0024*/ 	.byte	0x00, 0xf0, 0x11, 0x00


	//----- nvinfo : EIATTR_KPARAM_INFO
	.align		4
.L_2185:
        /*0028*/ 	.byte	0x04, 0x17
        /*002a*/ 	.short	(.L_2187 - .L_2186)
.L_2186:
        /*002c*/ 	.word	0x00000000
        /*0030*/ 	.short	0x0003
        /*0032*/ 	.short	0x0018
        /*0034*/ 	.byte	0x00, 0xf0, 0x11, 0x00


	//----- nvinfo : EIATTR_KPARAM_INFO
	.align		4
.L_2187:
        /*0038*/ 	.byte	0x04, 0x17
        /*003a*/ 	.short	(.L_2189 - .L_2188)
.L_2188:
        /*003c*/ 	.word	0x00000000
        /*0040*/ 	.short	0x0002
        /*0042*/ 	.short	0x0010
        /*0044*/ 	.byte	0x00, 0xf5, 0x21, 0x00


	//----- nvinfo : EIATTR_KPARAM_INFO
	.align		4
.L_2189:
        /*0048*/ 	.byte	0x04, 0x17
        /*004a*/ 	.short	(.L_2191 - .L_2190)
.L_2190:
        /*004c*/ 	.word	0x00000000
        /*0050*/ 	.short	0x0001
        /*0052*/ 	.short	0x0008
        /*0054*/ 	.byte	0x00, 0xf5, 0x21, 0x00


	//----- nvinfo : EIATTR_KPARAM_INFO
	.align		4
.L_2191:
        /*0058*/ 	.byte	0x04, 0x17
        /*005a*/ 	.short	(.L_2193 - .L_2192)
.L_2192:
        /*005c*/ 	.word	0x00000000
        /*0060*/ 	.short	0x0000
        /*0062*/ 	.short	0x0000
        /*0064*/ 	.byte	0x00, 0xf5, 0x21, 0x00


	//----- nvinfo : EIATTR_SPARSE_MMA_MASK
	.align		4
.L_2193:
        /*0068*/ 	.byte	0x03, 0x50
        /*006a*/ 	.short	0x0000


	//----- nvinfo : EIATTR_MAXREG_COUNT
	.align		4
        /*006c*/ 	.byte	0x03, 0x1b
        /*006e*/ 	.short	0x00ff


	//----- nvinfo : EIATTR_MERCURY_ISA_VERSION
	.align		4
        /*0070*/ 	.byte	0x03, 0x5f
        /*0072*/ 	.short	0x0101


	//----- nvinfo : EIATTR_COOP_GROUP_MASK_REGIDS
	.align		4
        /*0074*/ 	.byte	0x04, 0x29
        /*0076*/ 	.short	(.L_2195 - .L_2194)


	//   ....[0]....
.L_2194:
        /*0078*/ 	.word	0xffffffff


	//   ....[1]....
        /*007c*/ 	.word	0xffffffff


	//   ....[2]....
        /*0080*/ 	.word	0xffffffff


	//   ....[3]....
        /*0084*/ 	.word	0xffffffff


	//   ....[4]....
        /*0088*/ 	.word	0xffffffff


	//   ....[5]....
        /*008c*/ 	.word	0xffffffff


	//----- nvinfo : EIATTR_COOP_GROUP_INSTR_OFFSETS
	.align		4
.L_2195:
        /*0090*/ 	.byte	0x04, 0x28
        /*0092*/ 	.short	(.L_2197 - .L_2196)


	//   ....[0]....
.L_2196:
        /*0094*/ 	.word	0x00000340


	//   ....[1]....
        /*0098*/ 	.word	0x00000350


	//   ....[2]....
        /*009c*/ 	.word	0x00000380


	//   ....[3]....
        /*00a0*/ 	.word	0x00000390


	//   ....[4]....
        /*00a4*/ 	.word	0x000003c0


	//   ....[5]....
        /*00a8*/ 	.word	0x000003d0


	//----- nvinfo : EIATTR_VRC_CTA_INIT_COUNT
	.align		4
.L_2197:
        /*00ac*/ 	.byte	0x02, 0x4a
	.zero		1
	.zero		1


	//----- nvinfo : EIATTR_EXIT_INSTR_OFFSETS
	.align		4
        /*00b0*/ 	.byte	0x04, 0x1c
        /*00b2*/ 	.short	(.L_2199 - .L_2198)


	//   ....[0]....
.L_2198:
        /*00b4*/ 	.word	0x000003e0


	//   ....[1]....
        /*00b8*/ 	.word	0x000004d0


	//   ....[2]....
        /*00bc*/ 	.word	0x00000590


	//----- nvinfo : EIATTR_CRS_STACK_SIZE
	.align		4
.L_2199:
        /*00c0*/ 	.byte	0x04, 0x1e
        /*00c2*/ 	.short	(.L_2201 - .L_2200)
.L_2200:
        /*00c4*/ 	.word	0x00000000


	//----- nvinfo : EIATTR_CBANK_PARAM_SIZE
	.align		4
.L_2201:
        /*00c8*/ 	.byte	0x03, 0x19
        /*00ca*/ 	.short	0x0024


	//----- nvinfo : EIATTR_PARAM_CBANK
	.align		4
        /*00cc*/ 	.byte	0x04, 0x0a
        /*00ce*/ 	.short	(.L_2203 - .L_2202)
	.align		4
.L_2202:
        /*00d0*/ 	.word	index@(.nv.constant0._ZN18transformer_engine35scaled_masked_softmax_warp_backwardI6__halfS1_fLi3EEEvPT0_PKT_S6_T1_ii)
        /*00d4*/ 	.short	0x0380
        /*00d6*/ 	.short	0x0024


	//----- nvinfo : EIATTR_SW_WAR
	.align		4
.L_2203:
        /*00d8*/ 	.byte	0x04, 0x36
        /*00da*/ 	.short	(.L_2205 - .L_2204)
.L_2204:
        /*00dc*/ 	.word	0x00000008
.L_2205:


//--------------------- .nv.info._ZN18transformer_engine35scaled_masked_softmax_warp_backwardI6__halfS1_fLi2EEEvPT0_PKT_S6_T1_ii --------------------------
	.section	.nv.info._ZN18transformer_engine35scaled_masked_softmax_warp_backwardI6__halfS1_fLi2EEEvPT0_PKT_S6_T1_ii,"",@"SHT_CUDA_INFO"
	.sectionflags	@""
	.align	4


	//----- nvinfo : EIATTR_CUDA_API_VERSION
	.align		4
        /*0000*/ 	.byte	0x04, 0x37
        /*0002*/ 	.short	(.L_2207 - .L_2206)
.L_2206:
        /*0004*/ 	.word	0x00000082


	//----- nvinfo : EIATTR_KPARAM_INFO
	.align		4
.L_2207:
        /*0008*/ 	.byte	0x04, 0x17
        /*000a*/ 	.short	(.L_2209 - .L_2208)
.L_2208:
        /*000c*/ 	.word	0x00000000
        /*0010*/ 	.short	0x0005
        /*0012*/ 	.short	0x0020
        /*0014*/ 	.byte	0x00, 0xf0, 0x11, 0x00


	//----- nvinfo : EIATTR_KPARAM_INFO
	.align		4
.L_2209:
        /*0018*/ 	.byte	0x04, 0x17
        /*001a*/ 	.short	(.L_2211 - .L_2210)
.L_2210:
        /*001c*/ 	.word	0x00000000
        /*0020*/ 	.short	0x0004
        /*0022*/ 	.short	0x001c
        /*0024*/ 	.byte	0x00, 0xf0, 0x11, 0x00


	//----- nvinfo : EIATTR_KPARAM_INFO
	.align		4
.L_2211:
        /*0028*/ 	.byte	0x04, 0x17
        /*002a*/ 	.short	(.L_2213 - .L_2212)
.L_2212:
        /*002c*/ 	.word	0x00000000
        /*0030*/ 	.short	0x0003
        /*0032*/ 	.short	0x0018
        /*0034*/ 	.byte	0x00, 0xf0, 0x11, 0x00


	//----- nvinfo : EIATTR_KPARAM_INFO
	.align		4
.L_2213:
        /*0038*/ 	.byte	0x04, 0x17
        /*003a*/ 	.short	(.L_2215 - .L_2214)
.L_2214:
        /*003c*/ 	.word	0x00000000
        /*0040*/ 	.short	0x0002
        /*0042*/ 	.short	0x0010
        /*0044*/ 	.byte	0x00, 0xf5, 0x21, 0x00


	//----- nvinfo : EIATTR_KPARAM_INFO
	.align		4
.L_2215:
        /*0048*/ 	.byte	0x04, 0x17
        /*004a*/ 	.short	(.L_2217 - .L_2216)
.L_2216:
        /*004c*/ 	.word	0x00000000
        /*0050*/ 	.short	0x0001
        /*0052*/ 	.short	0x0008
        /*0054*/ 	.byte	0x00, 0xf5, 0x21, 0x00


	//----- nvinfo : EIATTR_KPARAM_INFO
	.align		4
.L_2217:
        /*0058*/ 	.byte	0x04, 0x17
        /*005a*/ 	.short	(.L_2219 - .L_2218)
.L_2218:
        /*005c*/ 	.word	0x00000000
        /*0060*/ 	.short	0x0000
        /*0062*/ 	.short	0x0000
        /*0064*/ 	.byte	0x00, 0xf5, 0x21, 0x00


	//----- nvinfo : EIATTR_SPARSE_MMA_MASK
	.align		4
.L_2219:
        /*0068*/ 	.byte	0x03, 0x50
        /*006a*/ 	.short	0x0000


	//----- nvinfo : EIATTR_MAXREG_COUNT
	.align		4
        /*006c*/ 	.byte	0x03, 0x1b
        /*006e*/ 	.short	0x00ff


	//----- nvinfo : EIATTR_MERCURY_ISA_VERSION
	.align		4
        /*0070*/ 	.byte	0x03, 0x5f
        /*0072*/ 	.short	0x0101


	//----- nvinfo : EIATTR_COOP_GROUP_MASK_REGIDS
	.align		4
        /*0074*/ 	.byte	0x04, 0x29
        /*0076*/ 	.short	(.L_2221 - .L_2220)


	//   ....[0]....
.L_2220:
        /*0078*/ 	.word	0xffffffff


	//   ....[1]....
        /*007c*/ 	.word	0xffffffff


	//   ....[2]....
        /*0080*/ 	.word	0xffffffff


	//   ....[3]....
        /*0084*/ 	.word	0xffffffff


	//----- nvinfo : EIATTR_COOP_GROUP_INSTR_OFFSETS
	.align		4
.L_2221:
        /*0088*/ 	.byte	0x04, 0x28
        /*008a*/ 	.short	(.L_2223 - .L_2222)


	//   ....[0]....
.L_2222:
        /*008c*/ 	.word	0x00000340


	//   ....[1]....
        /*0090*/ 	.word	0x00000350


	//   ....[2]....
        /*0094*/ 	.word	0x00000380


	//   ....[3]....
        /*0098*/ 	.word	0x00000390


	//----- nvinfo : EIATTR_VRC_CTA_INIT_COUNT
	.align		4
.L_2223:
        /*009c*/ 	.byte	0x02, 0x4a
	.zero		1
	.zero		1


	//----- nvinfo : EIATTR_EXIT_INSTR_OFFSETS
	.align		4
        /*00a0*/ 	.byte	0x04, 0x1c
        /*00a2*/ 	.short	(.L_2225 - .L_2224)


	//   ....[0]....
.L_2224:
        /*00a4*/ 	.word	0x000003a0


	//   ....[1]....
        /*00a8*/ 	.word	0x00000490


	//   ....[2]....
        /*00ac*/ 	.word	0x00000550


	//----- nvinfo : EIATTR_CRS_STACK_SIZE
	.align		4
.L_2225:
        /*00b0*/ 	.byte	0x04, 0x1e
        /*00b2*/ 	.short	(.L_2227 - .L_2226)
.L_2226:
        /*00b4*/ 	.word	0x00000000


	//----- nvinfo : EIATTR_CBANK_PARAM_SIZE
	.align		4
.L_2227:
        /*00b8*/ 	.byte	0x03, 0x19
        /*00ba*/ 	.short	0x0024


	//----- nvinfo : EIATTR_PARAM_CBANK
	.align		4
        /*00bc*/ 	.byte	0x04, 0x0a
        /*00be*/ 	.short	(.L_2229 - .L_2228)
	.align		4
.L_2228:
        /*00c0*/ 	.word	index@(.nv.constant0._ZN18transformer_engine35scaled_masked_softmax_warp_backwardI6__halfS1_fLi2EEEvPT0_PKT_S6_T1_ii)
        /*00c4*/ 	.short	0x0380
        /*00c6*/ 	.short	0x0024


	//----- nvinfo : EIATTR_SW_WAR
	.align		4
.L_2229:
        /*00c8*/ 	.byte	0x04, 0x36
        /*00ca*/ 	.short	(.L_2231 - .L_2230)
.L_2230:
        /*00cc*/ 	.word	0x00000008
.L_2231:


//--------------------- .nv.info._ZN18transformer_engine35scaled_masked_softmax_warp_backwardI6__halfS1_fLi1EEEvPT0_PKT_S6_T1_ii --------------------------
	.section	.nv.info._ZN18transformer_engine35scaled_masked_softmax_warp_backwardI6__halfS1_fLi1EEEvPT0_PKT_S6_T1_ii,"",@"SHT_CUDA_INFO"
	.sectionflags	@""
	.align	4


	//----- nvinfo : EIATTR_CUDA_API_VERSION
	.align		4
        /*0000*/ 	.byte	0x04, 0x37
        /*0002*/ 	.short	(.L_2233 - .L_2232)
.L_2232:
        /*0004*/ 	.word	0x00000082


	//----- nvinfo : EIATTR_KPARAM_INFO
	.align		4
.L_2233:
        /*0008*/ 	.byte	0x04, 0x17
        /*000a*/ 	.short	(.L_2235 - .L_2234)
.L_2234:
        /*000c*/ 	.word	0x00000000
        /*0010*/ 	.short	0x0005
        /*0012*/ 	.short	0x0020
        /*0014*/ 	.byte	0x00, 0xf0, 0x11, 0x00


	//----- nvinfo : EIATTR_KPARAM_INFO
	.align		4
.L_2235:
        /*0018*/ 	.byte	0x04, 0x17
        /*001a*/ 	.short	(.L_2237 - .L_2236)
.L_2236:
        /*001c*/ 	.word	0x00000000
        /*0020*/ 	.short	0x0004
        /*0022*/ 	.short	0x001c
        /*0024*/ 	.byte	0x00, 0xf0, 0x11, 0x00


	//----- nvinfo : EIATTR_KPARAM_INFO
	.align		4
.L_2237:
        /*0028*/ 	.byte	0x04, 0x17
        /*002a*/ 	.short	(.L_2239 - .L_2238)
.L_2238:
        /*002c*/ 	.word	0x00000000
        /*0030*/ 	.short	0x0003
        /*0032*/ 	.short	0x0018
        /*0034*/ 	.byte	0x00, 0xf0, 0x11, 0x00


	//----- nvinfo : EIATTR_KPARAM_INFO
	.align		4
.L_2239:
        /*0038*/ 	.byte	0x04, 0x17
        /*003a*/ 	.short	(.L_2241 - .L_2240)
.L_2240:
        /*003c*/ 	.word	0x00000000
        /*0040*/ 	.short	0x0002
        /*0042*/ 	.short	0x0010
        /*0044*/ 	.byte	0x00, 0xf5, 0x21, 0x00


	//----- nvinfo : EIATTR_KPARAM_INFO
	.align		4
.L_2241:
        /*0048*/ 	.byte	0x04, 0x17
        /*004a*/ 	.short	(.L_2243 - .L_2242)
.L_2242:
        /*004c*/ 	.word	0x00000000
        /*0050*/ 	.short	0x0001
        /*0052*/ 	.short	0x0008
        /*0054*/ 	.byte	0x00, 0xf5, 0x21, 0x00


	//----- nvinfo : EIATTR_KPARAM_INFO
	.align		4
.L_2243:
        /*0058*/ 	.byte	0x04, 0x17
        /*005a*/ 	.short	(.L_2245 - .L_2244)
.L_2244:
        /*005c*/ 	.word	0x00000000
        /*0060*/ 	.short	0x0000
        /*0062*/ 	.short	0x0000
        /*0064*/ 	.byte	0x00, 0xf5, 0x21, 0x00


	//----- nvinfo : EIATTR_SPARSE_MMA_MASK
	.align		4
.L_2245:
        /*0068*/ 	.byte	0x03, 0x50
        /*006a*/ 	.short	0x0000


	//----- nvinfo : EIATTR_MAXREG_COUNT
	.align		4
        /*006c*/ 	.byte	0x03, 0x1b
        /*006e*/ 	.short	0x00ff


	//----- nvinfo : EIATTR_MERCURY_ISA_VERSION
	.align		4
        /*0070*/ 	.byte	0x03, 0x5f
        /*0072*/ 	.short	0x0101


	//----- nvinfo : EIATTR_COOP_GROUP_MASK_REGIDS
	.align		4
        /*0074*/ 	.byte	0x04, 0x29
        /*0076*/ 	.short	(.L_2247 - .L_2246)


	//   ....[0]....
.L_2246:
        /*0078*/ 	.word	0xffffffff


	//   ....[1]....
        /*007c*/ 	.word	0xffffffff


	//----- nvinfo : EIATTR_COOP_GROUP_INSTR_OFFSETS
	.align		4
.L_2247:
        /*0080*/ 	.byte	0x04, 0x28
        /*0082*/ 	.short	(.L_2249 - .L_2248)


	//   ....[0]....
.L_2248:
        /*0084*/ 	.word	0x00000330


	//   ....[1]....
        /*0088*/ 	.word	0x00000340


	//----- nvinfo : EIATTR_VRC_CTA_INIT_COUNT
	.align		4
.L_2249:
        /*008c*/ 	.byte	0x02, 0x4a
	.zero		1
	.zero		1


	//----- nvinfo : EIATTR_EXIT_INSTR_OFFSETS
	.align		4
        /*0090*/ 	.byte	0x04, 0x1c
        /*0092*/ 	.short	(.L_2251 - .L_2250)


	//   ....[0]....
.L_2250:
        /*0094*/ 	.word	0x00000350


	//   ....[1]....
        /*0098*/ 	.word	0x00000440


	//   ....[2]....
        /*009c*/ 	.word	0x00000500


	//----- nvinfo : EIATTR_CRS_STACK_SIZE
	.align		4
.L_2251:
        /*00a0*/ 	.byte	0x04, 0x1e
        /*00a2*/ 	.short	(.L_2253 - .L_2252)
.L_2252:
        /*00a4*/ 	.word	0x00000000


	//----- nvinfo : EIATTR_CBANK_PARAM_SIZE
	.align		4
.L_2253:
        /*00a8*/ 	.byte	0x03, 0x19
        /*00aa*/ 	.short	0x0024


	//----- nvinfo : EIATTR_PARAM_CBANK
	.align		4
        /*00ac*/ 	.byte	0x04, 0x0a
        /*00ae*/ 	.short	(.L_2255 - .L_2254)
	.align		4
.L_2254:
        /*00b0*/ 	.word	index@(.nv.constant0._ZN18transformer_engine35scaled_masked_softmax_warp_backwardI6__halfS1_fLi1EEEvPT0_PKT_S6_T1_ii)
        /*00b4*/ 	.short	0x0380
        /*00b6*/ 	.short	0x0024


	//----- nvinfo : EIATTR_SW_WAR
	.align		4
.L_2255:
        /*00b8*/ 	.byte	0x04, 0x36
        /*00ba*/ 	.short	(.L_2257 - .L_2256)
.L_2256:
        /*00bc*/ 	.word	0x00000008
.L_2257:


//--------------------- .nv.info._ZN18transformer_engine35scaled_masked_softmax_warp_backwardI6__halfS1_fLi0EEEvPT0_PKT_S6_T1_ii --------------------------
	.section	.nv.info._ZN18transformer_engine35scaled_masked_softmax_warp_backwardI6__halfS1_fLi0EEEvPT0_PKT_S6_T1_ii,"",@"SHT_CUDA_INFO"
	.sectionflags	@""
	.align	4


	//----- nvinfo : EIATTR_CUDA_API_VERSION
	.align		4
        /*0000*/ 	.byte	0x04, 0x37
        /*0002*/ 	.short	(.L_2259 - .L_2258)
.L_2258:
        /*0004*/ 	.word	0x00000082


	//----- nvinfo : EIATTR_KPARAM_INFO
	.align		4
.L_2259:
        /*0008*/ 	.byte	0x04, 0x17
        /*000a*/ 	.short	(.L_2261 - .L_2260)
.L_2260:
        /*000c*/ 	.word	0x00000000
        /*0010*/ 	.short	0x0005
        /*0012*/ 	.short	0x0020
        /*0014*/ 	.byte	0x00, 0xf0, 0x11, 0x00


	//----- nvinfo : EIATTR_KPARAM_INFO
	.align		4
.L_2261:
        /*0018*/ 	.byte	0x04, 0x17
        /*001a*/ 	.short	(.L_2263 - .L_2262)
.L_2262:
        /*001c*/ 	.word	0x00000000
        /*0020*/ 	.short	0x0004
        /*0022*/ 	.short	0x001c
        /*0024*/ 	.byte	0x00, 0xf0, 0x11, 0x00


	//----- nvinfo : EIATTR_KPARAM_INFO
	.align		4
.L_2263:
        /*0028*/ 	.byte	0x04, 0x17
        /*002a*/ 	.short	(.L_2265 - .L_2264)
.L_2264:
        /*002c*/ 	.word	0x00000000
        /*0030*/ 	.short	0x0003
        /*0032*/ 	.short	0x0018
        /*0034*/ 	.byte	0x00, 0xf0, 0x11, 0x00


	//----- nvinfo : EIATTR_KPARAM_INFO
	.align		4
.L_2265:
        /*0038*/ 	.byte	0x04, 0x17
        /*003a*/ 	.short	(.L_2267 - .L_2266)
.L_2266:
        /*003c*/ 	.word	0x00000000
        /*0040*/ 	.short	0x0002
        /*0042*/ 	.short	0x0010
        /*0044*/ 	.byte	0x00, 0xf5, 0x21, 0x00


	//----- nvinfo : EIATTR_KPARAM_INFO
	.align		4
.L_2267:
        /*0048*/ 	.byte	0x04, 0x17
        /*004a*/ 	.short	(.L_2269 - .L_2268)
.L_2268:
        /*004c*/ 	.word	0x00000000
        /*0050*/ 	.short	0x0001
        /*0052*/ 	.short	0x0008
        /*0054*/ 	.byte	0x00, 0xf5, 0x21, 0x00


	//----- nvinfo : EIATTR_KPARAM_INFO
	.align		4
.L_2269:
        /*0058*/ 	.byte	0x04, 0x17
        /*005a*/ 	.short	(.L_2271 - .L_2270)
.L_2270:
        /*005c*/ 	.word	0x00000000
        /*0060*/ 	.short	0x0000
        /*0062*/ 	.short	0x0000
        /*0064*/ 	.byte	0x00, 0xf5, 0x21, 0x00


	//----- nvinfo : EIATTR_SPARSE_MMA_MASK
	.align		4
.L_2271:
        /*0068*/ 	.byte	0x03, 0x50
        /*006a*/ 	.short	0x0000


	//----- nvinfo : EIATTR_MAXREG_COUNT
	.align		4
        /*006c*/ 	.byte	0x03, 0x1b
        /*006e*/ 	.short	0x00ff


	//----- nvinfo : EIATTR_MERCURY_ISA_VERSION
	.align		4
        /*0070*/ 	.byte	0x03, 0x5f
        /*0072*/ 	.short	0x0101


	//----- nvinfo : EIATTR_VRC_CTA_INIT_COUNT
	.align		4
        /*0074*/ 	.byte	0x02, 0x4a
	.zero		1
	.zero		1


	//----- nvinfo : EIATTR_EXIT_INSTR_OFFSETS
	.align		4
        /*0078*/ 	.byte	0x04, 0x1c
        /*007a*/ 	.short	(.L_2273 - .L_2272)


	//   ....[0]....
.L_2272:
        /*007c*/ 	.word	0x000002c0


	//   ....[1]....
        /*0080*/ 	.word	0x000003f0


	//   ....[2]....
        /*0084*/ 	.word	0x000004e0


	//----- nvinfo : EIATTR_CRS_STACK_SIZE
	.align		4
.L_2273:
        /*0088*/ 	.byte	0x04, 0x1e
        /*008a*/ 	.short	(.L_2275 - .L_2274)
.L_2274:
        /*008c*/ 	.word	0x00000000


	//----- nvinfo : EIATTR_CBANK_PARAM_SIZE
	.align		4
.L_2275:
        /*0090*/ 	.byte	0x03, 0x19
        /*0092*/ 	.short	0x0024


	//----- nvinfo : EIATTR_PARAM_CBANK
	.align		4
        /*0094*/ 	.byte	0x04, 0x0a
        /*0096*/ 	.short	(.L_2277 - .L_2276)
	.align		4
.L_2276:
        /*0098*/ 	.word	index@(.nv.constant0._ZN18transformer_engine35scaled_masked_softmax_warp_backwardI6__halfS1_fLi0EEEvPT0_PKT_S6_T1_ii)
        /*009c*/ 	.short	0x0380
        /*009e*/ 	.short	0x0024


	//----- nvinfo : EIATTR_SW_WAR
	.align		4
.L_2277:
        /*00a0*/ 	.byte	0x04, 0x36
        /*00a2*/ 	.short	(.L_2279 - .L_2278)
.L_2278:
        /*00a4*/ 	.word	0x00000008
.L_2279:


//--------------------- .nv.info._ZN18transformer_engine27scaled_softmax_warp_forwardI13__nv_bfloat16S1_fLi14EEEvPT0_PKT_T1_ii --------------------------
	.section	.nv.info._ZN18transformer_engine27scaled_softmax_warp_forwardI13__nv_bfloat16S1_fLi14EEEvPT0_PKT_T1_ii,"",@"SHT_CUDA_INFO"
	.sectionflags	@""
	.align	4


	//----- nvinfo : EIATTR_CUDA_API_VERSION
	.align		4
        /*0000*/ 	.byte	0x04, 0x37
        /*0002*/ 	.short	(.L_2281 - .L_2280)
.L_2280:
        /*0004*/ 	.word	0x00000082


	//----- nvinfo : EIATTR_KPARAM_INFO
	.align		4
.L_2281:
        /*0008*/ 	.byte	0x04, 0x17
        /*000a*/ 	.short	(.L_2283 - .L_2282)
.L_2282:
        /*000c*/ 	.word	0x00000000
        /*0010*/ 	.short	0x0004
        /*0012*/ 	.short	0x0018
        /*0014*/ 	.byte	0x00, 0xf0, 0x11, 0x00


	//----- nvinfo : EIATTR_KPARAM_INFO
	.align		4
.L_2283:
        /*0018*/ 	.byte	0x04, 0x17
        /*001a*/ 	.short	(.L_2285 - .L_2284)
.L_2284:
        /*001c*/ 	.word	0x00000000
        /*0020*/ 	.short	0x0003
        /*0022*/ 	.short	0x0014
        /*0024*/ 	.byte	0x00, 0xf0, 0x11, 0x00


	//----- nvinfo : EIATTR_KPARAM_INFO
	.align		4
.L_2285:
        /*0028*/ 	.byte	0x04, 0x17
        /*002a*/ 	.short	(.L_2287 - .L_2286)
.L_2286:
        /*002c*/ 	.word	0x00000000
        /*0030*/ 	.short	0x0002
        /*0032*/ 	.short	0x0010
        /*0034*/ 	.byte	0x00, 0xf0, 0x11, 0x00


	//----- nvinfo : EIATTR_KPARAM_INFO
	.align		4
.L_2287:
        /*0038*/ 	.byte	0x04, 0x17
        /*003a*/ 	.short	(.L_2289 - .L_2288)
.L_2288:
        /*003c*/ 	.word	0x00000000
        /*0040*/ 	.short	0x0001
        /*0042*/ 	.short	0x0008
        /*0044*/ 	.byte	0x00, 0xf5, 0x21, 0x00


	//----- nvinfo : EIATTR_KPARAM_INFO
	.align		4
.L_2289:
        /*0048*/ 	.byte	0x04, 0x17
        /*004a*/ 	.short	(.L_2291 - .L_2290)
.L_2290:
        /*004c*/ 	.word	0x00000000
        /*0050*/ 	.short	0x0000
        /*0052*/ 	.short	0x0000
        /*0054*/ 	.byte	0x00, 0xf5, 0x21, 0x00


	//----- nvinfo : EIATTR_SPARSE_MMA_MASK
	.align		4
.L_2291:
        /*0058*/ 	.byte	0x03, 0x50
        /*005a*/ 	.short	0x0000


	//----- nvinfo : EIATTR_MAXREG_COUNT
	.align		4
        /*005c*/ 	.byte	0x03, 0x1b
        /*005e*/ 	.short	0x00ff


	//----- nvinfo : EIATTR_ANNOTATIONS
	.align		4
        /*0060*/ 	.byte	0x04, 0x55
        /*0062*/ 	.short	(.L_2293 - .L_2292)


	//   ....[0]....
.L_2292:
        /* <DEDUP_REMOVED lines=970> */


	//----- nvinfo : EIATTR_MERCURY_ISA_VERSION
	.align		4
.L_2293:
        /*3cec*/ 	.byte	0x03, 0x5f
        /*3cee*/ 	.short	0x0101


	//----- nvinfo : EIATTR_COOP_GROUP_MASK_REGIDS
	.align		4
        /*3cf0*/ 	.byte	0x04, 0x29
        /*3cf2*/ 	.short	(.L_2295 - .L_2294)


	//   ....[0]....
.L_2294:
        /*3cf4*/ 	.word	0xffffffff


	//   ....[1]....
        /*3cf8*/ 	.word	0xffffffff


	//   ....[2]....
        /*3cfc*/ 	.word	0xffffffff


	//   ....[3]....
        /*3d00*/ 	.word	0xffffffff


	//   ....[4]....
        /*3d04*/ 	.word	0xffffffff


	//   ....[5]....
        /*3d08*/ 	.word	0xffffffff


	//   ....[6]....
        /*3d0c*/ 	.word	0xffffffff


	//   ....[7]....
        /*3d10*/ 	.word	0xffffffff


	//   ....[8]....
        /*3d14*/ 	.word	0xffffffff


	//   ....[9]....
        /*3d18*/ 	.word	0xffffffff


	//----- nvinfo : EIATTR_COOP_GROUP_INSTR_OFFSETS
	.align		4
.L_2295:
        /*3d1c*/ 	.byte	0x04, 0x28
        /*3d1e*/ 	.short	(.L_2297 - .L_2296)


	//   ....[0]....
.L_2296:
        /*3d20*/ 	.word	0x0000fa90


	//   ....[1]....
        /*3d24*/ 	.word	0x0000fac0


	//   ....[2]....
        /*3d28*/ 	.word	0x0000faf0


	//   ....[3]....
        /*3d2c*/ 	.word	0x0000fb20


	//   ....[4]....
        /*3d30*/ 	.word	0x0000fb50


	//   ....[5]....
        /*3d34*/ 	.word	0x00027540


	//   ....[6]....
        /*3d38*/ 	.word	0x00027560


	//   ....[7]....
        /*3d3c*/ 	.word	0x00027580


	//   ....[8]....
        /*3d40*/ 	.word	0x000275a0


	//   ....[9]....
        /*3d44*/ 	.word	0x000275c0


	//----- nvinfo : EIATTR_VRC_CTA_INIT_COUNT
	.align		4
.L_2297:
        /*3d48*/ 	.byte	0x02, 0x4a
	.zero		1
	.zero		1


	//----- nvinfo : EIATTR_EXIT_INSTR_OFFSETS
	.align		4
        /*3d4c*/ 	.byte	0x04, 0x1c
        /*3d4e*/ 	.short	(.L_2299 - .L_2298)


	//   ....[0]....
.L_2298:
        /*3d50*/ 	.word	0x000275e0


	//   ....[1]....
        /*3d54*/ 	.word	0x00027a40


	//   ....[2]....
        /*3d58*/ 	.word	0x00027ed0


	//   ....[3]....
        /*3d5c*/ 	.word	0x00028360


	//   ....[4]....
        /*3d60*/ 	.word	0x000287f0


	//   ....[5]....
        /*3d64*/ 	.word	0x00028c80


	//   ....[6]....
        /*3d68*/ 	.word	0x00029110


	//   ....[7]....
        /*3d6c*/ 	.word	0x000295a0


	//   ....[8]....
        /*3d70*/ 	.word	0x00029a30


	//   ....[9]....
        /*3d74*/ 	.word	0x00029ec0


	//   ....[10]....
        /*3d78*/ 	.word	0x0002a350


	//   ....[11]....
        /*3d7c*/ 	.word	0x0002a7e0


	//   ....[12]....
        /*3d80*/ 	.word	0x0002ac70


	//   ....[13]....
        /*3d84*/ 	.word	0x0002b100


	//   ....[14]....
        /*3d88*/ 	.word	0x0002b590


	//   ....[15]....
        /*3d8c*/ 	.word	0x0002ba20


	//   ....[16]....
        /*3d90*/ 	.word	0x0002beb0


	//   ....[17]....
        /*3d94*/ 	.word	0x0002c340


	//   ....[18]....
        /*3d98*/ 	.word	0x0002c7d0


	//   ....[19]....
        /*3d9c*/ 	.word	0x0002cc60


	//   ....[20]....
        /*3da0*/ 	.word	0x0002d0f0


	//   ....[21]....
        /*3da4*/ 	.word	0x0002d580


	//   ....[22]....
        /*3da8*/ 	.word	0x0002da10


	//   ....[23]....
        /*3dac*/ 	.word	0x0002dea0


	//   ....[24]....
        /*3db0*/ 	.word	0x0002e320


	//   ....[25]....
        /*3db4*/ 	.word	0x0002e710


	//   ....[26]....
        /*3db8*/ 	.word	0x0002eb00


	//   ....[27]....
        /*3dbc*/ 	.word	0x0002eef0


	//   ....[28]....
        /*3dc0*/ 	.word	0x0002f2e0


	//   ....[29]....
        /*3dc4*/ 	.word	0x0002f6d0


	//   ....[30]....
        /*3dc8*/ 	.word	0x0002fac0


	//   ....[31]....
        /*3dcc*/ 	.word	0x0002feb0


	//   ....[32]....
        /*3dd0*/ 	.word	0x000302c0


	//   ....[33]....
        /*3dd4*/ 	.word	0x000306b0


	//   ....[34]....
        /*3dd8*/ 	.word	0x00030aa0


	//   ....[35]....
        /*3ddc*/ 	.word	0x00030e90


	//   ....[36]....
        /*3de0*/ 	.word	0x00031280


	//   ....[37]....
        /*3de4*/ 	.word	0x00031680


	//   ....[38]....
        /*3de8*/ 	.word	0x00031ab0


	//   ....[39]....
        /*3dec*/ 	.word	0x00031ee0


	//   ....[40]....
        /*3df0*/ 	.word	0x00032310


	//   ....[41]....
        /*3df4*/ 	.word	0x00032740


	//   ....[42]....
        /*3df8*/ 	.word	0x00032b70


	//   ....[43]....
        /*3dfc*/ 	.word	0x00032fa0


	//   ....[44]....
        /*3e00*/ 	.word	0x000333d0


	//   ....[45]....
        /*3e04*/ 	.word	0x00033800


	//   ....[46]....
        /*3e08*/ 	.word	0x00033c30


	//   ....[47]....
        /*3e0c*/ 	.word	0x00034060


	//   ....[48]....
        /*3e10*/ 	.word	0x00034490


	//   ....[49]....
        /*3e14*/ 	.word	0x000348c0


	//   ....[50]....
        /*3e18*/ 	.word	0x00034cf0


	//   ....[51]....
        /*3e1c*/ 	.word	0x00035120


	//   ....[52]....
        /*3e20*/ 	.word	0x00035550


	//   ....[53]....
        /*3e24*/ 	.word	0x00035980


	//   ....[54]....
        /*3e28*/ 	.word	0x00035db0


	//   ....[55]....
        /*3e2c*/ 	.word	0x000361e0


	//   ....[56]....
        /*3e30*/ 	.word	0x00036610


	//   ....[57]....
        /*3e34*/ 	.word	0x00036a40


	//   ....[58]....
        /*3e38*/ 	.word	0x00036e70


	//   ....[59]....
        /*3e3c*/ 	.word	0x000372a0


	//   ....[60]....
        /*3e40*/ 	.word	0x000376d0


	//   ....[61]....
        /*3e44*/ 	.word	0x00037b00


	//   ....[62]....
        /*3e48*/ 	.word	0x00037f30


	//   ....[63]....
        /*3e4c*/ 	.word	0x00038360


	//   ....[64]....
        /*3e50*/ 	.word	0x000387b0


	//   ....[65]....
        /*3e54*/ 	.word	0x00038be0


	//   ....[66]....
        /*3e58*/ 	.word	0x00039030


	//   ....[67]....
        /*3e5c*/ 	.word	0x00039460


	//   ....[68]....
        /*3e60*/ 	.word	0x00039880


	//   ....[69]....
        /*3e64*/ 	.word	0x00039c90


	//   ....[70]....
        /*3e68*/ 	.word	0x0003a0a0


	//   ....[71]....
        /*3e6c*/ 	.word	0x0003a4b0


	//   ....[72]....
        /*3e70*/ 	.word	0x0003a8c0


	//   ....[73]....
        /*3e74*/ 	.word	0x0003acd0


	//   ....[74]....
        /*3e78*/ 	.word	0x0003b0e0


	//   ....[75]....
        /*3e7c*/ 	.word	0x0003b4f0


	//   ....[76]....
        /*3e80*/ 	.word	0x0003b900


	//   ....[77]....
        /*3e84*/ 	.word	0x0003bd10


	//   ....[78]....
        /*3e88*/ 	.word	0x0003c120


	//   ....[79]....
        /*3e8c*/ 	.word	0x0003c530


	//   ....[80]....
        /*3e90*/ 	.word	0x0003c940


	//   ....[81]....
        /*3e94*/ 	.word	0x0003cd20


	//   ....[82]....
        /*3e98*/ 	.word	0x0003d100


	//   ....[83]....
        /*3e9c*/ 	.word	0x0003d4e0


	//   ....[84]....
        /*3ea0*/ 	.word	0x0003d8c0


	//   ....[85]....
        /*3ea4*/ 	.word	0x0003dca0


	//   ....[86]....
        /*3ea8*/ 	.word	0x0003e080


	//   ....[87]....
        /*3eac*/ 	.word	0x0003e460


	//   ....[88]....
        /*3eb0*/ 	.word	0x0003e840


	//   ....[89]....
        /*3eb4*/ 	.word	0x0003ec20


	//   ....[90]....
        /*3eb8*/ 	.word	0x0003f000


	//   ....[91]....
        /*3ebc*/ 	.word	0x0003f3e0


	//   ....[92]....
        /*3ec0*/ 	.word	0x0003f7c0


	//   ....[93]....
        /*3ec4*/ 	.word	0x0003fba0


	//   ....[94]....
        /*3ec8*/ 	.word	0x0003ff80


	//   ....[95]....
        /*3ecc*/ 	.word	0x00040360


	//   ....[96]....
        /*3ed0*/ 	.word	0x00040740


	//   ....[97]....
        /*3ed4*/ 	.word	0x00040b20


	//   ....[98]....
        /*3ed8*/ 	.word	0x00040f00


	//   ....[99]....
        /*3edc*/ 	.word	0x000412e0


	//   ....[100]....
        /*3ee0*/ 	.word	0x000416c0


	//   ....[101]....
        /*3ee4*/ 	.word	0x00041aa0


	//   ....[102]....
        /*3ee8*/ 	.word	0x00041e80


	//   ....[103]....
        /*3eec*/ 	.word	0x00042260


	//   ....[104]....
        /*3ef0*/ 	.word	0x00042640


	//   ....[105]....
        /*3ef4*/ 	.word	0x00042a20


	//   ....[106]....
        /*3ef8*/ 	.word	0x00042e00


	//   ....[107]....
        /*3efc*/ 	.word	0x000431e0


	//   ....[108]....
        /*3f00*/ 	.word	0x000435c0


	//   ....[109]....
        /*3f04*/ 	.word	0x000439a0


	//   ....[110]....
        /*3f08*/ 	.word	0x00043d80


	//   ....[111]....
        /*3f0c*/ 	.word	0x00044160


	//   ....[112]....
        /*3f10*/ 	.word	0x00044540


	//   ....[113]....
        /*3f14*/ 	.word	0x00044920


	//   ....[114]....
        /*3f18*/ 	.word	0x00044d00


	//   ....[115]....
        /*3f1c*/ 	.word	0x000450e0


	//   ....[116]....
        /*3f20*/ 	.word	0x000454c0


	//   ....[117]....
        /*3f24*/ 	.word	0x000458a0


	//   ....[118]....
        /*3f28*/ 	.word	0x00045c80


	//   ....[119]....
        /*3f2c*/ 	.word	0x00046060


	//   ....[120]....
        /*3f30*/ 	.word	0x00046440


	//   ....[121]....
        /*3f34*/ 	.word	0x00046820


	//   ....[122]....
        /*3f38*/ 	.word	0x00046c00


	//   ....[123]....
        /*3f3c*/ 	.word	0x00046fe0


	//   ....[124]....
        /*3f40*/ 	.word	0x000473c0


	//   ....[125]....
        /*3f44*/ 	.word	0x000477a0


	//   ....[126]....
        /*3f48*/ 	.word	0x00047b80


	//   ....[127]....
        /*3f4c*/ 	.word	0x00047f60


	//   ....[128]....
        /*3f50*/ 	.word	0x00048310


	//----- nvinfo : EIATTR_CRS_STACK_SIZE
	.align		4
.L_2299:
        /*3f54*/ 	.byte	0x04, 0x1e
        /*3f56*/ 	.short	(.L_2301 - .L_2300)
.L_2300:
        /*3f58*/ 	.word	0x00000000


	//----- nvinfo : EIATTR_CBANK_PARAM_SIZE
	.align		4
.L_2301:
        /*3f5c*/ 	.byte	0x03, 0x19
        /*3f5e*/ 	.short	0x001c


	//----- nvinfo : EIATTR_PARAM_CBANK
	.align		4
        /*3f60*/ 	.byte	0x04, 0x0a
        /*3f62*/ 	.short	(.L_2303 - .L_2302)
	.align		4
.L_2302:
        /*3f64*/ 	.word	index@(.nv.constant0._ZN18transformer_engine27scaled_softmax_warp_forwardI13__nv_bfloat16S1_fLi14EEEvPT0_PKT_T1_ii)
        /*3f68*/ 	.short	0x0380
        /*3f6a*/ 	.short	0x001c


	//----- nvinfo : EIATTR_SW_WAR
	.align		4
.L_2303:
        /*3f6c*/ 	.byte	0x04, 0x36
        /*3f6e*/ 	.short	(.L_2305 - .L_2304)
.L_2304:
        /*3f70*/ 	.word	0x00000008
.L_2305:


//--------------------- .nv.info._ZN18transformer_engine27scaled_softmax_warp_forwardI13__nv_bfloat16S1_fLi13EEEvPT0_PKT_T1_ii --------------------------
	.section	.nv.info._ZN18transformer_engine27scaled_softmax_warp_forwardI13__nv_bfloat16S1_fLi13EEEvPT0_PKT_T1_ii,"",@"SHT_CUDA_INFO"
	.sectionflags	@""
	.align	4


	//----- nvinfo : EIATTR_CUDA_API_VERSION
	.align		4
        /*0000*/ 	.byte	0x04, 0x37
        /*0002*/ 	.short	(.L_2307 - .L_2306)
.L_2306:
        /*0004*/ 	.word	0x00000082


	//----- nvinfo : EIATTR_KPARAM_INFO
	.align		4
.L_2307:
        /*0008*/ 	.byte	0x04, 0x17
        /*000a*/ 	.short	(.L_2309 - .L_2308)
.L_2308:
        /*000c*/ 	.word	0x00000000
        /*0010*/ 	.short	0x0004
        /*0012*/ 	.short	0x0018
        /*0014*/ 	.byte	0x00, 0xf0, 0x11, 0x00


	//----- nvinfo : EIATTR_KPARAM_INFO
	.align		4
.L_2309:
        /*0018*/ 	.byte	0x04, 0x17
        /*001a*/ 	.short	(.L_2311 - .L_2310)
.L_2310:
        /*001c*/ 	.word	0x00000000
        /*0020*/ 	.short	0x0003
        /*0022*/ 	.short	0x0014
        /*0024*/ 	.byte	0x00, 0xf0, 0x11, 0x00


	//----- nvinfo : EIATTR_KPARAM_INFO
	.align		4
.L_2311:
        /*0028*/ 	.byte	0x04, 0x17
        /*002a*/ 	.short	(.L_2313 - .L_2312)
.L_2312:
        /*002c*/ 	.word	0x00000000
        /*0030*/ 	.short	0x0002
        /*0032*/ 	.short	0x0010
        /*0034*/ 	.byte	0x00, 0xf0, 0x11, 0x00


	//----- nvinfo : EIATTR_KPARAM_INFO
	.align		4
.L_2313:
        /*0038*/ 	.byte	0x04, 0x17
        /*003a*/ 	.short	(.L_2315 - .L_2314)
.L_2314:
        /*003c*/ 	.word	0x00000000
        /*0040*/ 	.short	0x0001
        /*0042*/ 	.short	0x0008
        /*0044*/ 	.byte	0x00, 0xf5, 0x21, 0x00


	//----- nvinfo : EIATTR_KPARAM_INFO
	.align		4
.L_2315:
        /*0048*/ 	.byte	0x04, 0x17
        /*004a*/ 	.short	(.L_2317 - .L_2316)
.L_2316:
        /*004c*/ 	.word	0x00000000
        /*0050*/ 	.short	0x0000
        /*0052*/ 	.short	0x0000
        /*0054*/ 	.byte	0x00, 0xf5, 0x21, 0x00


	//----- nvinfo : EIATTR_SPARSE_MMA_MASK
	.align		4
.L_2317:
        /*0058*/ 	.byte	0x03, 0x50
        /*005a*/ 	.short	0x0000


	//----- nvinfo : EIATTR_MAXREG_COUNT
	.align		4
        /*005c*/ 	.byte	0x03, 0x1b
        /*005e*/ 	.short	0x00ff


	//----- nvinfo : EIATTR_ANNOTATIONS
	.align		4
        /*0060*/ 	.byte	0x04, 0x55
        /*0062*/ 	.short	(.L_2319 - .L_2318)


	//   ....[0]....
.L_2318:
        /* <DEDUP_REMOVED lines=111> */


	//----- nvinfo : EIATTR_MERCURY_ISA_VERSION
	.align		4
.L_2319:
        /*073c*/ 	.byte	0x03, 0x5f
        /*073e*/ 	.short	0x0101


	//----- nvinfo : EIATTR_COOP_GROUP_MASK_REGIDS
	.align		4
        /*0740*/ 	.byte	0x04, 0x29
        /*0742*/ 	.short	(.L_2321 - .L_2320)


	//   ....[0]....
.L_2320:
        /*0744*/ 	.word	0xffffffff


	//   ....[1]....
        /*0748*/ 	.word	0xffffffff


	//   ....[2]....
        /*074c*/ 	.word	0xffffffff


	//   ....[3]....
        /*0750*/ 	.word	0xffffffff


	//   ....[4]....
        /*0754*/ 	.word	0xffffffff


	//   ....[5]....
        /*0758*/ 	.word	0xffffffff


	//   ....[6]....
        /*075c*/ 	.word	0xffffffff


	//   ....[7]....
        /*0760*/ 	.word	0xffffffff


	//   ....[8]....
        /*0764*/ 	.word	0xffffffff


	//   ....[9]....
        /*0768*/ 	.word	0xffffffff


	//----- nvinfo : EIATTR_COOP_GROUP_INSTR_OFFSETS
	.align		4
.L_2321:
        /*076c*/ 	.byte	0x04, 0x28
        /*076e*/ 	.short	(.L_2323 - .L_2322)


	//   ....[0]....
.L_2322:
        /*0770*/ 	.word	0x00007290


	//   ....[1]....
        /*0774*/ 	.word	0x000072c0


	//   ....[2]....
        /*0778*/ 	.word	0x000072f0


	//   ....[3]....
        /*077c*/ 	.word	0x00007320


	//   ....[4]....
        /*0780*/ 	.word	0x00007350


	//   ....[5]....
        /*0784*/ 	.word	0x00011970


	//   ....[6]....
        /*0788*/ 	.word	0x00011990


	//   ....[7]....
        /*078c*/ 	.word	0x000119b0


	//   ....[8]....
        /*0790*/ 	.word	0x000119d0


	//   ....[9]....
        /*0794*/ 	.word	0x000119f0


	//----- nvinfo : EIATTR_VRC_CTA_INIT_COUNT
	.align		4
.L_2323:
        /*0798*/ 	.byte	0x02, 0x4a
	.zero		1
	.zero		1


	//----- nvinfo : EIATTR_EXIT_INSTR_OFFSETS
	.align		4
        /*079c*/ 	.byte	0x04, 0x1c
        /*079e*/ 	.short	(.L_2325 - .L_2324)


	//   ....[0]....
.L_2324:
        /*07a0*/ 	.word	0x00011a10


	//   ....[1]....
        /*07a4*/ 	.word	0x00011e60


	//   ....[2]....
        /*07a8*/ 	.word	0x00012290


	//   ....[3]....
        /*07ac*/ 	.word	0x00012680


	//   ....[4]....
        /*07b0*/ 	.word	0x00012a60


	//   ....[5]....
        /*07b4*/ 	.word	0x00012e40


	//   ....[6]....
        /*07b8*/ 	.word	0x00013220


	//   ....[7]....
        /*07bc*/ 	.word	0x00013600


	//   ....[8]....
        /*07c0*/ 	.word	0x000139e0


	//   ....[9]....
        /*07c4*/ 	.word	0x00013dd0


	//   ....[10]....
        /*07c8*/ 	.word	0x000141b0


	//   ....[11]....
        /*07cc*/ 	.word	0x00014590


	//   ....[12]....
        /*07d0*/ 	.word	0x00014970


	//   ....[13]....
        /*07d4*/ 	.word	0x00014d50


	//   ....[14]....
        /*07d8*/ 	.word	0x00015130


	//   ....[15]....
        /*07dc*/ 	.word	0x00015530


	//   ....[16]....
        /*07e0*/ 	.word	0x00015940


	//   ....[17]....
        /*07e4*/ 	.word	0x00015d30


	//   ....[18]....
        /*07e8*/ 	.word	0x00016110


	//   ....[19]....
        /*07ec*/ 	.word	0x000164f0


	//   ....[20]....
        /*07f0*/ 	.word	0x000168d0


	//   ....[21]....
        /*07f4*/ 	.word	0x00016cb0


	//   ....[22]....
        /*07f8*/ 	.word	0x00017090


	//   ....[23]....
        /*07fc*/ 	.word	0x00017470


	//   ....[24]....
        /*0800*/ 	.word	0x00017850


	//   ....[25]....
        /*0804*/ 	.word	0x00017c30


	//   ....[26]....
        /*0808*/ 	.word	0x00018010


	//   ....[27]....
        /*080c*/ 	.word	0x000183f0


	//   ....[28]....
        /*0810*/ 	.word	0x000187d0


	//   ....[29]....
        /*0814*/ 	.word	0x00018bb0


	//   ....[30]....
        /*0818*/ 	.word	0x00018f90


	//   ....[31]....
        /*081c*/ 	.word	0x00019370


	//   ....[32]....
        /*0820*/ 	.word	0x00019750


	//   ....[33]....
        /*0824*/ 	.word	0x00019b40


	//   ....[34]....
        /*0828*/ 	.word	0x00019f40


	//   ....[35]....
        /*082c*/ 	.word	0x0001a320


	//   ....[36]....
        /*0830*/ 	.word	0x0001a700


	//   ....[37]....
        /*0834*/ 	.word	0x0001aae0


	//   ....[38]....
        /*0838*/ 	.word	0x0001aec0


	//   ....[39]....
        /*083c*/ 	.word	0x0001b2a0


	//   ....[40]....
        /*0840*/ 	.word	0x0001b680


	//   ....[41]....
        /*0844*/ 	.word	0x0001ba60


	//   ....[42]....
        /*0848*/ 	.word	0x0001be40


	//   ....[43]....
        /*084c*/ 	.word	0x0001c220


	//   ....[44]....
        /*0850*/ 	.word	0x0001c600


	//   ....[45]....
        /*0854*/ 	.word	0x0001c9e0


	//   ....[46]....
        /*0858*/ 	.word	0x0001cdc0


	//   ....[47]....
        /*085c*/ 	.word	0x0001d1a0


	//   ....[48]....
        /*0860*/ 	.word	0x0001d580


	//   ....[49]....
        /*0864*/ 	.word	0x0001d960


	//   ....[50]....
        /*0868*/ 	.word	0x0001dd40


	//   ....[51]....
        /*086c*/ 	.word	0x0001e120


	//   ....[52]....
        /*0870*/ 	.word	0x0001e500


	//   ....[53]....
        /*0874*/ 	.word	0x0001e8e0


	//   ....[54]....
        /*0878*/ 	.word	0x0001ecc0


	//   ....[55]....
        /*087c*/ 	.word	0x0001f0a0


	//   ....[56]....
        /*0880*/ 	.word	0x0001f480


	//   ....[57]....
        /*0884*/ 	.word	0x0001f860


	//   ....[58]....
        /*0888*/ 	.word	0x0001fc40


	//   ....[59]....
        /*088c*/ 	.word	0x00020020


	//   ....[60]....
        /*0890*/ 	.word	0x00020400


	//   ....[61]....
        /*0894*/ 	.word	0x000207e0


	//   ....[62]....
        /*0898*/ 	.word	0x00020bc0


	//   ....[63]....
        /*089c*/ 	.word	0x00020fa0


	//   ....[64]....
        /*08a0*/ 	.word	0x00021350


	//----- nvinfo : EIATTR_CRS_STACK_SIZE
	.align		4
.L_2325:
        /*08a4*/ 	.byte	0x04, 0x1e
        /*08a6*/ 	.short	(.L_2327 - .L_2326)
.L_2326:
        /*08a8*/ 	.word	0x00000000


	//----- nvinfo : EIATTR_CBANK_PARAM_SIZE
	.align		4
.L_2327:
        /*08ac*/ 	.byte	0x03, 0x19
        /*08ae*/ 	.short	0x001c


	//----- nvinfo : EIATTR_PARAM_CBANK
	.align		4
        /*08b0*/ 	.byte	0x04, 0x0a
        /*08b2*/ 	.short	(.L_2329 - .L_2328)
	.align		4
.L_2328:
        /*08b4*/ 	.word	index@(.nv.constant0._ZN18transformer_engine27scaled_softmax_warp_forwardI13__nv_bfloat16S1_fLi13EEEvPT0_PKT_T1_ii)
        /*08b8*/ 	.short	0x0380
        /*08ba*/ 	.short	0x001c


	//----- nvinfo : EIATTR_SW_WAR
	.align		4
.L_2329:
        /*08bc*/ 	.byte	0x04, 0x36
        /*08be*/ 	.short	(.L_2331 - .L_2330)
.L_2330:
        /*08c0*/ 	.word	0x00000008
.L_2331:


//--------------------- .nv.info._ZN18transformer_engine27scaled_softmax_warp_forwardI13__nv_bfloat16S1_fLi12EEEvPT0_PKT_T1_ii --------------------------
	.section	.nv.info._ZN18transformer_engine27scaled_softmax_warp_forwardI13__nv_bfloat16S1_fLi12EEEvPT0_PKT_T1_ii,"",@"SHT_CUDA_INFO"
	.sectionflags	@""
	.align	4


	//----- nvinfo : EIATTR_CUDA_API_VERSION
	.align		4
        /*0000*/ 	.byte	0x04, 0x37
        /*0002*/ 	.short	(.L_2333 - .L_2332)
.L_2332:
        /*0004*/ 	.word	0x00000082


	//----- nvinfo : EIATTR_KPARAM_INFO
	.align		4
.L_2333:
        /*0008*/ 	.byte	0x04, 0x17
        /*000a*/ 	.short	(.L_2335 - .L_2334)
.L_2334:
        /*000c*/ 	.word	0x00000000
        /*0010*/ 	.short	0x0004
        /*0012*/ 	.short	0x0018
        /*0014*/ 	.byte	0x00, 0xf0, 0x11, 0x00


	//----- nvinfo : EIATTR_KPARAM_INFO
	.align		4
.L_2335:
        /*0018*/ 	.byte	0x04, 0x17
        /*001a*/ 	.short	(.L_2337 - .L_2336)
.L_2336:
        /*001c*/ 	.word	0x00000000
        /*0020*/ 	.short	0x0003
        /*0022*/ 	.short	0x0014
        /*0024*/ 	.byte	0x00, 0xf0, 0x11, 0x00


	//----- nvinfo : EIATTR_KPARAM_INFO
	.align		4
.L_2337:
        /*0028*/ 	.byte	0x04, 0x17
        /*002a*/ 	.short	(.L_2339 - .L_2338)
.L_2338:
        /*002c*/ 	.word	0x00000000
        /*0030*/ 	.short	0x0002
        /*0032*/ 	.short	0x0010
        /*0034*/ 	.byte	0x00, 0xf0, 0x11, 0x00


	//----- nvinfo : EIATTR_KPARAM_INFO
	.align		4
.L_2339:
        /*0038*/ 	.byte	0x04, 0x17
        /*003a*/ 	.short	(.L_2341 - .L_2340)
.L_2340:
        /*003c*/ 	.word	0x00000000
        /*0040*/ 	.short	0x0001
        /*0042*/ 	.short	0x0008
        /*0044*/ 	.byte	0x00, 0xf5, 0x21, 0x00


	//----- nvinfo : EIATTR_KPARAM_INFO
	.align		4
.L_2341:
        /*0048*/ 	.byte	0x04, 0x17
        /*004a*/ 	.short	(.L_2343 - .L_2342)
.L_2342:
        /*004c*/ 	.word	0x00000000
        /*0050*/ 	.short	0x0000
        /*0052*/ 	.short	0x0000
        /*0054*/ 	.byte	0x00, 0xf5, 0x21, 0x00


	//----- nvinfo : EIATTR_SPARSE_MMA_MASK
	.align		4
.L_2343:
        /*0058*/ 	.byte	0x03, 0x50
        /*005a*/ 	.short	0x0000


	//----- nvinfo : EIATTR_MAXREG_COUNT
	.align		4
        /*005c*/ 	.byte	0x03, 0x1b
        /*005e*/ 	.short	0x00ff


	//----- nvinfo : EIATTR_MERCURY_ISA_VERSION
	.align		4
        /*0060*/ 	.byte	0x03, 0x5f
        /*0062*/ 	.short	0x0101


	//----- nvinfo : EIATTR_COOP_GROUP_MASK_REGIDS
	.align		4
        /*0064*/ 	.byte	0x04, 0x29
        /*0066*/ 	.short	(.L_2345 - .L_2344)


	//   ....[0]....
.L_2344:
        /*0068*/ 	.word	0xffffffff


	//   ....[1]....
        /*006c*/ 	.word	0xffffffff


	//   ....[2]....
        /*0070*/ 	.word	0xffffffff


	//   ....[3]....
        /*0074*/ 	.word	0xffffffff


	//   ....[4]....
        /*0078*/ 	.word	0xffffffff


	//   ....[5]....
        /*007c*/ 	.word	0xffffffff


	//   ....[6]....
        /*0080*/ 	.word	0xffffffff


	//   ....[7]....
        /*0084*/ 	.word	0xffffffff


	//   ....[8]....
        /*0088*/ 	.word	0xffffffff


	//   ....[9]....
        /*008c*/ 	.word	0xffffffff


	//----- nvinfo : EIATTR_COOP_GROUP_INSTR_OFFSETS
	.align		4
.L_2345:
        /*0090*/ 	.byte	0x04, 0x28
        /*0092*/ 	.short	(.L_2347 - .L_2346)


	//   ....[0]....
.L_2346:
        /*0094*/ 	.word	0x000036f0


	//   ....[1]....
        /*0098*/ 	.word	0x00003720


	//   ....[2]....
        /*009c*/ 	.word	0x00003750


	//   ....[3]....
        /*00a0*/ 	.word	0x00003780


	//   ....[4]....
        /*00a4*/ 	.word	0x000037b0


	//   ....[5]....
        /*00a8*/ 	.word	0x00008800


	//   ....[6]....
        /*00ac*/ 	.word	0x00008820


	//   ....[7]....
        /*00b0*/ 	.word	0x00008840


	//   ....[8]....
        /*00b4*/ 	.word	0x00008860


	//   ....[9]....
        /*00b8*/ 	.word	0x00008880


	//----- nvinfo : EIATTR_VRC_CTA_INIT_COUNT
	.align		4
.L_2347:
        /*00bc*/ 	.byte	0x02, 0x4a
	.zero		1
	.zero		1


	//----- nvinfo : EIATTR_EXIT_INSTR_OFFSETS
	.align		4
        /*00c0*/ 	.byte	0x04, 0x1c
        /*00c2*/ 	.short	(.L_2349 - .L_2348)


	//   ....[0]....
.L_2348:
        /*00c4*/ 	.word	0x000088a0


	//   ....[1]....
        /*00c8*/ 	.word	0x00008cb0


	//   ....[2]....
        /*00cc*/ 	.word	0x000090d0


	//   ....[3]....
        /*00d0*/ 	.word	0x000094f0


	//   ....[4]....
        /*00d4*/ 	.word	0x00009910


	//   ....[5]....
        /*00d8*/ 	.word	0x00009d30


	//   ....[6]....
        /*00dc*/ 	.word	0x0000a150


	//   ....[7]....
        /*00e0*/ 	.word	0x0000a570


	//   ....[8]....
        /*00e4*/ 	.word	0x0000a990


	//   ....[9]....
        /*00e8*/ 	.word	0x0000adb0


	//   ....[10]....
        /*00ec*/ 	.word	0x0000b1d0


	//   ....[11]....
        /*00f0*/ 	.word	0x0000b5f0


	//   ....[12]....
        /*00f4*/ 	.word	0x0000ba10


	//   ....[13]....
        /*00f8*/ 	.word	0x0000be30


	//   ....[14]....
        /*00fc*/ 	.word	0x0000c250


	//   ....[15]....
        /*0100*/ 	.word	0x0000c670


	//   ....[16]....
        /*0104*/ 	.word	0x0000ca90


	//   ....[17]....
        /*0108*/ 	.word	0x0000ceb0


	//   ....[18]....
        /*010c*/ 	.word	0x0000d2d0


	//   ....[19]....
        /*0110*/ 	.word	0x0000d6f0


	//   ....[20]....
        /*0114*/ 	.word	0x0000db10


	//   ....[21]....
        /*0118*/ 	.word	0x0000df30


	//   ....[22]....
        /*011c*/ 	.word	0x0000e350


	//   ....[23]....
        /*0120*/ 	.word	0x0000e770


	//   ....[24]....
        /*0124*/ 	.word	0x0000eb90


	//   ....[25]....
        /*0128*/ 	.word	0x0000efb0


	//   ....[26]....
        /*012c*/ 	.word	0x0000f3d0


	//   ....[27]....
        /*0130*/ 	.word	0x0000f7f0


	//   ....[28]....
        /*0134*/ 	.word	0x0000fc10


	//   ....[29]....
        /*0138*/ 	.word	0x00010030


	//   ....[30]....
        /*013c*/ 	.word	0x00010450


	//   ....[31]....
        /*0140*/ 	.word	0x00010870


	//   ....[32]....
        /*0144*/ 	.word	0x00010c60


	//----- nvinfo : EIATTR_CRS_STACK_SIZE
	.align		4
.L_2349:
        /*0148*/ 	.byte	0x04, 0x1e
        /*014a*/ 	.short	(.L_2351 - .L_2350)
.L_2350:
        /*014c*/ 	.word	0x00000000


	//----- nvinfo : EIATTR_CBANK_PARAM_SIZE
	.align		4
.L_2351:
        /*0150*/ 	.byte	0x03, 0x19
        /*0152*/ 	.short	0x001c


	//----- nvinfo : EIATTR_PARAM_CBANK
	.align		4
        /*0154*/ 	.byte	0x04, 0x0a
        /*0156*/ 	.short	(.L_2353 - .L_2352)
	.align		4
.L_2352:
        /*0158*/ 	.word	index@(.nv.constant0._ZN18transformer_engine27scaled_softmax_warp_forwardI13__nv_bfloat16S1_fLi12EEEvPT0_PKT_T1_ii)
        /*015c*/ 	.short	0x0380
        /*015e*/ 	.short	0x001c


	//----- nvinfo : EIATTR_SW_WAR
	.align		4
.L_2353:
        /*0160*/ 	.byte	0x04, 0x36
        /*0162*/ 	.short	(.L_2355 - .L_2354)
.L_2354:
        /*0164*/ 	.word	0x00000008
.L_2355:


//--------------------- .nv.info._ZN18transformer_engine27scaled_softmax_warp_forwardI13__nv_bfloat16S1_fLi11EEEvPT0_PKT_T1_ii --------------------------
	.section	.nv.info._ZN18transformer_engine27scaled_softmax_warp_forwardI13__nv_bfloat16S1_fLi11EEEvPT0_PKT_T1_ii,"",@"SHT_CUDA_INFO"
	.sectionflags	@""
	.align	4


	//----- nvinfo : EIATTR_CUDA_API_VERSION
	.align		4
        /*0000*/ 	.byte	0x04, 0x37
        /*0002*/ 	.short	(.L_2357 - .L_2356)
.L_2356:
        /*0004*/ 	.word	0x00000082


	//----- nvinfo : EIATTR_KPARAM_INFO
	.align		4
.L_2357:
        /*0008*/ 	.byte	0x04, 0x17
        /*000a*/ 	.short	(.L_2359 - .L_2358)
.L_2358:
        /*000c*/ 	.word	0x00000000
        /*0010*/ 	.short	0x0004
        /*0012*/ 	.short	0x0018
        /*0014*/ 	.byte	0x00, 0xf0, 0x11, 0x00


	//----- nvinfo : EIATTR_KPARAM_INFO
	.align		4
.L_2359:
        /*0018*/ 	.byte	0x04, 0x17
        /*001a*/ 	.short	(.L_2361 - .L_2360)
.L_2360:
        /*001c*/ 	.word	0x00000000
        /*0020*/ 	.short	0x0003
        /*0022*/ 	.short	0x0014
        /*0024*/ 	.byte	0x00, 0xf0, 0x11, 0x00


	//----- nvinfo : EIATTR_KPARAM_INFO
	.align		4
.L_2361:
        /*0028*/ 	.byte	0x04, 0x17
        /*002a*/ 	.short	(.L_2363 - .L_2362)
.L_2362:
        /*002c*/ 	.word	0x00000000
        /*0030*/ 	.short	0x0002
        /*0032*/ 	.short	0x0010
        /*0034*/ 	.byte	0x00, 0xf0, 0x11, 0x00


	//----- nvinfo : EIATTR_KPARAM_INFO
	.align		4
.L_2363:
        /*0038*/ 	.byte	0x04, 0x17
        /*003a*/ 	.short	(.L_2365 - .L_2364)
.L_2364:
        /*003c*/ 	.word	0x00000000
        /*0040*/ 	.short	0x0001
        /*0042*/ 	.short	0x0008
        /*0044*/ 	.byte	0x00, 0xf5, 0x21, 0x00


	//----- nvinfo : EIATTR_KPARAM_INFO
	.align		4
.L_2365:
        /*0048*/ 	.byte	0x04, 0x17
        /*004a*/ 	.short	(.L_2367 - .L_2366)
.L_2366:
        /*004c*/ 	.word	0x00000000
        /*0050*/ 	.short	0x0000
        /*0052*/ 	.short	0x0000
        /*0054*/ 	.byte	0x00, 0xf5, 0x21, 0x00


	//----- nvinfo : EIATTR_SPARSE_MMA_MASK
	.align		4
.L_2367:
        /*0058*/ 	.byte	0x03, 0x50
        /*005a*/ 	.short	0x0000


	//----- nvinfo : EIATTR_MAXREG_COUNT
	.align		4
        /*005c*/ 	.byte	0x03, 0x1b
        /*005e*/ 	.short	0x00ff


	//----- nvinfo : EIATTR_MERCURY_ISA_VERSION
	.align		4
        /*0060*/ 	.byte	0x03, 0x5f
        /*0062*/ 	.short	0x0101


	//----- nvinfo : EIATTR_COOP_GROUP_MASK_REGIDS
	.align		4
        /*0064*/ 	.byte	0x04, 0x29
        /*0066*/ 	.short	(.L_2369 - .L_2368)


	//   ....[0]....
.L_2368:
        /*0068*/ 	.word	0xffffffff


	//   ....[1]....
        /*006c*/ 	.word	0xffffffff


	//   ....[2]....
        /*0070*/ 	.word	0xffffffff


	//   ....[3]....
        /*0074*/ 	.word	0xffffffff


	//   ....[4]....
        /*0078*/ 	.word	0xffffffff


	//   ....[5]....
        /*007c*/ 	.word	0xffffffff


	//   ....[6]....
        /*0080*/ 	.word	0xffffffff


	//   ....[7]....
        /*0084*/ 	.word	0xffffffff


	//   ....[8]....
        /*0088*/ 	.word	0xffffffff


	//   ....[9]....
        /*008c*/ 	.word	0xffffffff


	//----- nvinfo : EIATTR_COOP_GROUP_INSTR_OFFSETS
	.align		4
.L_2369:
        /*0090*/ 	.byte	0x04, 0x28
        /*0092*/ 	.short	(.L_2371 - .L_2370)


	//   ....[0]....
.L_2370:
        /*0094*/ 	.word	0x00001c40


	//   ....[1]....
        /*0098*/ 	.word	0x00001c70


	//   ....[2]....
        /*009c*/ 	.word	0x00001ca0


	//   ....[3]....
        /*00a0*/ 	.word	0x00001cd0


	//   ....[4]....
        /*00a4*/ 	.word	0x00001d00


	//   ....[5]....
        /*00a8*/ 	.word	0x00004550


	//   ....[6]....
        /*00ac*/ 	.word	0x00004570


	//   ....[7]....
        /*00b0*/ 	.word	0x00004590


	//   ....[8]....
        /*00b4*/ 	.word	0x000045b0


	//   ....[9]....
        /*00b8*/ 	.word	0x000045d0


	//----- nvinfo : EIATTR_VRC_CTA_INIT_COUNT
	.align		4
.L_2371:
        /*00bc*/ 	.byte	0x02, 0x4a
	.zero		1
	.zero		1


	//----- nvinfo : EIATTR_EXIT_INSTR_OFFSETS
	.align		4
        /*00c0*/ 	.byte	0x04, 0x1c
        /*00c2*/ 	.short	(.L_2373 - .L_2372)


	//   ....[0]....
.L_2372:
        /*00c4*/ 	.word	0x000045f0


	//   ....[1]....
        /*00c8*/ 	.word	0x000049c0


	//   ....[2]....
        /*00cc*/ 	.word	0x00004da0


	//   ....[3]....
        /*00d0*/ 	.word	0x00005180


	//   ....[4]....
        /*00d4*/ 	.word	0x00005550


	//   ....[5]....
        /*00d8*/ 	.word	0x00005930


	//   ....[6]....
        /*00dc*/ 	.word	0x00005d10


	//   ....[7]....
        /*00e0*/ 	.word	0x000060f0


	//   ....[8]....
        /*00e4*/ 	.word	0x000064d0


	//   ....[9]....
        /*00e8*/ 	.word	0x000068a0


	//   ....[10]....
        /*00ec*/ 	.word	0x00006c70


	//   ....[11]....
        /*00f0*/ 	.word	0x00007040


	//   ....[12]....
        /*00f4*/ 	.word	0x00007410


	//   ....[13]....
        /*00f8*/ 	.word	0x000077e0


	//   ....[14]....
        /*00fc*/ 	.word	0x00007bb0


	//   ....[15]....
        /*0100*/ 	.word	0x00007f80


	//   ....[16]....
        /*0104*/ 	.word	0x00008330


	//----- nvinfo : EIATTR_CRS_STACK_SIZE
	.align		4
.L_2373:
        /*0108*/ 	.byte	0x04, 0x1e
        /*010a*/ 	.short	(.L_2375 - .L_2374)
.L_2374:
        /*010c*/ 	.word	0x00000000


	//----- nvinfo : EIATTR_CBANK_PARAM_SIZE
	.align		4
.L_2375:
        /*0110*/ 	.byte	0x03, 0x19
        /*0112*/ 	.short	0x001c


	//----- nvinfo : EIATTR_PARAM_CBANK
	.align		4
        /*0114*/ 	.byte	0x04, 0x0a
        /*0116*/ 	.short	(.L_2377 - .L_2376)
	.align		4
.L_2376:
        /*0118*/ 	.word	index@(.nv.constant0._ZN18transformer_engine27scaled_softmax_warp_forwardI13__nv_bfloat16S1_fLi11EEEvPT0_PKT_T1_ii)
        /*011c*/ 	.short	0x0380
        /*011e*/ 	.short	0x001c


	//----- nvinfo : EIATTR_SW_WAR
	.align		4
.L_2377:
        /*0120*/ 	.byte	0x04, 0x36
        /*0122*/ 	.short	(.L_2379 - .L_2378)
.L_2378:
        /*0124*/ 	.word	0x00000008
.L_2379:


//--------------------- .nv.info._ZN18transformer_engine27scaled_softmax_warp_forwardI13__nv_bfloat16S1_fLi10EEEvPT0_PKT_T1_ii --------------------------
	.section	.nv.info._ZN18transformer_engine27scaled_softmax_warp_forwardI13__nv_bfloat16S1_fLi10EEEvPT0_PKT_T1_ii,"",@"SHT_CUDA_INFO"
	.sectionflags	@""
	.align	4


	//----- nvinfo : EIATTR_CUDA_API_VERSION
	.align		4
        /*0000*/ 	.byte	0x04, 0x37
        /*0002*/ 	.short	(.L_2381 - .L_2380)
.L_2380:
        /*0004*/ 	.word	0x00000082


	//----- nvinfo : EIATTR_KPARAM_INFO
	.align		4
.L_2381:
        /*0008*/ 	.byte	0x04, 0x17
        /*000a*/ 	.short	(.L_2383 - .L_2382)
.L_2382:
        /*000c*/ 	.word	0x00000000
        /*0010*/ 	.short	0x0004
        /*0012*/ 	.short	0x0018
        /*0014*/ 	.byte	0x00, 0xf0, 0x11, 0x00


	//----- nvinfo : EIATTR_KPARAM_INFO
	.align		4
.L_2383:
        /*0018*/ 	.byte	0x04, 0x17
        /*001a*/ 	.short	(.L_2385 - .L_2384)
.L_2384:
        /*001c*/ 	.word	0x00000000
        /*0020*/ 	.short	0x0003
        /*0022*/ 	.short	0x0014
        /*0024*/ 	.byte	0x00, 0xf0, 0x11, 0x00


	//----- nvinfo : EIATTR_KPARAM_INFO
	.align		4
.L_2385:
        /*0028*/ 	.byte	0x04, 0x17
        /*002a*/ 	.short	(.L_2387 - .L_2386)
.L_2386:
        /*002c*/ 	.word	0x00000000
        /*0030*/ 	.short	0x0002
        /*0032*/ 	.short	0x0010
        /*0034*/ 	.byte	0x00, 0xf0, 0x11, 0x00


	//----- nvinfo : EIATTR_KPARAM_INFO
	.align		4
.L_2387:
        /*0038*/ 	.byte	0x04, 0x17
        /*003a*/ 	.short	(.L_2389 - .L_2388)
.L_2388:
        /*003c*/ 	.word	0x00000000
        /*0040*/ 	.short	0x0001
        /*0042*/ 	.short	0x0008
        /*0044*/ 	.byte	0x00, 0xf5, 0x21, 0x00


	//----- nvinfo : EIATTR_KPARAM_INFO
	.align		4
.L_2389:
        /*0048*/ 	.byte	0x04, 0x17
        /*004a*/ 	.short	(.L_2391 - .L_2390)
.L_2390:
        /*004c*/ 	.word	0x00000000
        /*0050*/ 	.short	0x0000
        /*0052*/ 	.short	0x0000
        /*0054*/ 	.byte	0x00, 0xf5, 0x21, 0x00


	//----- nvinfo : EIATTR_SPARSE_MMA_MASK
	.align		4
.L_2391:
        /*0058*/ 	.byte	0x03, 0x50
        /*005a*/ 	.short	0x0000


	//----- nvinfo : EIATTR_MAXREG_COUNT
	.align		4
        /*005c*/ 	.byte	0x03, 0x1b
        /*005e*/ 	.short	0x00ff


	//----- nvinfo : EIATTR_MERCURY_ISA_VERSION
	.align		4
        /*0060*/ 	.byte	0x03, 0x5f
        /*0062*/ 	.short	0x0101


	//----- nvinfo : EIATTR_COOP_GROUP_MASK_REGIDS
	.align		4
        /*0064*/ 	.byte	0x04, 0x29
        /*0066*/ 	.short	(.L_2393 - .L_2392)


	//   ....[0]....
.L_2392:
        /*0068*/ 	.word	0xffffffff


	//   ....[1]....
        /*006c*/ 	.word	0xffffffff


	//   ....[2]....
        /*0070*/ 	.word	0xffffffff


	//   ....[3]....
        /*0074*/ 	.word	0xffffffff


	//   ....[4]....
        /*0078*/ 	.word	0xffffffff


	//   ....[5]....
        /*007c*/ 	.word	0xffffffff


	//   ....[6]....
        /*0080*/ 	.word	0xffffffff


	//   ....[7]....
        /*0084*/ 	.word	0xffffffff


	//   ....[8]....
        /*0088*/ 	.word	0xffffffff


	//   ....[9]....
        /*008c*/ 	.word	0xffffffff


	//----- nvinfo : EIATTR_COOP_GROUP_INSTR_OFFSETS
	.align		4
.L_2393:
        /*0090*/ 	.byte	0x04, 0x28
        /*0092*/ 	.short	(.L_2395 - .L_2394)


	//   ....[0]....
.L_2394:
        /*0094*/ 	.word	0x00000ee0


	//   ....[1]....
        /*0098*/ 	.word	0x00000f10


	//   ....[2]....
        /*009c*/ 	.word	0x00000f40


	//   ....[3]....
        /*00a0*/ 	.word	0x00000f70


	//   ....[4]....
        /*00a4*/ 	.word	0x00000fa0


	//   ....[5]....
        /*00a8*/ 	.word	0x000023f0


	//   ....[6]....
        /*00ac*/ 	.word	0x00002410


	//   ....[7]....
        /*00b0*/ 	.word	0x00002430


	//   ....[8]....
        /*00b4*/ 	.word	0x00002450


	//   ....[9]....
        /*00b8*/ 	.word	0x00002470


	//----- nvinfo : EIATTR_VRC_CTA_INIT_COUNT
	.align		4
.L_2395:
        /*00bc*/ 	.byte	0x02, 0x4a
	.zero		1
	.zero		1


	//----- nvinfo : EIATTR_EXIT_INSTR_OFFSETS
	.align		4
        /*00c0*/ 	.byte	0x04, 0x1c
        /*00c2*/ 	.short	(.L_2397 - .L_2396)


	//   ....[0]....
.L_2396:
        /*00c4*/ 	.word	0x00002490


	//   ....[1]....
        /*00c8*/ 	.word	0x00002860


	//   ....[2]....
        /*00cc*/ 	.word	0x00002c40


	//   ....[3]....
        /*00d0*/ 	.word	0x00003020


	//   ....[4]....
        /*00d4*/ 	.word	0x00003400


	//   ....[5]....
        /*00d8*/ 	.word	0x000037e0


	//   ....[6]....
        /*00dc*/ 	.word	0x00003bc0


	//   ....[7]....
        /*00e0*/ 	.word	0x00003fa0


	//   ....[8]....
        /*00e4*/ 	.word	0x00004350


	//----- nvinfo : EIATTR_CRS_STACK_SIZE
	.align		4
.L_2397:
        /*00e8*/ 	.byte	0x04, 0x1e
        /*00ea*/ 	.short	(.L_2399 - .L_2398)
.L_2398:
        /*00ec*/ 	.word	0x00000000


	//----- nvinfo : EIATTR_CBANK_PARAM_SIZE
	.align		4
.L_2399:
        /*00f0*/ 	.byte	0x03, 0x19
        /*00f2*/ 	.short	0x001c


	//----- nvinfo : EIATTR_PARAM_CBANK
	.align		4
        /*00f4*/ 	.byte	0x04, 0x0a
        /*00f6*/ 	.short	(.L_2401 - .L_2400)
	.align		4
.L_2400:
        /*00f8*/ 	.word	index@(.nv.constant0._ZN18transformer_engine27scaled_softmax_warp_forwardI13__nv_bfloat16S1_fLi10EEEvPT0_PKT_T1_ii)
        /*00fc*/ 	.short	0x0380
        /*00fe*/ 	.short	0x001c


	//----- nvinfo : EIATTR_SW_WAR
	.align		4
.L_2401:
        /*0100*/ 	.byte	0x04, 0x36
        /*0102*/ 	.short	(.L_2403 - .L_2402)
.L_2402:
        /*0104*/ 	.word	0x00000008
.L_2403:


//--------------------- .nv.info._ZN18transformer_engine27scaled_softmax_warp_forwardI13__nv_bfloat16S1_fLi9EEEvPT0_PKT_T1_ii --------------------------
	.section	.nv.info._ZN18transformer_engine27scaled_softmax_warp_forwardI13__nv_bfloat16S1_fLi9EEEvPT0_PKT_T1_ii,"",@"SHT_CUDA_INFO"
	.sectionflags	@""
	.align	4


	//----- nvinfo : EIATTR_CUDA_API_VERSION
	.align		4
        /*0000*/ 	.byte	0x04, 0x37
        /*0002*/ 	.short	(.L_2405 - .L_2404)
.L_2404:
        /*0004*/ 	.word	0x00000082


	//----- nvinfo : EIATTR_KPARAM_INFO
	.align		4
.L_2405:
        /*0008*/ 	.byte	0x04, 0x17
        /*000a*/ 	.short	(.L_2407 - .L_2406)
.L_2406:
        /*000c*/ 	.word	0x00000000
        /*0010*/ 	.short	0x0004
        /*0012*/ 	.short	0x0018
        /*0014*/ 	.byte	0x00, 0xf0, 0x11, 0x00


	//----- nvinfo : EIATTR_KPARAM_INFO
	.align		4
.L_2407:
        /*0018*/ 	.byte	0x04, 0x17
        /*001a*/ 	.short	(.L_2409 - .L_2408)
.L_2408:
        /*001c*/ 	.word	0x00000000
        /*0020*/ 	.short	0x0003
        /*0022*/ 	.short	0x0014
        /*0024*/ 	.byte	0x00, 0xf0, 0x11, 0x00


	//----- nvinfo : EIATTR_KPARAM_INFO
	.align		4
.L_2409:
        /*0028*/ 	.byte	0x04, 0x17
        /*002a*/ 	.short	(.L_2411 - .L_2410)
.L_2410:
        /*002c*/ 	.word	0x00000000
        /*0030*/ 	.short	0x0002
        /*0032*/ 	.short	0x0010
        /*0034*/ 	.byte	0x00, 0xf0, 0x11, 0x00


	//----- nvinfo : EIATTR_KPARAM_INFO
	.align		4
.L_2411:
        /*0038*/ 	.byte	0x04, 0x17
        /*003a*/ 	.short	(.L_2413 - .L_2412)
.L_2412:
        /*003c*/ 	.word	0x00000000
        /*0040*/ 	.short	0x0001
        /*0042*/ 	.short	0x0008
        /*0044*/ 	.byte	0x00, 0xf5, 0x21, 0x00


	//----- nvinfo : EIATTR_KPARAM_INFO
	.align		4
.L_2413:
        /*0048*/ 	.byte	0x04, 0x17
        /*004a*/ 	.short	(.L_2415 - .L_2414)
.L_2414:
        /*004c*/ 	.word	0x00000000
        /*0050*/ 	.short	0x0000
        /*0052*/ 	.short	0x0000
        /*0054*/ 	.byte	0x00, 0xf5, 0x21, 0x00


	//----- nvinfo : EIATTR_SPARSE_MMA_MASK
	.align		4
.L_2415:
        /*0058*/ 	.byte	0x03, 0x50
        /*005a*/ 	.short	0x0000


	//----- nvinfo : EIATTR_MAXREG_COUNT
	.align		4
        /*005c*/ 	.byte	0x03, 0x1b
        /*005e*/ 	.short	0x00ff


	//----- nvinfo : EIATTR_MERCURY_ISA_VERSION
	.align		4
        /*0060*/ 	.byte	0x03, 0x5f
        /*0062*/ 	.short	0x0101


	//----- nvinfo : EIATTR_COOP_GROUP_MASK_REGIDS
	.align		4
        /*0064*/ 	.byte	0x04, 0x29
        /*0066*/ 	.short	(.L_2417 - .L_2416)


	//   ....[0]....
.L_2416:
        /*0068*/ 	.word	0xffffffff


	//   ....[1]....
        /*006c*/ 	.word	0xffffffff


	//   ....[2]....
        /*0070*/ 	.word	0xffffffff


	//   ....[3]....
        /*0074*/ 	.word	0xffffffff


	//   ....[4]....
        /*0078*/ 	.word	0xffffffff


	//   ....[5]....
        /*007c*/ 	.word	0xffffffff


	//   ....[6]....
        /*0080*/ 	.word	0xffffffff


	//   ....[7]....
        /*0084*/ 	.word	0xffffffff


	//   ....[8]....
        /*0088*/ 	.word	0xffffffff


	//   ....[9]....
        /*008c*/ 	.word	0xffffffff


	//----- nvinfo : EIATTR_COOP_GROUP_INSTR_OFFSETS
	.align		4
.L_2417:
        /*0090*/ 	.byte	0x04, 0x28
        /*0092*/ 	.short	(.L_2419 - .L_2418)


	//   ....[0]....
.L_2418:
        /*0094*/ 	.word	0x00000840


	//   ....[1]....
        /*0098*/ 	.word	0x00000870


	//   ....[2]....
        /*009c*/ 	.word	0x000008a0


	//   ....[3]....
        /*00a0*/ 	.word	0x000008d0


	//   ....[4]....
        /*00a4*/ 	.word	0x00000900


	//   ....[5]....
        /*00a8*/ 	.word	0x00001340


	//   ....[6]....
        /*00ac*/ 	.word	0x00001360


	//   ....[7]....
        /*00b0*/ 	.word	0x00001380


	//   ....[8]....
        /*00b4*/ 	.word	0x000013a0


	//   ....[9]....
        /*00b8*/ 	.word	0x000013c0


	//----- nvinfo : EIATTR_VRC_CTA_INIT_COUNT
	.align		4
.L_2419:
        /*00bc*/ 	.byte	0x02, 0x4a
	.zero		1
	.zero		1


	//----- nvinfo : EIATTR_EXIT_INSTR_OFFSETS
	.align		4
        /*00c0*/ 	.byte	0x04, 0x1c
        /*00c2*/ 	.short	(.L_2421 - .L_2420)


	//   ....[0]....
.L_2420:
        /*00c4*/ 	.word	0x000013e0


	//   ....[1]....
        /*00c8*/ 	.word	0x000017b0


	//   ....[2]....
        /*00cc*/ 	.word	0x00001b80


	//   ....[3]....
        /*00d0*/ 	.word	0x00001f50


	//   ....[4]....
        /*00d4*/ 	.word	0x00002300


	//----- nvinfo : EIATTR_CRS_STACK_SIZE
	.align		4
.L_2421:
        /*00d8*/ 	.byte	0x04, 0x1e
        /*00da*/ 	.short	(.L_2423 - .L_2422)
.L_2422:
        /*00dc*/ 	.word	0x00000000


	//----- nvinfo : EIATTR_CBANK_PARAM_SIZE
	.align		4
.L_2423:
        /*00e0*/ 	.byte	0x03, 0x19
        /*00e2*/ 	.short	0x001c


	//----- nvinfo : EIATTR_PARAM_CBANK
	.align		4
        /*00e4*/ 	.byte	0x04, 0x0a
        /*00e6*/ 	.short	(.L_2425 - .L_2424)
	.align		4
.L_2424:
        /*00e8*/ 	.word	index@(.nv.constant0._ZN18transformer_engine27scaled_softmax_warp_forwardI13__nv_bfloat16S1_fLi9EEEvPT0_PKT_T1_ii)
        /*00ec*/ 	.short	0x0380
        /*00ee*/ 	.short	0x001c


	//----- nvinfo : EIATTR_SW_WAR
	.align		4
.L_2425:
        /*00f0*/ 	.byte	0x04, 0x36
        /*00f2*/ 	.short	(.L_2427 - .L_2426)
.L_2426:
        /*00f4*/ 	.word	0x00000008
.L_2427:


//--------------------- .nv.info._ZN18transformer_engine27scaled_softmax_warp_forwardI13__nv_bfloat16S1_fLi8EEEvPT0_PKT_T1_ii --------------------------
	.section	.nv.info._ZN18transformer_engine27scaled_softmax_warp_forwardI13__nv_bfloat16S1_fLi8EEEvPT0_PKT_T1_ii,"",@"SHT_CUDA_INFO"
	.sectionflags	@""
	.align	4


	//----- nvinfo : EIATTR_CUDA_API_VERSION
	.align		4
        /*0000*/ 	.byte	0x04, 0x37
        /*0002*/ 	.short	(.L_2429 - .L_2428)
.L_2428:
        /*0004*/ 	.word	0x00000082


	//----- nvinfo : EIATTR_KPARAM_INFO
	.align		4
.L_2429:
        /*0008*/ 	.byte	0x04, 0x17
        /*000a*/ 	.short	(.L_2431 - .L_2430)
.L_2430:
        /*000c*/ 	.word	0x00000000
        /*0010*/ 	.short	0x0004
        /*0012*/ 	.short	0x0018
        /*0014*/ 	.byte	0x00, 0xf0, 0x11, 0x00


	//----- nvinfo : EIATTR_KPARAM_INFO
	.align		4
.L_2431:
        /*0018*/ 	.byte	0x04, 0x17
        /*001a*/ 	.short	(.L_2433 - .L_2432)
.L_2432:
        /*001c*/ 	.word	0x00000000
        /*0020*/ 	.short	0x0003
        /*0022*/ 	.short	0x0014
        /*0024*/ 	.byte	0x00, 0xf0, 0x11, 0x00


	//----- nvinfo : EIATTR_KPARAM_INFO
	.align		4
.L_2433:
        /*0028*/ 	.byte	0x04, 0x17
        /*002a*/ 	.short	(.L_2435 - .L_2434)
.L_2434:
        /*002c*/ 	.word	0x00000000
        /*0030*/ 	.short	0x0002
        /*0032*/ 	.short	0x0010
        /*0034*/ 	.byte	0x00, 0xf0, 0x11, 0x00


	//----- nvinfo : EIATTR_KPARAM_INFO
	.align		4
.L_2435:
        /*0038*/ 	.byte	0x04, 0x17
        /*003a*/ 	.short	(.L_2437 - .L_2436)
.L_2436:
        /*003c*/ 	.word	0x00000000
        /*0040*/ 	.short	0x0001
        /*0042*/ 	.short	0x0008
        /*0044*/ 	.byte	0x00, 0xf5, 0x21, 0x00


	//----- nvinfo : EIATTR_KPARAM_INFO
	.align		4
.L_2437:
        /*0048*/ 	.byte	0x04, 0x17
        /*004a*/ 	.short	(.L_2439 - .L_2438)
.L_2438:
        /*004c*/ 	.word	0x00000000
        /*0050*/ 	.short	0x0000
        /*0052*/ 	.short	0x0000
        /*0054*/ 	.byte	0x00, 0xf5, 0x21, 0x00


	//----- nvinfo : EIATTR_SPARSE_MMA_MASK
	.align		4
.L_2439:
        /*0058*/ 	.byte	0x03, 0x50
        /*005a*/ 	.short	0x0000


	//----- nvinfo : EIATTR_MAXREG_COUNT
	.align		4
        /*005c*/ 	.byte	0x03, 0x1b
        /*005e*/ 	.short	0x00ff


	//----- nvinfo : EIATTR_MERCURY_ISA_VERSION
	.align		4
        /*0060*/ 	.byte	0x03, 0x5f
        /*0062*/ 	.short	0x0101


	//----- nvinfo : EIATTR_COOP_GROUP_MASK_REGIDS
	.align		4
        /*0064*/ 	.byte	0x04, 0x29
        /*0066*/ 	.short	(.L_2441 - .L_2440)


	//   ....[0]....
.L_2440:
        /*0068*/ 	.word	0xffffffff


	//   ....[1]....
        /*006c*/ 	.word	0xffffffff


	//   ....[2]....
        /*0070*/ 	.word	0xffffffff


	//   ....[3]....
        /*0074*/ 	.word	0xffffffff


	//   ....[4]....
        /*0078*/ 	.word	0xffffffff


	//   ....[5]....
        /*007c*/ 	.word	0xffffffff


	//   ....[6]....
        /*0080*/ 	.word	0xffffffff


	//   ....[7]....
        /*0084*/ 	.word	0xffffffff


	//   ....[8]....
        /*0088*/ 	.word	0xffffffff


	//   ....[9]....
        /*008c*/ 	.word	0xffffffff


	//----- nvinfo : EIATTR_COOP_GROUP_INSTR_OFFSETS
	.align		4
.L_2441:
        /*0090*/ 	.byte	0x04, 0x28
        /*0092*/ 	.short	(.L_2443 - .L_2442)


	//   ....[0]....
.L_2442:
        /*0094*/ 	.word	0x000004d0


	//   ....[1]....
        /*0098*/ 	.word	0x00000500


	//   ....[2]....
        /*009c*/ 	.word	0x00000540


	//   ....[3]....
        /*00a0*/ 	.word	0x00000570


	//   ....[4]....
        /*00a4*/ 	.word	0x000005a0


	//   ....[5]....
        /*00a8*/ 	.word	0x00000ae0


	//   ....[6]....
        /*00ac*/ 	.word	0x00000b00


	//   ....[7]....
        /*00b0*/ 	.word	0x00000b20


	//   ....[8]....
        /*00b4*/ 	.word	0x00000b40


	//   ....[9]....
        /*00b8*/ 	.word	0x00000b60


	//----- nvinfo : EIATTR_VRC_CTA_INIT_COUNT
	.align		4
.L_2443:
        /*00bc*/ 	.byte	0x02, 0x4a
	.zero		1
	.zero		1


	//----- nvinfo : EIATTR_EXIT_INSTR_OFFSETS
	.align		4
        /*00c0*/ 	.byte	0x04, 0x1c
        /*00c2*/ 	.short	(.L_2445 - .L_2444)


	//   ....[0]....
.L_2444:
        /*00c4*/ 	.word	0x00000b80


	//   ....[1]....
        /*00c8*/ 	.word	0x00000fa0


	//   ....[2]....
        /*00cc*/ 	.word	0x000013a0


	//----- nvinfo : EIATTR_CRS_STACK_SIZE
	.align		4
.L_2445:
        /*00d0*/ 	.byte	0x04, 0x1e
        /*00d2*/ 	.short	(.L_2447 - .L_2446)
.L_2446:
        /*00d4*/ 	.word	0x00000000


	//----- nvinfo : EIATTR_CBANK_PARAM_SIZE
	.align		4
.L_2447:
        /*00d8*/ 	.byte	0x03, 0x19
        /*00da*/ 	.short	0x001c


	//----- nvinfo : EIATTR_PARAM_CBANK
	.align		4
        /*00dc*/ 	.byte	0x04, 0x0a
        /*00de*/ 	.short	(.L_2449 - .L_2448)
	.align		4
.L_2448:
        /*00e0*/ 	.word	index@(.nv.constant0._ZN18transformer_engine27scaled_softmax_warp_forwardI13__nv_bfloat16S1_fLi8EEEvPT0_PKT_T1_ii)
        /*00e4*/ 	.short	0x0380
        /*00e6*/ 	.short	0x001c


	//----- nvinfo : EIATTR_SW_WAR
	.align		4
.L_2449:
        /*00e8*/ 	.byte	0x04, 0x36
        /*00ea*/ 	.short	(.L_2451 - .L_2450)
.L_2450:
        /*00ec*/ 	.word	0x00000008
.L_2451:


//--------------------- .nv.info._ZN18transformer_engine27scaled_softmax_warp_forwardI13__nv_bfloat16S1_fLi7EEEvPT0_PKT_T1_ii --------------------------
	.section	.nv.info._ZN18transformer_engine27scaled_softmax_warp_forwardI13__nv_bfloat16S1_fLi7EEEvPT0_PKT_T1_ii,"",@"SHT_CUDA_INFO"
	.sectionflags	@""
	.align	4


	//----- nvinfo : EIATTR_CUDA_API_VERSION
	.align		4
        /*0000*/ 	.byte	0x04, 0x37
        /*0002*/ 	.short	(.L_2453 - .L_2452)
.L_2452:
        /*0004*/ 	.word	0x00000082


	//----- nvinfo : EIATTR_KPARAM_INFO
	.align		4
.L_2453:
        /*0008*/ 	.byte	0x04, 0x17
        /*000a*/ 	.short	(.L_2455 - .L_2454)
.L_2454:
        /*000c*/ 	.word	0x00000000
        /*0010*/ 	.short	0x0004
        /*0012*/ 	.short	0x0018
        /*0014*/ 	.byte	0x00, 0xf0, 0x11, 0x00


	//----- nvinfo : EIATTR_KPARAM_INFO
	.align		4
.L_2455:
        /*0018*/ 	.byte	0x04, 0x17
        /*001a*/ 	.short	(.L_2457 - .L_2456)
.L_2456:
        /*001c*/ 	.word	0x00000000
        /*0020*/ 	.short	0x0003
        /*0022*/ 	.short	0x0014
        /*0024*/ 	.byte	0x00, 0xf0, 0x11, 0x00


	//----- nvinfo : EIATTR_KPARAM_INFO
	.align		4
.L_2457:
        /*0028*/ 	.byte	0x04, 0x17
        /*002a*/ 	.short	(.L_2459 - .L_2458)
.L_2458:
        /*002c*/ 	.word	0x00000000
        /*0030*/ 	.short	0x0002
        /*0032*/ 	.short	0x0010
        /*0034*/ 	.byte	0x00, 0xf0, 0x11, 0x00


	//----- nvinfo : EIATTR_KPARAM_INFO
	.align		4
.L_2459:
        /*0038*/ 	.byte	0x04, 0x17
        /*003a*/ 	.short	(.L_2461 - .L_2460)
.L_2460:
        /*003c*/ 	.word	0x00000000
        /*0040*/ 	.short	0x0001
        /*0042*/ 	.short	0x0008
        /*0044*/ 	.byte	0x00, 0xf5, 0x21, 0x00


	//----- nvinfo : EIATTR_KPARAM_INFO
	.align		4
.L_2461:
        /*0048*/ 	.byte	0x04, 0x17
        /*004a*/ 	.short	(.L_2463 - .L_2462)
.L_2462:
        /*004c*/ 	.word	0x00000000
        /*0050*/ 	.short	0x0000
        /*0052*/ 	.short	0x0000
        /*0054*/ 	.byte	0x00, 0xf5, 0x21, 0x00


	//----- nvinfo : EIATTR_SPARSE_MMA_MASK
	.align		4
.L_2463:
        /*0058*/ 	.byte	0x03, 0x50
        /*005a*/ 	.short	0x0000


	//----- nvinfo : EIATTR_MAXREG_COUNT
	.align		4
        /*005c*/ 	.byte	0x03, 0x1b
        /*005e*/ 	.short	0x00ff


	//----- nvinfo : EIATTR_MERCURY_ISA_VERSION
	.align		4
        /*0060*/ 	.byte	0x03, 0x5f
        /*0062*/ 	.short	0x0101


	//----- nvinfo : EIATTR_COOP_GROUP_MASK_REGIDS
	.align		4
        /*0064*/ 	.byte	0x04, 0x29
        /*0066*/ 	.short	(.L_2465 - .L_2464)


	//   ....[0]....
.L_2464:
        /*0068*/ 	.word	0xffffffff


	//   ....[1]....
        /*006c*/ 	.word	0xffffffff


	//   ....[2]....
        /*0070*/ 	.word	0xffffffff


	//   ....[3]....
        /*0074*/ 	.word	0xffffffff


	//   ....[4]....
        /*0078*/ 	.word	0xffffffff


	//   ....[5]....
        /*007c*/ 	.word	0xffffffff


	//   ....[6]....
        /*0080*/ 	.word	0xffffffff


	//   ....[7]....
        /*0084*/ 	.word	0xffffffff


	//   ....[8]....
        /*0088*/ 	.word	0xffffffff


	//   ....[9]....
        /*008c*/ 	.word	0xffffffff


	//   ....[10]....
        /*0090*/ 	.word	0xffffffff


	//   ....[11]....
        /*0094*/ 	.word	0xffffffff


	//   ....[12]....
        /*0098*/ 	.word	0xffffffff


	//   ....[13]....
        /*009c*/ 	.word	0xffffffff


	//   ....[14]....
        /*00a0*/ 	.word	0xffffffff


	//   ....[15]....
        /*00a4*/ 	.word	0xffffffff


	//   ....[16]....
        /*00a8*/ 	.word	0xffffffff


	//   ....[17]....
        /*00ac*/ 	.word	0xffffffff


	//   ....[18]....
        /*00b0*/ 	.word	0xffffffff


	//   ....[19]....
        /*00b4*/ 	.word	0xffffffff


	//----- nvinfo : EIATTR_COOP_GROUP_INSTR_OFFSETS
	.align		4
.L_2465:
        /*00b8*/ 	.byte	0x04, 0x28
        /*00ba*/ 	.short	(.L_2467 - .L_2466)


	//   ....[0]....
.L_2466:
        /*00bc*/ 	.word	0x00000430


	//   ....[1]....
        /*00c0*/ 	.word	0x000004f0


	//   ....[2]....
        /*00c4*/ 	.word	0x00000510


	//   ....[3]....
        /*00c8*/ 	.word	0x00000550


	//   ....[4]....
        /*00cc*/ 	.word	0x00000570


	//   ....[5]....
        /*00d0*/ 	.word	0x000005b0


	//   ....[6]....
        /*00d4*/ 	.word	0x000005e0


	//   ....[7]....
        /*00d8*/ 	.word	0x00000620


	//   ....[8]....
        /*00dc*/ 	.word	0x00000640


	//   ....[9]....
        /*00e0*/ 	.word	0x00000680


	//   ....[10]....
        /*00e4*/ 	.word	0x00000bd0


	//   ....[11]....
        /*00e8*/ 	.word	0x00000bf0


	//   ....[12]....
        /*00ec*/ 	.word	0x00000c10


	//   ....[13]....
        /*00f0*/ 	.word	0x00000c30


	//   ....[14]....
        /*00f4*/ 	.word	0x00000c50


	//   ....[15]....
        /*00f8*/ 	.word	0x00000c70


	//   ....[16]....
        /*00fc*/ 	.word	0x00000c90


	//   ....[17]....
        /*0100*/ 	.word	0x00000cb0


	//   ....[18]....
        /*0104*/ 	.word	0x00000cd0


	//   ....[19]....
        /*0108*/ 	.word	0x00000cf0


	//----- nvinfo : EIATTR_VRC_CTA_INIT_COUNT
	.align		4
.L_2467:
        /*010c*/ 	.byte	0x02, 0x4a
	.zero		1
	.zero		1


	//----- nvinfo : EIATTR_EXIT_INSTR_OFFSETS
	.align		4
        /*0110*/ 	.byte	0x04, 0x1c
        /*0112*/ 	.short	(.L_2469 - .L_2468)


	//   ....[0]....
.L_2468:
        /*0114*/ 	.word	0x00000d00


	//   ....[1]....
        /*0118*/ 	.word	0x000011a0


	//   ....[2]....
        /*011c*/ 	.word	0x00001600


	//----- nvinfo : EIATTR_CRS_STACK_SIZE
	.align		4
.L_2469:
        /*0120*/ 	.byte	0x04, 0x1e
        /*0122*/ 	.short	(.L_2471 - .L_2470)
.L_2470:
        /*0124*/ 	.word	0x00000000


	//----- nvinfo : EIATTR_CBANK_PARAM_SIZE
	.align		4
.L_2471:
        /*0128*/ 	.byte	0x03, 0x19
        /*012a*/ 	.short	0x001c


	//----- nvinfo : EIATTR_PARAM_CBANK
	.align		4
        /*012c*/ 	.byte	0x04, 0x0a
        /*012e*/ 	.short	(.L_2473 - .L_2472)
	.align		4
.L_2472:
        /*0130*/ 	.word	index@(.nv.constant0._ZN18transformer_engine27scaled_softmax_warp_forwardI13__nv_bfloat16S1_fLi7EEEvPT0_PKT_T1_ii)
        /*0134*/ 	.short	0x0380
        /*0136*/ 	.short	0x001c


	//----- nvinfo : EIATTR_SW_WAR
	.align		4
.L_2473:
        /*0138*/ 	.byte	0x04, 0x36
        /*013a*/ 	.short	(.L_2475 - .L_2474)
.L_2474:
        /*013c*/ 	.word	0x00000008
.L_2475:


//--------------------- .nv.info._ZN18transformer_engine27scaled_softmax_warp_forwardI13__nv_bfloat16S1_fLi6EEEvPT0_PKT_T1_ii --------------------------
	.section	.nv.info._ZN18transformer_engine27scaled_softmax_warp_forwardI13__nv_bfloat16S1_fLi6EEEvPT0_PKT_T1_ii,"",@"SHT_CUDA_INFO"
	.sectionflags	@""
	.align	4


	//----- nvinfo : EIATTR_CUDA_API_VERSION
	.align		4
        /*0000*/ 	.byte	0x04, 0x37
        /*0002*/ 	.short	(.L_2477 - .L_2476)
.L_2476:
        /*0004*/ 	.word	0x00000082


	//----- nvinfo : EIATTR_KPARAM_INFO
	.align		4
.L_2477:
        /*0008*/ 	.byte	0x04, 0x17
        /*000a*/ 	.short	(.L_2479 - .L_2478)
.L_2478:
        /*000c*/ 	.word	0x00000000
        /*0010*/ 	.short	0x0004
        /*0012*/ 	.short	0x0018
        /*0014*/ 	.byte	0x00, 0xf0, 0x11, 0x00


	//----- nvinfo : EIATTR_KPARAM_INFO
	.align		4
.L_2479:
        /*0018*/ 	.byte	0x04, 0x17
        /*001a*/ 	.short	(.L_2481 - .L_2480)
.L_2480:
        /*001c*/ 	.word	0x00000000
        /*0020*/ 	.short	0x0003
        /*0022*/ 	.short	0x0014
        /*0024*/ 	.byte	0x00, 0xf0, 0x11, 0x00


	//----- nvinfo : EIATTR_KPARAM_INFO
	.align		4
.L_2481:
        /*0028*/ 	.byte	0x04, 0x17
        /*002a*/ 	.short	(.L_2483 - .L_2482)
.L_2482:
        /*002c*/ 	.word	0x00000000
        /*0030*/ 	.short	0x0002
        /*0032*/ 	.short	0x0010
        /*0034*/ 	.byte	0x00, 0xf0, 0x11, 0x00


	//----- nvinfo : EIATTR_KPARAM_INFO
	.align		4
.L_2483:
        /*0038*/ 	.byte	0x04, 0x17
        /*003a*/ 	.short	(.L_2485 - .L_2484)
.L_2484:
        /*003c*/ 	.word	0x00000000
        /*0040*/ 	.short	0x0001
        /*0042*/ 	.short	0x0008
        /*0044*/ 	.byte	0x00, 0xf5, 0x21, 0x00


	//----- nvinfo : EIATTR_KPARAM_INFO
	.align		4
.L_2485:
        /*0048*/ 	.byte	0x04, 0x17
        /*004a*/ 	.short	(.L_2487 - .L_2486)
.L_2486:
        /*004c*/ 	.word	0x00000000
        /*0050*/ 	.short	0x0000
        /*0052*/ 	.short	0x0000
        /*0054*/ 	.byte	0x00, 0xf5, 0x21, 0x00


	//----- nvinfo : EIATTR_SPARSE_MMA_MASK
	.align		4
.L_2487:
        /*0058*/ 	.byte	0x03, 0x50
        /*005a*/ 	.short	0x0000


	//----- nvinfo : EIATTR_MAXREG_COUNT
	.align		4
        /*005c*/ 	.byte	0x03, 0x1b
        /*005e*/ 	.short	0x00ff


	//----- nvinfo : EIATTR_MERCURY_ISA_VERSION
	.align		4
        /*0060*/ 	.byte	0x03, 0x5f
        /*0062*/ 	.short	0x0101


	//----- nvinfo : EIATTR_COOP_GROUP_MASK_REGIDS
	.align		4
        /*0064*/ 	.byte	0x04, 0x29
        /*0066*/ 	.short	(.L_2489 - .L_2488)


	//   ....[0]....
.L_2488:
        /*0068*/ 	.word	0xffffffff


	//   ....[1]....
        /*006c*/ 	.word	0xffffffff


	//   ....[2]....
        /*0070*/ 	.word	0xffffffff


	//   ....[3]....
        /*0074*/ 	.word	0xffffffff


	//   ....[4]....
        /*0078*/ 	.word	0xffffffff


	//   ....[5]....
        /*007c*/ 	.word	0xffffffff


	//   ....[6]....
        /*0080*/ 	.word	0xffffffff


	//   ....[7]....
        /*0084*/ 	.word	0xffffffff


	//   ....[8]....
        /*0088*/ 	.word	0xffffffff


	//   ....[9]....
        /*008c*/ 	.word	0xffffffff


	//   ....[10]....
        /*0090*/ 	.word	0xffffffff


	//   ....[11]....
        /*0094*/ 	.word	0xffffffff


	//   ....[12]....
        /*0098*/ 	.word	0xffffffff


	//   ....[13]....
        /*009c*/ 	.word	0xffffffff


	//   ....[14]....
        /*00a0*/ 	.word	0xffffffff


	//   ....[15]....
        /*00a4*/ 	.word	0xffffffff


	//   ....[16]....
        /*00a8*/ 	.word	0xffffffff


	//   ....[17]....
        /*00ac*/ 	.word	0xffffffff


	//   ....[18]....
        /*00b0*/ 	.word	0xffffffff


	//   ....[19]....
        /*00b4*/ 	.word	0xffffffff


	//----- nvinfo : EIATTR_COOP_GROUP_INSTR_OFFSETS
	.align		4
.L_2489:
        /*00b8*/ 	.byte	0x04, 0x28
        /*00ba*/ 	.short	(.L_2491 - .L_2490)


	//   ....[0]....
.L_2490:
        /*00bc*/ 	.word	0x00000360


	//   ....[1]....
        /*00c0*/ 	.word	0x00000390


	//   ....[2]....
        /*00c4*/ 	.word	0x000003c0


	//   ....[3]....
        /*00c8*/ 	.word	0x000003f0


	//   ....[4]....
        /*00cc*/ 	.word	0x00000420


	//   ....[5]....
        /*00d0*/ 	.word	0x00000450


	//   ....[6]....
        /*00d4*/ 	.word	0x00000480


	//   ....[7]....
        /*00d8*/ 	.word	0x000004b0


	//   ....[8]....
        /*00dc*/ 	.word	0x000004f0


	//   ....[9]....
        /*00e0*/ 	.word	0x00000520


	//   ....[10]....
        /*00e4*/ 	.word	0x000007e0


	//   ....[11]....
        /*00e8*/ 	.word	0x00000820


	//   ....[12]....
        /*00ec*/ 	.word	0x00000840


	//   ....[13]....
        /*00f0*/ 	.word	0x00000860


	//   ....[14]....
        /*00f4*/ 	.word	0x00000880


	//   ....[15]....
        /*00f8*/ 	.word	0x000008a0


	//   ....[16]....
        /*00fc*/ 	.word	0x000008c0


	//   ....[17]....
        /*0100*/ 	.word	0x000008e0


	//   ....[18]....
        /*0104*/ 	.word	0x00000900


	//   ....[19]....
        /*0108*/ 	.word	0x00000920


	//----- nvinfo : EIATTR_VRC_CTA_INIT_COUNT
	.align		4
.L_2491:
        /*010c*/ 	.byte	0x02, 0x4a
	.zero		1
	.zero		1


	//----- nvinfo : EIATTR_EXIT_INSTR_OFFSETS
	.align		4
        /*0110*/ 	.byte	0x04, 0x1c
        /*0112*/ 	.short	(.L_2493 - .L_2492)


	//   ....[0]....
.L_2492:
        /*0114*/ 	.word	0x00000930


	//   ....[1]....
        /*0118*/ 	.word	0x00000bf0


	//   ....[2]....
        /*011c*/ 	.word	0x00000c30


	//   ....[3]....
        /*0120*/ 	.word	0x00000da0


	//   ....[4]....
        /*0124*/ 	.word	0x00000ec0


	//----- nvinfo : EIATTR_CRS_STACK_SIZE
	.align		4
.L_2493:
        /*0128*/ 	.byte	0x04, 0x1e
        /*012a*/ 	.short	(.L_2495 - .L_2494)
.L_2494:
        /*012c*/ 	.word	0x00000000


	//----- nvinfo : EIATTR_CBANK_PARAM_SIZE
	.align		4
.L_2495:
        /*0130*/ 	.byte	0x03, 0x19
        /*0132*/ 	.short	0x001c


	//----- nvinfo : EIATTR_PARAM_CBANK
	.align		4
        /*0134*/ 	.byte	0x04, 0x0a
        /*0136*/ 	.short	(.L_2497 - .L_2496)
	.align		4
.L_2496:
        /*0138*/ 	.word	index@(.nv.constant0._ZN18transformer_engine27scaled_softmax_warp_forwardI13__nv_bfloat16S1_fLi6EEEvPT0_PKT_T1_ii)
        /*013c*/ 	.short	0x0380
        /*013e*/ 	.short	0x001c


	//----- nvinfo : EIATTR_SW_WAR
	.align		4
.L_2497:
        /*0140*/ 	.byte	0x04, 0x36
        /*0142*/ 	.short	(.L_2499 - .L_2498)
.L_2498:
        /*0144*/ 	.word	0x00000008
.L_2499:


//--------------------- .nv.info._ZN18transformer_engine27scaled_softmax_warp_forwardI13__nv_bfloat16S1_fLi5EEEvPT0_PKT_T1_ii --------------------------
	.section	.nv.info._ZN18transformer_engine27scaled_softmax_warp_forwardI13__nv_bfloat16S1_fLi5EEEvPT0_PKT_T1_ii,"",@"SHT_CUDA_INFO"
	.sectionflags	@""
	.align	4


	//----- nvinfo : EIATTR_CUDA_API_VERSION
	.align		4
        /*0000*/ 	.byte	0x04, 0x37
        /*0002*/ 	.short	(.L_2501 - .L_2500)
.L_2500:
        /*0004*/ 	.word	0x00000082


	//----- nvinfo : EIATTR_KPARAM_INFO
	.align		4
.L_2501:
        /*0008*/ 	.byte	0x04, 0x17
        /*000a*/ 	.short	(.L_2503 - .L_2502)
.L_2502:
        /*000c*/ 	.word	0x00000000
        /*0010*/ 	.short	0x0004
        /*0012*/ 	.short	0x0018
        /*0014*/ 	.byte	0x00, 0xf0, 0x11, 0x00


	//----- nvinfo : EIATTR_KPARAM_INFO
	.align		4
.L_2503:
        /*0018*/ 	.byte	0x04, 0x17
        /*001a*/ 	.short	(.L_2505 - .L_2504)
.L_2504:
        /*001c*/ 	.word	0x00000000
        /*0020*/ 	.short	0x0003
        /*0022*/ 	.short	0x0014
        /*0024*/ 	.byte	0x00, 0xf0, 0x11, 0x00


	//----- nvinfo : EIATTR_KPARAM_INFO
	.align		4
.L_2505:
        /*0028*/ 	.byte	0x04, 0x17
        /*002a*/ 	.short	(.L_2507 - .L_2506)
.L_2506:
        /*002c*/ 	.word	0x00000000
        /*0030*/ 	.short	0x0002
        /*0032*/ 	.short	0x0010
        /*0034*/ 	.byte	0x00, 0xf0, 0x11, 0x00


	//----- nvinfo : EIATTR_KPARAM_INFO
	.align		4
.L_2507:
        /*0038*/ 	.byte	0x04, 0x17
        /*003a*/ 	.short	(.L_2509 - .L_2508)
.L_2508:
        /*003c*/ 	.word	0x00000000
        /*0040*/ 	.short	0x0001
        /*0042*/ 	.short	0x0008
        /*0044*/ 	.byte	0x00, 0xf5, 0x21, 0x00


	//----- nvinfo : EIATTR_KPARAM_INFO
	.align		4
.L_2509:
        /*0048*/ 	.byte	0x04, 0x17
        /*004a*/ 	.short	(.L_2511 - .L_2510)
.L_2510:
        /*004c*/ 	.word	0x00000000
        /*0050*/ 	.short	0x0000
        /*0052*/ 	.short	0x0000
        /*0054*/ 	.byte	0x00, 0xf5, 0x21, 0x00


	//----- nvinfo : EIATTR_SPARSE_MMA_MASK
	.align		4
.L_2511:
        /*0058*/ 	.byte	0x03, 0x50
        /*005a*/ 	.short	0x0000


	//----- nvinfo : EIATTR_MAXREG_COUNT
	.align		4
        /*005c*/ 	.byte	0x03, 0x1b
        /*005e*/ 	.short	0x00ff


	//----- nvinfo : EIATTR_MERCURY_ISA_VERSION
	.align		4
        /*0060*/ 	.byte	0x03, 0x5f
        /*0062*/ 	.short	0x0101


	//----- nvinfo : EIATTR_COOP_GROUP_MASK_REGIDS
	.align		4
        /*0064*/ 	.byte	0x04, 0x29
        /*0066*/ 	.short	(.L_2513 - .L_2512)


	//   ....[0]....
.L_2512:
        /*0068*/ 	.word	0xffffffff


	//   ....[1]....
        /*006c*/ 	.word	0xffffffff


	//   ....[2]....
        /*0070*/ 	.word	0xffffffff


	//   ....[3]....
        /*0074*/ 	.word	0xffffffff


	//   ....[4]....
        /*0078*/ 	.word	0xffffffff


	//   ....[5]....
        /*007c*/ 	.word	0xffffffff


	//   ....[6]....
        /*0080*/ 	.word	0xffffffff


	//   ....[7]....
        /*0084*/ 	.word	0xffffffff


	//   ....[8]....
        /*0088*/ 	.word	0xffffffff


	//   ....[9]....
        /*008c*/ 	.word	0xffffffff


	//   ....[10]....
        /*0090*/ 	.word	0xffffffff


	//   ....[11]....
        /*0094*/ 	.word	0xffffffff


	//   ....[12]....
        /*0098*/ 	.word	0xffffffff


	//   ....[13]....
        /*009c*/ 	.word	0xffffffff


	//   ....[14]....
        /*00a0*/ 	.word	0xffffffff


	//   ....[15]....
        /*00a4*/ 	.word	0xffffffff


	//   ....[16]....
        /*00a8*/ 	.word	0xffffffff


	//   ....[17]....
        /*00ac*/ 	.word	0xffffffff


	//   ....[18]....
        /*00b0*/ 	.word	0xffffffff


	//   ....[19]....
        /*00b4*/ 	.word	0xffffffff


	//----- nvinfo : EIATTR_COOP_GROUP_INSTR_OFFSETS
	.align		4
.L_2513:
        /*00b8*/ 	.byte	0x04, 0x28
        /*00ba*/ 	.short	(.L_2515 - .L_2514)


	//   ....[0]....
.L_2514:
        /*00bc*/ 	.word	0x000002a0


	//   ....[1]....
        /*00c0*/ 	.word	0x000002c0


	//   ....[2]....
        /*00c4*/ 	.word	0x00000300


	//   ....[3]....
        /*00c8*/ 	.word	0x00000320


	//   ....[4]....
        /*00cc*/ 	.word	0x00000360


	//   ....[5]....
        /*00d0*/ 	.word	0x00000380


	//   ....[6]....
        /*00d4*/ 	.word	0x000003c0


	//   ....[7]....
        /*00d8*/ 	.word	0x000003e0


	//   ....[8]....
        /*00dc*/ 	.word	0x00000420


	//   ....[9]....
        /*00e0*/ 	.word	0x00000440


	//   ....[10]....
        /*00e4*/ 	.word	0x000005f0


	//   ....[11]....
        /*00e8*/ 	.word	0x00000600


	//   ....[12]....
        /*00ec*/ 	.word	0x00000630


	//   ....[13]....
        /*00f0*/ 	.word	0x00000640


	//   ....[14]....
        /*00f4*/ 	.word	0x00000670


	//   ....[15]....
        /*00f8*/ 	.word	0x00000680


	//   ....[16]....
        /*00fc*/ 	.word	0x000006b0


	//   ....[17]....
        /*0100*/ 	.word	0x000006c0


	//   ....[18]....
        /*0104*/ 	.word	0x000006f0


	//   ....[19]....
        /*0108*/ 	.word	0x00000700


	//----- nvinfo : EIATTR_VRC_CTA_INIT_COUNT
	.align		4
.L_2515:
        /*010c*/ 	.byte	0x02, 0x4a
	.zero		1
	.zero		1


	//----- nvinfo : EIATTR_EXIT_INSTR_OFFSETS
	.align		4
        /*0110*/ 	.byte	0x04, 0x1c
        /*0112*/ 	.short	(.L_2517 - .L_2516)


	//   ....[0]....
.L_2516:
        /*0114*/ 	.word	0x00000710


	//   ....[1]....
        /*0118*/ 	.word	0x000008e0


	//   ....[2]....
        /*011c*/ 	.word	0x00000a60


	//----- nvinfo : EIATTR_CRS_STACK_SIZE
	.align		4
.L_2517:
        /*0120*/ 	.byte	0x04, 0x1e
        /*0122*/ 	.short	(.L_2519 - .L_2518)
.L_2518:
        /*0124*/ 	.word	0x00000000


	//----- nvinfo : EIATTR_CBANK_PARAM_SIZE
	.align		4
.L_2519:
        /*0128*/ 	.byte	0x03, 0x19
        /*012a*/ 	.short	0x001c


	//----- nvinfo : EIATTR_PARAM_CBANK
	.align		4
        /*012c*/ 	.byte	0x04, 0x0a
        /*012e*/ 	.short	(.L_2521 - .L_2520)
	.align		4
.L_2520:
        /*0130*/ 	.word	index@(.nv.constant0._ZN18transformer_engine27scaled_softmax_warp_forwardI13__nv_bfloat16S1_fLi5EEEvPT0_PKT_T1_ii)
        /*0134*/ 	.short	0x0380
        /*0136*/ 	.short	0x001c


	//----- nvinfo : EIATTR_SW_WAR
	.align		4
.L_2521:
        /*0138*/ 	.byte	0x04, 0x36
        /*013a*/ 	.short	(.L_2523 - .L_2522)
.L_2522:
        /*013c*/ 	.word	0x00000008
.L_2523:


//--------------------- .nv.info._ZN18transformer_engine27scaled_softmax_warp_forwardI13__nv_bfloat16S1_fLi4EEEvPT0_PKT_T1_ii --------------------------
	.section	.nv.info._ZN18transformer_engine27scaled_softmax_warp_forwardI13__nv_bfloat16S1_fLi4EEEvPT0_PKT_T1_ii,"",@"SHT_CUDA_INFO"
	.sectionflags	@""
	.align	4


	//----- nvinfo : EIATTR_CUDA_API_VERSION
	.align		4
        /*0000*/ 	.byte	0x04, 0x37
        /*0002*/ 	.short	(.L_2525 - .L_2524)
.L_2524:
        /*0004*/ 	.word	0x00000082


	//----- nvinfo : EIATTR_KPARAM_INFO
	.align		4
.L_2525:
        /*0008*/ 	.byte	0x04, 0x17
        /*000a*/ 	.short	(.L_2527 - .L_2526)
.L_2526:
        /*000c*/ 	.word	0x00000000
        /*0010*/ 	.short	0x0004
        /*0012*/ 	.short	0x0018
        /*0014*/ 	.byte	0x00, 0xf0, 0x11, 0x00


	//----- nvinfo : EIATTR_KPARAM_INFO
	.align		4
.L_2527:
        /*0018*/ 	.byte	0x04, 0x17
        /*001a*/ 	.short	(.L_2529 - .L_2528)
.L_2528:
        /*001c*/ 	.word	0x00000000
        /*0020*/ 	.short	0x0003
        /*0022*/ 	.short	0x0014
        /*0024*/ 	.byte	0x00, 0xf0, 0x11, 0x00


	//----- nvinfo : EIATTR_KPARAM_INFO
	.align		4
.L_2529:
        /*0028*/ 	.byte	0x04, 0x17
        /*002a*/ 	.short	(.L_2531 - .L_2530)
.L_2530:
        /*002c*/ 	.word	0x00000000
        /*0030*/ 	.short	0x0002
        /*0032*/ 	.short	0x0010
        /*0034*/ 	.byte	0x00, 0xf0, 0x11, 0x00


	//----- nvinfo : EIATTR_KPARAM_INFO
	.align		4
.L_2531:
        /*0038*/ 	.byte	0x04, 0x17
        /*003a*/ 	.short	(.L_2533 - .L_2532)
.L_2532:
        /*003c*/ 	.word	0x00000000
        /*0040*/ 	.short	0x0001
        /*0042*/ 	.short	0x0008
        /*0044*/ 	.byte	0x00, 0xf5, 0x21, 0x00


	//----- nvinfo : EIATTR_KPARAM_INFO
	.align		4
.L_2533:
        /*0048*/ 	.byte	0x04, 0x17
        /*004a*/ 	.short	(.L_2535 - .L_2534)
.L_2534:
        /*004c*/ 	.word	0x00000000
        /*0050*/ 	.short	0x0000
        /*0052*/ 	.short	0x0000
        /*0054*/ 	.byte	0x00, 0xf5, 0x21, 0x00


	//----- nvinfo : EIATTR_SPARSE_MMA_MASK
	.align		4
.L_2535:
        /*0058*/ 	.byte	0x03, 0x50
        /*005a*/ 	.short	0x0000


	//----- nvinfo : EIATTR_MAXREG_COUNT
	.align		4
        /*005c*/ 	.byte	0x03, 0x1b
        /*005e*/ 	.short	0x00ff


	//----- nvinfo : EIATTR_MERCURY_ISA_VERSION
	.align		4
        /*0060*/ 	.byte	0x03, 0x5f
        /*0062*/ 	.short	0x0101


	//----- nvinfo : EIATTR_COOP_GROUP_MASK_REGIDS
	.align		4
        /*0064*/ 	.byte	0x04, 0x29
        /*0066*/ 	.short	(.L_2537 - .L_2536)


	//   ....[0]....
.L_2536:
        /*0068*/ 	.word	0xffffffff


	//   ....[1]....
        /*006c*/ 	.word	0xffffffff


	//   ....[2]....
        /*0070*/ 	.word	0xffffffff


	//   ....[3]....
        /*0074*/ 	.word	0xffffffff


	//   ....[4]....
        /*0078*/ 	.word	0xffffffff


	//   ....[5]....
        /*007c*/ 	.word	0xffffffff


	//   ....[6]....
        /*0080*/ 	.word	0xffffffff


	//   ....[7]....
        /*0084*/ 	.word	0xffffffff


	//   ....[8]....
        /*0088*/ 	.word	0xffffffff


	//   ....[9]....
        /*008c*/ 	.word	0xffffffff


	//   ....[10]....
        /*0090*/ 	.word	0xffffffff


	//   ....[11]....
        /*0094*/ 	.word	0xffffffff


	//   ....[12]....
        /*0098*/ 	.word	0xffffffff


	//   ....[13]....
        /*009c*/ 	.word	0xffffffff


	//   ....[14]....
        /*00a0*/ 	.word	0xffffffff


	//   ....[15]....
        /*00a4*/ 	.word	0xffffffff


	//----- nvinfo : EIATTR_COOP_GROUP_INSTR_OFFSETS
	.align		4
.L_2537:
        /*00a8*/ 	.byte	0x04, 0x28
        /*00aa*/ 	.short	(.L_2539 - .L_2538)


	//   ....[0]....
.L_2538:
        /*00ac*/ 	.word	0x000002b0


	//   ....[1]....
        /*00b0*/ 	.word	0x000002d0


	//   ....[2]....
        /*00b4*/ 	.word	0x00000310


	//   ....[3]....
        /*00b8*/ 	.word	0x00000330


	//   ....[4]....
        /*00bc*/ 	.word	0x00000370


	//   ....[5]....
        /*00c0*/ 	.word	0x00000390


	//   ....[6]....
        /*00c4*/ 	.word	0x000003d0


	//   ....[7]....
        /*00c8*/ 	.word	0x000003f0


	//   ....[8]....
        /*00cc*/ 	.word	0x00000590


	//   ....[9]....
        /*00d0*/ 	.word	0x000005a0


	//   ....[10]....
        /*00d4*/ 	.word	0x000005d0


	//   ....[11]....
        /*00d8*/ 	.word	0x000005e0


	//   ....[12]....
        /*00dc*/ 	.word	0x00000610


	//   ....[13]....
        /*00e0*/ 	.word	0x00000620


	//   ....[14]....
        /*00e4*/ 	.word	0x00000650


	//   ....[15]....
        /*00e8*/ 	.word	0x00000660


	//----- nvinfo : EIATTR_VRC_CTA_INIT_COUNT
	.align		4
.L_2539:
        /*00ec*/ 	.byte	0x02, 0x4a
	.zero		1
	.zero		1


	//----- nvinfo : EIATTR_EXIT_INSTR_OFFSETS
	.align		4
        /*00f0*/ 	.byte	0x04, 0x1c
        /*00f2*/ 	.short	(.L_2541 - .L_2540)


	//   ....[0]....
.L_2540:
        /*00f4*/ 	.word	0x00000670


	//   ....[1]....
        /*00f8*/ 	.word	0x00000840


	//   ....[2]....
        /*00fc*/ 	.word	0x000009c0


	//----- nvinfo : EIATTR_CRS_STACK_SIZE
	.align		4
.L_2541:
        /*0100*/ 	.byte	0x04, 0x1e
        /*0102*/ 	.short	(.L_2543 - .L_2542)
.L_2542:
        /*0104*/ 	.word	0x00000000


	//----- nvinfo : EIATTR_CBANK_PARAM_SIZE
	.align		4
.L_2543:
        /*0108*/ 	.byte	0x03, 0x19
        /*010a*/ 	.short	0x001c


	//----- nvinfo : EIATTR_PARAM_CBANK
	.align		4
        /*010c*/ 	.byte	0x04, 0x0a
        /*010e*/ 	.short	(.L_2545 - .L_2544)
	.align		4
.L_2544:
        /*0110*/ 	.word	index@(.nv.constant0._ZN18transformer_engine27scaled_softmax_warp_forwardI13__nv_bfloat16S1_fLi4EEEvPT0_PKT_T1_ii)
        /*0114*/ 	.short	0x0380
        /*0116*/ 	.short	0x001c


	//----- nvinfo : EIATTR_SW_WAR
	.align		4
.L_2545:
        /*0118*/ 	.byte	0x04, 0x36
        /*011a*/ 	.short	(.L_2547 - .L_2546)
.L_2546:
        /*011c*/ 	.word	0x00000008
.L_2547:


//--------------------- .nv.info._ZN18transformer_engine27scaled_softmax_warp_forwardI13__nv_bfloat16S1_fLi3EEEvPT0_PKT_T1_ii --------------------------
	.section	.nv.info._ZN18transformer_engine27scaled_softmax_warp_forwardI13__nv_bfloat16S1_fLi3EEEvPT0_PKT_T1_ii,"",@"SHT_CUDA_INFO"
	.sectionflags	@""
	.align	4


	//----- nvinfo : EIATTR_CUDA_API_VERSION
	.align		4
        /*0000*/ 	.byte	0x04, 0x37
        /*0002*/ 	.short	(.L_2549 - .L_2548)
.L_2548:
        /*0004*/ 	.word	0x00000082


	//----- nvinfo : EIATTR_KPARAM_INFO
	.align		4
.L_2549:
        /*0008*/ 	.byte	0x04, 0x17
        /*000a*/ 	.short	(.L_2551 - .L_2550)
.L_2550:
        /*000c*/ 	.word	0x00000000
        /*0010*/ 	.short	0x0004
        /*0012*/ 	.short	0x0018
        /*0014*/ 	.byte	0x00, 0xf0, 0x11, 0x00


	//----- nvinfo : EIATTR_KPARAM_INFO
	.align		4
.L_2551:
        /*0018*/ 	.byte	0x04, 0x17
        /*001a*/ 	.short	(.L_2553 - .L_2552)
.L_2552:
        /*001c*/ 	.word	0x00000000
        /*0020*/ 	.short	0x0003
        /*0022*/ 	.short	0x0014
        /*0024*/ 	.byte	0x00, 0xf0, 0x11, 0x00


	//----- nvinfo : EIATTR_KPARAM_INFO
	.align		4
.L_2553:
        /*0028*/ 	.byte	0x04, 0x17
        /*002a*/ 	.short	(.L_2555 - .L_2554)
.L_2554:
        /*002c*/ 	.word	0x00000000
        /*0030*/ 	.short	0x0002
        /*0032*/ 	.short	0x0010
        /*0034*/ 	.byte	0x00, 0xf0, 0x11, 0x00


	//----- nvinfo : EIATTR_KPARAM_INFO
	.align		4
.L_2555:
        /*0038*/ 	.byte	0x04, 0x17
        /*003a*/ 	.short	(.L_2557 - .L_2556)
.L_2556:
        /*003c*/ 	.word	0x00000000
        /*0040*/ 	.short	0x0001
        /*0042*/ 	.short	0x0008
        /*0044*/ 	.byte	0x00, 0xf5, 0x21, 0x00


	//----- nvinfo : EIATTR_KPARAM_INFO
	.align		4
.L_2557:
        /*0048*/ 	.byte	0x04, 0x17
        /*004a*/ 	.short	(.L_2559 - .L_2558)
.L_2558:
        /*004c*/ 	.word	0x00000000
        /*0050*/ 	.short	0x0000
        /*0052*/ 	.short	0x0000
        /*0054*/ 	.byte	0x00, 0xf5, 0x21, 0x00


	//----- nvinfo : EIATTR_SPARSE_MMA_MASK
	.align		4
.L_2559:
        /*0058*/ 	.byte	0x03, 0x50
        /*005a*/ 	.short	0x0000


	//----- nvinfo : EIATTR_MAXREG_COUNT
	.align		4
        /*005c*/ 	.byte	0x03, 0x1b
        /*005e*/ 	.short	0x00ff


	//----- nvinfo : EIATTR_MERCURY_ISA_VERSION
	.align		4
        /*0060*/ 	.byte	0x03, 0x5f
        /*0062*/ 	.short	0x0101


	//----- nvinfo : EIATTR_COOP_GROUP_MASK_REGIDS
	.align		4
        /*0064*/ 	.byte	0x04, 0x29
        /*0066*/ 	.short	(.L_2561 - .L_2560)


	//   ....[0]....
.L_2560:
        /*0068*/ 	.word	0xffffffff


	//   ....[1]....
        /*006c*/ 	.word	0xffffffff


	//   ....[2]....
        /*0070*/ 	.word	0xffffffff


	//   ....[3]....
        /*0074*/ 	.word	0xffffffff


	//   ....[4]....
        /*0078*/ 	.word	0xffffffff


	//   ....[5]....
        /*007c*/ 	.word	0xffffffff


	//   ....[6]....
        /*0080*/ 	.word	0xffffffff


	//   ....[7]....
        /*0084*/ 	.word	0xffffffff


	//   ....[8]....
        /*0088*/ 	.word	0xffffffff


	//   ....[9]....
        /*008c*/ 	.word	0xffffffff


	//   ....[10]....
        /*0090*/ 	.word	0xffffffff


	//   ....[11]....
        /*0094*/ 	.word	0xffffffff


	//----- nvinfo : EIATTR_COOP_GROUP_INSTR_OFFSETS
	.align		4
.L_2561:
        /*0098*/ 	.byte	0x04, 0x28
        /*009a*/ 	.short	(.L_2563 - .L_2562)


	//   ....[0]....
.L_2562:
        /*009c*/ 	.word	0x000002b0


	//   ....[1]....
        /*00a0*/ 	.word	0x000002c0


	//   ....[2]....
        /*00a4*/ 	.word	0x00000300


	//   ....[3]....
        /*00a8*/ 	.word	0x00000320


	//   ....[4]....
        /*00ac*/ 	.word	0x00000360


	//   ....[5]....
        /*00b0*/ 	.word	0x00000380


	//   ....[6]....
        /*00b4*/ 	.word	0x00000530


	//   ....[7]....
        /*00b8*/ 	.word	0x00000540


	//   ....[8]....
        /*00bc*/ 	.word	0x00000570


	//   ....[9]....
        /*00c0*/ 	.word	0x00000580


	//   ....[10]....
        /*00c4*/ 	.word	0x000005b0


	//   ....[11]....
        /*00c8*/ 	.word	0x000005c0


	//----- nvinfo : EIATTR_VRC_CTA_INIT_COUNT
	.align		4
.L_2563:
        /*00cc*/ 	.byte	0x02, 0x4a
	.zero		1
	.zero		1


	//----- nvinfo : EIATTR_EXIT_INSTR_OFFSETS
	.align		4
        /*00d0*/ 	.byte	0x04, 0x1c
        /*00d2*/ 	.short	(.L_2565 - .L_2564)


	//   ....[0]....
.L_2564:
        /*00d4*/ 	.word	0x000005d0


	//   ....[1]....
        /*00d8*/ 	.word	0x000007a0


	//   ....[2]....
        /*00dc*/ 	.word	0x00000920


	//----- nvinfo : EIATTR_CRS_STACK_SIZE
	.align		4
.L_2565:
        /*00e0*/ 	.byte	0x04, 0x1e
        /*00e2*/ 	.short	(.L_2567 - .L_2566)
.L_2566:
        /*00e4*/ 	.word	0x00000000


	//----- nvinfo : EIATTR_CBANK_PARAM_SIZE
	.align		4
.L_2567:
        /*00e8*/ 	.byte	0x03, 0x19
        /*00ea*/ 	.short	0x001c


	//----- nvinfo : EIATTR_PARAM_CBANK
	.align		4
        /*00ec*/ 	.byte	0x04, 0x0a
        /*00ee*/ 	.short	(.L_2569 - .L_2568)
	.align		4
.L_2568:
        /*00f0*/ 	.word	index@(.nv.constant0._ZN18transformer_engine27scaled_softmax_warp_forwardI13__nv_bfloat16S1_fLi3EEEvPT0_PKT_T1_ii)
        /*00f4*/ 	.short	0x0380
        /*00f6*/ 	.short	0x001c


	//----- nvinfo : EIATTR_SW_WAR
	.align		4
.L_2569:
        /*00f8*/ 	.byte	0x04, 0x36
        /*00fa*/ 	.short	(.L_2571 - .L_2570)
.L_2570:
        /*00fc*/ 	.word	0x00000008
.L_2571:


//--------------------- .nv.info._ZN18transformer_engine27scaled_softmax_warp_forwardI13__nv_bfloat16S1_fLi2EEEvPT0_PKT_T1_ii --------------------------
	.section	.nv.info._ZN18transformer_engine27scaled_softmax_warp_forwardI13__nv_bfloat16S1_fLi2EEEvPT0_PKT_T1_ii,"",@"SHT_CUDA_INFO"
	.sectionflags	@""
	.align	4


	//----- nvinfo : EIATTR_CUDA_API_VERSION
	.align		4
        /*0000*/ 	.byte	0x04, 0x37
        /*0002*/ 	.short	(.L_2573 - .L_2572)
.L_2572:
        /*0004*/ 	.word	0x00000082


	//----- nvinfo : EIATTR_KPARAM_INFO
	.align		4
.L_2573:
        /*0008*/ 	.byte	0x04, 0x17
        /*000a*/ 	.short	(.L_2575 - .L_2574)
.L_2574:
        /*000c*/ 	.word	0x00000000
        /*0010*/ 	.short	0x0004
        /*0012*/ 	.short	0x0018
        /*0014*/ 	.byte	0x00, 0xf0, 0x11, 0x00


	//----- nvinfo : EIATTR_KPARAM_INFO
	.align		4
.L_2575:
        /*0018*/ 	.byte	0x04, 0x17
        /*001a*/ 	.short	(.L_2577 - .L_2576)
.L_2576:
        /*001c*/ 	.word	0x00000000
        /*0020*/ 	.short	0x0003
        /*0022*/ 	.short	0x0014
        /*0024*/ 	.byte	0x00, 0xf0, 0x11, 0x00


	//----- nvinfo : EIATTR_KPARAM_INFO
	.align		4
.L_2577:
        /*0028*/ 	.byte	0x04, 0x17
        /*002a*/ 	.short	(.L_2579 - .L_2578)
.L_2578:
        /*002c*/ 	.word	0x00000000
        /*0030*/ 	.short	0x0002
        /*0032*/ 	.short	0x0010
        /*0034*/ 	.byte	0x00, 0xf0, 0x11, 0x00


	//----- nvinfo : EIATTR_KPARAM_INFO
	.align		4
.L_2579:
        /*0038*/ 	.byte	0x04, 0x17
        /*003a*/ 	.short	(.L_2581 - .L_2580)
.L_2580:
        /*003c*/ 	.word	0x00000000
        /*0040*/ 	.short	0x0001
        /*0042*/ 	.short	0x0008
        /*0044*/ 	.byte	0x00, 0xf5, 0x21, 0x00


	//----- nvinfo : EIATTR_KPARAM_INFO
	.align		4
.L_2581:
        /*0048*/ 	.byte	0x04, 0x17
        /*004a*/ 	.short	(.L_2583 - .L_2582)
.L_2582:
        /*004c*/ 	.word	0x00000000
        /*0050*/ 	.short	0x0000
        /*0052*/ 	.short	0x0000
        /*0054*/ 	.byte	0x00, 0xf5, 0x21, 0x00


	//----- nvinfo : EIATTR_SPARSE_MMA_MASK
	.align		4
.L_2583:
        /*0058*/ 	.byte	0x03, 0x50
        /*005a*/ 	.short	0x0000


	//----- nvinfo : EIATTR_MAXREG_COUNT
	.align		4
        /*005c*/ 	.byte	0x03, 0x1b
        /*005e*/ 	.short	0x00ff


	//----- nvinfo : EIATTR_MERCURY_ISA_VERSION
	.align		4
        /*0060*/ 	.byte	0x03, 0x5f
        /*0062*/ 	.short	0x0101


	//----- nvinfo : EIATTR_COOP_GROUP_MASK_REGIDS
	.align		4
        /*0064*/ 	.byte	0x04, 0x29
        /*0066*/ 	.short	(.L_2585 - .L_2584)


	//   ....[0]....
.L_2584:
        /*0068*/ 	.word	0xffffffff


	//   ....[1]....
        /*006c*/ 	.word	0xffffffff


	//   ....[2]....
        /*0070*/ 	.word	0xffffffff


	//   ....[3]....
        /*0074*/ 	.word	0xffffffff


	//   ....[4]....
        /*0078*/ 	.word	0xffffffff


	//   ....[5]....
        /*007c*/ 	.word	0xffffffff


	//   ....[6]....
        /*0080*/ 	.word	0xffffffff


	//   ....[7]....
        /*0084*/ 	.word	0xffffffff


	//----- nvinfo : EIATTR_COOP_GROUP_INSTR_OFFSETS
	.align		4
.L_2585:
        /*0088*/ 	.byte	0x04, 0x28
        /*008a*/ 	.short	(.L_2587 - .L_2586)


	//   ....[0]....
.L_2586:
        /*008c*/ 	.word	0x000002c0


	//   ....[1]....
        /*0090*/ 	.word	0x000002d0


	//   ....[2]....
        /*0094*/ 	.word	0x00000310


	//   ....[3]....
        /*0098*/ 	.word	0x00000330


	//   ....[4]....
        /*009c*/ 	.word	0x000004d0


	//   ....[5]....
        /*00a0*/ 	.word	0x000004e0


	//   ....[6]....
        /*00a4*/ 	.word	0x00000510


	//   ....[7]....
        /*00a8*/ 	.word	0x00000520


	//----- nvinfo : EIATTR_VRC_CTA_INIT_COUNT
	.align		4
.L_2587:
        /*00ac*/ 	.byte	0x02, 0x4a
	.zero		1
	.zero		1


	//----- nvinfo : EIATTR_EXIT_INSTR_OFFSETS
	.align		4
        /*00b0*/ 	.byte	0x04, 0x1c
        /*00b2*/ 	.short	(.L_2589 - .L_2588)


	//   ....[0]....
.L_2588:
        /*00b4*/ 	.word	0x00000530


	//   ....[1]....
        /*00b8*/ 	.word	0x00000700


	//   ....[2]....
        /*00bc*/ 	.word	0x00000880


	//----- nvinfo : EIATTR_CRS_STACK_SIZE
	.align		4
.L_2589:
        /*00c0*/ 	.byte	0x04, 0x1e
        /*00c2*/ 	.short	(.L_2591 - .L_2590)
.L_2590:
        /*00c4*/ 	.word	0x00000000


	//----- nvinfo : EIATTR_CBANK_PARAM_SIZE
	.align		4
.L_2591:
        /*00c8*/ 	.byte	0x03, 0x19
        /*00ca*/ 	.short	0x001c


	//----- nvinfo : EIATTR_PARAM_CBANK
	.align		4
        /*00cc*/ 	.byte	0x04, 0x0a
        /*00ce*/ 	.short	(.L_2593 - .L_2592)
	.align		4
.L_2592:
        /*00d0*/ 	.word	index@(.nv.constant0._ZN18transformer_engine27scaled_softmax_warp_forwardI13__nv_bfloat16S1_fLi2EEEvPT0_PKT_T1_ii)
        /*00d4*/ 	.short	0x0380
        /*00d6*/ 	.short	0x001c


	//----- nvinfo : EIATTR_SW_WAR
	.align		4
.L_2593:
        /*00d8*/ 	.byte	0x04, 0x36
        /*00da*/ 	.short	(.L_2595 - .L_2594)
.L_2594:
        /*00dc*/ 	.word	0x00000008
.L_2595:


//--------------------- .nv.info._ZN18transformer_engine27scaled_softmax_warp_forwardI13__nv_bfloat16S1_fLi1EEEvPT0_PKT_T1_ii --------------------------
	.section	.nv.info._ZN18transformer_engine27scaled_softmax_warp_forwardI13__nv_bfloat16S1_fLi1EEEvPT0_PKT_T1_ii,"",@"SHT_CUDA_INFO"
	.sectionflags	@""
	.align	4


	//----- nvinfo : EIATTR_CUDA_API_VERSION
	.align		4
        /*0000*/ 	.byte	0x04, 0x37
        /*0002*/ 	.short	(.L_2597 - .L_2596)
.L_2596:
        /*0004*/ 	.word	0x00000082


	//----- nvinfo : EIATTR_KPARAM_INFO
	.align		4
.L_2597:
        /*0008*/ 	.byte	0x04, 0x17
        /*000a*/ 	.short	(.L_2599 - .L_2598)
.L_2598:
        /*000c*/ 	.word	0x00000000
        /*0010*/ 	.short	0x0004
        /*0012*/ 	.short	0x0018
        /*0014*/ 	.byte	0x00, 0xf0, 0x11, 0x00


	//----- nvinfo : EIATTR_KPARAM_INFO
	.align		4
.L_2599:
        /*0018*/ 	.byte	0x04, 0x17
        /*001a*/ 	.short	(.L_2601 - .L_2600)
.L_2600:
        /*001c*/ 	.word	0x00000000
        /*0020*/ 	.short	0x0003
        /*0022*/ 	.short	0x0014
        /*0024*/ 	.byte	0x00, 0xf0, 0x11, 0x00


	//----- nvinfo : EIATTR_KPARAM_INFO
	.align		4
.L_2601:
        /*0028*/ 	.byte	0x04, 0x17
        /*002a*/ 	.short	(.L_2603 - .L_2602)
.L_2602:
        /*002c*/ 	.word	0x00000000
        /*0030*/ 	.short	0x0002
        /*0032*/ 	.short	0x0010
        /*0034*/ 	.byte	0x00, 0xf0, 0x11, 0x00


	//----- nvinfo : EIATTR_KPARAM_INFO
	.align		4
.L_2603:
        /*0038*/ 	.byte	0x04, 0x17
        /*003a*/ 	.short	(.L_2605 - .L_2604)
.L_2604:
        /*003c*/ 	.word	0x00000000
        /*0040*/ 	.short	0x0001
        /*0042*/ 	.short	0x0008
        /*0044*/ 	.byte	0x00, 0xf5, 0x21, 0x00


	//----- nvinfo : EIATTR_KPARAM_INFO
	.align		4
.L_2605:
        /*0048*/ 	.byte	0x04, 0x17
        /*004a*/ 	.short	(.L_2607 - .L_2606)
.L_2606:
        /*004c*/ 	.word	0x00000000
        /*0050*/ 	.short	0x0000
        /*0052*/ 	.short	0x0000
        /*0054*/ 	.byte	0x00, 0xf5, 0x21, 0x00


	//----- nvinfo : EIATTR_SPARSE_MMA_MASK
	.align		4
.L_2607:
        /*0058*/ 	.byte	0x03, 0x50
        /*005a*/ 	.short	0x0000


	//----- nvinfo : EIATTR_MAXREG_COUNT
	.align		4
        /*005c*/ 	.byte	0x03, 0x1b
        /*005e*/ 	.short	0x00ff


	//----- nvinfo : EIATTR_MERCURY_ISA_VERSION
	.align		4
        /*0060*/ 	.byte	0x03, 0x5f
        /*0062*/ 	.short	0x0101


	//----- nvinfo : EIATTR_COOP_GROUP_MASK_REGIDS
	.align		4
        /*0064*/ 	.byte	0x04, 0x29
        /*0066*/ 	.short	(.L_2609 - .L_2608)


	//   ....[0]....
.L_2608:
        /*0068*/ 	.word	0xffffffff


	//   ....[1]....
        /*006c*/ 	.word	0xffffffff


	//   ....[2]....
        /*0070*/ 	.word	0xffffffff


	//   ....[3]....
        /*0074*/ 	.word	0xffffffff


	//----- nvinfo : EIATTR_COOP_GROUP_INSTR_OFFSETS
	.align		4
.L_2609:
        /*0078*/ 	.byte	0x04, 0x28
        /*007a*/ 	.short	(.L_2611 - .L_2610)


	//   ....[0]....
.L_2610:
        /*007c*/ 	.word	0x000002b0


	//   ....[1]....
        /*0080*/ 	.word	0x000002c0


	//   ....[2]....
        /*0084*/ 	.word	0x00000470


	//   ....[3]....
        /*0088*/ 	.word	0x00000480


	//----- nvinfo : EIATTR_VRC_CTA_INIT_COUNT
	.align		4
.L_2611:
        /*008c*/ 	.byte	0x02, 0x4a
	.zero		1
	.zero		1


	//----- nvinfo : EIATTR_EXIT_INSTR_OFFSETS
	.align		4
        /*0090*/ 	.byte	0x04, 0x1c
        /*0092*/ 	.short	(.L_2613 - .L_2612)


	//   ....[0]....
.L_2612:
        /*0094*/ 	.word	0x00000490


	//   ....[1]....
        /*0098*/ 	.word	0x00000660


	//   ....[2]....
        /*009c*/ 	.word	0x000007e0


	//----- nvinfo : EIATTR_CRS_STACK_SIZE
	.align		4
.L_2613:
        /*00a0*/ 	.byte	0x04, 0x1e
        /*00a2*/ 	.short	(.L_2615 - .L_2614)
.L_2614:
        /*00a4*/ 	.word	0x00000000


	//----- nvinfo : EIATTR_CBANK_PARAM_SIZE
	.align		4
.L_2615:
        /*00a8*/ 	.byte	0x03, 0x19
        /*00aa*/ 	.short	0x001c


	//----- nvinfo : EIATTR_PARAM_CBANK
	.align		4
        /*00ac*/ 	.byte	0x04, 0x0a
        /*00ae*/ 	.short	(.L_2617 - .L_2616)
	.align		4
.L_2616:
        /*00b0*/ 	.word	index@(.nv.constant0._ZN18transformer_engine27scaled_softmax_warp_forwardI13__nv_bfloat16S1_fLi1EEEvPT0_PKT_T1_ii)
        /*00b4*/ 	.short	0x0380
        /*00b6*/ 	.short	0x001c


	//----- nvinfo : EIATTR_SW_WAR
	.align		4
.L_2617:
        /*00b8*/ 	.byte	0x04, 0x36
        /*00ba*/ 	.short	(.L_2619 - .L_2618)
.L_2618:
        /*00bc*/ 	.word	0x00000008
.L_2619:


//--------------------- .nv.info._ZN18transformer_engine27scaled_softmax_warp_forwardI13__nv_bfloat16S1_fLi0EEEvPT0_PKT_T1_ii --------------------------
	.section	.nv.info._ZN18transformer_engine27scaled_softmax_warp_forwardI13__nv_bfloat16S1_fLi0EEEvPT0_PKT_T1_ii,"",@"SHT_CUDA_INFO"
	.sectionflags	@""
	.align	4


	//----- nvinfo : EIATTR_CUDA_API_VERSION
	.align		4
        /*0000*/ 	.byte	0x04, 0x37
        /*0002*/ 	.short	(.L_2621 - .L_2620)
.L_2620:
        /*0004*/ 	.word	0x00000082


	//----- nvinfo : EIATTR_KPARAM_INFO
	.align		4
.L_2621:
        /*0008*/ 	.byte	0x04, 0x17
        /*000a*/ 	.short	(.L_2623 - .L_2622)
.L_2622:
        /*000c*/ 	.word	0x00000000
        /*0010*/ 	.short	0x0004
        /*0012*/ 	.short	0x0018
        /*0014*/ 	.byte	0x00, 0xf0, 0x11, 0x00


	//----- nvinfo : EIATTR_KPARAM_INFO
	.align		4
.L_2623:
        /*0018*/ 	.byte	0x04, 0x17
        /*001a*/ 	.short	(.L_2625 - .L_2624)
.L_2624:
        /*001c*/ 	.word	0x00000000
        /*0020*/ 	.short	0x0003
        /*0022*/ 	.short	0x0014
        /*0024*/ 	.byte	0x00, 0xf0, 0x11, 0x00


	//----- nvinfo : EIATTR_KPARAM_INFO
	.align		4
.L_2625:
        /*0028*/ 	.byte	0x04, 0x17
        /*002a*/ 	.short	(.L_2627 - .L_2626)
.L_2626:
        /*002c*/ 	.word	0x00000000
        /*0030*/ 	.short	0x0002
        /*0032*/ 	.short	0x0010
        /*0034*/ 	.byte	0x00, 0xf0, 0x11, 0x00


	//----- nvinfo : EIATTR_KPARAM_INFO
	.align		4
.L_2627:
        /*0038*/ 	.byte	0x04, 0x17
        /*003a*/ 	.short	(.L_2629 - .L_2628)
.L_2628:
        /*003c*/ 	.word	0x00000000
        /*0040*/ 	.short	0x0001
        /*0042*/ 	.short	0x0008
        /*0044*/ 	.byte	0x00, 0xf5, 0x21, 0x00


	//----- nvinfo : EIATTR_KPARAM_INFO
	.align		4
.L_2629:
        /*0048*/ 	.byte	0x04, 0x17
        /*004a*/ 	.short	(.L_2631 - .L_2630)
.L_2630:
        /*004c*/ 	.word	0x00000000
        /*0050*/ 	.short	0x0000
        /*0052*/ 	.short	0x0000
        /*0054*/ 	.byte	0x00, 0xf5, 0x21, 0x00


	//----- nvinfo : EIATTR_SPARSE_MMA_MASK
	.align		4
.L_2631:
        /*0058*/ 	.byte	0x03, 0x50
        /*005a*/ 	.short	0x0000


	//----- nvinfo : EIATTR_MAXREG_COUNT
	.align		4
        /*005c*/ 	.byte	0x03, 0x1b
        /*005e*/ 	.short	0x00ff


	//----- nvinfo : EIATTR_MERCURY_ISA_VERSION
	.align		4
        /*0060*/ 	.byte	0x03, 0x5f
        /*0062*/ 	.short	0x0101


	//----- nvinfo : EIATTR_VRC_CTA_INIT_COUNT
	.align		4
        /*0064*/ 	.byte	0x02, 0x4a
	.zero		1
	.zero		1


	//----- nvinfo : EIATTR_EXIT_INSTR_OFFSETS
	.align		4
        /*0068*/ 	.byte	0x04, 0x1c
        /*006a*/ 	.short	(.L_2633 - .L_2632)


	//   ....[0]....
.L_2632:
        /*006c*/ 	.word	0x000003c0


	//   ....[1]....
        /*0070*/ 	.word	0x000005c0


	//   ....[2]....
        /*0074*/ 	.word	0x00000740


	//----- nvinfo : EIATTR_CRS_STACK_SIZE
	.align		4
.L_2633:
        /*0078*/ 	.byte	0x04, 0x1e
        /*007a*/ 	.short	(.L_2635 - .L_2634)
.L_2634:
        /*007c*/ 	.word	0x00000000


	//----- nvinfo : EIATTR_CBANK_PARAM_SIZE
	.align		4
.L_2635:
        /*0080*/ 	.byte	0x03, 0x19
        /*0082*/ 	.short	0x001c


	//----- nvinfo : EIATTR_PARAM_CBANK
	.align		4
        /*0084*/ 	.byte	0x04, 0x0a
        /*0086*/ 	.short	(.L_2637 - .L_2636)
	.align		4
.L_2636:
        /*0088*/ 	.word	index@(.nv.constant0._ZN18transformer_engine27scaled_softmax_warp_forwardI13__nv_bfloat16S1_fLi0EEEvPT0_PKT_T1_ii)
        /*008c*/ 	.short	0x0380
        /*008e*/ 	.short	0x001c


	//----- nvinfo : EIATTR_SW_WAR
	.align		4
.L_2637:
        /*0090*/ 	.byte	0x04, 0x36
        /*0092*/ 	.short	(.L_2639 - .L_2638)
.L_2638:
        /*0094*/ 	.word	0x00000008
.L_2639:


//--------------------- .nv.info._ZN18transformer_engine27scaled_softmax_warp_forwardI6__halfS1_fLi14EEEvPT0_PKT_T1_ii --------------------------
	.section	.nv.info._ZN18transformer_engine27scaled_softmax_warp_forwardI6__halfS1_fLi14EEEvPT0_PKT_T1_ii,"",@"SHT_CUDA_INFO"
	.sectionflags	@""
	.align	4


	//----- nvinfo : EIATTR_CUDA_API_VERSION
	.align		4
        /*0000*/ 	.byte	0x04, 0x37
        /*0002*/ 	.short	(.L_2641 - .L_2640)
.L_2640:
        /*0004*/ 	.word	0x00000082


	//----- nvinfo : EIATTR_KPARAM_INFO
	.align		4
.L_2641:
        /*0008*/ 	.byte	0x04, 0x17
        /*000a*/ 	.short	(.L_2643 - .L_2642)
.L_2642:
        /*000c*/ 	.word	0x00000000
        /*0010*/ 	.short	0x0004
        /*0012*/ 	.short	0x0018
        /*0014*/ 	.byte	0x00, 0xf0, 0x11, 0x00


	//----- nvinfo : EIATTR_KPARAM_INFO
	.align		4
.L_2643:
        /*0018*/ 	.byte	0x04, 0x17
        /*001a*/ 	.short	(.L_2645 - .L_2644)
.L_2644:
        /*001c*/ 	.word	0x00000000
        /*0020*/ 	.short	0x0003
        /*0022*/ 	.short	0x0014
        /*0024*/ 	.byte	0x00, 0xf0, 0x11, 0x00


	//----- nvinfo : EIATTR_KPARAM_INFO
	.align		4
.L_2645:
        /*0028*/ 	.byte	0x04, 0x17
        /*002a*/ 	.short	(.L_2647 - .L_2646)
.L_2646:
        /*002c*/ 	.word	0x00000000
        /*0030*/ 	.short	0x0002
        /*0032*/ 	.short	0x0010
        /*0034*/ 	.byte	0x00, 0xf0, 0x11, 0x00


	//----- nvinfo : EIATTR_KPARAM_INFO
	.align		4
.L_2647:
        /*0038*/ 	.byte	0x04, 0x17
        /*003a*/ 	.short	(.L_2649 - .L_2648)
.L_2648:
        /*003c*/ 	.word	0x00000000
        /*0040*/ 	.short	0x0001
        /*0042*/ 	.short	0x0008
        /*0044*/ 	.byte	0x00, 0xf5, 0x21, 0x00


	//----- nvinfo : EIATTR_KPARAM_INFO
	.align		4
.L_2649:
        /*0048*/ 	.byte	0x04, 0x17
        /*004a*/ 	.short	(.L_2651 - .L_2650)
.L_2650:
        /*004c*/ 	.word	0x00000000
        /*0050*/ 	.short	0x0000
        /*0052*/ 	.short	0x0000
        /*0054*/ 	.byte	0x00, 0xf5, 0x21, 0x00


	//----- nvinfo : EIATTR_SPARSE_MMA_MASK
	.align		4
.L_2651:
        /*0058*/ 	.byte	0x03, 0x50
        /*005a*/ 	.short	0x0000


	//----- nvinfo : EIATTR_MAXREG_COUNT
	.align		4
        /*005c*/ 	.byte	0x03, 0x1b
        /*005e*/ 	.short	0x00ff


	//----- nvinfo : EIATTR_ANNOTATIONS
	.align		4
        /*0060*/ 	.byte	0x04, 0x55
        /*0062*/ 	.short	(.L_2653 - .L_2652)


	//   ....[0]....
.L_2652:
        /* <DEDUP_REMOVED lines=968> */


	//----- nvinfo : EIATTR_MERCURY_ISA_VERSION
	.align		4
.L_2653:
        /*3cd4*/ 	.byte	0x03, 0x5f
        /*3cd6*/ 	.short	0x0101


	//----- nvinfo : EIATTR_COOP_GROUP_MASK_REGIDS
	.align		4
        /*3cd8*/ 	.byte	0x04, 0x29
        /*3cda*/ 	.short	(.L_2655 - .L_2654)


	//   ....[0]....
.L_2654:
        /*3cdc*/ 	.word	0xffffffff


	//   ....[1]....
        /*3ce0*/ 	.word	0xffffffff


	//   ....[2]....
        /*3ce4*/ 	.word	0xffffffff


	//   ....[3]....
        /*3ce8*/ 	.word	0xffffffff


	//   ....[4]....
        /*3cec*/ 	.word	0xffffffff


	//   ....[5]....
        /*3cf0*/ 	.word	0xffffffff


	//   ....[6]....
        /*3cf4*/ 	.word	0xffffffff


	//   ....[7]....
        /*3cf8*/ 	.word	0xffffffff


	//   ....[8]....
        /*3cfc*/ 	.word	0xffffffff


	//   ....[9]....
        /*3d00*/ 	.word	0xffffffff


	//----- nvinfo : EIATTR_COOP_GROUP_INSTR_OFFSETS
	.align		4
.L_2655:
        /*3d04*/ 	.byte	0x04, 0x28
        /*3d06*/ 	.short	(.L_2657 - .L_2656)


	//   ....[0]....
.L_2656:
        /*3d08*/ 	.word	0x0000e9f0


	//   ....[1]....
        /*3d0c*/ 	.word	0x0000ea20


	//   ....[2]....
        /*3d10*/ 	.word	0x0000ea50


	//   ....[3]....
        /*3d14*/ 	.word	0x0000ea80


	//   ....[4]....
        /*3d18*/ 	.word	0x0000eab0


	//   ....[5]....
        /*3d1c*/ 	.word	0x000263c0


	//   ....[6]....
        /*3d20*/ 	.word	0x000263e0


	//   ....[7]....
        /*3d24*/ 	.word	0x00026400


	//   ....[8]....
        /*3d28*/ 	.word	0x00026420


	//   ....[9]....
        /*3d2c*/ 	.word	0x00026440


	//----- nvinfo : EIATTR_VRC_CTA_INIT_COUNT
	.align		4
.L_2657:
        /*3d30*/ 	.byte	0x02, 0x4a
	.zero		1
	.zero		1


	//----- nvinfo : EIATTR_EXIT_INSTR_OFFSETS
	.align		4
        /*3d34*/ 	.byte	0x04, 0x1c
        /*3d36*/ 	.short	(.L_2659 - .L_2658)


	//   ....[0]....
.L_2658:
        /*3d38*/ 	.word	0x00026460


	//   ....[1]....
        /*3d3c*/ 	.word	0x000268c0


	//   ....[2]....
        /*3d40*/ 	.word	0x00026d50


	//   ....[3]....
        /*3d44*/ 	.word	0x000271e0


	//   ....[4]....
        /*3d48*/ 	.word	0x00027670


	//   ....[5]....
        /*3d4c*/ 	.word	0x00027b00


	//   ....[6]....
        /*3d50*/ 	.word	0x00027f90


	//   ....[7]....
        /*3d54*/ 	.word	0x00028420


	//   ....[8]....
        /*3d58*/ 	.word	0x000288b0


	//   ....[9]....
        /*3d5c*/ 	.word	0x00028d40


	//   ....[10]....
        /*3d60*/ 	.word	0x000291d0


	//   ....[11]....
        /*3d64*/ 	.word	0x00029660


	//   ....[12]....
        /*3d68*/ 	.word	0x00029af0


	//   ....[13]....
        /*3d6c*/ 	.word	0x00029f80


	//   ....[14]....
        /*3d70*/ 	.word	0x0002a410


	//   ....[15]....
        /*3d74*/ 	.word	0x0002a8a0


	//   ....[16]....
        /*3d78*/ 	.word	0x0002ad30


	//   ....[17]....
        /*3d7c*/ 	.word	0x0002b1c0


	//   ....[18]....
        /*3d80*/ 	.word	0x0002b650


	//   ....[19]....
        /*3d84*/ 	.word	0x0002bae0


	//   ....[20]....
        /*3d88*/ 	.word	0x0002bf70


	//   ....[21]....
        /*3d8c*/ 	.word	0x0002c400


	//   ....[22]....
        /*3d90*/ 	.word	0x0002c890


	//   ....[23]....
        /*3d94*/ 	.word	0x0002cd20


	//   ....[24]....
        /*3d98*/ 	.word	0x0002d1b0


	//   ....[25]....
        /*3d9c*/ 	.word	0x0002d640


	//   ....[26]....
        /*3da0*/ 	.word	0x0002dad0


	//   ....[27]....
        /*3da4*/ 	.word	0x0002df10


	//   ....[28]....
        /*3da8*/ 	.word	0x0002e300


	//   ....[29]....
        /*3dac*/ 	.word	0x0002e6f0


	//   ....[30]....
        /*3db0*/ 	.word	0x0002eae0


	//   ....[31]....
        /*3db4*/ 	.word	0x0002eed0


	//   ....[32]....
        /*3db8*/ 	.word	0x0002f2e0


	//   ....[33]....
        /*3dbc*/ 	.word	0x0002f6d0


	//   ....[34]....
        /*3dc0*/ 	.word	0x0002fac0


	//   ....[35]....
        /*3dc4*/ 	.word	0x0002feb0


	//   ....[36]....
        /*3dc8*/ 	.word	0x000302a0


	//   ....[37]....
        /*3dcc*/ 	.word	0x00030690


	//   ....[38]....
        /*3dd0*/ 	.word	0x00030a80


	//   ....[39]....
        /*3dd4*/ 	.word	0x00030e70


	//   ....[40]....
        /*3dd8*/ 	.word	0x000312a0


	//   ....[41]....
        /*3ddc*/ 	.word	0x000316d0


	//   ....[42]....
        /*3de0*/ 	.word	0x00031b00


	//   ....[43]....
        /*3de4*/ 	.word	0x00031f30


	//   ....[44]....
        /*3de8*/ 	.word	0x00032360


	//   ....[45]....
        /*3dec*/ 	.word	0x00032790


	//   ....[46]....
        /*3df0*/ 	.word	0x00032bc0


	//   ....[47]....
        /*3df4*/ 	.word	0x00032ff0


	//   ....[48]....
        /*3df8*/ 	.word	0x00033420


	//   ....[49]....
        /*3dfc*/ 	.word	0x00033850


	//   ....[50]....
        /*3e00*/ 	.word	0x00033c80


	//   ....[51]....
        /*3e04*/ 	.word	0x000340b0


	//   ....[52]....
        /*3e08*/ 	.word	0x000344e0


	//   ....[53]....
        /*3e0c*/ 	.word	0x00034910


	//   ....[54]....
        /*3e10*/ 	.word	0x00034d40


	//   ....[55]....
        /*3e14*/ 	.word	0x00035170


	//   ....[56]....
        /*3e18*/ 	.word	0x000355a0


	//   ....[57]....
        /*3e1c*/ 	.word	0x000359d0


	//   ....[58]....
        /*3e20*/ 	.word	0x00035e00


	//   ....[59]....
        /*3e24*/ 	.word	0x00036230


	//   ....[60]....
        /*3e28*/ 	.word	0x00036660


	//   ....[61]....
        /*3e2c*/ 	.word	0x00036a90


	//   ....[62]....
        /*3e30*/ 	.word	0x00036ec0


	//   ....[63]....
        /*3e34*/ 	.word	0x000372f0


	//   ....[64]....
        /*3e38*/ 	.word	0x00037740


	//   ....[65]....
        /*3e3c*/ 	.word	0x00037b70


	//   ....[66]....
        /*3e40*/ 	.word	0x00037fc0


	//   ....[67]....
        /*3e44*/ 	.word	0x000383f0


	//   ....[68]....
        /*3e48*/ 	.word	0x00038810


	//   ....[69]....
        /*3e4c*/ 	.word	0x00038c20


	//   ....[70]....
        /*3e50*/ 	.word	0x00039030


	//   ....[71]....
        /*3e54*/ 	.word	0x00039440


	//   ....[72]....
        /*3e58*/ 	.word	0x00039850


	//   ....[73]....
        /*3e5c*/ 	.word	0x00039c60


	//   ....[74]....
        /*3e60*/ 	.word	0x0003a070


	//   ....[75]....
        /*3e64*/ 	.word	0x0003a480


	//   ....[76]....
        /*3e68*/ 	.word	0x0003a890


	//   ....[77]....
        /*3e6c*/ 	.word	0x0003aca0


	//   ....[78]....
        /*3e70*/ 	.word	0x0003b0b0


	//   ....[79]....
        /*3e74*/ 	.word	0x0003b4c0


	//   ....[80]....
        /*3e78*/ 	.word	0x0003b8d0


	//   ....[81]....
        /*3e7c*/ 	.word	0x0003bcb0


	//   ....[82]....
        /*3e80*/ 	.word	0x0003c090


	//   ....[83]....
        /*3e84*/ 	.word	0x0003c470


	//   ....[84]....
        /*3e88*/ 	.word	0x0003c850


	//   ....[85]....
        /*3e8c*/ 	.word	0x0003cc30


	//   ....[86]....
        /*3e90*/ 	.word	0x0003d010


	//   ....[87]....
        /*3e94*/ 	.word	0x0003d3f0


	//   ....[88]....
        /*3e98*/ 	.word	0x0003d7d0


	//   ....[89]....
        /*3e9c*/ 	.word	0x0003dbb0


	//   ....[90]....
        /*3ea0*/ 	.word	0x0003df90


	//   ....[91]....
        /*3ea4*/ 	.word	0x0003e370


	//   ....[92]....
        /*3ea8*/ 	.word	0x0003e750


	//   ....[93]....
        /*3eac*/ 	.word	0x0003eb30


	//   ....[94]....
        /*3eb0*/ 	.word	0x0003ef10


	//   ....[95]....
        /*3eb4*/ 	.word	0x0003f2f0


	//   ....[96]....
        /*3eb8*/ 	.word	0x0003f6d0


	//   ....[97]....
        /*3ebc*/ 	.word	0x0003fab0


	//   ....[98]....
        /*3ec0*/ 	.word	0x0003fe90


	//   ....[99]....
        /*3ec4*/ 	.word	0x00040270


	//   ....[100]....
        /*3ec8*/ 	.word	0x00040650


	//   ....[101]....
        /*3ecc*/ 	.word	0x00040a30


	//   ....[102]....
        /*3ed0*/ 	.word	0x00040e10


	//   ....[103]....
        /*3ed4*/ 	.word	0x000411f0


	//   ....[104]....
        /*3ed8*/ 	.word	0x000415d0


	//   ....[105]....
        /*3edc*/ 	.word	0x000419b0


	//   ....[106]....
        /*3ee0*/ 	.word	0x00041d90


	//   ....[107]....
        /*3ee4*/ 	.word	0x00042170


	//   ....[108]....
        /*3ee8*/ 	.word	0x00042550


	//   ....[109]....
        /*3eec*/ 	.word	0x00042930


	//   ....[110]....
        /*3ef0*/ 	.word	0x00042d10


	//   ....[111]....
        /*3ef4*/ 	.word	0x000430f0


	//   ....[112]....
        /*3ef8*/ 	.word	0x000434d0


	//   ....[113]....
        /*3efc*/ 	.word	0x000438b0


	//   ....[114]....
        /*3f00*/ 	.word	0x00043c90


	//   ....[115]....
        /*3f04*/ 	.word	0x00044070


	//   ....[116]....
        /*3f08*/ 	.word	0x00044450


	//   ....[117]....
        /*3f0c*/ 	.word	0x00044830


	//   ....[118]....
        /*3f10*/ 	.word	0x00044c10


	//   ....[119]....
        /*3f14*/ 	.word	0x00044ff0


	//   ....[120]....
        /*3f18*/ 	.word	0x000453d0


	//   ....[121]....
        /*3f1c*/ 	.word	0x000457b0


	//   ....[122]....
        /*3f20*/ 	.word	0x00045b90


	//   ....[123]....
        /*3f24*/ 	.word	0x00045f70


	//   ....[124]....
        /*3f28*/ 	.word	0x00046350


	//   ....[125]....
        /*3f2c*/ 	.word	0x00046730


	//   ....[126]....
        /*3f30*/ 	.word	0x00046b10


	//   ....[127]....
        /*3f34*/ 	.word	0x00046ef0


	//   ....[128]....
        /*3f38*/ 	.word	0x000472a0


	//----- nvinfo : EIATTR_CRS_STACK_SIZE
	.align		4
.L_2659:
        /*3f3c*/ 	.byte	0x04, 0x1e
        /*3f3e*/ 	.short	(.L_2661 - .L_2660)
.L_2660:
        /*3f40*/ 	.word	0x00000000


	//----- nvinfo : EIATTR_CBANK_PARAM_SIZE
	.align		4
.L_2661:
        /*3f44*/ 	.byte	0x03, 0x19
        /*3f46*/ 	.short	0x001c


	//----- nvinfo : EIATTR_PARAM_CBANK
	.align		4
        /*3f48*/ 	.byte	0x04, 0x0a
        /*3f4a*/ 	.short	(.L_2663 - .L_2662)
	.align		4
.L_2662:
        /*3f4c*/ 	.word	index@(.nv.constant0._ZN18transformer_engine27scaled_softmax_warp_forwardI6__halfS1_fLi14EEEvPT0_PKT_T1_ii)
        /*3f50*/ 	.short	0x0380
        /*3f52*/ 	.short	0x001c


	//----- nvinfo : EIATTR_SW_WAR
	.align		4
.L_2663:
        /*3f54*/ 	.byte	0x04, 0x36
        /*3f56*/ 	.short	(.L_2665 - .L_2664)
.L_2664:
        /*3f58*/ 	.word	0x00000008
.L_2665:


//--------------------- .nv.info._ZN18transformer_engine27scaled_softmax_warp_forwardI6__halfS1_fLi13EEEvPT0_PKT_T1_ii --------------------------
	.section	.nv.info._ZN18transformer_engine27scaled_softmax_warp_forwardI6__halfS1_fLi13EEEvPT0_PKT_T1_ii,"",@"SHT_CUDA_INFO"
	.sectionflags	@""
	.align	4


	//----- nvinfo : EIATTR_CUDA_API_VERSION
	.align		4
        /*0000*/ 	.byte	0x04, 0x37
        /*0002*/ 	.short	(.L_2667 - .L_2666)
.L_2666:
        /*0004*/ 	.word	0x00000082


	//----- nvinfo : EIATTR_KPARAM_INFO
	.align		4
.L_2667:
        /*0008*/ 	.byte	0x04, 0x17
        /*000a*/ 	.short	(.L_2669 - .L_2668)
.L_2668:
        /*000c*/ 	.word	0x00000000
        /*0010*/ 	.short	0x0004
        /*0012*/ 	.short	0x0018
        /*0014*/ 	.byte	0x00, 0xf0, 0x11, 0x00


	//----- nvinfo : EIATTR_KPARAM_INFO
	.align		4
.L_2669:
        /*0018*/ 	.byte	0x04, 0x17
        /*001a*/ 	.short	(.L_2671 - .L_2670)
.L_2670:
        /*001c*/ 	.word	0x00000000
        /*0020*/ 	.short	0x0003
        /*0022*/ 	.short	0x0014
        /*0024*/ 	.byte	0x00, 0xf0, 0x11, 0x00


	//----- nvinfo : EIATTR_KPARAM_INFO
	.align		4
.L_2671:
        /*0028*/ 	.byte	0x04, 0x17
        /*002a*/ 	.short	(.L_2673 - .L_2672)
.L_2672:
        /*002c*/ 	.word	0x00000000
        /*0030*/ 	.short	0x0002
        /*0032*/ 	.short	0x0010
        /*0034*/ 	.byte	0x00, 0xf0, 0x11, 0x00


	//----- nvinfo : EIATTR_KPARAM_INFO
	.align		4
.L_2673:
        /*0038*/ 	.byte	0x04, 0x17
        /*003a*/ 	.short	(.L_2675 - .L_2674)
.L_2674:
        /*003c*/ 	.word	0x00000000
        /*0040*/ 	.short	0x0001
        /*0042*/ 	.short	0x0008
        /*0044*/ 	.byte	0x00, 0xf5, 0x21, 0x00


	//----- nvinfo : EIATTR_KPARAM_INFO
	.align		4
.L_2675:
        /*0048*/ 	.byte	0x04, 0x17
        /*004a*/ 	.short	(.L_2677 - .L_2676)
.L_2676:
        /*004c*/ 	.word	0x00000000
        /*0050*/ 	.short	0x0000
        /*0052*/ 	.short	0x0000
        /*0054*/ 	.byte	0x00, 0xf5, 0x21, 0x00


	//----- nvinfo : EIATTR_SPARSE_MMA_MASK
	.align		4
.L_2677:
        /*0058*/ 	.byte	0x03, 0x50
        /*005a*/ 	.short	0x0000


	//----- nvinfo : EIATTR_MAXREG_COUNT
	.align		4
        /*005c*/ 	.byte	0x03, 0x1b
        /*005e*/ 	.short	0x00ff


	//----- nvinfo : EIATTR_ANNOTATIONS
	.align		4
        /*0060*/ 	.byte	0x04, 0x55
        /*0062*/ 	.short	(.L_2679 - .L_2678)


	//   ....[0]....
.L_2678:
        /* <DEDUP_REMOVED lines=113> */


	//----- nvinfo : EIATTR_MERCURY_ISA_VERSION
	.align		4
.L_2679:
        /*0764*/ 	.byte	0x03, 0x5f
        /*0766*/ 	.short	0x0101


	//----- nvinfo : EIATTR_COOP_GROUP_MASK_REGIDS
	.align		4
        /*0768*/ 	.byte	0x04, 0x29
        /*076a*/ 	.short	(.L_2681 - .L_2680)


	//   ....[0]....
.L_2680:
        /*076c*/ 	.word	0xffffffff


	//   ....[1]....
        /*0770*/ 	.word	0xffffffff


	//   ....[2]....
        /*0774*/ 	.word	0xffffffff


	//   ....[3]....
        /*0778*/ 	.word	0xffffffff


	//   ....[4]....
        /*077c*/ 	.word	0xffffffff


	//   ....[5]....
        /*0780*/ 	.word	0xffffffff


	//   ....[6]....
        /*0784*/ 	.word	0xffffffff


	//   ....[7]....
        /*0788*/ 	.word	0xffffffff


	//   ....[8]....
        /*078c*/ 	.word	0xffffffff


	//   ....[9]....
        /*0790*/ 	.word	0xffffffff


	//----- nvinfo : EIATTR_COOP_GROUP_INSTR_OFFSETS
	.align		4
.L_2681:
        /*0794*/ 	.byte	0x04, 0x28
        /*0796*/ 	.short	(.L_2683 - .L_2682)


	//   ....[0]....
.L_2682:
        /*0798*/ 	.word	0x00006aa0


	//   ....[1]....
        /*079c*/ 	.word	0x00006ad0


	//   ....[2]....
        /*07a0*/ 	.word	0x00006b00


	//   ....[3]....
        /*07a4*/ 	.word	0x00006b30


	//   ....[4]....
        /*07a8*/ 	.word	0x00006b60


	//   ....[5]....
        /*07ac*/ 	.word	0x00011130


	//   ....[6]....
        /*07b0*/ 	.word	0x00011150


	//   ....[7]....
        /*07b4*/ 	.word	0x00011170


	//   ....[8]....
        /*07b8*/ 	.word	0x00011190


	//   ....[9]....
        /*07bc*/ 	.word	0x000111b0


	//----- nvinfo : EIATTR_VRC_CTA_INIT_COUNT
	.align		4
.L_2683:
        /*07c0*/ 	.byte	0x02, 0x4a
	.zero		1
	.zero		1


	//----- nvinfo : EIATTR_EXIT_INSTR_OFFSETS
	.align		4
        /*07c4*/ 	.byte	0x04, 0x1c
        /*07c6*/ 	.short	(.L_2685 - .L_2684)


	//   ....[0]....
.L_2684:
        /*07c8*/ 	.word	0x000111d0


	//   ....[1]....
        /*07cc*/ 	.word	0x00011610


	//   ....[2]....
        /*07d0*/ 	.word	0x00011a40


	//   ....[3]....
        /*07d4*/ 	.word	0x00011e30


	//   ....[4]....
        /*07d8*/ 	.word	0x00012210


	//   ....[5]....
        /*07dc*/ 	.word	0x000125f0


	//   ....[6]....
        /*07e0*/ 	.word	0x000129d0


	//   ....[7]....
        /*07e4*/ 	.word	0x00012db0


	//   ....[8]....
        /*07e8*/ 	.word	0x00013190


	//   ....[9]....
        /*07ec*/ 	.word	0x00013570


	//   ....[10]....
        /*07f0*/ 	.word	0x00013950


	//   ....[11]....
        /*07f4*/ 	.word	0x00013d30


	//   ....[12]....
        /*07f8*/ 	.word	0x00014110


	//   ....[13]....
        /*07fc*/ 	.word	0x000144f0


	//   ....[14]....
        /*0800*/ 	.word	0x000148d0


	//   ....[15]....
        /*0804*/ 	.word	0x00014cb0


	//   ....[16]....
        /*0808*/ 	.word	0x00015090


	//   ....[17]....
        /*080c*/ 	.word	0x00015470


	//   ....[18]....
        /*0810*/ 	.word	0x00015850


	//   ....[19]....
        /*0814*/ 	.word	0x00015c30


	//   ....[20]....
        /*0818*/ 	.word	0x00016010


	//   ....[21]....
        /*081c*/ 	.word	0x000163f0


	//   ....[22]....
        /*0820*/ 	.word	0x000167d0


	//   ....[23]....
        /*0824*/ 	.word	0x00016bb0


	//   ....[24]....
        /*0828*/ 	.word	0x00016f90


	//   ....[25]....
        /*082c*/ 	.word	0x00017370


	//   ....[26]....
        /*0830*/ 	.word	0x00017750


	//   ....[27]....
        /*0834*/ 	.word	0x00017b30


	//   ....[28]....
        /*0838*/ 	.word	0x00017f10


	//   ....[29]....
        /*083c*/ 	.word	0x000182f0


	//   ....[30]....
        /*0840*/ 	.word	0x000186d0


	//   ....[31]....
        /*0844*/ 	.word	0x00018ab0


	//   ....[32]....
        /*0848*/ 	.word	0x00018ec0


	//   ....[33]....
        /*084c*/ 	.word	0x000192e0


	//   ....[34]....
        /*0850*/ 	.word	0x000196e0


	//   ....[35]....
        /*0854*/ 	.word	0x00019ac0


	//   ....[36]....
        /*0858*/ 	.word	0x00019ea0


	//   ....[37]....
        /*085c*/ 	.word	0x0001a280


	//   ....[38]....
        /*0860*/ 	.word	0x0001a660


	//   ....[39]....
        /*0864*/ 	.word	0x0001aa40


	//   ....[40]....
        /*0868*/ 	.word	0x0001ae20


	//   ....[41]....
        /*086c*/ 	.word	0x0001b200


	//   ....[42]....
        /*0870*/ 	.word	0x0001b5e0


	//   ....[43]....
        /*0874*/ 	.word	0x0001b9c0


	//   ....[44]....
        /*0878*/ 	.word	0x0001bda0


	//   ....[45]....
        /*087c*/ 	.word	0x0001c180


	//   ....[46]....
        /*0880*/ 	.word	0x0001c560


	//   ....[47]....
        /*0884*/ 	.word	0x0001c940


	//   ....[48]....
        /*0888*/ 	.word	0x0001cd20


	//   ....[49]....
        /*088c*/ 	.word	0x0001d100


	//   ....[50]....
        /*0890*/ 	.word	0x0001d4e0


	//   ....[51]....
        /*0894*/ 	.word	0x0001d8c0


	//   ....[52]....
        /*0898*/ 	.word	0x0001dca0


	//   ....[53]....
        /*089c*/ 	.word	0x0001e080


	//   ....[54]....
        /*08a0*/ 	.word	0x0001e460


	//   ....[55]....
        /*08a4*/ 	.word	0x0001e840


	//   ....[56]....
        /*08a8*/ 	.word	0x0001ec20


	//   ....[57]....
        /*08ac*/ 	.word	0x0001f000


	//   ....[58]....
        /*08b0*/ 	.word	0x0001f3e0


	//   ....[59]....
        /*08b4*/ 	.word	0x0001f7c0


	//   ....[60]....
        /*08b8*/ 	.word	0x0001fba0


	//   ....[61]....
        /*08bc*/ 	.word	0x0001ff80


	//   ....[62]....
        /*08c0*/ 	.word	0x00020360


	//   ....[63]....
        /*08c4*/ 	.word	0x00020740


	//   ....[64]....
        /*08c8*/ 	.word	0x00020af0


	//----- nvinfo : EIATTR_CRS_STACK_SIZE
	.align		4
.L_2685:
        /*08cc*/ 	.byte	0x04, 0x1e
        /*08ce*/ 	.short	(.L_2687 - .L_2686)
.L_2686:
        /*08d0*/ 	.word	0x00000000


	//----- nvinfo : EIATTR_CBANK_PARAM_SIZE
	.align		4
.L_2687:
        /*08d4*/ 	.byte	0x03, 0x19
        /*08d6*/ 	.short	0x001c


	//----- nvinfo : EIATTR_PARAM_CBANK
	.align		4
        /*08d8*/ 	.byte	0x04, 0x0a
        /*08da*/ 	.short	(.L_2689 - .L_2688)
	.align		4
.L_2688:
        /*08dc*/ 	.word	index@(.nv.constant0._ZN18transformer_engine27scaled_softmax_warp_forwardI6__halfS1_fLi13EEEvPT0_PKT_T1_ii)
        /*08e0*/ 	.short	0x0380
        /*08e2*/ 	.short	0x001c


	//----- nvinfo : EIATTR_SW_WAR
	.align		4
.L_2689:
        /*08e4*/ 	.byte	0x04, 0x36
        /*08e6*/ 	.short	(.L_2691 - .L_2690)
.L_2690:
        /*08e8*/ 	.word	0x00000008
.L_2691:


//--------------------- .nv.info._ZN18transformer_engine27scaled_softmax_warp_forwardI6__halfS1_fLi12EEEvPT0_PKT_T1_ii --------------------------
	.section	.nv.info._ZN18transformer_engine27scaled_softmax_warp_forwardI6__halfS1_fLi12EEEvPT0_PKT_T1_ii,"",@"SHT_CUDA_INFO"
	.sectionflags	@""
	.align	4


	//----- nvinfo : EIATTR_CUDA_API_VERSION
	.align		4
        /*0000*/ 	.byte	0x04, 0x37
        /*0002*/ 	.short	(.L_2693 - .L_2692)
.L_2692:
        /*0004*/ 	.word	0x00000082


	//----- nvinfo : EIATTR_KPARAM_INFO
	.align		4
.L_2693:
        /*0008*/ 	.byte	0x04, 0x17
        /*000a*/ 	.short	(.L_2695 - .L_2694)
.L_2694:
        /*000c*/ 	.word	0x00000000
        /*0010*/ 	.short	0x0004
        /*0012*/ 	.short	0x0018
        /*0014*/ 	.byte	0x00, 0xf0, 0x11, 0x00


	//----- nvinfo : EIATTR_KPARAM_INFO
	.align		4
.L_2695:
        /*0018*/ 	.byte	0x04, 0x17
        /*001a*/ 	.short	(.L_2697 - .L_2696)
.L_2696:
        /*001c*/ 	.word	0x00000000
        /*0020*/ 	.short	0x0003
        /*0022*/ 	.short	0x0014
        /*0024*/ 	.byte	0x00, 0xf0, 0x11, 0x00


	//----- nvinfo : EIATTR_KPARAM_INFO
	.align		4
.L_2697:
        /*0028*/ 	.byte	0x04, 0x17
        /*002a*/ 	.short	(.L_2699 - .L_2698)
.L_2698:
        /*002c*/ 	.word	0x00000000
        /*0030*/ 	.short	0x0002
        /*0032*/ 	.short	0x0010
        /*0034*/ 	.byte	0x00, 0xf0, 0x11, 0x00


	//----- nvinfo : EIATTR_KPARAM_INFO
	.align		4
.L_2699:
        /*0038*/ 	.byte	0x04, 0x17
        /*003a*/ 	.short	(.L_2701 - .L_2700)
.L_2700:
        /*003c*/ 	.word	0x00000000
        /*0040*/ 	.short	0x0001
        /*0042*/ 	.short	0x0008
        /*0044*/ 	.byte	0x00, 0xf5, 0x21, 0x00


	//----- nvinfo : EIATTR_KPARAM_INFO
	.align		4
.L_2701:
        /*0048*/ 	.byte	0x04, 0x17
        /*004a*/ 	.short	(.L_2703 - .L_2702)
.L_2702:
        /*004c*/ 	.word	0x00000000
        /*0050*/ 	.short	0x0000
        /*0052*/ 	.short	0x0000
        /*0054*/ 	.byte	0x00, 0xf5, 0x21, 0x00


	//----- nvinfo : EIATTR_SPARSE_MMA_MASK
	.align		4
.L_2703:
        /*0058*/ 	.byte	0x03, 0x50
        /*005a*/ 	.short	0x0000


	//----- nvinfo : EIATTR_MAXREG_COUNT
	.align		4
        /*005c*/ 	.byte	0x03, 0x1b
        /*005e*/ 	.short	0x00ff


	//----- nvinfo : EIATTR_MERCURY_ISA_VERSION
	.align		4
        /*0060*/ 	.byte	0x03, 0x5f
        /*0062*/ 	.short	0x0101


	//----- nvinfo : EIATTR_COOP_GROUP_MASK_REGIDS
	.align		4
        /*0064*/ 	.byte	0x04, 0x29
        /*0066*/ 	.short	(.L_2705 - .L_2704)


	//   ....[0]....
.L_2704:
        /*0068*/ 	.word	0xffffffff


	//   ....[1]....
        /*006c*/ 	.word	0xffffffff


	//   ....[2]....
        /*0070*/ 	.word	0xffffffff


	//   ....[3]....
        /*0074*/ 	.word	0xffffffff


	//   ....[4]....
        /*0078*/ 	.word	0xffffffff


	//   ....[5]....
        /*007c*/ 	.word	0xffffffff


	//   ....[6]....
        /*0080*/ 	.word	0xffffffff


	//   ....[7]....
        /*0084*/ 	.word	0xffffffff


	//   ....[8]....
        /*0088*/ 	.word	0xffffffff


	//   ....[9]....
        /*008c*/ 	.word	0xffffffff


	//----- nvinfo : EIATTR_COOP_GROUP_INSTR_OFFSETS
	.align		4
.L_2705:
        /*0090*/ 	.byte	0x04, 0x28
        /*0092*/ 	.short	(.L_2707 - .L_2706)


	//   ....[0]....
.L_2706:
        /*0094*/ 	.word	0x000032f0


	//   ....[1]....
        /*0098*/ 	.word	0x00003320


	//   ....[2]....
        /*009c*/ 	.word	0x00003350


	//   ....[3]....
        /*00a0*/ 	.word	0x00003380


	//   ....[4]....
        /*00a4*/ 	.word	0x000033b0


	//   ....[5]....
        /*00a8*/ 	.word	0x00008400


	//   ....[6]....
        /*00ac*/ 	.word	0x00008420


	//   ....[7]....
        /*00b0*/ 	.word	0x00008440


	//   ....[8]....
        /*00b4*/ 	.word	0x00008460


	//   ....[9]....
        /*00b8*/ 	.word	0x00008480


	//----- nvinfo : EIATTR_VRC_CTA_INIT_COUNT
	.align		4
.L_2707:
        /*00bc*/ 	.byte	0x02, 0x4a
	.zero		1
	.zero		1


	//----- nvinfo : EIATTR_EXIT_INSTR_OFFSETS
	.align		4
        /*00c0*/ 	.byte	0x04, 0x1c
        /*00c2*/ 	.short	(.L_2709 - .L_2708)


	//   ....[0]....
.L_2708:
        /*00c4*/ 	.word	0x000084a0


	//   ....[1]....
        /*00c8*/ 	.word	0x000088b0


	//   ....[2]....
        /*00cc*/ 	.word	0x00008cd0


	//   ....[3]....
        /*00d0*/ 	.word	0x000090f0


	//   ....[4]....
        /*00d4*/ 	.word	0x00009510


	//   ....[5]....
        /*00d8*/ 	.word	0x00009930


	//   ....[6]....
        /*00dc*/ 	.word	0x00009d50


	//   ....[7]....
        /*00e0*/ 	.word	0x0000a170


	//   ....[8]....
        /*00e4*/ 	.word	0x0000a590


	//   ....[9]....
        /*00e8*/ 	.word	0x0000a9b0


	//   ....[10]....
        /*00ec*/ 	.word	0x0000add0


	//   ....[11]....
        /*00f0*/ 	.word	0x0000b1f0


	//   ....[12]....
        /*00f4*/ 	.word	0x0000b610


	//   ....[13]....
        /*00f8*/ 	.word	0x0000ba30


	//   ....[14]....
        /*00fc*/ 	.word	0x0000be50


	//   ....[15]....
        /*0100*/ 	.word	0x0000c270


	//   ....[16]....
        /*0104*/ 	.word	0x0000c690


	//   ....[17]....
        /*0108*/ 	.word	0x0000cab0


	//   ....[18]....
        /*010c*/ 	.word	0x0000ced0


	//   ....[19]....
        /*0110*/ 	.word	0x0000d2f0


	//   ....[20]....
        /*0114*/ 	.word	0x0000d710


	//   ....[21]....
        /*0118*/ 	.word	0x0000db30


	//   ....[22]....
        /*011c*/ 	.word	0x0000df50


	//   ....[23]....
        /*0120*/ 	.word	0x0000e370


	//   ....[24]....
        /*0124*/ 	.word	0x0000e790


	//   ....[25]....
        /*0128*/ 	.word	0x0000ebb0


	//   ....[26]....
        /*012c*/ 	.word	0x0000efd0


	//   ....[27]....
        /*0130*/ 	.word	0x0000f3f0


	//   ....[28]....
        /*0134*/ 	.word	0x0000f810


	//   ....[29]....
        /*0138*/ 	.word	0x0000fc30


	//   ....[30]....
        /*013c*/ 	.word	0x00010050


	//   ....[31]....
        /*0140*/ 	.word	0x00010470


	//   ....[32]....
        /*0144*/ 	.word	0x00010860


	//----- nvinfo : EIATTR_CRS_STACK_SIZE
	.align		4
.L_2709:
        /*0148*/ 	.byte	0x04, 0x1e
        /*014a*/ 	.short	(.L_2711 - .L_2710)
.L_2710:
        /*014c*/ 	.word	0x00000000


	//----- nvinfo : EIATTR_CBANK_PARAM_SIZE
	.align		4
.L_2711:
        /*0150*/ 	.byte	0x03, 0x19
        /*0152*/ 	.short	0x001c


	//----- nvinfo : EIATTR_PARAM_CBANK
	.align		4
        /*0154*/ 	.byte	0x04, 0x0a
        /*0156*/ 	.short	(.L_2713 - .L_2712)
	.align		4
.L_2712:
        /*0158*/ 	.word	index@(.nv.constant0._ZN18transformer_engine27scaled_softmax_warp_forwardI6__halfS1_fLi12EEEvPT0_PKT_T1_ii)
        /*015c*/ 	.short	0x0380
        /*015e*/ 	.short	0x001c


	//----- nvinfo : EIATTR_SW_WAR
	.align		4
.L_2713:
        /*0160*/ 	.byte	0x04, 0x36
        /*0162*/ 	.short	(.L_2715 - .L_2714)
.L_2714:
        /*0164*/ 	.word	0x00000008
.L_2715:


//--------------------- .nv.info._ZN18transformer_engine27scaled_softmax_warp_forwardI6__halfS1_fLi11EEEvPT0_PKT_T1_ii --------------------------
	.section	.nv.info._ZN18transformer_engine27scaled_softmax_warp_forwardI6__halfS1_fLi11EEEvPT0_PKT_T1_ii,"",@"SHT_CUDA_INFO"
	.sectionflags	@""
	.align	4


	//----- nvinfo : EIATTR_CUDA_API_VERSION
	.align		4
        /*0000*/ 	.byte	0x04, 0x37
        /*0002*/ 	.short	(.L_2717 - .L_2716)
.L_2716:
        /*0004*/ 	.word	0x00000082


	//----- nvinfo : EIATTR_KPARAM_INFO
	.align		4
.L_2717:
        /*0008*/ 	.byte	0x04, 0x17
        /*000a*/ 	.short	(.L_2719 - .L_2718)
.L_2718:
        /*000c*/ 	.word	0x00000000
        /*0010*/ 	.short	0x0004
        /*0012*/ 	.short	0x0018
        /*0014*/ 	.byte	0x00, 0xf0, 0x11, 0x00


	//----- nvinfo : EIATTR_KPARAM_INFO
	.align		4
.L_2719:
        /*0018*/ 	.byte	0x04, 0x17
        /*001a*/ 	.short	(.L_2721 - .L_2720)
.L_2720:
        /*001c*/ 	.word	0x00000000
        /*0020*/ 	.short	0x0003
        /*0022*/ 	.short	0x0014
        /*0024*/ 	.byte	0x00, 0xf0, 0x11, 0x00


	//----- nvinfo : EIATTR_KPARAM_INFO
	.align		4
.L_2721:
        /*0028*/ 	.byte	0x04, 0x17
        /*002a*/ 	.short	(.L_2723 - .L_2722)
.L_2722:
        /*002c*/ 	.word	0x00000000
        /*0030*/ 	.short	0x0002
        /*0032*/ 	.short	0x0010
        /*0034*/ 	.byte	0x00, 0xf0, 0x11, 0x00


	//----- nvinfo : EIATTR_KPARAM_INFO
	.align		4
.L_2723:
        /*0038*/ 	.byte	0x04, 0x17
        /*003a*/ 	.short	(.L_2725 - .L_2724)
.L_2724:
        /*003c*/ 	.word	0x00000000
        /*0040*/ 	.short	0x0001
        /*0042*/ 	.short	0x0008
        /*0044*/ 	.byte	0x00, 0xf5, 0x21, 0x00


	//----- nvinfo : EIATTR_KPARAM_INFO
	.align		4
.L_2725:
        /*0048*/ 	.byte	0x04, 0x17
        /*004a*/ 	.short	(.L_2727 - .L_2726)
.L_2726:
        /*004c*/ 	.word	0x00000000
        /*0050*/ 	.short	0x0000
        /*0052*/ 	.short	0x0000
        /*0054*/ 	.byte	0x00, 0xf5, 0x21, 0x00


	//----- nvinfo : EIATTR_SPARSE_MMA_MASK
	.align		4
.L_2727:
        /*0058*/ 	.byte	0x03, 0x50
        /*005a*/ 	.short	0x0000


	//----- nvinfo : EIATTR_MAXREG_COUNT
	.align		4
        /*005c*/ 	.byte	0x03, 0x1b
        /*005e*/ 	.short	0x00ff


	//----- nvinfo : EIATTR_MERCURY_ISA_VERSION
	.align		4
        /*0060*/ 	.byte	0x03, 0x5f
        /*0062*/ 	.short	0x0101


	//----- nvinfo : EIATTR_COOP_GROUP_MASK_REGIDS
	.align		4
        /*0064*/ 	.byte	0x04, 0x29
        /*0066*/ 	.short	(.L_2729 - .L_2728)


	//   ....[0]....
.L_2728:
        /*0068*/ 	.word	0xffffffff


	//   ....[1]....
        /*006c*/ 	.word	0xffffffff


	//   ....[2]....
        /*0070*/ 	.word	0xffffffff


	//   ....[3]....
        /*0074*/ 	.word	0xffffffff


	//   ....[4]....
        /*0078*/ 	.word	0xffffffff


	//   ....[5]....
        /*007c*/ 	.word	0xffffffff


	//   ....[6]....
        /*0080*/ 	.word	0xffffffff


	//   ....[7]....
        /*0084*/ 	.word	0xffffffff


	//   ....[8]....
        /*0088*/ 	.word	0xffffffff


	//   ....[9]....
        /*008c*/ 	.word	0xffffffff


	//----- nvinfo : EIATTR_COOP_GROUP_INSTR_OFFSETS
	.align		4
.L_2729:
        /*0090*/ 	.byte	0x04, 0x28
        /*0092*/ 	.short	(.L_2731 - .L_2730)


	//   ....[0]....
.L_2730:
        /*0094*/ 	.word	0x00001a40


	//   ....[1]....
        /*0098*/ 	.word	0x00001a70


	//   ....[2]....
        /*009c*/ 	.word	0x00001aa0


	//   ....[3]....
        /*00a0*/ 	.word	0x00001ad0


	//   ....[4]....
        /*00a4*/ 	.word	0x00001b00


	//   ....[5]....
        /*00a8*/ 	.word	0x00004350


	//   ....[6]....
        /*00ac*/ 	.word	0x00004370


	//   ....[7]....
        /*00b0*/ 	.word	0x00004390


	//   ....[8]....
        /*00b4*/ 	.word	0x000043b0


	//   ....[9]....
        /*00b8*/ 	.word	0x000043d0


	//----- nvinfo : EIATTR_VRC_CTA_INIT_COUNT
	.align		4
.L_2731:
        /*00bc*/ 	.byte	0x02, 0x4a
	.zero		1
	.zero		1


	//----- nvinfo : EIATTR_EXIT_INSTR_OFFSETS
	.align		4
        /*00c0*/ 	.byte	0x04, 0x1c
        /*00c2*/ 	.short	(.L_2733 - .L_2732)


	//   ....[0]....
.L_2732:
        /*00c4*/ 	.word	0x000043f0


	//   ....[1]....
        /*00c8*/ 	.word	0x000047c0


	//   ....[2]....
        /*00cc*/ 	.word	0x00004ba0


	//   ....[3]....
        /*00d0*/ 	.word	0x00004f80


	//   ....[4]....
        /*00d4*/ 	.word	0x00005350


	//   ....[5]....
        /*00d8*/ 	.word	0x00005730


	//   ....[6]....
        /*00dc*/ 	.word	0x00005b10


	//   ....[7]....
        /*00e0*/ 	.word	0x00005ef0


	//   ....[8]....
        /*00e4*/ 	.word	0x000062d0


	//   ....[9]....
        /*00e8*/ 	.word	0x000066a0


	//   ....[10]....
        /*00ec*/ 	.word	0x00006a70


	//   ....[11]....
        /*00f0*/ 	.word	0x00006e40


	//   ....[12]....
        /*00f4*/ 	.word	0x00007210


	//   ....[13]....
        /*00f8*/ 	.word	0x000075e0


	//   ....[14]....
        /*00fc*/ 	.word	0x000079b0


	//   ....[15]....
        /*0100*/ 	.word	0x00007d80


	//   ....[16]....
        /*0104*/ 	.word	0x00008130


	//----- nvinfo : EIATTR_CRS_STACK_SIZE
	.align		4
.L_2733:
        /*0108*/ 	.byte	0x04, 0x1e
        /*010a*/ 	.short	(.L_2735 - .L_2734)
.L_2734:
        /*010c*/ 	.word	0x00000000


	//----- nvinfo : EIATTR_CBANK_PARAM_SIZE
	.align		4
.L_2735:
        /*0110*/ 	.byte	0x03, 0x19
        /*0112*/ 	.short	0x001c


	//----- nvinfo : EIATTR_PARAM_CBANK
	.align		4
        /*0114*/ 	.byte	0x04, 0x0a
        /*0116*/ 	.short	(.L_2737 - .L_2736)
	.align		4
.L_2736:
        /*0118*/ 	.word	index@(.nv.constant0._ZN18transformer_engine27scaled_softmax_warp_forwardI6__halfS1_fLi11EEEvPT0_PKT_T1_ii)
        /*011c*/ 	.short	0x0380
        /*011e*/ 	.short	0x001c


	//----- nvinfo : EIATTR_SW_WAR
	.align		4
.L_2737:
        /*0120*/ 	.byte	0x04, 0x36
        /*0122*/ 	.short	(.L_2739 - .L_2738)
.L_2738:
        /*0124*/ 	.word	0x00000008
.L_2739:


//--------------------- .nv.info._ZN18transformer_engine27scaled_softmax_warp_forwardI6__halfS1_fLi10EEEvPT0_PKT_T1_ii --------------------------
	.section	.nv.info._ZN18transformer_engine27scaled_softmax_warp_forwardI6__halfS1_fLi10EEEvPT0_PKT_T1_ii,"",@"SHT_CUDA_INFO"
	.sectionflags	@""
	.align	4


	//----- nvinfo : EIATTR_CUDA_API_VERSION
	.align		4
        /*0000*/ 	.byte	0x04, 0x37
        /*0002*/ 	.short	(.L_2741 - .L_2740)
.L_2740:
        /*0004*/ 	.word	0x00000082


	//----- nvinfo : EIATTR_KPARAM_INFO
	.align		4
.L_2741:
        /*0008*/ 	.byte	0x04, 0x17
        /*000a*/ 	.short	(.L_2743 - .L_2742)
.L_2742:
        /*000c*/ 	.word	0x00000000
        /*0010*/ 	.short	0x0004
        /*0012*/ 	.short	0x0018
        /*0014*/ 	.byte	0x00, 0xf0, 0x11, 0x00


	//----- nvinfo : EIATTR_KPARAM_INFO
	.align		4
.L_2743:
        /*0018*/ 	.byte	0x04, 0x17
        /*001a*/ 	.short	(.L_2745 - .L_2744)
.L_2744:
        /*001c*/ 	.word	0x00000000
        /*0020*/ 	.short	0x0003
        /*0022*/ 	.short	0x0014
        /*0024*/ 	.byte	0x00, 0xf0, 0x11, 0x00


	//----- nvinfo : EIATTR_KPARAM_INFO
	.align		4
.L_2745:
        /*0028*/ 	.byte	0x04, 0x17
        /*002a*/ 	.short	(.L_2747 - .L_2746)
.L_2746:
        /*002c*/ 	.word	0x00000000
        /*0030*/ 	.short	0x0002
        /*0032*/ 	.short	0x0010
        /*0034*/ 	.byte	0x00, 0xf0, 0x11, 0x00


	//----- nvinfo : EIATTR_KPARAM_INFO
	.align		4
.L_2747:
        /*0038*/ 	.byte	0x04, 0x17
        /*003a*/ 	.short	(.L_2749 - .L_2748)
.L_2748:
        /*003c*/ 	.word	0x00000000
        /*0040*/ 	.short	0x0001
        /*0042*/ 	.short	0x0008
        /*0044*/ 	.byte	0x00, 0xf5, 0x21, 0x00


	//----- nvinfo : EIATTR_KPARAM_INFO
	.align		4
.L_2749:
        /*0048*/ 	.byte	0x04, 0x17
        /*004a*/ 	.short	(.L_2751 - .L_2750)
.L_2750:
        /*004c*/ 	.word	0x00000000
        /*0050*/ 	.short	0x0000
        /*0052*/ 	.short	0x0000
        /*0054*/ 	.byte	0x00, 0xf5, 0x21, 0x00


	//----- nvinfo : EIATTR_SPARSE_MMA_MASK
	.align		4
.L_2751:
        /*0058*/ 	.byte	0x03, 0x50
        /*005a*/ 	.short	0x0000


	//----- nvinfo : EIATTR_MAXREG_COUNT
	.align		4
        /*005c*/ 	.byte	0x03, 0x1b
        /*005e*/ 	.short	0x00ff


	//----- nvinfo : EIATTR_MERCURY_ISA_VERSION
	.align		4
        /*0060*/ 	.byte	0x03, 0x5f
        /*0062*/ 	.short	0x0101


	//----- nvinfo : EIATTR_COOP_GROUP_MASK_REGIDS
	.align		4
        /*0064*/ 	.byte	0x04, 0x29
        /*0066*/ 	.short	(.L_2753 - .L_2752)


	//   ....[0]....
.L_2752:
        /*0068*/ 	.word	0xffffffff


	//   ....[1]....
        /*006c*/ 	.word	0xffffffff


	//   ....[2]....
        /*0070*/ 	.word	0xffffffff


	//   ....[3]....
        /*0074*/ 	.word	0xffffffff


	//   ....[4]....
        /*0078*/ 	.word	0xffffffff


	//   ....[5]....
        /*007c*/ 	.word	0xffffffff


	//   ....[6]....
        /*0080*/ 	.word	0xffffffff


	//   ....[7]....
        /*0084*/ 	.word	0xffffffff


	//   ....[8]....
        /*0088*/ 	.word	0xffffffff


	//   ....[9]....
        /*008c*/ 	.word	0xffffffff


	//----- nvinfo : EIATTR_COOP_GROUP_INSTR_OFFSETS
	.align		4
.L_2753:
        /*0090*/ 	.byte	0x04, 0x28
        /*0092*/ 	.short	(.L_2755 - .L_2754)


	//   ....[0]....
.L_2754:
        /*0094*/ 	.word	0x00000de0


	//   ....[1]....
        /*0098*/ 	.word	0x00000e10


	//   ....[2]....
        /*009c*/ 	.word	0x00000e40


	//   ....[3]....
        /*00a0*/ 	.word	0x00000e70


	//   ....[4]....
        /*00a4*/ 	.word	0x00000ea0


	//   ....[5]....
        /*00a8*/ 	.word	0x000022f0


	//   ....[6]....
        /*00ac*/ 	.word	0x00002310


	//   ....[7]....
        /*00b0*/ 	.word	0x00002330


	//   ....[8]....
        /*00b4*/ 	.word	0x00002350


	//   ....[9]....
        /*00b8*/ 	.word	0x00002370


	//----- nvinfo : EIATTR_VRC_CTA_INIT_COUNT
	.align		4
.L_2755:
        /*00bc*/ 	.byte	0x02, 0x4a
	.zero		1
	.zero		1


	//----- nvinfo : EIATTR_EXIT_INSTR_OFFSETS
	.align		4
        /*00c0*/ 	.byte	0x04, 0x1c
        /*00c2*/ 	.short	(.L_2757 - .L_2756)


	//   ....[0]....
.L_2756:
        /*00c4*/ 	.word	0x00002390


	//   ....[1]....
        /*00c8*/ 	.word	0x00002760


	//   ....[2]....
        /*00cc*/ 	.word	0x00002b40


	//   ....[3]....
        /*00d0*/ 	.word	0x00002f20


	//   ....[4]....
        /*00d4*/ 	.word	0x00003300


	//   ....[5]....
        /*00d8*/ 	.word	0x000036e0


	//   ....[6]....
        /*00dc*/ 	.word	0x00003ac0


	//   ....[7]....
        /*00e0*/ 	.word	0x00003ea0


	//   ....[8]....
        /*00e4*/ 	.word	0x00004250


	//----- nvinfo : EIATTR_CRS_STACK_SIZE
	.align		4
.L_2757:
        /*00e8*/ 	.byte	0x04, 0x1e
        /*00ea*/ 	.short	(.L_2759 - .L_2758)
.L_2758:
        /*00ec*/ 	.word	0x00000000


	//----- nvinfo : EIATTR_CBANK_PARAM_SIZE
	.align		4
.L_2759:
        /*00f0*/ 	.byte	0x03, 0x19
        /*00f2*/ 	.short	0x001c


	//----- nvinfo : EIATTR_PARAM_CBANK
	.align		4
        /*00f4*/ 	.byte	0x04, 0x0a
        /*00f6*/ 	.short	(.L_2761 - .L_2760)
	.align		4
.L_2760:
        /*00f8*/ 	.word	index@(.nv.constant0._ZN18transformer_engine27scaled_softmax_warp_forwardI6__halfS1_fLi10EEEvPT0_PKT_T1_ii)
        /*00fc*/ 	.short	0x0380
        /*00fe*/ 	.short	0x001c


	//----- nvinfo : EIATTR_SW_WAR
	.align		4
.L_2761:
        /*0100*/ 	.byte	0x04, 0x36
        /*0102*/ 	.short	(.L_2763 - .L_2762)
.L_2762:
        /*0104*/ 	.word	0x00000008
.L_2763:


//--------------------- .nv.info._ZN18transformer_engine27scaled_softmax_warp_forwardI6__halfS1_fLi9EEEvPT0_PKT_T1_ii --------------------------
	.section	.nv.info._ZN18transformer_engine27scaled_softmax_warp_forwardI6__halfS1_fLi9EEEvPT0_PKT_T1_ii,"",@"SHT_CUDA_INFO"
	.sectionflags	@""
	.align	4


	//----- nvinfo : EIATTR_CUDA_API_VERSION
	.align		4
        /*0000*/ 	.byte	0x04, 0x37
        /*0002*/ 	.short	(.L_2765 - .L_2764)
.L_2764:
        /*0004*/ 	.word	0x00000082


	//----- nvinfo : EIATTR_KPARAM_INFO
	.align		4
.L_2765:
        /*0008*/ 	.byte	0x04, 0x17
        /*000a*/ 	.short	(.L_2767 - .L_2766)
.L_2766:
        /*000c*/ 	.word	0x00000000
        /*0010*/ 	.short	0x0004
        /*0012*/ 	.short	0x0018
        /*0014*/ 	.byte	0x00, 0xf0, 0x11, 0x00


	//----- nvinfo : EIATTR_KPARAM_INFO
	.align		4
.L_2767:
        /*0018*/ 	.byte	0x04, 0x17
        /*001a*/ 	.short	(.L_2769 - .L_2768)
.L_2768:
        /*001c*/ 	.word	0x00000000
        /*0020*/ 	.short	0x0003
        /*0022*/ 	.short	0x0014
        /*0024*/ 	.byte	0x00, 0xf0, 0x11, 0x00


	//----- nvinfo : EIATTR_KPARAM_INFO
	.align		4
.L_2769:
        /*0028*/ 	.byte	0x04, 0x17
        /*002a*/ 	.short	(.L_2771 - .L_2770)
.L_2770:
        /*002c*/ 	.word	0x00000000
        /*0030*/ 	.short	0x0002
        /*0032*/ 	.short	0x0010
        /*0034*/ 	.byte	0x00, 0xf0, 0x11, 0x00


	//----- nvinfo : EIATTR_KPARAM_INFO
	.align		4
.L_2771:
        /*0038*/ 	.byte	0x04, 0x17
        /*003a*/ 	.short	(.L_2773 - .L_2772)
.L_2772:
        /*003c*/ 	.word	0x00000000
        /*0040*/ 	.short	0x0001
        /*0042*/ 	.short	0x0008
        /*0044*/ 	.byte	0x00, 0xf5, 0x21, 0x00


	//----- nvinfo : EIATTR_KPARAM_INFO
	.align		4
.L_2773:
        /*0048*/ 	.byte	0x04, 0x17
        /*004a*/ 	.short	(.L_2775 - .L_2774)
.L_2774:
        /*004c*/ 	.word	0x00000000
        /*0050*/ 	.short	0x0000
        /*0052*/ 	.short	0x0000
        /*0054*/ 	.byte	0x00, 0xf5, 0x21, 0x00


	//----- nvinfo : EIATTR_SPARSE_MMA_MASK
	.align		4
.L_2775:
        /*0058*/ 	.byte	0x03, 0x50
        /*005a*/ 	.short	0x0000


	//----- nvinfo : EIATTR_MAXREG_COUNT
	.align		4
        /*005c*/ 	.byte	0x03, 0x1b
        /*005e*/ 	.short	0x00ff


	//----- nvinfo : EIATTR_MERCURY_ISA_VERSION
	.align		4
        /*0060*/ 	.byte	0x03, 0x5f
        /*0062*/ 	.short	0x0101


	//----- nvinfo : EIATTR_COOP_GROUP_MASK_REGIDS
	.align		4
        /*0064*/ 	.byte	0x04, 0x29
        /*0066*/ 	.short	(.L_2777 - .L_2776)


	//   ....[0]....
.L_2776:
        /*0068*/ 	.word	0xffffffff


	//   ....[1]....
        /*006c*/ 	.word	0xffffffff


	//   ....[2]....
        /*0070*/ 	.word	0xffffffff


	//   ....[3]....
        /*0074*/ 	.word	0xffffffff


	//   ....[4]....
        /*0078*/ 	.word	0xffffffff


	//   ....[5]....
        /*007c*/ 	.word	0xffffffff


	//   ....[6]....
        /*0080*/ 	.word	0xffffffff


	//   ....[7]....
        /*0084*/ 	.word	0xffffffff


	//   ....[8]....
        /*0088*/ 	.word	0xffffffff


	//   ....[9]....
        /*008c*/ 	.word	0xffffffff


	//----- nvinfo : EIATTR_COOP_GROUP_INSTR_OFFSETS
	.align		4
.L_2777:
        /*0090*/ 	.byte	0x04, 0x28
        /*0092*/ 	.short	(.L_2779 - .L_2778)


	//   ....[0]....
.L_2778:
        /*0094*/ 	.word	0x000007c0


	//   ....[1]....
        /*0098*/ 	.word	0x000007f0


	//   ....[2]....
        /*009c*/ 	.word	0x00000820


	//   ....[3]....
        /*00a0*/ 	.word	0x00000850


	//   ....[4]....
        /*00a4*/ 	.word	0x00000880


	//   ....[5]....
        /*00a8*/ 	.word	0x000012c0


	//   ....[6]....
        /*00ac*/ 	.word	0x000012e0


	//   ....[7]....
        /*00b0*/ 	.word	0x00001300


	//   ....[8]....
        /*00b4*/ 	.word	0x00001320


	//   ....[9]....
        /*00b8*/ 	.word	0x00001340


	//----- nvinfo : EIATTR_VRC_CTA_INIT_COUNT
	.align		4
.L_2779:
        /*00bc*/ 	.byte	0x02, 0x4a
	.zero		1
	.zero		1


	//----- nvinfo : EIATTR_EXIT_INSTR_OFFSETS
	.align		4
        /*00c0*/ 	.byte	0x04, 0x1c
        /*00c2*/ 	.short	(.L_2781 - .L_2780)


	//   ....[0]....
.L_2780:
        /*00c4*/ 	.word	0x00001360


	//   ....[1]....
        /*00c8*/ 	.word	0x00001730


	//   ....[2]....
        /*00cc*/ 	.word	0x00001b00


	//   ....[3]....
        /*00d0*/ 	.word	0x00001ed0


	//   ....[4]....
        /*00d4*/ 	.word	0x00002280


	//----- nvinfo : EIATTR_CRS_STACK_SIZE
	.align		4
.L_2781:
        /*00d8*/ 	.byte	0x04, 0x1e
        /*00da*/ 	.short	(.L_2783 - .L_2782)
.L_2782:
        /*00dc*/ 	.word	0x00000000


	//----- nvinfo : EIATTR_CBANK_PARAM_SIZE
	.align		4
.L_2783:
        /*00e0*/ 	.byte	0x03, 0x19
        /*00e2*/ 	.short	0x001c


	//----- nvinfo : EIATTR_PARAM_CBANK
	.align		4
        /*00e4*/ 	.byte	0x04, 0x0a
        /*00e6*/ 	.short	(.L_2785 - .L_2784)
	.align		4
.L_2784:
        /*00e8*/ 	.word	index@(.nv.constant0._ZN18transformer_engine27scaled_softmax_warp_forwardI6__halfS1_fLi9EEEvPT0_PKT_T1_ii)
        /*00ec*/ 	.short	0x0380
        /*00ee*/ 	.short	0x001c


	//----- nvinfo : EIATTR_SW_WAR
	.align		4
.L_2785:
        /*00f0*/ 	.byte	0x04, 0x36
        /*00f2*/ 	.short	(.L_2787 - .L_2786)
.L_2786:
        /*00f4*/ 	.word	0x00000008
.L_2787:


//--------------------- .nv.info._ZN18transformer_engine27scaled_softmax_warp_forwardI6__halfS1_fLi8EEEvPT0_PKT_T1_ii --------------------------
	.section	.nv.info._ZN18transformer_engine27scaled_softmax_warp_forwardI6__halfS1_fLi8EEEvPT0_PKT_T1_ii,"",@"SHT_CUDA_INFO"
	.sectionflags	@""
	.align	4


	//----- nvinfo : EIATTR_CUDA_API_VERSION
	.align		4
        /*0000*/ 	.byte	0x04, 0x37
        /*0002*/ 	.short	(.L_2789 - .L_2788)
.L_2788:
        /*0004*/ 	.word	0x00000082


	//----- nvinfo : EIATTR_KPARAM_INFO
	.align		4
.L_2789:
        /*0008*/ 	.byte	0x04, 0x17
        /*000a*/ 	.short	(.L_2791 - .L_2790)
.L_2790:
        /*000c*/ 	.word	0x00000000
        /*0010*/ 	.short	0x0004
        /*0012*/ 	.short	0x0018
        /*0014*/ 	.byte	0x00, 0xf0, 0x11, 0x00


	//----- nvinfo : EIATTR_KPARAM_INFO
	.align		4
.L_2791:
        /*0018*/ 	.byte	0x04, 0x17
        /*001a*/ 	.short	(.L_2793 - .L_2792)
.L_2792:
        /*001c*/ 	.word	0x00000000
        /*0020*/ 	.short	0x0003
        /*0022*/ 	.short	0x0014
        /*0024*/ 	.byte	0x00, 0xf0, 0x11, 0x00


	//----- nvinfo : EIATTR_KPARAM_INFO
	.align		4
.L_2793:
        /*0028*/ 	.byte	0x04, 0x17
        /*002a*/ 	.short	(.L_2795 - .L_2794)
.L_2794:
        /*002c*/ 	.word	0x00000000
        /*0030*/ 	.short	0x0002
        /*0032*/ 	.short	0x0010
        /*0034*/ 	.byte	0x00, 0xf0, 0x11, 0x00


	//----- nvinfo : EIATTR_KPARAM_INFO
	.align		4
.L_2795:
        /*0038*/ 	.byte	0x04, 0x17
        /*003a*/ 	.short	(.L_2797 - .L_2796)
.L_2796:
        /*003c*/ 	.word	0x00000000
        /*0040*/ 	.short	0x0001
        /*0042*/ 	.short	0x0008
        /*0044*/ 	.byte	0x00, 0xf5, 0x21, 0x00


	//----- nvinfo : EIATTR_KPARAM_INFO
	.align		4
.L_2797:
        /*0048*/ 	.byte	0x04, 0x17
        /*004a*/ 	.short	(.L_2799 - .L_2798)
.L_2798:
        /*004c*/ 	.word	0x00000000
        /*0050*/ 	.short	0x0000
        /*0052*/ 	.short	0x0000
        /*0054*/ 	.byte	0x00, 0xf5, 0x21, 0x00


	//----- nvinfo : EIATTR_SPARSE_MMA_MASK
	.align		4
.L_2799:
        /*0058*/ 	.byte	0x03, 0x50
        /*005a*/ 	.short	0x0000


	//----- nvinfo : EIATTR_MAXREG_COUNT
	.align		4
        /*005c*/ 	.byte	0x03, 0x1b
        /*005e*/ 	.short	0x00ff


	//----- nvinfo : EIATTR_MERCURY_ISA_VERSION
	.align		4
        /*0060*/ 	.byte	0x03, 0x5f
        /*0062*/ 	.short	0x0101


	//----- nvinfo : EIATTR_COOP_GROUP_MASK_REGIDS
	.align		4
        /*0064*/ 	.byte	0x04, 0x29
        /*0066*/ 	.short	(.L_2801 - .L_2800)


	//   ....[0]....
.L_2800:
        /*0068*/ 	.word	0xffffffff


	//   ....[1]....
        /*006c*/ 	.word	0xffffffff


	//   ....[2]....
        /*0070*/ 	.word	0xffffffff


	//   ....[3]....
        /*0074*/ 	.word	0xffffffff


	//   ....[4]....
        /*0078*/ 	.word	0xffffffff


	//   ....[5]....
        /*007c*/ 	.word	0xffffffff


	//   ....[6]....
        /*0080*/ 	.word	0xffffffff


	//   ....[7]....
        /*0084*/ 	.word	0xffffffff


	//   ....[8]....
        /*0088*/ 	.word	0xffffffff


	//   ....[9]....
        /*008c*/ 	.word	0xffffffff


	//----- nvinfo : EIATTR_COOP_GROUP_INSTR_OFFSETS
	.align		4
.L_2801:
        /*0090*/ 	.byte	0x04, 0x28
        /*0092*/ 	.short	(.L_2803 - .L_2802)


	//   ....[0]....
.L_2802:
        /*0094*/ 	.word	0x00000490


	//   ....[1]....
        /*0098*/ 	.word	0x000004c0


	//   ....[2]....
        /*009c*/ 	.word	0x00000500


	//   ....[3]....
        /*00a0*/ 	.word	0x00000530


	//   ....[4]....
        /*00a4*/ 	.word	0x00000560


	//   ....[5]....
        /*00a8*/ 	.word	0x00000aa0


	//   ....[6]....
        /*00ac*/ 	.word	0x00000ac0


	//   ....[7]....
        /*00b0*/ 	.word	0x00000ae0


	//   ....[8]....
        /*00b4*/ 	.word	0x00000b00


	//   ....[9]....
        /*00b8*/ 	.word	0x00000b20


	//----- nvinfo : EIATTR_VRC_CTA_INIT_COUNT
	.align		4
.L_2803:
        /*00bc*/ 	.byte	0x02, 0x4a
	.zero		1
	.zero		1


	//----- nvinfo : EIATTR_EXIT_INSTR_OFFSETS
	.align		4
        /*00c0*/ 	.byte	0x04, 0x1c
        /*00c2*/ 	.short	(.L_2805 - .L_2804)


	//   ....[0]....
.L_2804:
        /*00c4*/ 	.word	0x00000b40


	//   ....[1]....
        /*00c8*/ 	.word	0x00000f60


	//   ....[2]....
        /*00cc*/ 	.word	0x00001360


	//----- nvinfo : EIATTR_CRS_STACK_SIZE
	.align		4
.L_2805:
        /*00d0*/ 	.byte	0x04, 0x1e
        /*00d2*/ 	.short	(.L_2807 - .L_2806)
.L_2806:
        /*00d4*/ 	.word	0x00000000


	//----- nvinfo : EIATTR_CBANK_PARAM_SIZE
	.align		4
.L_2807:
        /*00d8*/ 	.byte	0x03, 0x19
        /*00da*/ 	.short	0x001c


	//----- nvinfo : EIATTR_PARAM_CBANK
	.align		4
        /*00dc*/ 	.byte	0x04, 0x0a
        /*00de*/ 	.short	(.L_2809 - .L_2808)
	.align		4
.L_2808:
        /*00e0*/ 	.word	index@(.nv.constant0._ZN18transformer_engine27scaled_softmax_warp_forwardI6__halfS1_fLi8EEEvPT0_PKT_T1_ii)
        /*00e4*/ 	.short	0x0380
        /*00e6*/ 	.short	0x001c


	//----- nvinfo : EIATTR_SW_WAR
	.align		4
.L_2809:
        /*00e8*/ 	.byte	0x04, 0x36
        /*00ea*/ 	.short	(.L_2811 - .L_2810)
.L_2810:
        /*00ec*/ 	.word	0x00000008
.L_2811:


//--------------------- .nv.info._ZN18transformer_engine27scaled_softmax_warp_forwardI6__halfS1_fLi7EEEvPT0_PKT_T1_ii --------------------------
	.section	.nv.info._ZN18transformer_engine27scaled_softmax_warp_forwardI6__halfS1_fLi7EEEvPT0_PKT_T1_ii,"",@"SHT_CUDA_INFO"
	.sectionflags	@""
	.align	4


	//----- nvinfo : EIATTR_CUDA_API_VERSION
	.align		4
        /*0000*/ 	.byte	0x04, 0x37
        /*0002*/ 	.short	(.L_2813 - .L_2812)
.L_2812:
        /*0004*/ 	.word	0x00000082


	//----- nvinfo : EIATTR_KPARAM_INFO
	.align		4
.L_2813:
        /*0008*/ 	.byte	0x04, 0x17
        /*000a*/ 	.short	(.L_2815 - .L_2814)
.L_2814:
        /*000c*/ 	.word	0x00000000
        /*0010*/ 	.short	0x0004
        /*0012*/ 	.short	0x0018
        /*0014*/ 	.byte	0x00, 0xf0, 0x11, 0x00


	//----- nvinfo : EIATTR_KPARAM_INFO
	.align		4
.L_2815:
        /*0018*/ 	.byte	0x04, 0x17
        /*001a*/ 	.short	(.L_2817 - .L_2816)
.L_2816:
        /*001c*/ 	.word	0x00000000
        /*0020*/ 	.short	0x0003
        /*0022*/ 	.short	0x0014
        /*0024*/ 	.byte	0x00, 0xf0, 0x11, 0x00


	//----- nvinfo : EIATTR_KPARAM_INFO
	.align		4
.L_2817:
        /*0028*/ 	.byte	0x04, 0x17
        /*002a*/ 	.short	(.L_2819 - .L_2818)
.L_2818:
        /*002c*/ 	.word	0x00000000
        /*0030*/ 	.short	0x0002
        /*0032*/ 	.short	0x0010
        /*0034*/ 	.byte	0x00, 0xf0, 0x11, 0x00


	//----- nvinfo : EIATTR_KPARAM_INFO
	.align		4
.L_2819:
        /*0038*/ 	.byte	0x04, 0x17
        /*003a*/ 	.short	(.L_2821 - .L_2820)
.L_2820:
        /*003c*/ 	.word	0x00000000
        /*0040*/ 	.short	0x0001
        /*0042*/ 	.short	0x0008
        /*0044*/ 	.byte	0x00, 0xf5, 0x21, 0x00


	//----- nvinfo : EIATTR_KPARAM_INFO
	.align		4
.L_2821:
        /*0048*/ 	.byte	0x04, 0x17
        /*004a*/ 	.short	(.L_2823 - .L_2822)
.L_2822:
        /*004c*/ 	.word	0x00000000
        /*0050*/ 	.short	0x0000
        /*0052*/ 	.short	0x0000
        /*0054*/ 	.byte	0x00, 0xf5, 0x21, 0x00


	//----- nvinfo : EIATTR_SPARSE_MMA_MASK
	.align		4
.L_2823:
        /*0058*/ 	.byte	0x03, 0x50
        /*005a*/ 	.short	0x0000


	//----- nvinfo : EIATTR_MAXREG_COUNT
	.align		4
        /*005c*/ 	.byte	0x03, 0x1b
        /*005e*/ 	.short	0x00ff


	//----- nvinfo : EIATTR_MERCURY_ISA_VERSION
	.align		4
        /*0060*/ 	.byte	0x03, 0x5f
        /*0062*/ 	.short	0x0101


	//----- nvinfo : EIATTR_COOP_GROUP_MASK_REGIDS
	.align		4
        /*0064*/ 	.byte	0x04, 0x29
        /*0066*/ 	.short	(.L_2825 - .L_2824)


	//   ....[0]....
.L_2824:
        /*0068*/ 	.word	0xffffffff


	//   ....[1]....
        /*006c*/ 	.word	0xffffffff


	//   ....[2]....
        /*0070*/ 	.word	0xffffffff


	//   ....[3]....
        /*0074*/ 	.word	0xffffffff


	//   ....[4]....
        /*0078*/ 	.word	0xffffffff


	//   ....[5]....
        /*007c*/ 	.word	0xffffffff


	//   ....[6]....
        /*0080*/ 	.word	0xffffffff


	//   ....[7]....
        /*0084*/ 	.word	0xffffffff


	//   ....[8]....
        /*0088*/ 	.word	0xffffffff


	//   ....[9]....
        /*008c*/ 	.word	0xffffffff


	//   ....[10]....
        /*0090*/ 	.word	0xffffffff


	//   ....[11]....
        /*0094*/ 	.word	0xffffffff


	//   ....[12]....
        /*0098*/ 	.word	0xffffffff


	//   ....[13]....
        /*009c*/ 	.word	0xffffffff


	//   ....[14]....
        /*00a0*/ 	.word	0xffffffff


	//   ....[15]....
        /*00a4*/ 	.word	0xffffffff


	//   ....[16]....
        /*00a8*/ 	.word	0xffffffff


	//   ....[17]....
        /*00ac*/ 	.word	0xffffffff


	//   ....[18]....
        /*00b0*/ 	.word	0xffffffff


	//   ....[19]....
        /*00b4*/ 	.word	0xffffffff


	//----- nvinfo : EIATTR_COOP_GROUP_INSTR_OFFSETS
	.align		4
.L_2825:
        /*00b8*/ 	.byte	0x04, 0x28
        /*00ba*/ 	.short	(.L_2827 - .L_2826)


	//   ....[0]....
.L_2826:
        /*00bc*/ 	.word	0x00000410


	//   ....[1]....
        /*00c0*/ 	.word	0x000004a0


	//   ....[2]....
        /*00c4*/ 	.word	0x000004d0


	//   ....[3]....
        /*00c8*/ 	.word	0x00000500


	//   ....[4]....
        /*00cc*/ 	.word	0x00000530


	//   ....[5]....
        /*00d0*/ 	.word	0x00000560


	//   ....[6]....
        /*00d4*/ 	.word	0x00000590


	//   ....[7]....
        /*00d8*/ 	.word	0x000005d0


	//   ....[8]....
        /*00dc*/ 	.word	0x00000600


	//   ....[9]....
        /*00e0*/ 	.word	0x00000630


	//   ....[10]....
        /*00e4*/ 	.word	0x00000ba0


	//   ....[11]....
        /*00e8*/ 	.word	0x00000bb0


	//   ....[12]....
        /*00ec*/ 	.word	0x00000be0


	//   ....[13]....
        /*00f0*/ 	.word	0x00000bf0


	//   ....[14]....
        /*00f4*/ 	.word	0x00000c20


	//   ....[15]....
        /*00f8*/ 	.word	0x00000c30


	//   ....[16]....
        /*00fc*/ 	.word	0x00000c60


	//   ....[17]....
        /*0100*/ 	.word	0x00000c70


	//   ....[18]....
        /*0104*/ 	.word	0x00000ca0


	//   ....[19]....
        /*0108*/ 	.word	0x00000cb0


	//----- nvinfo : EIATTR_VRC_CTA_INIT_COUNT
	.align		4
.L_2827:
        /*010c*/ 	.byte	0x02, 0x4a
	.zero		1
	.zero		1


	//----- nvinfo : EIATTR_EXIT_INSTR_OFFSETS
	.align		4
        /*0110*/ 	.byte	0x04, 0x1c
        /*0112*/ 	.short	(.L_2829 - .L_2828)


	//   ....[0]....
.L_2828:
        /*0114*/ 	.word	0x00000cc0


	//   ....[1]....
        /*0118*/ 	.word	0x00001160


	//   ....[2]....
        /*011c*/ 	.word	0x000015c0


	//----- nvinfo : EIATTR_CRS_STACK_SIZE
	.align		4
.L_2829:
        /*0120*/ 	.byte	0x04, 0x1e
        /*0122*/ 	.short	(.L_2831 - .L_2830)
.L_2830:
        /*0124*/ 	.word	0x00000000


	//----- nvinfo : EIATTR_CBANK_PARAM_SIZE
	.align		4
.L_2831:
        /*0128*/ 	.byte	0x03, 0x19
        /*012a*/ 	.short	0x001c


	//----- nvinfo : EIATTR_PARAM_CBANK
	.align		4
        /*012c*/ 	.byte	0x04, 0x0a
        /*012e*/ 	.short	(.L_2833 - .L_2832)
	.align		4
.L_2832:
        /*0130*/ 	.word	index@(.nv.constant0._ZN18transformer_engine27scaled_softmax_warp_forwardI6__halfS1_fLi7EEEvPT0_PKT_T1_ii)
        /*0134*/ 	.short	0x0380
        /*0136*/ 	.short	0x001c


	//----- nvinfo : EIATTR_SW_WAR
	.align		4
.L_2833:
        /*0138*/ 	.byte	0x04, 0x36
        /*013a*/ 	.short	(.L_2835 - .L_2834)
.L_2834:
        /*013c*/ 	.word	0x00000008
.L_2835:


//--------------------- .nv.info._ZN18transformer_engine27scaled_softmax_warp_forwardI6__halfS1_fLi6EEEvPT0_PKT_T1_ii --------------------------
	.section	.nv.info._ZN18transformer_engine27scaled_softmax_warp_forwardI6__halfS1_fLi6EEEvPT0_PKT_T1_ii,"",@"SHT_CUDA_INFO"
	.sectionflags	@""
	.align	4


	//----- nvinfo : EIATTR_CUDA_API_VERSION
	.align		4
        /*0000*/ 	.byte	0x04, 0x37
        /*0002*/ 	.short	(.L_2837 - .L_2836)
.L_2836:
        /*0004*/ 	.word	0x00000082


	//----- nvinfo : EIATTR_KPARAM_INFO
	.align		4
.L_2837:
        /*0008*/ 	.byte	0x04, 0x17
        /*000a*/ 	.short	(.L_2839 - .L_2838)
.L_2838:
        /*000c*/ 	.word	0x00000000
        /*0010*/ 	.short	0x0004
        /*0012*/ 	.short	0x0018
        /*0014*/ 	.byte	0x00, 0xf0, 0x11, 0x00


	//----- nvinfo : EIATTR_KPARAM_INFO
	.align		4
.L_2839:
        /*0018*/ 	.byte	0x04, 0x17
        /*001a*/ 	.short	(.L_2841 - .L_2840)
.L_2840:
        /*001c*/ 	.word	0x00000000
        /*0020*/ 	.short	0x0003
        /*0022*/ 	.short	0x0014
        /*0024*/ 	.byte	0x00, 0xf0, 0x11, 0x00


	//----- nvinfo : EIATTR_KPARAM_INFO
	.align		4
.L_2841:
        /*0028*/ 	.byte	0x04, 0x17
        /*002a*/ 	.short	(.L_2843 - .L_2842)
.L_2842:
        /*002c*/ 	.word	0x00000000
        /*0030*/ 	.short	0x0002
        /*0032*/ 	.short	0x0010
        /*0034*/ 	.byte	0x00, 0xf0, 0x11, 0x00


	//----- nvinfo : EIATTR_KPARAM_INFO
	.align		4
.L_2843:
        /*0038*/ 	.byte	0x04, 0x17
        /*003a*/ 	.short	(.L_2845 - .L_2844)
.L_2844:
        /*003c*/ 	.word	0x00000000
        /*0040*/ 	.short	0x0001
        /*0042*/ 	.short	0x0008
        /*0044*/ 	.byte	0x00, 0xf5, 0x21, 0x00


	//----- nvinfo : EIATTR_KPARAM_INFO
	.align		4
.L_2845:
        /*0048*/ 	.byte	0x04, 0x17
        /*004a*/ 	.short	(.L_2847 - .L_2846)
.L_2846:
        /*004c*/ 	.word	0x00000000
        /*0050*/ 	.short	0x0000
        /*0052*/ 	.short	0x0000
        /*0054*/ 	.byte	0x00, 0xf5, 0x21, 0x00


	//----- nvinfo : EIATTR_SPARSE_MMA_MASK
	.align		4
.L_2847:
        /*0058*/ 	.byte	0x03, 0x50
        /*005a*/ 	.short	0x0000


	//----- nvinfo : EIATTR_MAXREG_COUNT
	.align		4
        /*005c*/ 	.byte	0x03, 0x1b
        /*005e*/ 	.short	0x00ff


	//----- nvinfo : EIATTR_MERCURY_ISA_VERSION
	.align		4
        /*0060*/ 	.byte	0x03, 0x5f
        /*0062*/ 	.short	0x0101


	//----- nvinfo : EIATTR_COOP_GROUP_MASK_REGIDS
	.align		4
        /*0064*/ 	.byte	0x04, 0x29
        /*0066*/ 	.short	(.L_2849 - .L_2848)


	//   ....[0]....
.L_2848:
        /*0068*/ 	.word	0xffffffff


	//   ....[1]....
        /*006c*/ 	.word	0xffffffff


	//   ....[2]....
        /*0070*/ 	.word	0xffffffff


	//   ....[3]....
        /*0074*/ 	.word	0xffffffff


	//   ....[4]....
        /*0078*/ 	.word	0xffffffff


	//   ....[5]....
        /*007c*/ 	.word	0xffffffff


	//   ....[6]....
        /*0080*/ 	.word	0xffffffff


	//   ....[7]....
        /*0084*/ 	.word	0xffffffff


	//   ....[8]....
        /*0088*/ 	.word	0xffffffff


	//   ....[9]....
        /*008c*/ 	.word	0xffffffff


	//   ....[10]....
        /*0090*/ 	.word	0xffffffff


	//   ....[11]....
        /*0094*/ 	.word	0xffffffff


	//   ....[12]....
        /*0098*/ 	.word	0xffffffff


	//   ....[13]....
        /*009c*/ 	.word	0xffffffff


	//   ....[14]....
        /*00a0*/ 	.word	0xffffffff


	//   ....[15]....
        /*00a4*/ 	.word	0xffffffff


	//   ....[16]....
        /*00a8*/ 	.word	0xffffffff


	//   ....[17]....
        /*00ac*/ 	.word	0xffffffff


	//   ....[18]....
        /*00b0*/ 	.word	0xffffffff


	//   ....[19]....
        /*00b4*/ 	.word	0xffffffff


	//----- nvinfo : EIATTR_COOP_GROUP_INSTR_OFFSETS
	.align		4
.L_2849:
        /*00b8*/ 	.byte	0x04, 0x28
        /*00ba*/ 	.short	(.L_2851 - .L_2850)


	//   ....[0]....
.L_2850:
        /*00bc*/ 	.word	0x00000360


	//   ....[1]....
        /*00c0*/ 	.word	0x00000390


	//   ....[2]....
        /*00c4*/ 	.word	0x000003c0


	//   ....[3]....
        /*00c8*/ 	.word	0x000003f0


	//   ....[4]....
        /*00cc*/ 	.word	0x00000420


	//   ....[5]....
        /*00d0*/ 	.word	0x00000450


	//   ....[6]....
        /*00d4*/ 	.word	0x00000480


	//   ....[7]....
        /*00d8*/ 	.word	0x000004b0


	//   ....[8]....
        /*00dc*/ 	.word	0x000004f0


	//   ....[9]....
        /*00e0*/ 	.word	0x00000520


	//   ....[10]....
        /*00e4*/ 	.word	0x000007e0


	//   ....[11]....
        /*00e8*/ 	.word	0x00000820


	//   ....[12]....
        /*00ec*/ 	.word	0x00000840


	//   ....[13]....
        /*00f0*/ 	.word	0x00000860


	//   ....[14]....
        /*00f4*/ 	.word	0x00000880


	//   ....[15]....
        /*00f8*/ 	.word	0x000008a0


	//   ....[16]....
        /*00fc*/ 	.word	0x000008c0


	//   ....[17]....
        /*0100*/ 	.word	0x000008e0


	//   ....[18]....
        /*0104*/ 	.word	0x00000900


	//   ....[19]....
        /*0108*/ 	.word	0x00000920


	//----- nvinfo : EIATTR_VRC_CTA_INIT_COUNT
	.align		4
.L_2851:
        /*010c*/ 	.byte	0x02, 0x4a
	.zero		1
	.zero		1


	//----- nvinfo : EIATTR_EXIT_INSTR_OFFSETS
	.align		4
        /*0110*/ 	.byte	0x04, 0x1c
        /*0112*/ 	.short	(.L_2853 - .L_2852)


	//   ....[0]....
.L_2852:
        /*0114*/ 	.word	0x00000930


	//   ....[1]....
        /*0118*/ 	.word	0x00000bf0


	//   ....[2]....
        /*011c*/ 	.word	0x00000c30


	//   ....[3]....
        /*0120*/ 	.word	0x00000da0


	//   ....[4]....
        /*0124*/ 	.word	0x00000ec0


	//----- nvinfo : EIATTR_CRS_STACK_SIZE
	.align		4
.L_2853:
        /*0128*/ 	.byte	0x04, 0x1e
        /*012a*/ 	.short	(.L_2855 - .L_2854)
.L_2854:
        /*012c*/ 	.word	0x00000000


	//----- nvinfo : EIATTR_CBANK_PARAM_SIZE
	.align		4
.L_2855:
        /*0130*/ 	.byte	0x03, 0x19
        /*0132*/ 	.short	0x001c


	//----- nvinfo : EIATTR_PARAM_CBANK
	.align		4
        /*0134*/ 	.byte	0x04, 0x0a
        /*0136*/ 	.short	(.L_2857 - .L_2856)
	.align		4
.L_2856:
        /*0138*/ 	.word	index@(.nv.constant0._ZN18transformer_engine27scaled_softmax_warp_forwardI6__halfS1_fLi6EEEvPT0_PKT_T1_ii)
        /*013c*/ 	.short	0x0380
        /*013e*/ 	.short	0x001c


	//----- nvinfo : EIATTR_SW_WAR
	.align		4
.L_2857:
        /*0140*/ 	.byte	0x04, 0x36
        /*0142*/ 	.short	(.L_2859 - .L_2858)
.L_2858:
        /*0144*/ 	.word	0x00000008
.L_2859:


//--------------------- .nv.info._ZN18transformer_engine27scaled_softmax_warp_forwardI6__halfS1_fLi5EEEvPT0_PKT_T1_ii --------------------------
	.section	.nv.info._ZN18transformer_engine27scaled_softmax_warp_forwardI6__halfS1_fLi5EEEvPT0_PKT_T1_ii,"",@"SHT_CUDA_INFO"
	.sectionflags	@""
	.align	4


	//----- nvinfo : EIATTR_CUDA_API_VERSION
	.align		4
        /*0000*/ 	.byte	0x04, 0x37
        /*0002*/ 	.short	(.L_2861 - .L_2860)
.L_2860:
        /*0004*/ 	.word	0x00000082


	//----- nvinfo : EIATTR_KPARAM_INFO
	.align		4
.L_2861:
        /*0008*/ 	.byte	0x04, 0x17
        /*000a*/ 	.short	(.L_2863 - .L_2862)
.L_2862:
        /*000c*/ 	.word	0x00000000
        /*0010*/ 	.short	0x0004
        /*0012*/ 	.short	0x0018
        /*0014*/ 	.byte	0x00, 0xf0, 0x11, 0x00


	//----- nvinfo : EIATTR_KPARAM_INFO
	.align		4
.L_2863:
        /*0018*/ 	.byte	0x04, 0x17
        /*001a*/ 	.short	(.L_2865 - .L_2864)
.L_2864:
        /*001c*/ 	.word	0x00000000
        /*0020*/ 	.short	0x0003
        /*0022*/ 	.short	0x0014
        /*0024*/ 	.byte	0x00, 0xf0, 0x11, 0x00


	//----- nvinfo : EIATTR_KPARAM_INFO
	.align		4
.L_2865:
        /*0028*/ 	.byte	0x04, 0x17
        /*002a*/ 	.short	(.L_2867 - .L_2866)
.L_2866:
        /*002c*/ 	.word	0x00000000
        /*0030*/ 	.short	0x0002
        /*0032*/ 	.short	0x0010
        /*0034*/ 	.byte	0x00, 0xf0, 0x11, 0x00


	//----- nvinfo : EIATTR_KPARAM_INFO
	.align		4
.L_2867:
        /*0038*/ 	.byte	0x04, 0x17
        /*003a*/ 	.short	(.L_2869 - .L_2868)
.L_2868:
        /*003c*/ 	.word	0x00000000
        /*0040*/ 	.short	0x0001
        /*0042*/ 	.short	0x0008
        /*0044*/ 	.byte	0x00, 0xf5, 0x21, 0x00


	//----- nvinfo : EIATTR_KPARAM_INFO
	.align		4
.L_2869:
        /*0048*/ 	.byte	0x04, 0x17
        /*004a*/ 	.short	(.L_2871 - .L_2870)
.L_2870:
        /*004c*/ 	.word	0x00000000
        /*0050*/ 	.short	0x0000
        /*0052*/ 	.short	0x0000
        /*0054*/ 	.byte	0x00, 0xf5, 0x21, 0x00


	//----- nvinfo : EIATTR_SPARSE_MMA_MASK
	.align		4
.L_2871:
        /*0058*/ 	.byte	0x03, 0x50
        /*005a*/ 	.short	0x0000


	//----- nvinfo : EIATTR_MAXREG_COUNT
	.align		4
        /*005c*/ 	.byte	0x03, 0x1b
        /*005e*/ 	.short	0x00ff


	//----- nvinfo : EIATTR_MERCURY_ISA_VERSION
	.align		4
        /*0060*/ 	.byte	0x03, 0x5f
        /*0062*/ 	.short	0x0101


	//----- nvinfo : EIATTR_COOP_GROUP_MASK_REGIDS
	.align		4
        /*0064*/ 	.byte	0x04, 0x29
        /*0066*/ 	.short	(.L_2873 - .L_2872)


	//   ....[0]....
.L_2872:
        /*0068*/ 	.word	0xffffffff


	//   ....[1]....
        /*006c*/ 	.word	0xffffffff


	//   ....[2]....
        /*0070*/ 	.word	0xffffffff


	//   ....[3]....
        /*0074*/ 	.word	0xffffffff


	//   ....[4]....
        /*0078*/ 	.word	0xffffffff


	//   ....[5]....
        /*007c*/ 	.word	0xffffffff


	//   ....[6]....
        /*0080*/ 	.word	0xffffffff


	//   ....[7]....
        /*0084*/ 	.word	0xffffffff


	//   ....[8]....
        /*0088*/ 	.word	0xffffffff


	//   ....[9]....
        /*008c*/ 	.word	0xffffffff


	//   ....[10]....
        /*0090*/ 	.word	0xffffffff


	//   ....[11]....
        /*0094*/ 	.word	0xffffffff


	//   ....[12]....
        /*0098*/ 	.word	0xffffffff


	//   ....[13]....
        /*009c*/ 	.word	0xffffffff


	//   ....[14]....
        /*00a0*/ 	.word	0xffffffff


	//   ....[15]....
        /*00a4*/ 	.word	0xffffffff


	//   ....[16]....
        /*00a8*/ 	.word	0xffffffff


	//   ....[17]....
        /*00ac*/ 	.word	0xffffffff


	//   ....[18]....
        /*00b0*/ 	.word	0xffffffff


	//   ....[19]....
        /*00b4*/ 	.word	0xffffffff


	//----- nvinfo : EIATTR_COOP_GROUP_INSTR_OFFSETS
	.align		4
.L_2873:
        /*00b8*/ 	.byte	0x04, 0x28
        /*00ba*/ 	.short	(.L_2875 - .L_2874)


	//   ....[0]....
.L_2874:
        /*00bc*/ 	.word	0x000002a0


	//   ....[1]....
        /*00c0*/ 	.word	0x000002c0


	//   ....[2]....
        /*00c4*/ 	.word	0x00000300


	//   ....[3]....
        /*00c8*/ 	.word	0x00000320


	//   ....[4]....
        /*00cc*/ 	.word	0x00000360


	//   ....[5]....
        /*00d0*/ 	.word	0x00000380


	//   ....[6]....
        /*00d4*/ 	.word	0x000003c0


	//   ....[7]....
        /*00d8*/ 	.word	0x000003e0


	//   ....[8]....
        /*00dc*/ 	.word	0x00000420


	//   ....[9]....
        /*00e0*/ 	.word	0x00000440


	//   ....[10]....
        /*00e4*/ 	.word	0x000005f0


	//   ....[11]....
        /*00e8*/ 	.word	0x00000600


	//   ....[12]....
        /*00ec*/ 	.word	0x00000630


	//   ....[13]....
        /*00f0*/ 	.word	0x00000640


	//   ....[14]....
        /*00f4*/ 	.word	0x00000670


	//   ....[15]....
        /*00f8*/ 	.word	0x00000680


	//   ....[16]....
        /*00fc*/ 	.word	0x000006b0


	//   ....[17]....
        /*0100*/ 	.word	0x000006c0


	//   ....[18]....
        /*0104*/ 	.word	0x000006f0


	//   ....[19]....
        /*0108*/ 	.word	0x00000700


	//----- nvinfo : EIATTR_VRC_CTA_INIT_COUNT
	.align		4
.L_2875:
        /*010c*/ 	.byte	0x02, 0x4a
	.zero		1
	.zero		1


	//----- nvinfo : EIATTR_EXIT_INSTR_OFFSETS
	.align		4
        /*0110*/ 	.byte	0x04, 0x1c
        /*0112*/ 	.short	(.L_2877 - .L_2876)


	//   ....[0]....
.L_2876:
        /*0114*/ 	.word	0x00000710


	//   ....[1]....
        /*0118*/ 	.word	0x000008e0


	//   ....[2]....
        /*011c*/ 	.word	0x00000a60


	//----- nvinfo : EIATTR_CRS_STACK_SIZE
	.align		4
.L_2877:
        /*0120*/ 	.byte	0x04, 0x1e
        /*0122*/ 	.short	(.L_2879 - .L_2878)
.L_2878:
        /*0124*/ 	.word	0x00000000


	//----- nvinfo : EIATTR_CBANK_PARAM_SIZE
	.align		4
.L_2879:
        /*0128*/ 	.byte	0x03, 0x19
        /*012a*/ 	.short	0x001c


	//----- nvinfo : EIATTR_PARAM_CBANK
	.align		4
        /*012c*/ 	.byte	0x04, 0x0a
        /*012e*/ 	.short	(.L_2881 - .L_2880)
	.align		4
.L_2880:
        /*0130*/ 	.word	index@(.nv.constant0._ZN18transformer_engine27scaled_softmax_warp_forwardI6__halfS1_fLi5EEEvPT0_PKT_T1_ii)
        /*0134*/ 	.short	0x0380
        /*0136*/ 	.short	0x001c


	//----- nvinfo : EIATTR_SW_WAR
	.align		4
.L_2881:
        /*0138*/ 	.byte	0x04, 0x36
        /*013a*/ 	.short	(.L_2883 - .L_2882)
.L_2882:
        /*013c*/ 	.word	0x00000008
.L_2883:


//--------------------- .nv.info._ZN18transformer_engine27scaled_softmax_warp_forwardI6__halfS1_fLi4EEEvPT0_PKT_T1_ii --------------------------
	.section	.nv.info._ZN18transformer_engine27scaled_softmax_warp_forwardI6__halfS1_fLi4EEEvPT0_PKT_T1_ii,"",@"SHT_CUDA_INFO"
	.sectionflags	@""
	.align	4


	//----- nvinfo : EIATTR_CUDA_API_VERSION
	.align		4
        /*0000*/ 	.byte	0x04, 0x37
        /*0002*/ 	.short	(.L_2885 - .L_2884)
.L_2884:
        /*0004*/ 	.word	0x00000082


	//----- nvinfo : EIATTR_KPARAM_INFO
	.align		4
.L_2885:
        /*0008*/ 	.byte	0x04, 0x17
        /*000a*/ 	.short	(.L_2887 - .L_2886)
.L_2886:
        /*000c*/ 	.word	0x00000000
        /*0010*/ 	.short	0x0004
        /*0012*/ 	.short	0x0018
        /*0014*/ 	.byte	0x00, 0xf0, 0x11, 0x00


	//----- nvinfo : EIATTR_KPARAM_INFO
	.align		4
.L_2887:
        /*0018*/ 	.byte	0x04, 0x17
        /*001a*/ 	.short	(.L_2889 - .L_2888)
.L_2888:
        /*001c*/ 	.word	0x00000000
        /*0020*/ 	.short	0x0003
        /*0022*/ 	.short	0x0014
        /*0024*/ 	.byte	0x00, 0xf0, 0x11, 0x00


	//----- nvinfo : EIATTR_KPARAM_INFO
	.align		4
.L_2889:
        /*0028*/ 	.byte	0x04, 0x17
        /*002a*/ 	.short	(.L_2891 - .L_2890)
.L_2890:
        /*002c*/ 	.word	0x00000000
        /*0030*/ 	.short	0x0002
        /*0032*/ 	.short	0x0010
        /*0034*/ 	.byte	0x00, 0xf0, 0x11, 0x00


	//----- nvinfo : EIATTR_KPARAM_INFO
	.align		4
.L_2891:
        /*0038*/ 	.byte	0x04, 0x17
        /*003a*/ 	.short	(.L_2893 - .L_2892)
.L_2892:
        /*003c*/ 	.word	0x00000000
        /*0040*/ 	.short	0x0001
        /*0042*/ 	.short	0x0008
        /*0044*/ 	.byte	0x00, 0xf5, 0x21, 0x00


	//----- nvinfo : EIATTR_KPARAM_INFO
	.align		4
.L_2893:
        /*0048*/ 	.byte	0x04, 0x17
        /*004a*/ 	.short	(.L_2895 - .L_2894)
.L_2894:
        /*004c*/ 	.word	0x00000000
        /*0050*/ 	.short	0x0000
        /*0052*/ 	.short	0x0000
        /*0054*/ 	.byte	0x00, 0xf5, 0x21, 0x00


	//----- nvinfo : EIATTR_SPARSE_MMA_MASK
	.align		4
.L_2895:
        /*0058*/ 	.byte	0x03, 0x50
        /*005a*/ 	.short	0x0000


	//----- nvinfo : EIATTR_MAXREG_COUNT
	.align		4
        /*005c*/ 	.byte	0x03, 0x1b
        /*005e*/ 	.short	0x00ff


	//----- nvinfo : EIATTR_MERCURY_ISA_VERSION
	.align		4
        /*0060*/ 	.byte	0x03, 0x5f
        /*0062*/ 	.short	0x0101


	//----- nvinfo : EIATTR_COOP_GROUP_MASK_REGIDS
	.align		4
        /*0064*/ 	.byte	0x04, 0x29
        /*0066*/ 	.short	(.L_2897 - .L_2896)


	//   ....[0]....
.L_2896:
        /*0068*/ 	.word	0xffffffff


	//   ....[1]....
        /*006c*/ 	.word	0xffffffff


	//   ....[2]....
        /*0070*/ 	.word	0xffffffff


	//   ....[3]....
        /*0074*/ 	.word	0xffffffff


	//   ....[4]....
        /*0078*/ 	.word	0xffffffff


	//   ....[5]....
        /*007c*/ 	.word	0xffffffff


	//   ....[6]....
        /*0080*/ 	.word	0xffffffff


	//   ....[7]....
        /*0084*/ 	.word	0xffffffff


	//   ....[8]....
        /*0088*/ 	.word	0xffffffff


	//   ....[9]....
        /*008c*/ 	.word	0xffffffff


	//   ....[10]....
        /*0090*/ 	.word	0xffffffff


	//   ....[11]....
        /*0094*/ 	.word	0xffffffff


	//   ....[12]....
        /*0098*/ 	.word	0xffffffff


	//   ....[13]....
        /*009c*/ 	.word	0xffffffff


	//   ....[14]....
        /*00a0*/ 	.word	0xffffffff


	//   ....[15]....
        /*00a4*/ 	.word	0xffffffff


	//----- nvinfo : EIATTR_COOP_GROUP_INSTR_OFFSETS
	.align		4
.L_2897:
        /*00a8*/ 	.byte	0x04, 0x28
        /*00aa*/ 	.short	(.L_2899 - .L_2898)


	//   ....[0]....
.L_2898:
        /*00ac*/ 	.word	0x000002b0


	//   ....[1]....
        /*00b0*/ 	.word	0x000002d0


	//   ....[2]....
        /*00b4*/ 	.word	0x00000310


	//   ....[3]....
        /*00b8*/ 	.word	0x00000330


	//   ....[4]....
        /*00bc*/ 	.word	0x00000370


	//   ....[5]....
        /*00c0*/ 	.word	0x00000390


	//   ....[6]....
        /*00c4*/ 	.word	0x000003d0


	//   ....[7]....
        /*00c8*/ 	.word	0x000003f0


	//   ....[8]....
        /*00cc*/ 	.word	0x00000590


	//   ....[9]....
        /*00d0*/ 	.word	0x000005a0


	//   ....[10]....
        /*00d4*/ 	.word	0x000005d0


	//   ....[11]....
        /*00d8*/ 	.word	0x000005e0


	//   ....[12]....
        /*00dc*/ 	.word	0x00000610


	//   ....[13]....
        /*00e0*/ 	.word	0x00000620


	//   ....[14]....
        /*00e4*/ 	.word	0x00000650


	//   ....[15]....
        /*00e8*/ 	.word	0x00000660


	//----- nvinfo : EIATTR_VRC_CTA_INIT_COUNT
	.align		4
.L_2899:
        /*00ec*/ 	.byte	0x02, 0x4a
	.zero		1
	.zero		1


	//----- nvinfo : EIATTR_EXIT_INSTR_OFFSETS
	.align		4
        /*00f0*/ 	.byte	0x04, 0x1c
        /*00f2*/ 	.short	(.L_2901 - .L_2900)


	//   ....[0]....
.L_2900:
        /*00f4*/ 	.word	0x00000670


	//   ....[1]....
        /*00f8*/ 	.word	0x00000840


	//   ....[2]....
        /*00fc*/ 	.word	0x000009c0


	//----- nvinfo : EIATTR_CRS_STACK_SIZE
	.align		4
.L_2901:
        /*0100*/ 	.byte	0x04, 0x1e
        /*0102*/ 	.short	(.L_2903 - .L_2902)
.L_2902:
        /*0104*/ 	.word	0x00000000


	//----- nvinfo : EIATTR_CBANK_PARAM_SIZE
	.align		4
.L_2903:
        /*0108*/ 	.byte	0x03, 0x19
        /*010a*/ 	.short	0x001c


	//----- nvinfo : EIATTR_PARAM_CBANK
	.align		4
        /*010c*/ 	.byte	0x04, 0x0a
        /*010e*/ 	.short	(.L_2905 - .L_2904)
	.align		4
.L_2904:
        /*0110*/ 	.word	index@(.nv.constant0._ZN18transformer_engine27scaled_softmax_warp_forwardI6__halfS1_fLi4EEEvPT0_PKT_T1_ii)
        /*0114*/ 	.short	0x0380
        /*0116*/ 	.short	0x001c


	//----- nvinfo : EIATTR_SW_WAR
	.align		4
.L_2905:
        /*0118*/ 	.byte	0x04, 0x36
        /*011a*/ 	.short	(.L_2907 - .L_2906)
.L_2906:
        /*011c*/ 	.word	0x00000008
.L_2907:


//--------------------- .nv.info._ZN18transformer_engine27scaled_softmax_warp_forwardI6__halfS1_fLi3EEEvPT0_PKT_T1_ii --------------------------
	.section	.nv.info._ZN18transformer_engine27scaled_softmax_warp_forwardI6__halfS1_fLi3EEEvPT0_PKT_T1_ii,"",@"SHT_CUDA_INFO"
	.sectionflags	@""
	.align	4


	//----- nvinfo : EIATTR_CUDA_API_VERSION
	.align		4
        /*0000*/ 	.byte	0x04, 0x37
        /*0002*/ 	.short	(.L_2909 - .L_2908)
.L_2908:
        /*0004*/ 	.word	0x00000082


	//----- nvinfo : EIATTR_KPARAM_INFO
	.align		4
.L_2909:
        /*0008*/ 	.byte	0x04, 0x17
        /*000a*/ 	.short	(.L_2911 - .L_2910)
.L_2910:
        /*000c*/ 	.word	0x00000000
        /*0010*/ 	.short	0x0004
        /*0012*/ 	.short	0x0018
        /*0014*/ 	.byte	0x00, 0xf0, 0x11, 0x00


	//----- nvinfo : EIATTR_KPARAM_INFO
	.align		4
.L_2911:
        /*0018*/ 	.byte	0x04, 0x17
        /*001a*/ 	.short	(.L_2913 - .L_2912)
.L_2912:
        /*001c*/ 	.word	0x00000000
        /*0020*/ 	.short	0x0003
        /*0022*/ 	.short	0x0014
        /*0024*/ 	.byte	0x00, 0xf0, 0x11, 0x00


	//----- nvinfo : EIATTR_KPARAM_INFO
	.align		4
.L_2913:
        /*0028*/ 	.byte	0x04, 0x17
        /*002a*/ 	.short	(.L_2915 - .L_2914)
.L_2914:
        /*002c*/ 	.word	0x00000000
        /*0030*/ 	.short	0x0002
        /*0032*/ 	.short	0x0010
        /*0034*/ 	.byte	0x00, 0xf0, 0x11, 0x00


	//----- nvinfo : EIATTR_KPARAM_INFO
	.align		4
.L_2915:
        /*0038*/ 	.byte	0x04, 0x17
        /*003a*/ 	.short	(.L_2917 - .L_2916)
.L_2916:
        /*003c*/ 	.word	0x00000000
        /*0040*/ 	.short	0x0001
        /*0042*/ 	.short	0x0008
        /*0044*/ 	.byte	0x00, 0xf5, 0x21, 0x00


	//----- nvinfo : EIATTR_KPARAM_INFO
	.align		4
.L_2917:
        /*0048*/ 	.byte	0x04, 0x17
        /*004a*/ 	.short	(.L_2919 - .L_2918)
.L_2918:
        /*004c*/ 	.word	0x00000000
        /*0050*/ 	.short	0x0000
        /*0052*/ 	.short	0x0000
        /*0054*/ 	.byte	0x00, 0xf5, 0x21, 0x00


	//----- nvinfo : EIATTR_SPARSE_MMA_MASK
	.align		4
.L_2919:
        /*0058*/ 	.byte	0x03, 0x50
        /*005a*/ 	.short	0x0000


	//----- nvinfo : EIATTR_MAXREG_COUNT
	.align		4
        /*005c*/ 	.byte	0x03, 0x1b
        /*005e*/ 	.short	0x00ff


	//----- nvinfo : EIATTR_MERCURY_ISA_VERSION
	.align		4
        /*0060*/ 	.byte	0x03, 0x5f
        /*0062*/ 	.short	0x0101


	//----- nvinfo : EIATTR_COOP_GROUP_MASK_REGIDS
	.align		4
        /*0064*/ 	.byte	0x04, 0x29
        /*0066*/ 	.short	(.L_2921 - .L_2920)


	//   ....[0]....
.L_2920:
        /*0068*/ 	.word	0xffffffff


	//   ....[1]....
        /*006c*/ 	.word	0xffffffff


	//   ....[2]....
        /*0070*/ 	.word	0xffffffff


	//   ....[3]....
        /*0074*/ 	.word	0xffffffff


	//   ....[4]....
        /*0078*/ 	.word	0xffffffff


	//   ....[5]....
        /*007c*/ 	.word	0xffffffff


	//   ....[6]....
        /*0080*/ 	.word	0xffffffff


	//   ....[7]....
        /*0084*/ 	.word	0xffffffff


	//   ....[8]....
        /*0088*/ 	.word	0xffffffff


	//   ....[9]....
        /*008c*/ 	.word	0xffffffff


	//   ....[10]....
        /*0090*/ 	.word	0xffffffff


	//   ....[11]....
        /*0094*/ 	.word	0xffffffff


	//----- nvinfo : EIATTR_COOP_GROUP_INSTR_OFFSETS
	.align		4
.L_2921:
        /*0098*/ 	.byte	0x04, 0x28
        /*009a*/ 	.short	(.L_2923 - .L_2922)


	//   ....[0]....
.L_2922:
        /*009c*/ 	.word	0x000002b0


	//   ....[1]....
        /*00a0*/ 	.word	0x000002c0


	//   ....[2]....
        /*00a4*/ 	.word	0x00000300


	//   ....[3]....
        /*00a8*/ 	.word	0x00000320


	//   ....[4]....
        /*00ac*/ 	.word	0x00000360


	//   ....[5]....
        /*00b0*/ 	.word	0x00000380


	//   ....[6]....
        /*00b4*/ 	.word	0x00000530


	//   ....[7]....
        /*00b8*/ 	.word	0x00000540


	//   ....[8]....
        /*00bc*/ 	.word	0x00000570


	//   ....[9]....
        /*00c0*/ 	.word	0x00000580


	//   ....[10]....
        /*00c4*/ 	.word	0x000005b0


	//   ....[11]....
        /*00c8*/ 	.word	0x000005c0


	//----- nvinfo : EIATTR_VRC_CTA_INIT_COUNT
	.align		4
.L_2923:
        /*00cc*/ 	.byte	0x02, 0x4a
	.zero		1
	.zero		1


	//----- nvinfo : EIATTR_EXIT_INSTR_OFFSETS
	.align		4
        /*00d0*/ 	.byte	0x04, 0x1c
        /*00d2*/ 	.short	(.L_2925 - .L_2924)


	//   ....[0]....
.L_2924:
        /*00d4*/ 	.word	0x000005d0


	//   ....[1]....
        /*00d8*/ 	.word	0x000007a0


	//   ....[2]....
        /*00dc*/ 	.word	0x00000920


	//----- nvinfo : EIATTR_CRS_STACK_SIZE
	.align		4
.L_2925:
        /*00e0*/ 	.byte	0x04, 0x1e
        /*00e2*/ 	.short	(.L_2927 - .L_2926)
.L_2926:
        /*00e4*/ 	.word	0x00000000


	//----- nvinfo : EIATTR_CBANK_PARAM_SIZE
	.align		4
.L_2927:
        /*00e8*/ 	.byte	0x03, 0x19
        /*00ea*/ 	.short	0x001c


	//----- nvinfo : EIATTR_PARAM_CBANK
	.align		4
        /*00ec*/ 	.byte	0x04, 0x0a
        /*00ee*/ 	.short	(.L_2929 - .L_2928)
	.align		4
.L_2928:
        /*00f0*/ 	.word	index@(.nv.constant0._ZN18transformer_engine27scaled_softmax_warp_forwardI6__halfS1_fLi3EEEvPT0_PKT_T1_ii)
        /*00f4*/ 	.short	0x0380
        /*00f6*/ 	.short	0x001c


	//----- nvinfo : EIATTR_SW_WAR
	.align		4
.L_2929:
        /*00f8*/ 	.byte	0x04, 0x36
        /*00fa*/ 	.short	(.L_2931 - .L_2930)
.L_2930:
        /*00fc*/ 	.word	0x00000008
.L_2931:


//--------------------- .nv.info._ZN18transformer_engine27scaled_softmax_warp_forwardI6__halfS1_fLi2EEEvPT0_PKT_T1_ii --------------------------
	.section	.nv.info._ZN18transformer_engine27scaled_softmax_warp_forwardI6__halfS1_fLi2EEEvPT0_PKT_T1_ii,"",@"SHT_CUDA_INFO"
	.sectionflags	@""
	.align	4


	//----- nvinfo : EIATTR_CUDA_API_VERSION
	.align		4
        /*0000*/ 	.byte	0x04, 0x37
        /*0002*/ 	.short	(.L_2933 - .L_2932)
.L_2932:
        /*0004*/ 	.word	0x00000082


	//----- nvinfo : EIATTR_KPARAM_INFO
	.align		4
.L_2933:
        /*0008*/ 	.byte	0x04, 0x17
        /*000a*/ 	.short	(.L_2935 - .L_2934)
.L_2934:
        /*000c*/ 	.word	0x00000000
        /*0010*/ 	.short	0x0004
        /*0012*/ 	.short	0x0018
        /*0014*/ 	.byte	0x00, 0xf0, 0x11, 0x00


	//----- nvinfo : EIATTR_KPARAM_INFO
	.align		4
.L_2935:
        /*0018*/ 	.byte	0x04, 0x17
        /*001a*/ 	.short	(.L_2937 - .L_2936)
.L_2936:
        /*001c*/ 	.word	0x00000000
        /*0020*/ 	.short	0x0003
        /*0022*/ 	.short	0x0014
        /*0024*/ 	.byte	0x00, 0xf0, 0x11, 0x00


	//----- nvinfo : EIATTR_KPARAM_INFO
	.align		4
.L_2937:
        /*0028*/ 	.byte	0x04, 0x17
        /*002a*/ 	.short	(.L_2939 - .L_2938)
.L_2938:
        /*002c*/ 	.word	0x00000000
        /*0030*/ 	.short	0x0002
        /*0032*/ 	.short	0x0010
        /*0034*/ 	.byte	0x00, 0xf0, 0x11, 0x00


	//----- nvinfo : EIATTR_KPARAM_INFO
	.align		4
.L_2939:
        /*0038*/ 	.byte	0x04, 0x17
        /*003a*/ 	.short	(.L_2941 - .L_2940)
.L_2940:
        /*003c*/ 	.word	0x00000000
        /*0040*/ 	.short	0x0001
        /*0042*/ 	.short	0x0008
        /*0044*/ 	.byte	0x00, 0xf5, 0x21, 0x00


	//----- nvinfo : EIATTR_KPARAM_INFO
	.align		4
.L_2941:
        /*0048*/ 	.byte	0x04, 0x17
        /*004a*/ 	.short	(.L_2943 - .L_2942)
.L_2942:
        /*004c*/ 	.word	0x00000000
        /*0050*/ 	.short	0x0000
        /*0052*/ 	.short	0x0000
        /*0054*/ 	.byte	0x00, 0xf5, 0x21, 0x00


	//----- nvinfo : EIATTR_SPARSE_MMA_MASK
	.align		4
.L_2943:
        /*0058*/ 	.byte	0x03, 0x50
        /*005a*/ 	.short	0x0000


	//----- nvinfo : EIATTR_MAXREG_COUNT
	.align		4
        /*005c*/ 	.byte	0x03, 0x1b
        /*005e*/ 	.short	0x00ff


	//----- nvinfo : EIATTR_MERCURY_ISA_VERSION
	.align		4
        /*0060*/ 	.byte	0x03, 0x5f
        /*0062*/ 	.short	0x0101


	//----- nvinfo : EIATTR_COOP_GROUP_MASK_REGIDS
	.align		4
        /*0064*/ 	.byte	0x04, 0x29
        /*0066*/ 	.short	(.L_2945 - .L_2944)


	//   ....[0]....
.L_2944:
        /*0068*/ 	.word	0xffffffff


	//   ....[1]....
        /*006c*/ 	.word	0xffffffff


	//   ....[2]....
        /*0070*/ 	.word	0xffffffff


	//   ....[3]....
        /*0074*/ 	.word	0xffffffff


	//   ....[4]....
        /*0078*/ 	.word	0xffffffff


	//   ....[5]....
        /*007c*/ 	.word	0xffffffff


	//   ....[6]....
        /*0080*/ 	.word	0xffffffff


	//   ....[7]....
        /*0084*/ 	.word	0xffffffff


	//----- nvinfo : EIATTR_COOP_GROUP_INSTR_OFFSETS
	.align		4
.L_2945:
        /*0088*/ 	.byte	0x04, 0x28
        /*008a*/ 	.short	(.L_2947 - .L_2946)


	//   ....[0]....
.L_2946:
        /*008c*/ 	.word	0x000002c0


	//   ....[1]....
        /*0090*/ 	.word	0x000002d0


	//   ....[2]....
        /*0094*/ 	.word	0x00000310


	//   ....[3]....
        /*0098*/ 	.word	0x00000330


	//   ....[4]....
        /*009c*/ 	.word	0x000004d0


	//   ....[5]....
        /*00a0*/ 	.word	0x000004e0


	//   ....[6]....
        /*00a4*/ 	.word	0x00000510


	//   ....[7]....
        /*00a8*/ 	.word	0x00000520


	//----- nvinfo : EIATTR_VRC_CTA_INIT_COUNT
	.align		4
.L_2947:
        /*00ac*/ 	.byte	0x02, 0x4a
	.zero		1
	.zero		1


	//----- nvinfo : EIATTR_EXIT_INSTR_OFFSETS
	.align		4
        /*00b0*/ 	.byte	0x04, 0x1c
        /*00b2*/ 	.short	(.L_2949 - .L_2948)


	//   ....[0]....
.L_2948:
        /*00b4*/ 	.word	0x00000530


	//   ....[1]....
        /*00b8*/ 	.word	0x00000700


	//   ....[2]....
        /*00bc*/ 	.word	0x00000880


	//----- nvinfo : EIATTR_CRS_STACK_SIZE
	.align		4
.L_2949:
        /*00c0*/ 	.byte	0x04, 0x1e
        /*00c2*/ 	.short	(.L_2951 - .L_2950)
.L_2950:
        /*00c4*/ 	.word	0x00000000


	//----- nvinfo : EIATTR_CBANK_PARAM_SIZE
	.align		4
.L_2951:
        /*00c8*/ 	.byte	0x03, 0x19
        /*00ca*/ 	.short	0x001c


	//----- nvinfo : EIATTR_PARAM_CBANK
	.align		4
        /*00cc*/ 	.byte	0x04, 0x0a
        /*00ce*/ 	.short	(.L_2953 - .L_2952)
	.align		4
.L_2952:
        /*00d0*/ 	.word	index@(.nv.constant0._ZN18transformer_engine27scaled_softmax_warp_forwardI6__halfS1_fLi2EEEvPT0_PKT_T1_ii)
        /*00d4*/ 	.short	0x0380
        /*00d6*/ 	.short	0x001c


	//----- nvinfo : EIATTR_SW_WAR
	.align		4
.L_2953:
        /*00d8*/ 	.byte	0x04, 0x36
        /*00da*/ 	.short	(.L_2955 - .L_2954)
.L_2954:
        /*00dc*/ 	.word	0x00000008
.L_2955:


//--------------------- .nv.info._ZN18transformer_engine27scaled_softmax_warp_forwardI6__halfS1_fLi1EEEvPT0_PKT_T1_ii --------------------------
	.section	.nv.info._ZN18transformer_engine27scaled_softmax_warp_forwardI6__halfS1_fLi1EEEvPT0_PKT_T1_ii,"",@"SHT_CUDA_INFO"
	.sectionflags	@""
	.align	4


	//----- nvinfo : EIATTR_CUDA_API_VERSION
	.align		4
        /*0000*/ 	.byte	0x04, 0x37
        /*0002*/ 	.short	(.L_2957 - .L_2956)
.L_2956:
        /*0004*/ 	.word	0x00000082


	//----- nvinfo : EIATTR_KPARAM_INFO
	.align		4
.L_2957:
        /*0008*/ 	.byte	0x04, 0x17
        /*000a*/ 	.short	(.L_2959 - .L_2958)
.L_2958:
        /*000c*/ 	.word	0x00000000
        /*0010*/ 	.short	0x0004
        /*0012*/ 	.short	0x0018
        /*0014*/ 	.byte	0x00, 0xf0, 0x11, 0x00


	//----- nvinfo : EIATTR_KPARAM_INFO
	.align		4
.L_2959:
        /*0018*/ 	.byte	0x04, 0x17
        /*001a*/ 	.short	(.L_2961 - .L_2960)
.L_2960:
        /*001c*/ 	.word	0x00000000
        /*0020*/ 	.short	0x0003
        /*0022*/ 	.short	0x0014
        /*0024*/ 	.byte	0x00, 0xf0, 0x11, 0x00


	//----- nvinfo : EIATTR_KPARAM_INFO
	.align		4
.L_2961:
        /*0028*/ 	.byte	0x04, 0x17
        /*002a*/ 	.short	(.L_2963 - .L_2962)
.L_2962:
        /*002c*/ 	.word	0x00000000
        /*0030*/ 	.short	0x0002
        /*0032*/ 	.short	0x0010
        /*0034*/ 	.byte	0x00, 0xf0, 0x11, 0x00


	//----- nvinfo : EIATTR_KPARAM_INFO
	.align		4
.L_2963:
        /*0038*/ 	.byte	0x04, 0x17
        /*003a*/ 	.short	(.L_2965 - .L_2964)
.L_2964:
        /*003c*/ 	.word	0x00000000
        /*0040*/ 	.short	0x0001
        /*0042*/ 	.short	0x0008
        /*0044*/ 	.byte	0x00, 0xf5, 0x21, 0x00


	//----- nvinfo : EIATTR_KPARAM_INFO
	.align		4
.L_2965:
        /*0048*/ 	.byte	0x04, 0x17
        /*004a*/ 	.short	(.L_2967 - .L_2966)
.L_2966:
        /*004c*/ 	.word	0x00000000
        /*0050*/ 	.short	0x0000
        /*0052*/ 	.short	0x0000
        /*0054*/ 	.byte	0x00, 0xf5, 0x21, 0x00


	//----- nvinfo : EIATTR_SPARSE_MMA_MASK
	.align		4
.L_2967:
        /*0058*/ 	.byte	0x03, 0x50
        /*005a*/ 	.short	0x0000


	//----- nvinfo : EIATTR_MAXREG_COUNT
	.align		4
        /*005c*/ 	.byte	0x03, 0x1b
        /*005e*/ 	.short	0x00ff


	//----- nvinfo : EIATTR_MERCURY_ISA_VERSION
	.align		4
        /*0060*/ 	.byte	0x03, 0x5f
        /*0062*/ 	.short	0x0101


	//----- nvinfo : EIATTR_COOP_GROUP_MASK_REGIDS
	.align		4
        /*0064*/ 	.byte	0x04, 0x29
        /*0066*/ 	.short	(.L_2969 - .L_2968)


	//   ....[0]....
.L_2968:
        /*0068*/ 	.word	0xffffffff


	//   ....[1]....
        /*006c*/ 	.word	0xffffffff


	//   ....[2]....
        /*0070*/ 	.word	0xffffffff


	//   ....[3]....
        /*0074*/ 	.word	0xffffffff


	//----- nvinfo : EIATTR_COOP_GROUP_INSTR_OFFSETS
	.align		4
.L_2969:
        /*0078*/ 	.byte	0x04, 0x28
        /*007a*/ 	.short	(.L_2971 - .L_2970)


	//   ....[0]....
.L_2970:
        /*007c*/ 	.word	0x000002b0


	//   ....[1]....
        /*0080*/ 	.word	0x000002c0


	//   ....[2]....
        /*0084*/ 	.word	0x00000470


	//   ....[3]....
        /*0088*/ 	.word	0x00000480


	//----- nvinfo : EIATTR_VRC_CTA_INIT_COUNT
	.align		4
.L_2971:
        /*008c*/ 	.byte	0x02, 0x4a
	.zero		1
	.zero		1


	//----- nvinfo : EIATTR_EXIT_INSTR_OFFSETS
	.align		4
        /*0090*/ 	.byte	0x04, 0x1c
        /*0092*/ 	.short	(.L_2973 - .L_2972)


	//   ....[0]....
.L_2972:
        /*0094*/ 	.word	0x00000490


	//   ....[1]....
        /*0098*/ 	.word	0x00000660


	//   ....[2]....
        /*009c*/ 	.word	0x000007e0


	//----- nvinfo : EIATTR_CRS_STACK_SIZE
	.align		4
.L_2973:
        /*00a0*/ 	.byte	0x04, 0x1e
        /*00a2*/ 	.short	(.L_2975 - .L_2974)
.L_2974:
        /*00a4*/ 	.word	0x00000000


	//----- nvinfo : EIATTR_CBANK_PARAM_SIZE
	.align		4
.L_2975:
        /*00a8*/ 	.byte	0x03, 0x19
        /*00aa*/ 	.short	0x001c


	//----- nvinfo : EIATTR_PARAM_CBANK
	.align		4
        /*00ac*/ 	.byte	0x04, 0x0a
        /*00ae*/ 	.short	(.L_2977 - .L_2976)
	.align		4
.L_2976:
        /*00b0*/ 	.word	index@(.nv.constant0._ZN18transformer_engine27scaled_softmax_warp_forwardI6__halfS1_fLi1EEEvPT0_PKT_T1_ii)
        /*00b4*/ 	.short	0x0380
        /*00b6*/ 	.short	0x001c


	//----- nvinfo : EIATTR_SW_WAR
	.align		4
.L_2977:
        /*00b8*/ 	.byte	0x04, 0x36
        /*00ba*/ 	.short	(.L_2979 - .L_2978)
.L_2978:
        /*00bc*/ 	.word	0x00000008
.L_2979:


//--------------------- .nv.info._ZN18transformer_engine27scaled_softmax_warp_forwardI6__halfS1_fLi0EEEvPT0_PKT_T1_ii --------------------------
	.section	.nv.info._ZN18transformer_engine27scaled_softmax_warp_forwardI6__halfS1_fLi0EEEvPT0_PKT_T1_ii,"",@"SHT_CUDA_INFO"
	.sectionflags	@""
	.align	4


	//----- nvinfo : EIATTR_CUDA_API_VERSION
	.align		4
        /*0000*/ 	.byte	0x04, 0x37
        /*0002*/ 	.short	(.L_2981 - .L_2980)
.L_2980:
        /*0004*/ 	.word	0x00000082


	//----- nvinfo : EIATTR_KPARAM_INFO
	.align		4
.L_2981:
        /*0008*/ 	.byte	0x04, 0x17
        /*000a*/ 	.short	(.L_2983 - .L_2982)
.L_2982:
        /*000c*/ 	.word	0x00000000
        /*0010*/ 	.short	0x0004
        /*0012*/ 	.short	0x0018
        /*0014*/ 	.byte	0x00, 0xf0, 0x11, 0x00


	//----- nvinfo : EIATTR_KPARAM_INFO
	.align		4
.L_2983:
        /*0018*/ 	.byte	0x04, 0x17
        /*001a*/ 	.short	(.L_2985 - .L_2984)
.L_2984:
        /*001c*/ 	.word	0x00000000
        /*0020*/ 	.short	0x0003
        /*0022*/ 	.short	0x0014
        /*0024*/ 	.byte	0x00, 0xf0, 0x11, 0x00


	//----- nvinfo : EIATTR_KPARAM_INFO
	.align		4
.L_2985:
        /*0028*/ 	.byte	0x04, 0x17
        /*002a*/ 	.short	(.L_2987 - .L_2986)
.L_2986:
        /*002c*/ 	.word	0x00000000
        /*0030*/ 	.short	0x0002
        /*0032*/ 	.short	0x0010
        /*0034*/ 	.byte	0x00, 0xf0, 0x11, 0x00


	//----- nvinfo : EIATTR_KPARAM_INFO
	.align		4
.L_2987:
        /*0038*/ 	.byte	0x04, 0x17
        /*003a*/ 	.short	(.L_2989 - .L_2988)
.L_2988:
        /*003c*/ 	.word	0x00000000
        /*0040*/ 	.short	0x0001
        /*0042*/ 	.short	0x0008
        /*0044*/ 	.byte	0x00, 0xf5, 0x21, 0x00


	//----- nvinfo : EIATTR_KPARAM_INFO
	.align		4
.L_2989:
        /*0048*/ 	.byte	0x04, 0x17
        /*004a*/ 	.short	(.L_2991 - .L_2990)
.L_2990:
        /*004c*/ 	.word	0x00000000
        /*0050*/ 	.short	0x0000
        /*0052*/ 	.short	0x0000
        /*0054*/ 	.byte	0x00, 0xf5, 0x21, 0x00


	//----- nvinfo : EIATTR_SPARSE_MMA_MASK
	.align		4
.L_2991:
        /*0058*/ 	.byte	0x03, 0x50
        /*005a*/ 	.short	0x0000


	//----- nvinfo : EIATTR_MAXREG_COUNT
	.align		4
        /*005c*/ 	.byte	0x03, 0x1b
        /*005e*/ 	.short	0x00ff


	//----- nvinfo : EIATTR_MERCURY_ISA_VERSION
	.align		4
        /*0060*/ 	.byte	0x03, 0x5f
        /*0062*/ 	.short	0x0101


	//----- nvinfo : EIATTR_VRC_CTA_INIT_COUNT
	.align		4
        /*0064*/ 	.byte	0x02, 0x4a
	.zero		1
	.zero		1


	//----- nvinfo : EIATTR_EXIT_INSTR_OFFSETS
	.align		4
        /*0068*/ 	.byte	0x04, 0x1c
        /*006a*/ 	.short	(.L_2993 - .L_2992)


	//   ....[0]....
.L_2992:
        /*006c*/ 	.word	0x000003c0


	//   ....[1]....
        /*0070*/ 	.word	0x000005c0


	//   ....[2]....
        /*0074*/ 	.word	0x00000740


	//----- nvinfo : EIATTR_CRS_STACK_SIZE
	.align		4
.L_2993:
        /*0078*/ 	.byte	0x04, 0x1e
        /*007a*/ 	.short	(.L_2995 - .L_2994)
.L_2994:
        /*007c*/ 	.word	0x00000000


	//----- nvinfo : EIATTR_CBANK_PARAM_SIZE
	.align		4
.L_2995:
        /*0080*/ 	.byte	0x03, 0x19
        /*0082*/ 	.short	0x001c


	//----- nvinfo : EIATTR_PARAM_CBANK
	.align		4
        /*0084*/ 	.byte	0x04, 0x0a
        /*0086*/ 	.short	(.L_2997 - .L_2996)
	.align		4
.L_2996:
        /*0088*/ 	.word	index@(.nv.constant0._ZN18transformer_engine27scaled_softmax_warp_forwardI6__halfS1_fLi0EEEvPT0_PKT_T1_ii)
        /*008c*/ 	.short	0x0380
        /*008e*/ 	.short	0x001c


	//----- nvinfo : EIATTR_SW_WAR
	.align		4
.L_2997:
        /*0090*/ 	.byte	0x04, 0x36
        /*0092*/ 	.short	(.L_2999 - .L_2998)
.L_2998:
        /*0094*/ 	.word	0x00000008
.L_2999:


//--------------------- .nv.callgraph             --------------------------
	.section	.nv.callgraph,"",@"SHT_CUDA_CALLGRAPH"
	.align	4
	.sectionentsize	8
	.align		4
        /*0000*/ 	.word	0x00000000
	.align		4
        /*0004*/ 	.word	0xffffffff
	.align		4
        /*0008*/ 	.word	0x00000000
	.align		4
        /*000c*/ 	.word	0xfffffffe
	.align		4
        /*0010*/ 	.word	0x00000000
	.align		4
        /*0014*/ 	.word	0xfffffffd
	.align		4
        /*0018*/ 	.word	0x00000000
	.align		4
        /*001c*/ 	.word	0xfffffffc


//--------------------- .text._ZN18transformer_engine34scaled_masked_softmax_warp_forwardI13__nv_bfloat16S1_fLi14EEEvPT0_PKT_PKhT1_iii --------------------------
	.section	.text._ZN18transformer_engine34scaled_masked_softmax_warp_forwardI13__nv_bfloat16S1_fLi14EEEvPT0_PKT_PKhT1_iii,"ax",@progbits
	.align	128
        .global         _ZN18transformer_engine34scaled_masked_softmax_warp_forwardI13__nv_bfloat16S1_fLi14EEEvPT0_PKT_PKhT1_iii
        .type           _ZN18transformer_engine34scaled_masked_softmax_warp_forwardI13__nv_bfloat16S1_fLi14EEEvPT0_PKT_PKhT1_iii,@function
        .size           _ZN18transformer_engine34scaled_masked_softmax_warp_forwardI13__nv_bfloat16S1_fLi14EEEvPT0_PKT_PKhT1_iii,(.L_x_11246 - _ZN18transformer_engine34scaled_masked_softmax_warp_forwardI13__nv_bfloat16S1_fLi14EEEvPT0_PKT_PKhT1_iii)
        .other          _ZN18transformer_engine34scaled_masked_softmax_warp_forwardI13__nv_bfloat16S1_fLi14EEEvPT0_PKT_PKhT1_iii,@"STO_CUDA_ENTRY STV_DEFAULT"
_ZN18transformer_engine34scaled_masked_softmax_warp_forwardI13__nv_bfloat16S1_fLi14EEEvPT0_PKT_PKhT1_iii:
.text._ZN18transformer_engine34scaled_masked_softmax_warp_forwardI13__nv_bfloat16S1_fLi14EEEvPT0_PKT_PKhT1_iii:
[----:B------:R-:W0:Y:S01]  /*0000*/  LDC R1, c[0x0][0x37c] ;  /* 0x0000df00ff017b82 */ /* 0x000e220000000800 */
[----:B------:R-:W1:Y:S01]  /*0010*/  S2R R0, SR_CTAID.Y ;  /* 0x0000000000007919 */ /* 0x000e620000002600 */
[----:B------:R-:W2:Y:S06]  /*0020*/  LDCU UR4, c[0x0][0x364] ;  /* 0x00006c80ff0477ac */ /* 0x000eac0008000800 */
[----:B------:R-:W3:Y:S01]  /*0030*/  LDC.64 R2, c[0x0][0x3a0] ;  /* 0x0000e800ff027b82 */ /* 0x000ee20000000a00 */
[----:B------:R-:W-:Y:S01]  /*0040*/  HFMA2 R123, -RZ, RZ, 0, 0 ;  /* 0x00000000ff7b7431 */ /* 0x000fe200000001ff */
[----:B------:R-:W1:Y:S01]  /*0050*/  S2R R6, SR_CTAID.Z ;  /* 0x0000000000067919 */ /* 0x000e620000002700 */
[----:B------:R-:W4:Y:S01]  /*0060*/  LDCU UR5, c[0x0][0x39c] ;  /* 0x00007380ff0577ac */ /* 0x000f220008000800 */
[----:B0-----:R-:W-:Y:S01]  /*0070*/  IADD3 R1, PT, PT, R1, -0x7e8, RZ ;  /* 0xfffff81801017810 */ /* 0x001fe20007ffe0ff */
[----:B------:R-:W-:Y:S01]  /*0080*/  BSSY.RECONVERGENT B0, `(.L_x_0) ;  /* 0x000004c000007945 */ /* 0x000fe20003800200 */
[----:B------:R-:W0:Y:S01]  /*0090*/  S2R R7, SR_CTAID.X ;  /* 0x0000000000077919 */ /* 0x000e220000002500 */
[----:B------:R-:W5:Y:S01]  /*00a0*/  LDCU.64 UR6, c[0x0][0x388] ;  /* 0x00007100ff0677ac */ /* 0x000f620008000a00 */
[----:B------:R-:W0:Y:S01]  /*00b0*/  LDC R4, c[0x0][0x370] ;  /* 0x0000dc00ff047b82 */ /* 0x000e220000000800 */
[----:B------:R-:W-:Y:S01]  /*00c0*/  MOV R248, 0xff800000 ;  /* 0xff80000000f87802 */ /* 0x000fe20000000f00 */
[----:B------:R-:W2:Y:S01]  /*00d0*/  S2R R122, SR_TID.X ;  /* 0x00000000007a7919 */ /* 0x000ea20000002100 */
[----:B------:R-:W5:Y:S01]  /*00e0*/  LDCU.64 UR8, c[0x0][0x390] ;  /* 0x00007200ff0877ac */ /* 0x000f620008000a00 */
[----:B------:R-:W4:Y:S04]  /*00f0*/  S2R R8, SR_TID.Y ;  /* 0x0000000000087919 */ /* 0x000f280000002200 */
[----:B------:R-:W1:Y:S01]  /*0100*/  LDC R5, c[0x0][0x374] ;  /* 0x0000dd00ff057b82 */ /* 0x000e620000000800 */
[----:B---3--:R-:W-:-:S02]  /*0110*/  ISETP.NE.AND P0, PT, R3, 0x1, PT ;  /* 0x000000010300780c */ /* 0x008fc40003f05270 */
[----:B------:R-:W-:Y:S01]  /*0120*/  SHF.R.S32.HI R10, RZ, 0x1f, R2 ;  /* 0x0000001fff0a7819 */ /* 0x000fe20000011402 */
[----:B-1----:R-:W-:Y:S01]  /*0130*/  IMAD R0, R5, R6, R0 ;  /* 0x0000000605007224 */ /* 0x002fe200078e0200 */
[----:B--2---:R-:W-:-:S03]  /*0140*/  SHF.L.U32 R122, R122, 0x2, RZ ;  /* 0x000000027a7a7819 */ /* 0x004fc600000006ff */
[----:B0-----:R-:W-:-:S06]  /*0150*/  IMAD R0, R0, R4, R7 ;  /* 0x0000000400007224 */ /* 0x001fcc00078e0207 */
[----:B------:R-:W-:Y:S01]  /*0160*/  @P0 IMAD R7, R4, R6, R7 ;  /* 0x0000000604070224 */ /* 0x000fe200078e0207 */
[-C--:B------:R-:W-:Y:S01]  /*0170*/  ISETP.GE.AND P0, PT, R122, R2.reuse, PT ;  /* 0x000000027a00720c */ /* 0x080fe20003f06270 */
[--C-:B----4-:R-:W-:Y:S01]  /*0180*/  IMAD R3, R0, UR4, R8.reuse ;  /* 0x0000000400037c24 */ /* 0x110fe2000f8e0208 */
[----:B------:R-:W-:Y:S01]  /*0190*/  IADD3 R9, PT, PT, R122, 0x80, RZ ;  /* 0x000000807a097810 */ /* 0x000fe20007ffe0ff */
[----:B------:R-:W-:Y:S02]  /*01a0*/  IMAD R7, R7, UR4, R8 ;  /* 0x0000000407077c24 */ /* 0x000fe4000f8e0208 */
[----:B------:R-:W-:Y:S01]  /*01b0*/  IMAD R11, R10, R3, RZ ;  /* 0x000000030a0b7224 */ /* 0x000fe200078e02ff */
[C---:B------:R-:W-:Y:S01]  /*01c0*/  IADD3 R0, PT, PT, -R3.reuse, UR5, RZ ;  /* 0x0000000503007c10 */ /* 0x040fe2000fffe1ff */
[-CC-:B------:R-:W-:Y:S01]  /*01d0*/  IMAD.WIDE.U32 R4, R3, R2.reuse, R122.reuse ;  /* 0x0000000203047225 */ /* 0x180fe200078e007a */
[----:B------:R-:W-:Y:S01]  /*01e0*/  MOV R3, 0xff800000 ;  /* 0xff80000000037802 */ /* 0x000fe20000000f00 */
[----:B------:R-:W0:Y:S01]  /*01f0*/  LDCU.64 UR4, c[0x0][0x358] ;  /* 0x00006b00ff0477ac */ /* 0x000e220008000a00 */
[----:B------:R-:W-:Y:S01]  /*0200*/  ISETP.GT.AND P0, PT, R0, RZ, !P0 ;  /* 0x000000ff0000720c */ /* 0x000fe20004704270 */
[----:B------:R-:W-:Y:S01]  /*0210*/  IMAD.WIDE.U32 R124, R7, R2, R122 ;  /* 0x00000002077c7225 */ /* 0x000fe200078e007a */
[----:B------:R-:W-:-:S02]  /*0220*/  IADD3 R5, PT, PT, R5, R11, RZ ;  /* 0x0000000b05057210 */ /* 0x000fc40007ffe0ff */
[C---:B------:R-:W-:Y:S01]  /*0230*/  SHF.L.U32 R13, R4.reuse, 0x1, RZ ;  /* 0x00000001040d7819 */ /* 0x040fe200000006ff */
[----:B------:R-:W-:Y:S01]  /*0240*/  IMAD R7, R7, R10, R125 ;  /* 0x0000000a07077224 */ /* 0x000fe200078e027d */
[----:B------:R-:W-:Y:S02]  /*0250*/  SHF.L.U64.HI R12, R4, 0x1, R5 ;  /* 0x00000001040c7819 */ /* 0x000fe40000010205 */
[----:B------:R-:W-:Y:S01]  /*0260*/  MOV R5, 0xff800000 ;  /* 0xff80000000057802 */ /* 0x000fe20000000f00 */
[----:B------:R1:W-:Y:S01]  /*0270*/  STL [R1+0x774], R13 ;  /* 0x0007740d01007387 */ /* 0x0003e20000100800 */
[----:B------:R-:W-:Y:S02]  /*0280*/  MOV R4, 0xff800000 ;  /* 0xff80000000047802 */ /* 0x000fe40000000f00 */
[----:B-----5:R-:W-:Y:S01]  /*0290*/  IADD3 R124, P3, PT, R124, UR8, RZ ;  /* 0x000000087c7c7c10 */ /* 0x020fe2000ff7e0ff */
[----:B------:R1:W-:Y:S01]  /*02a0*/  STL [R1+0x778], R12 ;  /* 0x0007780c01007387 */ /* 0x0003e20000100800 */
[----:B------:R-:W-:-:S02]  /*02b0*/  IADD3 R126, P1, PT, R13, UR6, RZ ;  /* 0x000000060d7e7c10 */ /* 0x000fc4000ff3e0ff */
[----:B------:R-:W-:Y:S01]  /*02c0*/  ISETP.GE.AND P2, PT, R9, R2, PT ;  /* 0x000000020900720c */ /* 0x000fe20003f46270 */
[----:B------:R1:W-:Y:S01]  /*02d0*/  STL [R1+0x8], R5 ;  /* 0x0000080501007387 */ /* 0x0003e20000100800 */
[----:B------:R-:W-:Y:S02]  /*02e0*/  IADD3.X R125, PT, PT, R7, UR9, RZ, P3, !PT ;  /* 0x00000009077d7c10 */ /* 0x000fe40009ffe4ff */
[----:B------:R-:W-:Y:S01]  /*02f0*/  IADD3.X R127, PT, PT, R12, UR7, RZ, P1, !PT ;  /* 0x000000070c7f7c10 */ /* 0x000fe20008ffe4ff */
[----:B------:R1:W-:Y:S01]  /*0300*/  STL [R1+0x4], R4 ;  /* 0x0000040401007387 */ /* 0x0003e20000100800 */
[----:B------:R-:W-:Y:S02]  /*0310*/  ISETP.LT.OR P3, PT, R0, 0x1, P2 ;  /* 0x000000010000780c */ /* 0x000fe40001761670 */
[----:B------:R-:W-:Y:S01]  /*0320*/  IADD3 R9, PT, PT, R122, 0x100, RZ ;  /* 0x000001007a097810 */ /* 0x000fe20007ffe0ff */
[----:B------:R1:W-:Y:S01]  /*0330*/  STL [R1], R3 ;  /* 0x0000000301007387 */ /* 0x0003e20000100800 */
[----:B0-----:R-:W-:Y:S09]  /*0340*/  @!P0 BRA `(.L_x_1) ;  /* 0x00000000007c8947 */ /* 0x001ff20003800000 */
[----:B-1----:R-:W2:Y:S04]  /*0350*/  LDG.E R3, desc[UR4][R124.64] ;  /* 0x000000047c037981 */ /* 0x002ea8000c1e1900 */
[----:B------:R-:W3:Y:S01]  /*0360*/  LDG.E.64 R4, desc[UR4][R126.64] ;  /* 0x000000047e047981 */ /* 0x000ee2000c1e1b00 */
[----:B------:R-:W-:Y:S02]  /*0370*/  MOV R12, 0xc61c4000 ;  /* 0xc61c4000000c7802 */ /* 0x000fe40000000f00 */
[----:B------:R-:W-:Y:S02]  /*0380*/  MOV R14, 0xc61c4000 ;  /* 0xc61c4000000e7802 */ /* 0x000fe40000000f00 */
[----:B------:R-:W-:Y:S02]  /*0390*/  MOV R13, 0xc61c4000 ;  /* 0xc61c4000000d7802 */ /* 0x000fe40000000f00 */
[----:B------:R-:W-:-:S02]  /*03a0*/  MOV R248, 0xc61c4000 ;  /* 0xc61c400000f87802 */ /* 0x000fc40000000f00 */
[C---:B--2---:R-:W-:Y:S02]  /*03b0*/  LOP3.LUT R6, R3.reuse, 0xff, RZ, 0xc0, !PT ;  /* 0x000000ff03067812 */ /* 0x044fe400078ec0ff */
[C---:B------:R-:W-:Y:S02]  /*03c0*/  LOP3.LUT R7, R3.reuse, 0xff00, RZ, 0xc0, !PT ;  /* 0x0000ff0003077812 */ /* 0x040fe400078ec0ff */
[C---:B------:R-:W-:Y:S02]  /*03d0*/  LOP3.LUT R8, R3.reuse, 0xff0000, RZ, 0xc0, !PT ;  /* 0x00ff000003087812 */ /* 0x040fe400078ec0ff */
[----:B------:R-:W-:Y:S02]  /*03e0*/  LOP3.LUT R3, R3, 0xff000000, RZ, 0xc0, !PT ;  /* 0xff00000003037812 */ /* 0x000fe400078ec0ff */
[----:B------:R-:W-:Y:S02]  /*03f0*/  ISETP.NE.AND P4, PT, R7, 0x100, PT ;  /* 0x000001000700780c */ /* 0x000fe40003f85270 */
[----:B------:R-:W-:-:S02]  /*0400*/  ISETP.NE.AND P6, PT, R3, 0x1000000, PT ;  /* 0x010000000300780c */ /* 0x000fc40003fc5270 */
[----:B------:R-:W-:Y:S02]  /*0410*/  ISETP.NE.AND P5, PT, R8, 0x10000, PT ;  /* 0x000100000800780c */ /* 0x000fe40003fa5270 */
[----:B------:R-:W-:-:S07]  /*0420*/  ISETP.NE.AND P1, PT, R6, 0x1, PT ;  /* 0x000000010600780c */ /* 0x000fce0003f25270 */
[----:B------:R-:W0:Y:S04]  /*0430*/  @P4 LDC R7, c[0x0][0x398] ;  /* 0x0000e600ff074b82 */ /* 0x000e280000000800 */
[C---:B---3--:R-:W-:Y:S02]  /*0440*/  @P5 SHF.L.U32 R6, R5.reuse, 0x10, RZ ;  /* 0x0000001005065819 */ /* 0x048fe400000006ff */
[C---:B------:R-:W-:Y:S02]  /*0450*/  @P1 SHF.L.U32 R3, R4.reuse, 0x10, RZ ;  /* 0x0000001004031819 */ /* 0x040fe400000006ff */
[----:B------:R-:W1:Y:S01]  /*0460*/  @P6 LDC R10, c[0x0][0x398] ;  /* 0x0000e600ff0a6b82 */ /* 0x000e620000000800 */
[----:B------:R-:W-:Y:S02]  /*0470*/  @P6 PRMT R5, R5, 0x7632, R5 ;  /* 0x0000763205056816 */ /* 0x000fe40000000005 */
[----:B------:R-:W-:-:S02]  /*0480*/  @P4 PRMT R4, R4, 0x7632, R4 ;  /* 0x0000763204044816 */ /* 0x000fc40000000004 */
[----:B------:R-:W-:Y:S02]  /*0490*/  @P6 SHF.L.U32 R5, R5, 0x10, RZ ;  /* 0x0000001005056819 */ /* 0x000fe400000006ff */
[----:B------:R-:W-:Y:S01]  /*04a0*/  @P4 SHF.L.U32 R4, R4, 0x10, RZ ;  /* 0x0000001004044819 */ /* 0x000fe200000006ff */
[----:B------:R-:W2:Y:S04]  /*04b0*/  @P5 LDC R11, c[0x0][0x398] ;  /* 0x0000e600ff0b5b82 */ /* 0x000ea80000000800 */
[----:B0-----:R-:W-:-:S04]  /*04c0*/  @P4 FMUL R14, R4, R7 ;  /* 0x00000007040e4220 */ /* 0x001fc80000400000 */
[----:B------:R-:W0:Y:S01]  /*04d0*/  @P1 LDC R8, c[0x0][0x398] ;  /* 0x0000e600ff081b82 */ /* 0x000e220000000800 */
[----:B-1----:R-:W-:-:S05]  /*04e0*/  @P6 FMUL R12, R5, R10 ;  /* 0x0000000a050c6220 */ /* 0x002fca0000400000 */
[----:B------:R3:W-:Y:S01]  /*04f0*/  STL [R1+0x8], R12 ;  /* 0x0000080c01007387 */ /* 0x0007e20000100800 */
[----:B--2---:R-:W-:-:S03]  /*0500*/  @P5 FMUL R13, R6, R11 ;  /* 0x0000000b060d5220 */ /* 0x004fc60000400000 */
[----:B------:R3:W-:Y:S04]  /*0510*/  STL [R1], R14 ;  /* 0x0000000e01007387 */ /* 0x0007e80000100800 */
[----:B------:R3:W-:Y:S02]  /*0520*/  STL [R1+0x4], R13 ;  /* 0x0000040d01007387 */ /* 0x0007e40000100800 */
[----:B0--3--:R-:W-:-:S07]  /*0530*/  @P1 FMUL R248, R3, R8 ;  /* 0x0000000803f81220 */ /* 0x009fce0000400000 */
.L_x_1:
[----:B------:R-:W-:Y:S05]  /*0540*/  BSYNC.RECONVERGENT B0 ;  /* 0x0000000000007941 */ /* 0x000fea0003800200 */
.L_x_0:
[----:B------:R-:W-:Y:S01]  /*0550*/  BSSY.RECONVERGENT B0, `(.L_x_2) ;  /* 0x0000024000007945 */ /* 0x000fe20003800200 */
[----:B------:R-:W-:Y:S02]  /*0560*/  ISETP.GE.AND P1, PT, R9, R2, PT ;  /* 0x000000020900720c */ /* 0x000fe40003f26270 */
[----:B------:R-:W-:Y:S02]  /*0570*/  MOV R247, 0xff800000 ;  /* 0xff80000000f77802 */ /* 0x000fe40000000f00 */
[----:B------:R-:W-:Y:S02]  /*0580*/  MOV R246, 0xff800000 ;  /* 0xff80000000f67802 */ /* 0x000fe40000000f00 */
[----:B------:R-:W-:Y:S02]  /*0590*/  MOV R244, 0xff800000 ;  /* 0xff80000000f47802 */ /* 0x000fe40000000f00 */
[----:B------:R-:W-:Y:S02]  /*05a0*/  IADD3 R9, PT, PT, R122, 0x180, RZ ;  /* 0x000001807a097810 */ /* 0x000fe40007ffe0ff */
[----:B------:R-:W-:Y:S01]  /*05b0*/  MOV R242, 0xff800000 ;  /* 0xff80000000f27802 */ /* 0x000fe20000000f00 */
[----:B------:R-:W-:Y:S06]  /*05c0*/  @P3 BRA `(.L_x_3) ;  /* 0x0000000000703947 */ /* 0x000fec0003800000 */
[----:B-1----:R-:W2:Y:S04]  /*05d0*/  LDG.E R3, desc[UR4][R124.64+0x80] ;  /* 0x000080047c037981 */ /* 0x002ea8000c1e1900 */
[----:B------:R-:W3:Y:S01]  /*05e0*/  LDG.E.64 R4, desc[UR4][R126.64+0x100] ;  /* 0x000100047e047981 */ /* 0x000ee2000c1e1b00 */
[----:B------:R-:W-:Y:S01]  /*05f0*/  HFMA2 R242, -RZ, RZ, -6.109375, 2 ;  /* 0xc61c4000fff27431 */ /* 0x000fe200000001ff */
[----:B------:R-:W-:Y:S01]  /*0600*/  MOV R244, 0xc61c4000 ;  /* 0xc61c400000f47802 */ /* 0x000fe20000000f00 */
[----:B------:R-:W-:Y:S01]  /*0610*/  HFMA2 R246, -RZ, RZ, -6.109375, 2 ;  /* 0xc61c4000fff67431 */ /* 0x000fe200000001ff */
[----:B------:R-:W-:Y:S02]  /*0620*/  MOV R247, 0xc61c4000 ;  /* 0xc61c400000f77802 */ /* 0x000fe40000000f00 */
[----:B--2---:R-:W-:-:S02]  /*0630*/  LOP3.LUT R6, R3, 0xff, RZ, 0xc0, !PT ;  /* 0x000000ff03067812 */ /* 0x004fc400078ec0ff */
[C---:B------:R-:W-:Y:S02]  /*0640*/  LOP3.LUT R7, R3.reuse, 0xff00, RZ, 0xc0, !PT ;  /* 0x0000ff0003077812 */ /* 0x040fe400078ec0ff */
[C---:B------:R-:W-:Y:S02]  /*0650*/  LOP3.LUT R8, R3.reuse, 0xff0000, RZ, 0xc0, !PT ;  /* 0x00ff000003087812 */ /* 0x040fe400078ec0ff */
[----:B------:R-:W-:Y:S02]  /*0660*/  LOP3.LUT R3, R3, 0xff000000, RZ, 0xc0, !PT ;  /* 0xff00000003037812 */ /* 0x000fe400078ec0ff */
[----:B------:R-:W-:Y:S02]  /*0670*/  ISETP.NE.AND P3, PT, R6, 0x1, PT ;  /* 0x000000010600780c */ /* 0x000fe40003f65270 */
[----:B------:R-:W-:Y:S02]  /*0680*/  ISETP.NE.AND P4, PT, R7, 0x100, PT ;  /* 0x000001000700780c */ /* 0x000fe40003f85270 */
[----:B------:R-:W-:-:S02]  /*0690*/  ISETP.NE.AND P5, PT, R8, 0x10000, PT ;  /* 0x000100000800780c */ /* 0x000fc40003fa5270 */
[----:B------:R-:W-:-:S07]  /*06a0*/  ISETP.NE.AND P6, PT, R3, 0x1000000, PT ;  /* 0x010000000300780c */ /* 0x000fce0003fc5270 */
[----:B------:R-:W0:Y:S01]  /*06b0*/  @P3 LDC R8, c[0x0][0x398] ;  /* 0x0000e600ff083b82 */ /* 0x000e220000000800 */
[C---:B---3--:R-:W-:Y:S02]  /*06c0*/  @P3 SHF.L.U32 R3, R4.reuse, 0x10, RZ ;  /* 0x0000001004033819 */ /* 0x048fe400000006ff */
[----:B------:R-:W-:Y:S02]  /*06d0*/  @P4 PRMT R4, R4, 0x7632, R4 ;  /* 0x0000763204044816 */ /* 0x000fe40000000004 */
[C---:B------:R-:W-:Y:S02]  /*06e0*/  @P5 SHF.L.U32 R6, R5.reuse, 0x10, RZ ;  /* 0x0000001005065819 */ /* 0x040fe400000006ff */
[----:B------:R-:W-:Y:S01]  /*06f0*/  @P6 PRMT R5, R5, 0x7632, R5 ;  /* 0x0000763205056816 */ /* 0x000fe20000000005 */
[----:B------:R-:W1:Y:S01]  /*0700*/  @P4 LDC R7, c[0x0][0x398] ;  /* 0x0000e600ff074b82 */ /* 0x000e620000000800 */
[----:B------:R-:W-:Y:S02]  /*0710*/  @P4 SHF.L.U32 R4, R4, 0x10, RZ ;  /* 0x0000001004044819 */ /* 0x000fe400000006ff */
[----:B------:R-:W-:-:S05]  /*0720*/  @P6 SHF.L.U32 R5, R5, 0x10, RZ ;  /* 0x0000001005056819 */ /* 0x000fca00000006ff */
[----:B------:R-:W2:Y:S08]  /*0730*/  @P5 LDC R11, c[0x0][0x398] ;  /* 0x0000e600ff0b5b82 */ /* 0x000eb00000000800 */
[----:B------:R-:W3:Y:S01]  /*0740*/  @P6 LDC R10, c[0x0][0x398] ;  /* 0x0000e600ff0a6b82 */ /* 0x000ee20000000800 */
[----:B0-----:R-:W-:Y:S01]  /*0750*/  @P3 FMUL R242, R3, R8 ;  /* 0x0000000803f23220 */ /* 0x001fe20000400000 */
[----:B-1----:R-:W-:Y:S01]  /*0760*/  @P4 FMUL R244, R4, R7 ;  /* 0x0000000704f44220 */ /* 0x002fe20000400000 */
[----:B--2---:R-:W-:Y:S01]  /*0770*/  @P5 FMUL R246, R6, R11 ;  /* 0x0000000b06f65220 */ /* 0x004fe20000400000 */
[----:B---3--:R-:W-:-:S07]  /*0780*/  @P6 FMUL R247, R5, R10 ;  /* 0x0000000a05f76220 */ /* 0x008fce0000400000 */
.L_x_3:
[----:B------:R-:W-:Y:S05]  /*0790*/  BSYNC.RECONVERGENT B0 ;  /* 0x0000000000007941 */ /* 0x000fea0003800200 */
.L_x_2:
[C---:B------:R-:W-:Y:S01]  /*07a0*/  ISETP.LT.OR P3, PT, R0.reuse, 0x1, P1 ;  /* 0x000000010000780c */ /* 0x040fe20000f61670 */
[----:B------:R-:W-:Y:S01]  /*07b0*/  BSSY.RECONVERGENT B0, `(.L_x_4) ;  /* 0x0000025000007945 */ /* 0x000fe20003800200 */
[----:B------:R-:W-:Y:S02]  /*07c0*/  ISETP.GE.AND P4, PT, R9, R2, PT ;  /* 0x000000020900720c */ /* 0x000fe40003f86270 */
[----:B------:R-:W-:Y:S02]  /*07d0*/  MOV R240, 0xff800000 ;  /* 0xff80000000f07802 */ /* 0x000fe40000000f00 */
[----:B------:R-:W-:Y:S02]  /*07e0*/  ISETP.LT.OR P1, PT, R0, 0x1, P4 ;  /* 0x000000010000780c */ /* 0x000fe40002721670 */
[----:B------:R-:W-:Y:S02]  /*07f0*/  MOV R239, 0xff800000 ;  /* 0xff80000000ef7802 */ /* 0x000fe40000000f00 */
[----:B------:R-:W-:-:S02]  /*0800*/  MOV R238, 0xff800000 ;  /* 0xff80000000ee7802 */ /* 0x000fc40000000f00 */
        /* <DEDUP_REMOVED lines=31> */
.L_x_5:
[----:B------:R-:W-:Y:S05]  /*0a00*/  BSYNC.RECONVERGENT B0 ;  /* 0x0000000000007941 */ /* 0x000fea0003800200 */
.L_x_4:
        /* <DEDUP_REMOVED lines=36> */
.L_x_7:
[----:B------:R-:W-:Y:S05]  /*0c50*/  BSYNC.RECONVERGENT B0 ;  /* 0x0000000000007941 */ /* 0x000fea0003800200 */
.L_x_6:
        /* <DEDUP_REMOVED lines=38> */
.L_x_9:
[----:B------:R-:W-:Y:S05]  /*0ec0*/  BSYNC.RECONVERGENT B0 ;  /* 0x0000000000007941 */ /* 0x000fea0003800200 */
.L_x_8:
        /* <DEDUP_REMOVED lines=36> */
.L_x_11:
[----:B------:R-:W-:Y:S05]  /*1110*/  BSYNC.RECONVERGENT B0 ;  /* 0x0000000000007941 */ /* 0x000fea0003800200 */
.L_x_10:
        /* <DEDUP_REMOVED lines=38> */
.L_x_13:
[----:B------:R-:W-:Y:S05]  /*1380*/  BSYNC.RECONVERGENT B0 ;  /* 0x0000000000007941 */ /* 0x000fea0003800200 */
.L_x_12:
        /* <DEDUP_REMOVED lines=36> */
.L_x_15:
[----:B------:R-:W-:Y:S05]  /*15d0*/  BSYNC.RECONVERGENT B0 ;  /* 0x0000000000007941 */ /* 0x000fea0003800200 */
.L_x_14:
        /* <DEDUP_REMOVED lines=38> */
.L_x_17:
[----:B------:R-:W-:Y:S05]  /*1840*/  BSYNC.RECONVERGENT B0 ;  /* 0x0000000000007941 */ /* 0x000fea0003800200 */
.L_x_16:
        /* <DEDUP_REMOVED lines=36> */
.L_x_19:
[----:B------:R-:W-:Y:S05]  /*1a90*/  BSYNC.RECONVERGENT B0 ;  /* 0x0000000000007941 */ /* 0x000fea0003800200 */
.L_x_18:
        /* <DEDUP_REMOVED lines=38> */
.L_x_21:
[----:B------:R-:W-:Y:S05]  /*1d00*/  BSYNC.RECONVERGENT B0 ;  /* 0x0000000000007941 */ /* 0x000fea0003800200 */
.L_x_20:
        /* <DEDUP_REMOVED lines=36> */
.L_x_23:
[----:B------:R-:W-:Y:S05]  /*1f50*/  BSYNC.RECONVERGENT B0 ;  /* 0x0000000000007941 */ /* 0x000fea0003800200 */
.L_x_22:
        /* <DEDUP_REMOVED lines=38> */
.L_x_25:
[----:B------:R-:W-:Y:S05]  /*21c0*/  BSYNC.RECONVERGENT B0 ;  /* 0x0000000000007941 */ /* 0x000fea0003800200 */
.L_x_24:
        /* <DEDUP_REMOVED lines=36> */
.L_x_27:
[----:B------:R-:W-:Y:S05]  /*2410*/  BSYNC.RECONVERGENT B0 ;  /* 0x0000000000007941 */ /* 0x000fea0003800200 */
.L_x_26:
        /* <DEDUP_REMOVED lines=38> */
.L_x_29:
[----:B------:R-:W-:Y:S05]  /*2680*/  BSYNC.RECONVERGENT B0 ;  /* 0x0000000000007941 */ /* 0x000fea0003800200 */
.L_x_28:
        /* <DEDUP_REMOVED lines=36> */
.L_x_31:
[----:B------:R-:W-:Y:S05]  /*28d0*/  BSYNC.RECONVERGENT B0 ;  /* 0x0000000000007941 */ /* 0x000fea0003800200 */
.L_x_30:
        /* <DEDUP_REMOVED lines=38> */
.L_x_33:
[----:B------:R-:W-:Y:S05]  /*2b40*/  BSYNC.RECONVERGENT B0 ;  /* 0x0000000000007941 */ /* 0x000fea0003800200 */
.L_x_32:
        /* <DEDUP_REMOVED lines=36> */
.L_x_35:
[----:B------:R-:W-:Y:S05]  /*2d90*/  BSYNC.RECONVERGENT B0 ;  /* 0x0000000000007941 */ /* 0x000fea0003800200 */
.L_x_34:
        /* <DEDUP_REMOVED lines=38> */
.L_x_37:
[----:B------:R-:W-:Y:S05]  /*3000*/  BSYNC.RECONVERGENT B0 ;  /* 0x0000000000007941 */ /* 0x000fea0003800200 */
.L_x_36:
        /* <DEDUP_REMOVED lines=36> */
.L_x_39:
[----:B------:R-:W-:Y:S05]  /*3250*/  BSYNC.RECONVERGENT B0 ;  /* 0x0000000000007941 */ /* 0x000fea0003800200 */
.L_x_38:
        /* <DEDUP_REMOVED lines=38> */
.L_x_41:
[----:B------:R-:W-:Y:S05]  /*34c0*/  BSYNC.RECONVERGENT B0 ;  /* 0x0000000000007941 */ /* 0x000fea0003800200 */
.L_x_40:
        /* <DEDUP_REMOVED lines=36> */
.L_x_43:
[----:B------:R-:W-:Y:S05]  /*3710*/  BSYNC.RECONVERGENT B0 ;  /* 0x0000000000007941 */ /* 0x000fea0003800200 */
.L_x_42:
        /* <DEDUP_REMOVED lines=38> */
.L_x_45:
[----:B------:R-:W-:Y:S05]  /*3980*/  BSYNC.RECONVERGENT B0 ;  /* 0x0000000000007941 */ /* 0x000fea0003800200 */
.L_x_44:
        /* <DEDUP_REMOVED lines=36> */
.L_x_47:
[----:B------:R-:W-:Y:S05]  /*3bd0*/  BSYNC.RECONVERGENT B0 ;  /* 0x0000000000007941 */ /* 0x000fea0003800200 */
.L_x_46:
        /* <DEDUP_REMOVED lines=38> */
.L_x_49:
[----:B------:R-:W-:Y:S05]  /*3e40*/  BSYNC.RECONVERGENT B0 ;  /* 0x0000000000007941 */ /* 0x000fea0003800200 */
.L_x_48:
        /* <DEDUP_REMOVED lines=36> */
.L_x_51:
[----:B------:R-:W-:Y:S05]  /*4090*/  BSYNC.RECONVERGENT B0 ;  /* 0x0000000000007941 */ /* 0x000fea0003800200 */
.L_x_50:
        /* <DEDUP_REMOVED lines=38> */
.L_x_53:
[----:B------:R-:W-:Y:S05]  /*4300*/  BSYNC.RECONVERGENT B0 ;  /* 0x0000000000007941 */ /* 0x000fea0003800200 */
.L_x_52:
        /* <DEDUP_REMOVED lines=36> */
.L_x_55:
[----:B------:R-:W-:Y:S05]  /*4550*/  BSYNC.RECONVERGENT B0 ;  /* 0x0000000000007941 */ /* 0x000fea0003800200 */
.L_x_54:
        /* <DEDUP_REMOVED lines=38> */
.L_x_57:
[----:B------:R-:W-:Y:S05]  /*47c0*/  BSYNC.RECONVERGENT B0 ;  /* 0x0000000000007941 */ /* 0x000fea0003800200 */
.L_x_56:
        /* <DEDUP_REMOVED lines=36> */
.L_x_59:
[----:B------:R-:W-:Y:S05]  /*4a10*/  BSYNC.RECONVERGENT B0 ;  /* 0x0000000000007941 */ /* 0x000fea0003800200 */
.L_x_58:
[----:B-1----:R-:W-:Y:S01]  /*4a20*/  MOV R5, 0xff800000 ;  /* 0xff80000000057802 */ /* 0x002fe20000000f00 */
[----:B------:R-:W-:Y:S01]  /*4a30*/  BSSY.RECONVERGENT B0, `(.L_x_60) ;  /* 0x000002c000007945 */ /* 0x000fe20003800200 */
[----:B------:R-:W-:Y:S02]  /*4a40*/  MOV R3, 0xff800000 ;  /* 0xff80000000037802 */ /* 0x000fe40000000f00 */
[----:B------:R-:W-:Y:S01]  /*4a50*/  MOV R4, 0xff800000 ;  /* 0xff80000000047802 */ /* 0x000fe20000000f00 */
[----:B------:R0:W-:Y:S01]  /*4a60*/  STL [R1+0xd4], R5 ;  /* 0x0000d40501007387 */ /* 0x0001e20000100800 */
[----:B------:R-:W-:Y:S02]  /*4a70*/  ISETP.LT.OR P3, PT, R0, 0x1, P3 ;  /* 0x000000010000780c */ /* 0x000fe40001f61670 */
[----:B------:R-:W-:Y:S01]  /*4a80*/  ISETP.GE.AND P1, PT, R9, R2, PT ;  /* 0x000000020900720c */ /* 0x000fe20003f26270 */
[----:B------:R0:W-:Y:S01]  /*4a90*/  STL [R1+0xd0], R3 ;  /* 0x0000d00301007387 */ /* 0x0001e20000100800 */
[----:B------:R-:W-:-:S02]  /*4aa0*/  IADD3 R9, PT, PT, R122, 0x1000, RZ ;  /* 0x000010007a097810 */ /* 0x000fc40007ffe0ff */
[----:B------:R-:W-:Y:S01]  /*4ab0*/  ISETP.LT.OR P1, PT, R0, 0x1, P1 ;  /* 0x000000010000780c */ /* 0x000fe20000f21670 */
[----:B------:R0:W-:Y:S04]  /*4ac0*/  STL [R1+0xc8], R4 ;  /* 0x0000c80401007387 */ /* 0x0001e80000100800 */
[----:B------:R0:W-:Y:S02]  /*4ad0*/  STL [R1+0xc4], R3 ;  /* 0x0000c40301007387 */ /* 0x0001e40000100800 */
[----:B------:R-:W-:Y:S06]  /*4ae0*/  @P3 BRA `(.L_x_61) ;  /* 0x0000000000803947 */ /* 0x000fec0003800000 */
[----:B0-----:R-:W2:Y:S04]  /*4af0*/  LDG.E R3, desc[UR4][R124.64+0xf00] ;  /* 0x000f00047c037981 */ /* 0x001ea8000c1e1900 */
        /* <DEDUP_REMOVED lines=14> */
[----:B---3--:R-:W-:-:S03]  /*4be0*/  @P3 SHF.L.U32 R3, R4, 0x10, RZ ;  /* 0x0000001004033819 */ /* 0x008fc600000006ff */
[----:B------:R-:W-:Y:S02]  /*4bf0*/  @P4 PRMT R4, R4, 0x7632, R4 ;  /* 0x0000763204044816 */ /* 0x000fe40000000004 */
[C---:B------:R-:W-:Y:S02]  /*4c00*/  @P5 SHF.L.U32 R6, R5.reuse, 0x10, RZ ;  /* 0x0000001005065819 */ /* 0x040fe400000006ff */
[----:B------:R-:W1:Y:S01]  /*4c10*/  @P6 LDC R10, c[0x0][0x398] ;  /* 0x0000e600ff0a6b82 */ /* 0x000e620000000800 */
[----:B------:R-:W-:Y:S02]  /*4c20*/  @P6 PRMT R5, R5, 0x7632, R5 ;  /* 0x0000763205056816 */ /* 0x000fe40000000005 */
[----:B------:R-:W-:Y:S02]  /*4c30*/  @P4 SHF.L.U32 R4, R4, 0x10, RZ ;  /* 0x0000001004044819 */ /* 0x000fe400000006ff */
[----:B------:R-:W-:-:S03]  /*4c40*/  @P6 SHF.L.U32 R5, R5, 0x10, RZ ;  /* 0x0000001005056819 */ /* 0x000fc600000006ff */
[----:B------:R-:W2:Y:S08]  /*4c50*/  @P4 LDC R7, c[0x0][0x398] ;  /* 0x0000e600ff074b82 */ /* 0x000eb00000000800 */
[----:B------:R-:W3:Y:S01]  /*4c60*/  @P5 LDC R11, c[0x0][0x398] ;  /* 0x0000e600ff0b5b82 */ /* 0x000ee20000000800 */
[----:B0-----:R-:W-:-:S05]  /*4c70*/  @P3 FMUL R15, R3, R8 ;  /* 0x00000008030f3220 */ /* 0x001fca0000400000 */
[----:B------:R4:W-:Y:S01]  /*4c80*/  STL [R1+0xc4], R15 ;  /* 0x0000c40f01007387 */ /* 0x0009e20000100800 */
[----:B-1----:R-:W-:-:S05]  /*4c90*/  @P6 FMUL R12, R5, R10 ;  /* 0x0000000a050c6220 */ /* 0x002fca0000400000 */
[----:B------:R4:W-:Y:S01]  /*4ca0*/  STL [R1+0xd4], R12 ;  /* 0x0000d40c01007387 */ /* 0x0009e20000100800 */
[----:B--2---:R-:W-:-:S05]  /*4cb0*/  @P4 FMUL R14, R4, R7 ;  /* 0x00000007040e4220 */ /* 0x004fca0000400000 */
[----:B------:R4:W-:Y:S01]  /*4cc0*/  STL [R1+0xc8], R14 ;  /* 0x0000c80e01007387 */ /* 0x0009e20000100800 */
[----:B---3--:R-:W-:-:S05]  /*4cd0*/  @P5 FMUL R13, R6, R11 ;  /* 0x0000000b060d5220 */ /* 0x008fca0000400000 */
[----:B------:R4:W-:Y:S02]  /*4ce0*/  STL [R1+0xd0], R13 ;  /* 0x0000d00d01007387 */ /* 0x0009e40000100800 */
.L_x_61:
[----:B------:R-:W-:Y:S05]  /*4cf0*/  BSYNC.RECONVERGENT B0 ;  /* 0x0000000000007941 */ /* 0x000fea0003800200 */
.L_x_60:
[----:B0-----:R-:W-:Y:S01]  /*4d00*/  MOV R5, 0xff800000 ;  /* 0xff80000000057802 */ /* 0x001fe20000000f00 */
[----:B------:R-:W-:Y:S01]  /*4d10*/  BSSY.RECONVERGENT B0, `(.L_x_62) ;  /* 0x000002a000007945 */ /* 0x000fe20003800200 */
[----:B------:R-:W-:Y:S02]  /*4d20*/  MOV R3, 0xff800000 ;  /* 0xff80000000037802 */ /* 0x000fe40000000f00 */
[----:B------:R-:W-:Y:S01]  /*4d30*/  MOV R4, 0xff800000 ;  /* 0xff80000000047802 */ /* 0x000fe20000000f00 */
[----:B------:R0:W-:Y:S01]  /*4d40*/  STL [R1+0xe8], R5 ;  /* 0x0000e80501007387 */ /* 0x0001e20000100800 */
[----:B------:R-:W-:Y:S02]  /*4d50*/  ISETP.GE.AND P3, PT, R9, R2, PT ;  /* 0x000000020900720c */ /* 0x000fe40003f66270 */
[----:B------:R-:W-:Y:S01]  /*4d60*/  IADD3 R9, PT, PT, R122, 0x1080, RZ ;  /* 0x000010807a097810 */ /* 0x000fe20007ffe0ff */
[----:B------:R0:W-:Y:S04]  /*4d70*/  STL [R1+0xe4], R3 ;  /* 0x0000e40301007387 */ /* 0x0001e80000100800 */
[----:B------:R0:W-:Y:S04]  /*4d80*/  STL [R1+0xdc], R4 ;  /* 0x0000dc0401007387 */ /* 0x0001e80000100800 */
[----:B------:R0:W-:Y:S01]  /*4d90*/  STL [R1+0xd8], R3 ;  /* 0x0000d80301007387 */ /* 0x0001e20000100800 */
[----:B------:R-:W-:Y:S05]  /*4da0*/  @P1 BRA `(.L_x_63) ;  /* 0x0000000000801947 */ /* 0x000fea0003800000 */
[----:B0-----:R-:W2:Y:S04]  /*4db0*/  LDG.E R3, desc[UR4][R124.64+0xf80] ;  /* 0x000f80047c037981 */ /* 0x001ea8000c1e1900 */
[----:B------:R-:W3:Y:S01]  /*4dc0*/  LDG.E.64 R4, desc[UR4][R126.64+0x1f00] ;  /* 0x001f00047e047981 */ /* 0x000ee2000c1e1b00 */
[----:B----4-:R-:W-:Y:S01]  /*4dd0*/  HFMA2 R15, -RZ, RZ, -6.109375, 2 ;  /* 0xc61c4000ff0f7431 */ /* 0x010fe200000001ff */
        /* <DEDUP_REMOVED lines=29> */
.L_x_63:
[----:B------:R-:W-:Y:S05]  /*4fb0*/  BSYNC.RECONVERGENT B0 ;  /* 0x0000000000007941 */ /* 0x000fea0003800200 */
.L_x_62:
[----:B0-----:R-:W-:Y:S01]  /*4fc0*/  MOV R5, 0xff800000 ;  /* 0xff80000000057802 */ /* 0x001fe20000000f00 */
        /* <DEDUP_REMOVED lines=44> */
.L_x_65:
[----:B------:R-:W-:Y:S05]  /*5290*/  BSYNC.RECONVERGENT B0 ;  /* 0x0000000000007941 */ /* 0x000fea0003800200 */
.L_x_64:
        /* <DEDUP_REMOVED lines=43> */
.L_x_67:
[----:B------:R-:W-:Y:S05]  /*5550*/  BSYNC.RECONVERGENT B0 ;  /* 0x0000000000007941 */ /* 0x000fea0003800200 */
.L_x_66:
        /* <DEDUP_REMOVED lines=45> */
.L_x_69:
[----:B------:R-:W-:Y:S05]  /*5830*/  BSYNC.RECONVERGENT B0 ;  /* 0x0000000000007941 */ /* 0x000fea0003800200 */
.L_x_68:
        /* <DEDUP_REMOVED lines=43> */
.L_x_71:
[----:B------:R-:W-:Y:S05]  /*5af0*/  BSYNC.RECONVERGENT B0 ;  /* 0x0000000000007941 */ /* 0x000fea0003800200 */
.L_x_70:
        /* <DEDUP_REMOVED lines=45> */
.L_x_73:
[----:B------:R-:W-:Y:S05]  /*5dd0*/  BSYNC.RECONVERGENT B0 ;  /* 0x0000000000007941 */ /* 0x000fea0003800200 */
.L_x_72:
        /* <DEDUP_REMOVED lines=43> */
.L_x_75:
[----:B------:R-:W-:Y:S05]  /*6090*/  BSYNC.RECONVERGENT B0 ;  /* 0x0000000000007941 */ /* 0x000fea0003800200 */
.L_x_74:
        /* <DEDUP_REMOVED lines=45> */
.L_x_77:
[----:B------:R-:W-:Y:S05]  /*6370*/  BSYNC.RECONVERGENT B0 ;  /* 0x0000000000007941 */ /* 0x000fea0003800200 */
.L_x_76:
        /* <DEDUP_REMOVED lines=43> */
.L_x_79:
[----:B------:R-:W-:Y:S05]  /*6630*/  BSYNC.RECONVERGENT B0 ;  /* 0x0000000000007941 */ /* 0x000fea0003800200 */
.L_x_78:
        /* <DEDUP_REMOVED lines=45> */
.L_x_81:
[----:B------:R-:W-:Y:S05]  /*6910*/  BSYNC.RECONVERGENT B0 ;  /* 0x0000000000007941 */ /* 0x000fea0003800200 */
.L_x_80:
        /* <DEDUP_REMOVED lines=43> */
.L_x_83:
[----:B------:R-:W-:Y:S05]  /*6bd0*/  BSYNC.RECONVERGENT B0 ;  /* 0x0000000000007941 */ /* 0x000fea0003800200 */
.L_x_82:
        /* <DEDUP_REMOVED lines=45> */
.L_x_85:
[----:B------:R-:W-:Y:S05]  /*6eb0*/  BSYNC.RECONVERGENT B0 ;  /* 0x0000000000007941 */ /* 0x000fea0003800200 */
.L_x_84:
        /* <DEDUP_REMOVED lines=43> */
.L_x_87:
[----:B------:R-:W-:Y:S05]  /*7170*/  BSYNC.RECONVERGENT B0 ;  /* 0x0000000000007941 */ /* 0x000fea0003800200 */
.L_x_86:
        /* <DEDUP_REMOVED lines=45> */
.L_x_89:
[----:B------:R-:W-:Y:S05]  /*7450*/  BSYNC.RECONVERGENT B0 ;  /* 0x0000000000007941 */ /* 0x000fea0003800200 */
.L_x_88:
        /* <DEDUP_REMOVED lines=43> */
.L_x_91:
[----:B------:R-:W-:Y:S05]  /*7710*/  BSYNC.RECONVERGENT B0 ;  /* 0x0000000000007941 */ /* 0x000fea0003800200 */
.L_x_90:
[----:B0-----:R-:W-:Y:S01]  /*7720*/  MOV R3, 0xff800000 ;  /* 0xff80000000037802 */ /* 0x001fe20000000f00 */
[----:B------:R-:W-:Y:S01]  /*7730*/  BSSY.RECONVERGENT B0, `(.L_x_92) ;  /* 0x000002b000007945 */ /* 0x000fe20003800200 */
[----:B------:R-:W-:Y:S02]  /*7740*/  MOV R5, 0xff800000 ;  /* 0xff80000000057802 */ /* 0x000fe40000000f00 */
[----:B------:R-:W-:Y:S01]  /*7750*/  MOV R4, 0xff800000 ;  /* 0xff80000000047802 */ /* 0x000fe20000000f00 */
[----:B------:R0:W-:Y:S01]  /*7760*/  STL [R1+0x2e8], R3 ;  /* 0x0002e80301007387 */ /* 0x0001e20000100800 */
[C---:B------:R-:W-:Y:S02]  /*7770*/  ISETP.LT.OR P1, PT, R0.reuse, 0x1, P3 ;  /* 0x000000010000780c */ /* 0x040fe40001f21670 */
[----:B------:R-:W-:Y:S01]  /*7780*/  ISETP.GE.AND P4, PT, R9, R2, PT ;  /* 0x000000020900720c */ /* 0x000fe20003f86270 */
[----:B------:R0:W-:Y:S03]  /*7790*/  STL [R1+0x2e4], R5 ;  /* 0x0002e40501007387 */ /* 0x0001e60000100800 */
        /* <DEDUP_REMOVED lines=36> */
.L_x_93:
[----:B------:R-:W-:Y:S05]  /*79e0*/  BSYNC.RECONVERGENT B0 ;  /* 0x0000000000007941 */ /* 0x000fea0003800200 */
.L_x_92:
[----:B------:R-:W-:Y:S01]  /*79f0*/  ISETP.GE.AND P1, PT, R0, 0x1, PT ;  /* 0x000000010000780c */ /* 0x000fe20003f26270 */
[----:B------:R-:W-:Y:S01]  /*7a00*/  BSSY.RECONVERGENT B0, `(.L_x_94) ;  /* 0x000002a000007945 */ /* 0x000fe20003800200 */
[----:B0-----:R-:W-:Y:S02]  /*7a10*/  MOV R4, 0xff800000 ;  /* 0xff80000000047802 */ /* 0x001fe40000000f00 */
[----:B------:R-:W-:Y:S02]  /*7a20*/  MOV R0, 0xff800000 ;  /* 0xff80000000007802 */ /* 0x000fe40000000f00 */
[----:B------:R-:W-:Y:S01]  /*7a30*/  MOV R3, 0xff800000 ;  /* 0xff80000000037802 */ /* 0x000fe20000000f00 */
[----:B------:R0:W-:Y:S01]  /*7a40*/  STL [R1+0x2f8], R4 ;  /* 0x0002f80401007387 */ /* 0x0001e20000100800 */
[----:B------:R-:W-:-:S03]  /*7a50*/  IADD3 R9, PT, PT, R122, 0x1800, RZ ;  /* 0x000018007a097810 */ /* 0x000fc60007ffe0ff */
        /* <DEDUP_REMOVED lines=36> */
.L_x_95:
[----:B------:R-:W-:Y:S05]  /*7ca0*/  BSYNC.RECONVERGENT B0 ;  /* 0x0000000000007941 */ /* 0x000fea0003800200 */
.L_x_94:
[----:B0-----:R-:W-:Y:S01]  /*7cb0*/  MOV R4, 0xff800000 ;  /* 0xff80000000047802 */ /* 0x001fe20000000f00 */
[----:B------:R-:W-:Y:S01]  /*7cc0*/  BSSY.RECONVERGENT B0, `(.L_x_96) ;  /* 0x000002a000007945 */ /* 0x000fe20003800200 */
[----:B------:R-:W-:Y:S02]  /*7cd0*/  MOV R0, 0xff800000 ;  /* 0xff80000000007802 */ /* 0x000fe40000000f00 */
[----:B------:R-:W-:Y:S01]  /*7ce0*/  MOV R3, 0xff800000 ;  /* 0xff80000000037802 */ /* 0x000fe20000000f00 */
[----:B------:R0:W-:Y:S01]  /*7cf0*/  STL [R1+0x308], R4 ;  /* 0x0003080401007387 */ /* 0x0001e20000100800 */
[----:B------:R-:W-:Y:S02]  /*7d00*/  ISETP.GE.OR P3, PT, R9, R2, !P1 ;  /* 0x000000020900720c */ /* 0x000fe40004f66670 */
[----:B------:R-:W-:Y:S01]  /*7d10*/  IADD3 R9, PT, PT, R122, 0x1880, RZ ;  /* 0x000018807a097810 */ /* 0x000fe20007ffe0ff */
[----:B------:R0:W-:Y:S04]  /*7d20*/  STL [R1+0x304], R0 ;  /* 0x0003040001007387 */ /* 0x0001e80000100800 */
[----:B------:R0:W-:Y:S04]  /*7d30*/  STL [R1+0x300], R3 ;  /* 0x0003000301007387 */ /* 0x0001e80000100800 */
[----:B------:R0:W-:Y:S02]  /*7d40*/  STL [R1+0x2fc], R0 ;  /* 0x0002fc0001007387 */ /* 0x0001e40000100800 */
        /* <DEDUP_REMOVED lines=33> */
.L_x_97:
[----:B------:R-:W-:Y:S05]  /*7f60*/  BSYNC.RECONVERGENT B0 ;  /* 0x0000000000007941 */ /* 0x000fea0003800200 */
.L_x_96:
        /* <DEDUP_REMOVED lines=43> */
.L_x_99:
[----:B------:R-:W-:Y:S05]  /*8220*/  BSYNC.RECONVERGENT B0 ;  /* 0x0000000000007941 */ /* 0x000fea0003800200 */
.L_x_98:
        /* <DEDUP_REMOVED lines=43> */
.L_x_101:
[----:B------:R-:W-:Y:S05]  /*84e0*/  BSYNC.RECONVERGENT B0 ;  /* 0x0000000000007941 */ /* 0x000fea0003800200 */
.L_x_100:
        /* <DEDUP_REMOVED lines=43> */
.L_x_103:
[----:B------:R-:W-:Y:S05]  /*87a0*/  BSYNC.RECONVERGENT B0 ;  /* 0x0000000000007941 */ /* 0x000fea0003800200 */
.L_x_102:
        /* <DEDUP_REMOVED lines=43> */
.L_x_105:
[----:B------:R-:W-:Y:S05]  /*8a60*/  BSYNC.RECONVERGENT B0 ;  /* 0x0000000000007941 */ /* 0x000fea0003800200 */
.L_x_104:
        /* <DEDUP_REMOVED lines=43> */
.L_x_107:
[----:B------:R-:W-:Y:S05]  /*8d20*/  BSYNC.RECONVERGENT B0 ;  /* 0x0000000000007941 */ /* 0x000fea0003800200 */
.L_x_106:
        /* <DEDUP_REMOVED lines=13> */
[----:B------:R-:W-:Y:S01]  /*8e00*/  HFMA2 R10, -RZ, RZ, -6.109375, 2 ;  /* 0xc61c4000ff0a7431 */ /* 0x000fe200000001ff */
[----:B------:R-:W-:Y:S02]  /*8e10*/  MOV R8, 0xc61c4000 ;  /* 0xc61c400000087802 */ /* 0x000fe40000000f00 */
[C---:B--2---:R-:W-:Y:S02]  /*8e20*/  LOP3.LUT R6, R0.reuse, 0xff00, RZ, 0xc0, !PT ;  /* 0x0000ff0000067812 */ /* 0x044fe400078ec0ff */
[----:B------:R-:W-:-:S02]  /*8e30*/  LOP3.LUT R3, R0, 0xff, RZ, 0xc0, !PT ;  /* 0x000000ff00037812 */ /* 0x000fc400078ec0ff */
[----:B------:R-:W-:Y:S02]  /*8e40*/  ISETP.NE.AND P4, PT, R6, 0x100, PT ;  /* 0x000001000600780c */ /* 0x000fe40003f85270 */
[----:B------:R-:W-:Y:S02]  /*8e50*/  ISETP.NE.AND P3, PT, R3, 0x1, PT ;  /* 0x000000010300780c */ /* 0x000fe40003f65270 */
[C---:B------:R-:W-:Y:S02]  /*8e60*/  LOP3.LUT R3, R0.reuse, 0xff0000, RZ, 0xc0, !PT ;  /* 0x00ff000000037812 */ /* 0x040fe400078ec0ff */
[----:B------:R-:W-:Y:S02]  /*8e70*/  LOP3.LUT R0, R0, 0xff000000, RZ, 0xc0, !PT ;  /* 0xff00000000007812 */ /* 0x000fe400078ec0ff */
[----:B------:R-:W-:Y:S02]  /*8e80*/  ISETP.NE.AND P5, PT, R3, 0x10000, PT ;  /* 0x000100000300780c */ /* 0x000fe40003fa5270 */
[----:B------:R-:W-:-:S03]  /*8e90*/  ISETP.NE.AND P6, PT, R0, 0x1000000, PT ;  /* 0x010000000000780c */ /* 0x000fc60003fc5270 */
[----:B------:R-:W0:Y:S01]  /*8ea0*/  @P4 LDC R9, c[0x0][0x398] ;  /* 0x0000e600ff094b82 */ /* 0x000e220000000800 */
[C---:B---3--:R-:W-:Y:S02]  /*8eb0*/  @P4 PRMT R0, R4.reuse, 0x7632, R0 ;  /* 0x0000763204004816 */ /* 0x048fe40000000000 */
[----:B------:R-:W-:Y:S02]  /*8ec0*/  @P3 SHF.L.U32 R4, R4, 0x10, RZ ;  /* 0x0000001004043819 */ /* 0x000fe400000006ff */
[----:B------:R-:W-:-:S03]  /*8ed0*/  @P4 SHF.L.U32 R0, R0, 0x10, RZ ;  /* 0x0000001000004819 */ /* 0x000fc600000006ff */
[----:B------:R-:W1:Y:S08]  /*8ee0*/  @P3 LDC R3, c[0x0][0x398] ;  /* 0x0000e600ff033b82 */ /* 0x000e700000000800 */
[----:B------:R-:W2:Y:S08]  /*8ef0*/  @P6 LDC R11, c[0x0][0x398] ;  /* 0x0000e600ff0b6b82 */ /* 0x000eb00000000800 */
[----:B------:R-:W3:Y:S01]  /*8f00*/  @P5 LDC R6, c[0x0][0x398] ;  /* 0x0000e600ff065b82 */ /* 0x000ee20000000800 */
[----:B0-----:R-:W-:Y:S01]  /*8f10*/  @P4 FMUL R8, R0, R9 ;  /* 0x0000000900084220 */ /* 0x001fe20000400000 */
[----:B------:R-:W-:-:S02]  /*8f20*/  @P6 PRMT R0, R5, 0x7632, R0 ;  /* 0x0000763205006816 */ /* 0x000fc40000000000 */
[----:B------:R-:W-:Y:S02]  /*8f30*/  @P5 SHF.L.U32 R5, R5, 0x10, RZ ;  /* 0x0000001005055819 */ /* 0x000fe400000006ff */
[----:B------:R-:W-:Y:S01]  /*8f40*/  @P6 SHF.L.U32 R0, R0, 0x10, RZ ;  /* 0x0000001000006819 */ /* 0x000fe200000006ff */
[----:B-1----:R-:W-:Y:S01]  /*8f50*/  @P3 FMUL R10, R4, R3 ;  /* 0x00000003040a3220 */ /* 0x002fe20000400000 */
[----:B------:R-:W-:Y:S01]  /*8f60*/  HFMA2 R4, -RZ, RZ, -6.109375, 2 ;  /* 0xc61c4000ff047431 */ /* 0x000fe200000001ff */
[----:B------:R-:W-:-:S03]  /*8f70*/  MOV R3, 0xc61c4000 ;  /* 0xc61c400000037802 */ /* 0x000fc60000000f00 */
[----:B------:R1:W-:Y:S01]  /*8f80*/  STL [R1+0x35c], R10 ;  /* 0x00035c0a01007387 */ /* 0x0003e20000100800 */
[----:B--2---:R-:W-:-:S03]  /*8f90*/  @P6 FMUL R3, R0, R11 ;  /* 0x0000000b00036220 */ /* 0x004fc60000400000 */
[----:B------:R1:W-:Y:S04]  /*8fa0*/  STL [R1+0x360], R8 ;  /* 0x0003600801007387 */ /* 0x0003e80000100800 */
[----:B------:R1:W-:Y:S01]  /*8fb0*/  STL [R1+0x368], R3 ;  /* 0x0003680301007387 */ /* 0x0003e20000100800 */
[----:B---3--:R-:W-:-:S05]  /*8fc0*/  @P5 FMUL R4, R5, R6 ;  /* 0x0000000605045220 */ /* 0x008fca0000400000 */
[----:B------:R1:W-:Y:S02]  /*8fd0*/  STL [R1+0x364], R4 ;  /* 0x0003640401007387 */ /* 0x0003e40000100800 */
.L_x_109:
[----:B------:R-:W-:Y:S05]  /*8fe0*/  BSYNC.RECONVERGENT B0 ;  /* 0x0000000000007941 */ /* 0x000fea0003800200 */
.L_x_108:
[----:B01----:R-:W-:Y:S01]  /*8ff0*/  MOV R4, 0xff800000 ;  /* 0xff80000000047802 */ /* 0x003fe20000000f00 */
        /* <DEDUP_REMOVED lines=14> */
[----:B--2---:R-:W-:-:S04]  /*90e0*/  LOP3.LUT R3, R0, 0xff, RZ, 0xc0, !PT ;  /* 0x000000ff00037812 */ /* 0x004fc800078ec0ff */
[----:B------:R-:W-:Y:S02]  /*90f0*/  ISETP.NE.AND P3, PT, R3, 0x1, PT ;  /* 0x000000010300780c */ /* 0x000fe40003f65270 */
[----:B------:R-:W-:-:S04]  /*9100*/  LOP3.LUT R3, R0, 0xff00, RZ, 0xc0, !PT ;  /* 0x0000ff0000037812 */ /* 0x000fc800078ec0ff */
[----:B------:R-:W-:Y:S02]  /*9110*/  ISETP.NE.AND P4, PT, R3, 0x100, PT ;  /* 0x000001000300780c */ /* 0x000fe40003f85270 */
[C---:B------:R-:W-:Y:S02]  /*9120*/  LOP3.LUT R3, R0.reuse, 0xff0000, RZ, 0xc0, !PT ;  /* 0x00ff000000037812 */ /* 0x040fe400078ec0ff */
[----:B------:R-:W-:Y:S02]  /*9130*/  LOP3.LUT R0, R0, 0xff000000, RZ, 0xc0, !PT ;  /* 0xff00000000007812 */ /* 0x000fe400078ec0ff */
[----:B------:R-:W-:Y:S01]  /*9140*/  ISETP.NE.AND P5, PT, R3, 0x10000, PT ;  /* 0x000100000300780c */ /* 0x000fe20003fa5270 */
[----:B------:R-:W0:Y:S01]  /*9150*/  @P3 LDC R9, c[0x0][0x398] ;  /* 0x0000e600ff093b82 */ /* 0x000e220000000800 */
[----:B------:R-:W-:Y:S02]  /*9160*/  ISETP.NE.AND P6, PT, R0, 0x1000000, PT ;  /* 0x010000000000780c */ /* 0x000fe40003fc5270 */
[----:B---3--:R-:W-:-:S03]  /*9170*/  @P3 SHF.L.U32 R0, R4, 0x10, RZ ;  /* 0x0000001004003819 */ /* 0x008fc600000006ff */
[----:B------:R-:W-:Y:S02]  /*9180*/  @P4 PRMT R4, R4, 0x7632, R4 ;  /* 0x0000763204044816 */ /* 0x000fe40000000004 */
[----:B------:R-:W1:Y:S02]  /*9190*/  @P4 LDC R3, c[0x0][0x398] ;  /* 0x0000e600ff034b82 */ /* 0x000e640000000800 */
[----:B------:R-:W-:-:S06]  /*91a0*/  @P4 SHF.L.U32 R4, R4, 0x10, RZ ;  /* 0x0000001004044819 */ /* 0x000fcc00000006ff */
[----:B------:R-:W2:Y:S01]  /*91b0*/  @P5 LDC R11, c[0x0][0x398] ;  /* 0x0000e600ff0b5b82 */ /* 0x000ea20000000800 */
[----:B0-----:R-:W-:Y:S01]  /*91c0*/  @P3 FMUL R6, R0, R9 ;  /* 0x0000000900063220 */ /* 0x001fe20000400000 */
[C---:B------:R-:W-:Y:S02]  /*91d0*/  @P5 SHF.L.U32 R0, R5.reuse, 0x10, RZ ;  /* 0x0000001005005819 */ /* 0x040fe400000006ff */
[----:B------:R-:W-:Y:S02]  /*91e0*/  @P6 PRMT R5, R5, 0x7632, R5 ;  /* 0x0000763205056816 */ /* 0x000fe40000000005 */
[----:B------:R0:W-:Y:S02]  /*91f0*/  STL [R1+0x36c], R6 ;  /* 0x00036c0601007387 */ /* 0x0001e40000100800 */
[----:B------:R-:W-:Y:S01]  /*9200*/  @P6 SHF.L.U32 R5, R5, 0x10, RZ ;  /* 0x0000001005056819 */ /* 0x000fe200000006ff */
[----:B-1----:R-:W-:Y:S01]  /*9210*/  @P4 FMUL R8, R4, R3 ;  /* 0x0000000304084220 */ /* 0x002fe20000400000 */
[----:B------:R-:W-:-:S04]  /*9220*/  MOV R3, 0xc61c4000 ;  /* 0xc61c400000037802 */ /* 0x000fc80000000f00 */
[----:B------:R1:W-:Y:S01]  /*9230*/  STL [R1+0x370], R8 ;  /* 0x0003700801007387 */ /* 0x0003e20000100800 */
[----:B0-----:R-:W0:Y:S01]  /*9240*/  @P6 LDC R6, c[0x0][0x398] ;  /* 0x0000e600ff066b82 */ /* 0x001e220000000800 */
[----:B-1----:R-:W-:Y:S02]  /*9250*/  HFMA2 R8, -RZ, RZ, -6.109375, 2 ;  /* 0xc61c4000ff087431 */ /* 0x002fe400000001ff */
[----:B--2---:R-:W-:-:S05]  /*9260*/  @P5 FMUL R8, R0, R11 ;  /* 0x0000000b00085220 */ /* 0x004fca0000400000 */
[----:B------:R1:W-:Y:S01]  /*9270*/  STL [R1+0x374], R8 ;  /* 0x0003740801007387 */ /* 0x0003e20000100800 */
[----:B0-----:R-:W-:-:S05]  /*9280*/  @P6 FMUL R3, R5, R6 ;  /* 0x0000000605036220 */ /* 0x001fca0000400000 */
[----:B------:R1:W-:Y:S02]  /*9290*/  STL [R1+0x378], R3 ;  /* 0x0003780301007387 */ /* 0x0003e40000100800 */
.L_x_111:
[----:B------:R-:W-:Y:S05]  /*92a0*/  BSYNC.RECONVERGENT B0 ;  /* 0x0000000000007941 */ /* 0x000fea0003800200 */
.L_x_110:
[----:B01----:R-:W-:Y:S01]  /*92b0*/  MOV R3, 0xff800000 ;  /* 0xff80000000037802 */ /* 0x003fe20000000f00 */
[----:B------:R-:W-:Y:S01]  /*92c0*/  BSSY.RECONVERGENT B0, `(.L_x_112) ;  /* 0x000002a000007945 */ /* 0x000fe20003800200 */
[----:B------:R-:W-:Y:S02]  /*92d0*/  MOV R0, 0xff800000 ;  /* 0xff80000000007802 */ /* 0x000fe40000000f00 */
[----:B------:R-:W-:Y:S01]  /*92e0*/  MOV R4, 0xff800000 ;  /* 0xff80000000047802 */ /* 0x000fe20000000f00 */
[----:B------:R0:W-:Y:S01]  /*92f0*/  STL [R1+0x388], R3 ;  /* 0x0003880301007387 */ /* 0x0001e20000100800 */
[----:B------:R-:W-:-:S03]  /*9300*/  ISETP.GE.OR P3, PT, R7, R2, !P1 ;  /* 0x000000020700720c */ /* 0x000fc60004f66670 */
[----:B------:R1:W-:Y:S04]  /*9310*/  STL [R1+0x384], R0 ;  /* 0x0003840001007387 */ /* 0x0003e80000100800 */
[----:B------:R1:W-:Y:S01]  /*9320*/  STL [R1+0x380], R4 ;  /* 0x0003800401007387 */ /* 0x0003e20000100800 */
[----:B0-----:R-:W-:-:S03]  /*9330*/  IADD3 R3, PT, PT, R122, 0x1c80, RZ ;  /* 0x00001c807a037810 */ /* 0x001fc60007ffe0ff */
[----:B------:R1:W-:Y:S02]  /*9340*/  STL [R1+0x37c], R0 ;  /* 0x00037c0001007387 */ /* 0x0003e40000100800 */
[----:B------:R-:W-:Y:S05]  /*9350*/  @P3 BRA `(.L_x_113) ;  /* 0x0000000000803947 */ /* 0x000fea0003800000 */
[----:B-1----:R-:W2:Y:S04]  /*9360*/  LDG.E R0, desc[UR4][R124.64+0x1c00] ;  /* 0x001c00047c007981 */ /* 0x002ea8000c1e1900 */
[----:B------:R-:W3:Y:S01]  /*9370*/  LDG.E.64 R4, desc[UR4][R126.64+0x3800] ;  /* 0x003800047e047981 */ /* 0x000ee2000c1e1b00 */
[----:B------:R-:W-:Y:S01]  /*9380*/  HFMA2 R8, -RZ, RZ, -6.109375, 2 ;  /* 0xc61c4000ff087431 */ /* 0x000fe200000001ff */
        /* <DEDUP_REMOVED lines=8> */
[----:B---3--:R-:W-:-:S05]  /*9410*/  @P3 SHF.L.U32 R6, R4, 0x10, RZ ;  /* 0x0000001004063819 */ /* 0x008fca00000006ff */
[----:B------:R-:W-:Y:S02]  /*9420*/  @P4 PRMT R4, R4, 0x7632, R4 ;  /* 0x0000763204044816 */ /* 0x000fe40000000004 */
[----:B------:R-:W1:Y:S02]  /*9430*/  @P4 LDC R9, c[0x0][0x398] ;  /* 0x0000e600ff094b82 */ /* 0x000e640000000800 */
[----:B------:R-:W-:Y:S01]  /*9440*/  @P4 SHF.L.U32 R4, R4, 0x10, RZ ;  /* 0x0000001004044819 */ /* 0x000fe200000006ff */
[----:B0-----:R-:W-:Y:S01]  /*9450*/  @P3 FMUL R8, R6, R7 ;  /* 0x0000000706083220 */ /* 0x001fe20000400000 */
[----:B------:R-:W-:-:S04]  /*9460*/  ISETP.NE.AND P3, PT, R0, 0x1000000, PT ;  /* 0x010000000000780c */ /* 0x000fc80003f65270 */
[----:B------:R-:W0:Y:S01]  /*9470*/  @P5 LDC R7, c[0x0][0x398] ;  /* 0x0000e600ff075b82 */ /* 0x000e220000000800 */
[----:B------:R-:W-:Y:S01]  /*9480*/  HFMA2 R6, -RZ, RZ, -6.109375, 2 ;  /* 0xc61c4000ff067431 */ /* 0x000fe200000001ff */
[C---:B------:R-:W-:Y:S01]  /*9490*/  @P5 SHF.L.U32 R0, R5.reuse, 0x10, RZ ;  /* 0x0000001005005819 */ /* 0x040fe200000006ff */
[----:B------:R2:W-:Y:S06]  /*94a0*/  STL [R1+0x37c], R8 ;  /* 0x00037c0801007387 */ /* 0x0005ec0000100800 */
[----:B------:R-:W-:Y:S02]  /*94b0*/  @P3 PRMT R5, R5, 0x7632, R5 ;  /* 0x0000763205053816 */ /* 0x000fe40000000005 */
[----:B--2---:R-:W-:Y:S01]  /*94c0*/  MOV R8, 0xc61c4000 ;  /* 0xc61c400000087802 */ /* 0x004fe20000000f00 */
[----:B-1----:R-:W-:Y:S01]  /*94d0*/  @P4 FMUL R8, R4, R9 ;  /* 0x0000000904084220 */ /* 0x002fe20000400000 */
[----:B------:R-:W-:Y:S01]  /*94e0*/  @P3 SHF.L.U32 R5, R5, 0x10, RZ ;  /* 0x0000001005053819 */ /* 0x000fe200000006ff */
[----:B------:R-:W1:Y:S03]  /*94f0*/  @P3 LDC R4, c[0x0][0x398] ;  /* 0x0000e600ff043b82 */ /* 0x000e660000000800 */
[----:B------:R-:W-:Y:S01]  /*9500*/  STL [R1+0x380], R8 ;  /* 0x0003800801007387 */ /* 0x000fe20000100800 */
[----:B0-----:R-:W-:-:S05]  /*9510*/  @P5 FMUL R6, R0, R7 ;  /* 0x0000000700065220 */ /* 0x001fca0000400000 */
[----:B------:R0:W-:Y:S02]  /*9520*/  STL [R1+0x384], R6 ;  /* 0x0003840601007387 */ /* 0x0001e40000100800 */
[----:B0-----:R-:W-:Y:S01]  /*9530*/  MOV R6, 0xc61c4000 ;  /* 0xc61c400000067802 */ /* 0x001fe20000000f00 */
[----:B-1----:R-:W-:-:S05]  /*9540*/  @P3 FMUL R6, R5, R4 ;  /* 0x0000000405063220 */ /* 0x002fca0000400000 */
[----:B------:R0:W-:Y:S02]  /*9550*/  STL [R1+0x388], R6 ;  /* 0x0003880601007387 */ /* 0x0001e40000100800 */
.L_x_113:
[----:B------:R-:W-:Y:S05]  /*9560*/  BSYNC.RECONVERGENT B0 ;  /* 0x0000000000007941 */ /* 0x000fea0003800200 */
.L_x_112:
[----:B------:R-:W-:Y:S01]  /*9570*/  ISETP.GE.OR P3, PT, R3, R2, !P1 ;  /* 0x000000020300720c */ /* 0x000fe20004f66670 */
[----:B------:R-:W-:Y:S01]  /*9580*/  BSSY.RECONVERGENT B0, `(.L_x_114) ;  /* 0x000002a000007945 */ /* 0x000fe20003800200 */
[----:B------:R-:W-:Y:S02]  /*9590*/  MOV R3, 0xff800000 ;  /* 0xff80000000037802 */ /* 0x000fe40000000f00 */
[----:B-1----:R-:W-:Y:S02]  /*95a0*/  MOV R0, 0xff800000 ;  /* 0xff80000000007802 */ /* 0x002fe40000000f00 */
[----:B------:R-:W-:Y:S01]  /*95b0*/  MOV R4, 0xff800000 ;  /* 0xff80000000047802 */ /* 0x000fe20000000f00 */
[----:B------:R1:W-:Y:S04]  /*95c0*/  STL [R1+0x398], R3 ;  /* 0x0003980301007387 */ /* 0x0003e80000100800 */
[----:B------:R2:W-:Y:S04]  /*95d0*/  STL [R1+0x394], R0 ;  /* 0x0003940001007387 */ /* 0x0005e80000100800 */
[----:B------:R2:W-:Y:S01]  /*95e0*/  STL [R1+0x390], R4 ;  /* 0x0003900401007387 */ /* 0x0005e20000100800 */
[----:B-1----:R-:W-:-:S03]  /*95f0*/  IADD3 R3, PT, PT, R122, 0x1d00, RZ ;  /* 0x00001d007a037810 */ /* 0x002fc60007ffe0ff */
[----:B------:R2:W-:Y:S01]  /*9600*/  STL [R1+0x38c], R0 ;  /* 0x00038c0001007387 */ /* 0x0005e20000100800 */
[----:B------:R-:W-:Y:S05]  /*9610*/  @P3 BRA `(.L_x_115) ;  /* 0x0000000000803947 */ /* 0x000fea0003800000 */
[----:B--2---:R-:W0:Y:S04]  /*9620*/  LDG.E R0, desc[UR4][R124.64+0x1c80] ;  /* 0x001c80047c007981 */ /* 0x004e28000c1e1900 */
[----:B------:R-:W2:Y:S01]  /*9630*/  LDG.E.64 R4, desc[UR4][R126.64+0x3900] ;  /* 0x003900047e047981 */ /* 0x000ea2000c1e1b00 */
[----:B------:R-:W-:Y:S01]  /*9640*/  HFMA2 R8, -RZ, RZ, -6.109375, 2 ;  /* 0xc61c4000ff087431 */ /* 0x000fe200000001ff */
[----:B0-----:R-:W-:-:S04]  /*9650*/  LOP3.LUT R6, R0, 0xff, RZ, 0xc0, !PT ;  /* 0x000000ff00067812 */ /* 0x001fc800078ec0ff */
[----:B------:R-:W-:Y:S02]  /*9660*/  ISETP.NE.AND P3, PT, R6, 0x1, PT ;  /* 0x000000010600780c */ /* 0x000fe40003f65270 */
[----:B------:R-:W-:-:S04]  /*9670*/  LOP3.LUT R6, R0, 0xff00, RZ, 0xc0, !PT ;  /* 0x0000ff0000067812 */ /* 0x000fc800078ec0ff */
[----:B------:R-:W-:Y:S02]  /*9680*/  ISETP.NE.AND P4, PT, R6, 0x100, PT ;  /* 0x000001000600780c */ /* 0x000fe40003f85270 */
[C---:B------:R-:W-:Y:S02]  /*9690*/  LOP3.LUT R6, R0.reuse, 0xff0000, RZ, 0xc0, !PT ;  /* 0x00ff000000067812 */ /* 0x040fe400078ec0ff */
[----:B------:R-:W-:Y:S02]  /*96a0*/  LOP3.LUT R0, R0, 0xff000000, RZ, 0xc0, !PT ;  /* 0xff00000000007812 */ /* 0x000fe400078ec0ff */
[----:B------:R-:W-:Y:S01]  /*96b0*/  ISETP.NE.AND P5, PT, R6, 0x10000, PT ;  /* 0x000100000600780c */ /* 0x000fe20003fa5270 */
[----:B------:R-:W0:Y:S01]  /*96c0*/  @P3 LDC R7, c[0x0][0x398] ;  /* 0x0000e600ff073b82 */ /* 0x000e220000000800 */
[----:B--2---:R-:W-:-:S05]  /*96d0*/  @P3 SHF.L.U32 R6, R4, 0x10, RZ ;  /* 0x0000001004063819 */ /* 0x004fca00000006ff */
        /* <DEDUP_REMOVED lines=20> */
.L_x_115:
[----:B------:R-:W-:Y:S05]  /*9820*/  BSYNC.RECONVERGENT B0 ;  /* 0x0000000000007941 */ /* 0x000fea0003800200 */
.L_x_114:
[----:B------:R-:W-:Y:S01]  /*9830*/  ISETP.GE.OR P3, PT, R3, R2, !P1 ;  /* 0x000000020300720c */ /* 0x000fe20004f66670 */
[----:B------:R-:W-:Y:S01]  /*9840*/  BSSY.RECONVERGENT B0, `(.L_x_116) ;  /* 0x000002a000007945 */ /* 0x000fe20003800200 */
[----:B------:R-:W-:Y:S02]  /*9850*/  MOV R3, 0xff800000 ;  /* 0xff80000000037802 */ /* 0x000fe40000000f00 */
[----:B--2---:R-:W-:Y:S02]  /*9860*/  MOV R0, 0xff800000 ;  /* 0xff80000000007802 */ /* 0x004fe40000000f00 */
[----:B------:R-:W-:Y:S01]  /*9870*/  MOV R4, 0xff800000 ;  /* 0xff80000000047802 */ /* 0x000fe20000000f00 */
[----:B------:R2:W-:Y:S04]  /*9880*/  STL [R1+0x3a8], R3 ;  /* 0x0003a80301007387 */ /* 0x0005e80000100800 */
[----:B------:R3:W-:Y:S04]  /*9890*/  STL [R1+0x3a4], R0 ;  /* 0x0003a40001007387 */ /* 0x0007e80000100800 */
[----:B------:R3:W-:Y:S01]  /*98a0*/  STL [R1+0x3a0], R4 ;  /* 0x0003a00401007387 */ /* 0x0007e20000100800 */
[----:B--2---:R-:W-:-:S03]  /*98b0*/  IADD3 R3, PT, PT, R122, 0x1d80, RZ ;  /* 0x00001d807a037810 */ /* 0x004fc60007ffe0ff */
[----:B------:R3:W-:Y:S01]  /*98c0*/  STL [R1+0x39c], R0 ;  /* 0x00039c0001007387 */ /* 0x0007e20000100800 */
[----:B------:R-:W-:Y:S05]  /*98d0*/  @P3 BRA `(.L_x_117) ;  /* 0x0000000000803947 */ /* 0x000fea0003800000 */
[----:B01----:R-:W2:Y:S04]  /*98e0*/  LDG.E R6, desc[UR4][R124.64+0x1d00] ;  /* 0x001d00047c067981 */ /* 0x003ea8000c1e1900 */
[----:B---3--:R-:W3:Y:S01]  /*98f0*/  LDG.E.64 R4, desc[UR4][R126.64+0x3a00] ;  /* 0x003a00047e047981 */ /* 0x008ee2000c1e1b00 */
        /* <DEDUP_REMOVED lines=12> */
[----:B------:R-:W1:Y:S01]  /*99c0*/  @P4 LDC R0, c[0x0][0x398] ;  /* 0x0000e600ff004b82 */ /* 0x000e620000000800 */
[----:B0-----:R-:W-:Y:S01]  /*99d0*/  @P3 FMUL R9, R7, R8 ;  /* 0x0000000807093220 */ /* 0x001fe20000400000 */
[----:B------:R-:W-:Y:S01]  /*99e0*/  ISETP.NE.AND P3, PT, R6, 0x1000000, PT ;  /* 0x010000000600780c */ /* 0x000fe20003f65270 */
[----:B------:R-:W-:Y:S01]  /*99f0*/  HFMA2 R6, -RZ, RZ, -6.109375, 2 ;  /* 0xc61c4000ff067431 */ /* 0x000fe200000001ff */
[----:B------:R-:W-:Y:S02]  /*9a00*/  @P4 SHF.L.U32 R7, R4, 0x10, RZ ;  /* 0x0000001004074819 */ /* 0x000fe400000006ff */
[----:B------:R0:W-:Y:S03]  /*9a10*/  STL [R1+0x39c], R9 ;  /* 0x00039c0901007387 */ /* 0x0001e60000100800 */
[----:B-1----:R-:W-:Y:S01]  /*9a20*/  @P4 FMUL R10, R7, R0 ;  /* 0x00000000070a4220 */ /* 0x002fe20000400000 */
[----:B------:R-:W-:-:S04]  /*9a30*/  @P5 SHF.L.U32 R0, R5, 0x10, RZ ;  /* 0x0000001005005819 */ /* 0x000fc800000006ff */
[----:B------:R-:W-:Y:S01]  /*9a40*/  STL [R1+0x3a0], R10 ;  /* 0x0003a00a01007387 */ /* 0x000fe20000100800 */
[----:B------:R-:W1:Y:S01]  /*9a50*/  @P3 LDC R4, c[0x0][0x398] ;  /* 0x0000e600ff043b82 */ /* 0x000e620000000800 */
[----:B------:R-:W-:-:S04]  /*9a60*/  @P3 PRMT R5, R5, 0x7632, R5 ;  /* 0x0000763205053816 */ /* 0x000fc80000000005 */
[----:B------:R-:W-:-:S03]  /*9a70*/  @P3 SHF.L.U32 R5, R5, 0x10, RZ ;  /* 0x0000001005053819 */ /* 0x000fc600000006ff */
[----:B0-----:R-:W0:Y:S02]  /*9a80*/  @P5 LDC R9, c[0x0][0x398] ;  /* 0x0000e600ff095b82 */ /* 0x001e240000000800 */
[----:B0-----:R-:W-:-:S05]  /*9a90*/  @P5 FMUL R6, R0, R9 ;  /* 0x0000000900065220 */ /* 0x001fca0000400000 */
[----:B------:R0:W-:Y:S02]  /*9aa0*/  STL [R1+0x3a4], R6 ;  /* 0x0003a40601007387 */ /* 0x0001e40000100800 */
[----:B0-----:R-:W-:Y:S01]  /*9ab0*/  MOV R6, 0xc61c4000 ;  /* 0xc61c400000067802 */ /* 0x001fe20000000f00 */
[----:B-1----:R-:W-:-:S05]  /*9ac0*/  @P3 FMUL R6, R5, R4 ;  /* 0x0000000405063220 */ /* 0x002fca0000400000 */
[----:B------:R2:W-:Y:S02]  /*9ad0*/  STL [R1+0x3a8], R6 ;  /* 0x0003a80601007387 */ /* 0x0005e40000100800 */
.L_x_117:
[----:B------:R-:W-:Y:S05]  /*9ae0*/  BSYNC.RECONVERGENT B0 ;  /* 0x0000000000007941 */ /* 0x000fea0003800200 */
.L_x_116:
[----:B------:R-:W-:Y:S01]  /*9af0*/  ISETP.GE.OR P3, PT, R3, R2, !P1 ;  /* 0x000000020300720c */ /* 0x000fe20004f66670 */
[----:B------:R-:W-:Y:S01]  /*9b00*/  BSSY.RECONVERGENT B0, `(.L_x_118) ;  /* 0x000002a000007945 */ /* 0x000fe20003800200 */
[----:B------:R-:W-:Y:S02]  /*9b10*/  MOV R3, 0xff800000 ;  /* 0xff80000000037802 */ /* 0x000fe40000000f00 */
[----:B---3--:R-:W-:Y:S02]  /*9b20*/  MOV R0, 0xff800000 ;  /* 0xff80000000007802 */ /* 0x008fe40000000f00 */
[----:B------:R-:W-:Y:S01]  /*9b30*/  MOV R4, 0xff800000 ;  /* 0xff80000000047802 */ /* 0x000fe20000000f00 */
[----:B------:R3:W-:Y:S04]  /*9b40*/  STL [R1+0x3b8], R3 ;  /* 0x0003b80301007387 */ /* 0x0007e80000100800 */
[----:B------:R0:W-:Y:S04]  /*9b50*/  STL [R1+0x3b4], R0 ;  /* 0x0003b40001007387 */ /* 0x0001e80000100800 */
[----:B------:R0:W-:Y:S01]  /*9b60*/  STL [R1+0x3b0], R4 ;  /* 0x0003b00401007387 */ /* 0x0001e20000100800 */
[----:B---3--:R-:W-:-:S03]  /*9b70*/  IADD3 R3, PT, PT, R122, 0x1e00, RZ ;  /* 0x00001e007a037810 */ /* 0x008fc60007ffe0ff */
[----:B------:R0:W-:Y:S01]  /*9b80*/  STL [R1+0x3ac], R0 ;  /* 0x0003ac0001007387 */ /* 0x0001e20000100800 */
[----:B------:R-:W-:Y:S05]  /*9b90*/  @P3 BRA `(.L_x_119) ;  /* 0x0000000000803947 */ /* 0x000fea0003800000 */
[----:B0-----:R-:W1:Y:S04]  /*9ba0*/  LDG.E R0, desc[UR4][R124.64+0x1d80] ;  /* 0x001d80047c007981 */ /* 0x001e68000c1e1900 */
[----:B------:R-:W3:Y:S01]  /*9bb0*/  LDG.E.64 R4, desc[UR4][R126.64+0x3b00] ;  /* 0x003b00047e047981 */ /* 0x000ee2000c1e1b00 */
[----:B------:R-:W-:Y:S01]  /*9bc0*/  HFMA2 R8, -RZ, RZ, -6.109375, 2 ;  /* 0xc61c4000ff087431 */ /* 0x000fe200000001ff */
[----:B-12---:R-:W-:-:S04]  /*9bd0*/  LOP3.LUT R6, R0, 0xff, RZ, 0xc0, !PT ;  /* 0x000000ff00067812 */ /* 0x006fc800078ec0ff */
[----:B------:R-:W-:Y:S02]  /*9be0*/  ISETP.NE.AND P3, PT, R6, 0x1, PT ;  /* 0x000000010600780c */ /* 0x000fe40003f65270 */
[----:B------:R-:W-:-:S04]  /*9bf0*/  LOP3.LUT R6, R0, 0xff00, RZ, 0xc0, !PT ;  /* 0x0000ff0000067812 */ /* 0x000fc800078ec0ff */
[----:B------:R-:W-:Y:S02]  /*9c00*/  ISETP.NE.AND P4, PT, R6, 0x100, PT ;  /* 0x000001000600780c */ /* 0x000fe40003f85270 */
[C---:B------:R-:W-:Y:S02]  /*9c10*/  LOP3.LUT R6, R0.reuse, 0xff0000, RZ, 0xc0, !PT ;  /* 0x00ff000000067812 */ /* 0x040fe400078ec0ff */
[----:B------:R-:W-:Y:S02]  /*9c20*/  LOP3.LUT R0, R0, 0xff000000, RZ, 0xc0, !PT ;  /* 0xff00000000007812 */ /* 0x000fe400078ec0ff */
[----:B------:R-:W-:Y:S02]  /*9c30*/  ISETP.NE.AND P5, PT, R6, 0x10000, PT ;  /* 0x000100000600780c */ /* 0x000fe40003fa5270 */
[----:B------:R-:W0:Y:S01]  /*9c40*/  @P3 LDC R6, c[0x0][0x398] ;  /* 0x0000e600ff063b82 */ /* 0x000e220000000800 */
[----:B------:R-:W-:Y:S02]  /*9c50*/  ISETP.NE.AND P6, PT, R0, 0x1000000, PT ;  /* 0x010000000000780c */ /* 0x000fe40003fc5270 */
[----:B---3--:R-:W-:-:S02]  /*9c60*/  @P3 SHF.L.U32 R7, R4, 0x10, RZ ;  /* 0x0000001004073819 */ /* 0x008fc400000006ff */
[----:B------:R-:W-:-:S03]  /*9c70*/  @P4 PRMT R4, R4, 0x7632, R4 ;  /* 0x0000763204044816 */ /* 0x000fc60000000004 */
[----:B------:R-:W1:Y:S01]  /*9c80*/  @P4 LDC R0, c[0x0][0x398] ;  /* 0x0000e600ff004b82 */ /* 0x000e620000000800 */
[----:B0-----:R-:W-:Y:S01]  /*9c90*/  @P3 FMUL R8, R7, R6 ;  /* 0x0000000607083220 */ /* 0x001fe20000400000 */
[----:B------:R-:W-:Y:S01]  /*9ca0*/  @P4 SHF.L.U32 R7, R4, 0x10, RZ ;  /* 0x0000001004074819 */ /* 0x000fe200000006ff */
[----:B------:R-:W-:-:S03]  /*9cb0*/  HFMA2 R4, -RZ, RZ, -6.109375, 2 ;  /* 0xc61c4000ff047431 */ /* 0x000fc600000001ff */
[----:B------:R0:W-:Y:S02]  /*9cc0*/  STL [R1+0x3ac], R8 ;  /* 0x0003ac0801007387 */ /* 0x0001e40000100800 */
[----:B0-----:R-:W-:Y:S01]  /*9cd0*/  MOV R8, 0xc61c4000 ;  /* 0xc61c400000087802 */ /* 0x001fe20000000f00 */
[----:B-1----:R-:W-:Y:S01]  /*9ce0*/  @P4 FMUL R8, R7, R0 ;  /* 0x0000000007084220 */ /* 0x002fe20000400000 */
[C---:B------:R-:W-:Y:S01]  /*9cf0*/  @P5 SHF.L.U32 R0, R5.reuse, 0x10, RZ ;  /* 0x0000001005005819 */ /* 0x040fe200000006ff */
[----:B------:R-:W0:Y:S01]  /*9d00*/  @P5 LDC R7, c[0x0][0x398] ;  /* 0x0000e600ff075b82 */ /* 0x000e220000000800 */
[----:B------:R-:W-:Y:S02]  /*9d10*/  @P6 PRMT R5, R5, 0x7632, R5 ;  /* 0x0000763205056816 */ /* 0x000fe40000000005 */
[----:B------:R-:W-:Y:S02]  /*9d20*/  STL [R1+0x3b0], R8 ;  /* 0x0003b00801007387 */ /* 0x000fe40000100800 */
[----:B------:R-:W-:Y:S01]  /*9d30*/  @P6 SHF.L.U32 R5, R5, 0x10, RZ ;  /* 0x0000001005056819 */ /* 0x000fe200000006ff */
[----:B0-----:R-:W-:-:S02]  /*9d40*/  @P5 FMUL R4, R0, R7 ;  /* 0x0000000700045220 */ /* 0x001fc40000400000 */
[----:B------:R-:W0:Y:S03]  /*9d50*/  @P6 LDC R0, c[0x0][0x398] ;  /* 0x0000e600ff006b82 */ /* 0x000e260000000800 */
[----:B------:R1:W-:Y:S02]  /*9d60*/  STL [R1+0x3b4], R4 ;  /* 0x0003b40401007387 */ /* 0x0003e40000100800 */
[----:B-1----:R-:W-:Y:S01]  /*9d70*/  MOV R4, 0xc61c4000 ;  /* 0xc61c400000047802 */ /* 0x002fe20000000f00 */
[----:B0-----:R-:W-:-:S05]  /*9d80*/  @P6 FMUL R4, R5, R0 ;  /* 0x0000000005046220 */ /* 0x001fca0000400000 */
[----:B------:R3:W-:Y:S02]  /*9d90*/  STL [R1+0x3b8], R4 ;  /* 0x0003b80401007387 */ /* 0x0007e40000100800 */
.L_x_119:
[----:B------:R-:W-:Y:S05]  /*9da0*/  BSYNC.RECONVERGENT B0 ;  /* 0x0000000000007941 */ /* 0x000fea0003800200 */
.L_x_118:
[----:B0-----:R-:W-:Y:S01]  /*9db0*/  MOV R0, 0xff800000 ;  /* 0xff80000000007802 */ /* 0x001fe20000000f00 */
[----:B------:R-:W-:Y:S01]  /*9dc0*/  BSSY.RECONVERGENT B0, `(.L_x_120) ;  /* 0x0000029000007945 */ /* 0x000fe20003800200 */
[----:B------:R-:W-:Y:S02]  /*9dd0*/  ISETP.GE.OR P3, PT, R3, R2, !P1 ;  /* 0x000000020300720c */ /* 0x000fe40004f66670 */
[----:B---3--:R-:W-:Y:S01]  /*9de0*/  MOV R4, 0xff800000 ;  /* 0xff80000000047802 */ /* 0x008fe20000000f00 */
[----:B------:R0:W-:Y:S01]  /*9df0*/  STL [R1+0x3cc], R0 ;  /* 0x0003cc0001007387 */ /* 0x0001e20000100800 */
[----:B------:R-:W-:Y:S02]  /*9e00*/  MOV R3, 0xff800000 ;  /* 0xff80000000037802 */ /* 0x000fe40000000f00 */
[----:B------:R-:W-:Y:S01]  /*9e10*/  MOV R58, 0xff800000 ;  /* 0xff800000003a7802 */ /* 0x000fe20000000f00 */
[----:B------:R3:W-:Y:S04]  /*9e20*/  STL [R1+0x3c4], R4 ;  /* 0x0003c40401007387 */ /* 0x0007e80000100800 */
[----:B------:R3:W-:Y:S01]  /*9e30*/  STL [R1+0x3c0], R3 ;  /* 0x0003c00301007387 */ /* 0x0007e20000100800 */
[----:B0-----:R-:W-:Y:S01]  /*9e40*/  IADD3 R0, PT, PT, R122, 0x1e80, RZ ;  /* 0x00001e807a007810 */ /* 0x001fe20007ffe0ff */
[----:B------:R-:W-:Y:S06]  /*9e50*/  @P3 BRA `(.L_x_121) ;  /* 0x00000000007c3947 */ /* 0x000fec0003800000 */
[----:B---3--:R-:W3:Y:S02]  /*9e60*/  LDG.E R3, desc[UR4][R124.64+0x1e00] ;  /* 0x001e00047c037981 */ /* 0x008ee4000c1e1900 */
[----:B---3--:R-:W-:-:S04]  /*9e70*/  LOP3.LUT R4, R3, 0xff, RZ, 0xc0, !PT ;  /* 0x000000ff03047812 */ /* 0x008fc800078ec0ff */
[----:B------:R-:W-:Y:S02]  /*9e80*/  ISETP.NE.AND P3, PT, R4, 0x1, PT ;  /* 0x000000010400780c */ /* 0x000fe40003f65270 */
[----:B------:R-:W-:-:S04]  /*9e90*/  LOP3.LUT R4, R3, 0xff00, RZ, 0xc0, !PT ;  /* 0x0000ff0003047812 */ /* 0x000fc800078ec0ff */
[----:B------:R-:W-:Y:S02]  /*9ea0*/  ISETP.NE.AND P4, PT, R4, 0x100, PT ;  /* 0x000001000400780c */ /* 0x000fe40003f85270 */
[----:B------:R-:W-:-:S04]  /*9eb0*/  LOP3.LUT R4, R3, 0xff0000, RZ, 0xc0, !PT ;  /* 0x00ff000003047812 */ /* 0x000fc800078ec0ff */
[----:B------:R-:W-:Y:S02]  /*9ec0*/  ISETP.NE.AND P5, PT, R4, 0x10000, PT ;  /* 0x000100000400780c */ /* 0x000fe40003fa5270 */
[----:B------:R-:W1:Y:S01]  /*9ed0*/  LDG.E.64 R4, desc[UR4][R126.64+0x3c00] ;  /* 0x003c00047e047981 */ /* 0x000e62000c1e1b00 */
[----:B------:R-:W-:Y:S01]  /*9ee0*/  LOP3.LUT R3, R3, 0xff000000, RZ, 0xc0, !PT ;  /* 0xff00000003037812 */ /* 0x000fe200078ec0ff */
[----:B------:R-:W-:Y:S01]  /*9ef0*/  HFMA2 R58, -RZ, RZ, -6.109375, 2 ;  /* 0xc61c4000ff3a7431 */ /* 0x000fe200000001ff */
[----:B------:R-:W-:Y:S02]  /*9f00*/  MOV R7, 0xc61c4000 ;  /* 0xc61c400000077802 */ /* 0x000fe40000000f00 */
[----:B------:R-:W-:Y:S02]  /*9f10*/  ISETP.NE.AND P6, PT, R3, 0x1000000, PT ;  /* 0x010000000300780c */ /* 0x000fe40003fc5270 */
[----:B------:R-:W0:Y:S01]  /*9f20*/  @P3 LDC R3, c[0x0][0x398] ;  /* 0x0000e600ff033b82 */ /* 0x000e220000000800 */
[----:B-12---:R-:W-:-:S02]  /*9f30*/  @P3 SHF.L.U32 R6, R4, 0x10, RZ ;  /* 0x0000001004063819 */ /* 0x006fc400000006ff */
[----:B------:R-:W-:-:S03]  /*9f40*/  @P4 PRMT R4, R4, 0x7632, R4 ;  /* 0x0000763204044816 */ /* 0x000fc60000000004 */
[----:B0-----:R-:W-:Y:S01]  /*9f50*/  @P3 FMUL R58, R6, R3 ;  /* 0x00000003063a3220 */ /* 0x001fe20000400000 */
[----:B------:R-:W-:Y:S01]  /*9f60*/  @P4 SHF.L.U32 R4, R4, 0x10, RZ ;  /* 0x0000001004044819 */ /* 0x000fe200000006ff */
[----:B------:R-:W0:Y:S01]  /*9f70*/  @P4 LDC R3, c[0x0][0x398] ;  /* 0x0000e600ff034b82 */ /* 0x000e220000000800 */
[----:B------:R-:W-:-:S03]  /*9f80*/  HFMA2 R6, -RZ, RZ, -6.109375, 2 ;  /* 0xc61c4000ff067431 */ /* 0x000fc600000001ff */
[----:B0-----:R-:W-:Y:S01]  /*9f90*/  @P4 FMUL R7, R4, R3 ;  /* 0x0000000304074220 */ /* 0x001fe20000400000 */
[----:B------:R-:W-:-:S03]  /*9fa0*/  @P5 SHF.L.U32 R4, R5, 0x10, RZ ;  /* 0x0000001005045819 */ /* 0x000fc600000006ff */
[----:B------:R-:W0:Y:S01]  /*9fb0*/  @P5 LDC R3, c[0x0][0x398] ;  /* 0x0000e600ff035b82 */ /* 0x000e220000000800 */
[----:B------:R-:W-:Y:S01]  /*9fc0*/  @P6 PRMT R5, R5, 0x7632, R5 ;  /* 0x0000763205056816 */ /* 0x000fe20000000005 */
[----:B------:R-:W-:Y:S03]  /*9fd0*/  STL [R1+0x3c0], R7 ;  /* 0x0003c00701007387 */ /* 0x000fe60000100800 */
[----:B------:R-:W-:Y:S01]  /*9fe0*/  @P6 SHF.L.U32 R5, R5, 0x10, RZ ;  /* 0x0000001005056819 */ /* 0x000fe200000006ff */
[----:B0-----:R-:W-:Y:S02]  /*9ff0*/  @P5 FMUL R6, R4, R3 ;  /* 0x0000000304065220 */ /* 0x001fe40000400000 */
[----:B------:R-:W0:Y:S03]  /*a000*/  @P6 LDC R3, c[0x0][0x398] ;  /* 0x0000e600ff036b82 */ /* 0x000e260000000800 */
[----:B------:R1:W-:Y:S02]  /*a010*/  STL [R1+0x3c4], R6 ;  /* 0x0003c40601007387 */ /* 0x0003e40000100800 */
[----:B-1----:R-:W-:Y:S01]  /*a020*/  MOV R6, 0xc61c4000 ;  /* 0xc61c400000067802 */ /* 0x002fe20000000f00 */
[----:B0-----:R-:W-:-:S05]  /*a030*/  @P6 FMUL R6, R5, R3 ;  /* 0x0000000305066220 */ /* 0x001fca0000400000 */
[----:B------:R0:W-:Y:S02]  /*a040*/  STL [R1+0x3cc], R6 ;  /* 0x0003cc0601007387 */ /* 0x0001e40000100800 */
.L_x_121:
[----:B------:R-:W-:Y:S05]  /*a050*/  BSYNC.RECONVERGENT B0 ;  /* 0x0000000000007941 */ /* 0x000fea0003800200 */
.L_x_120:
        /* <DEDUP_REMOVED lines=11> */
[----:B0-----:R-:W3:Y:S02]  /*a110*/  LDG.E R3, desc[UR4][R124.64+0x1e80] ;  /* 0x001e80047c037981 */ /* 0x001ee4000c1e1900 */
        /* <DEDUP_REMOVED lines=8> */
[----:B------:R-:W-:-:S03]  /*a1a0*/  HFMA2 R7, -RZ, RZ, -6.109375, 2 ;  /* 0xc61c4000ff077431 */ /* 0x000fc600000001ff */
[----:B------:R-:W-:Y:S02]  /*a1b0*/  ISETP.NE.AND P6, PT, R3, 0x1000000, PT ;  /* 0x010000000300780c */ /* 0x000fe40003fc5270 */
[----:B------:R-:W0:Y:S01]  /*a1c0*/  @P3 LDC R3, c[0x0][0x398] ;  /* 0x0000e600ff033b82 */ /* 0x000e220000000800 */
[C---:B-12---:R-:W-:Y:S02]  /*a1d0*/  @P3 SHF.L.U32 R6, R4.reuse, 0x10, RZ ;  /* 0x0000001004063819 */ /* 0x046fe400000006ff */
[----:B------:R-:W-:-:S03]  /*a1e0*/  @P4 PRMT R4, R4, 0x7632, R4 ;  /* 0x0000763204044816 */ /* 0x000fc60000000004 */
[----:B0-----:R-:W-:Y:S01]  /*a1f0*/  @P3 FMUL R7, R6, R3 ;  /* 0x0000000306073220 */ /* 0x001fe20000400000 */
[----:B------:R-:W-:Y:S01]  /*a200*/  @P4 SHF.L.U32 R4, R4, 0x10, RZ ;  /* 0x0000001004044819 */ /* 0x000fe200000006ff */
[----:B------:R-:W0:Y:S01]  /*a210*/  @P4 LDC R3, c[0x0][0x398] ;  /* 0x0000e600ff034b82 */ /* 0x000e220000000800 */
[----:B------:R-:W-:Y:S02]  /*a220*/  HFMA2 R6, -RZ, RZ, -6.109375, 2 ;  /* 0xc61c4000ff067431 */ /* 0x000fe400000001ff */
[----:B------:R1:W-:Y:S02]  /*a230*/  STL [R1+0x3c8], R7 ;  /* 0x0003c80701007387 */ /* 0x0003e40000100800 */
[----:B-1----:R-:W-:Y:S01]  /*a240*/  MOV R7, 0xc61c4000 ;  /* 0xc61c400000077802 */ /* 0x002fe20000000f00 */
[----:B0-----:R-:W-:Y:S01]  /*a250*/  @P4 FMUL R7, R4, R3 ;  /* 0x0000000304074220 */ /* 0x001fe20000400000 */
[C---:B------:R-:W-:Y:S01]  /*a260*/  @P5 SHF.L.U32 R4, R5.reuse, 0x10, RZ ;  /* 0x0000001005045819 */ /* 0x040fe200000006ff */
[----:B------:R-:W0:Y:S01]  /*a270*/  @P5 LDC R3, c[0x0][0x398] ;  /* 0x0000e600ff035b82 */ /* 0x000e220000000800 */
[----:B------:R-:W-:-:S02]  /*a280*/  @P6 PRMT R5, R5, 0x7632, R5 ;  /* 0x0000763205056816 */ /* 0x000fc40000000005 */
[----:B------:R-:W-:Y:S02]  /*a290*/  STL [R1+0x3d0], R7 ;  /* 0x0003d00701007387 */ /* 0x000fe40000100800 */
[----:B------:R-:W-:Y:S01]  /*a2a0*/  @P6 SHF.L.U32 R5, R5, 0x10, RZ ;  /* 0x0000001005056819 */ /* 0x000fe200000006ff */
[----:B0-----:R-:W-:Y:S02]  /*a2b0*/  @P5 FMUL R6, R4, R3 ;  /* 0x0000000304065220 */ /* 0x001fe40000400000 */
[----:B------:R-:W0:Y:S03]  /*a2c0*/  @P6 LDC R3, c[0x0][0x398] ;  /* 0x0000e600ff036b82 */ /* 0x000e260000000800 */
[----:B------:R1:W-:Y:S02]  /*a2d0*/  STL [R1+0x3d4], R6 ;  /* 0x0003d40601007387 */ /* 0x0003e40000100800 */
[----:B-1----:R-:W-:Y:S01]  /*a2e0*/  MOV R6, 0xc61c4000 ;  /* 0xc61c400000067802 */ /* 0x002fe20000000f00 */
[----:B0-----:R-:W-:-:S05]  /*a2f0*/  @P6 FMUL R6, R5, R3 ;  /* 0x0000000305066220 */ /* 0x001fca0000400000 */
[----:B------:R3:W-:Y:S02]  /*a300*/  STL [R1+0x3dc], R6 ;  /* 0x0003dc0601007387 */ /* 0x0007e40000100800 */
.L_x_123:
[----:B------:R-:W-:Y:S05]  /*a310*/  BSYNC.RECONVERGENT B0 ;  /* 0x0000000000007941 */ /* 0x000fea0003800200 */
.L_x_122:
[----:B------:R-:W-:Y:S01]  /*a320*/  ISETP.GE.OR P3, PT, R0, R2, !P1 ;  /* 0x000000020000720c */ /* 0x000fe20004f66670 */
[----:B------:R-:W-:Y:S01]  /*a330*/  BSSY.RECONVERGENT B0, `(.L_x_124) ;  /* 0x000002a000007945 */ /* 0x000fe20003800200 */
[----:B------:R-:W-:Y:S02]  /*a340*/  MOV R0, 0xff800000 ;  /* 0xff80000000007802 */ /* 0x000fe40000000f00 */
[----:B0-----:R-:W-:Y:S02]  /*a350*/  MOV R3, 0xff800000 ;  /* 0xff80000000037802 */ /* 0x001fe40000000f00 */
[----:B------:R-:W-:Y:S01]  /*a360*/  MOV R4, 0xff800000 ;  /* 0xff80000000047802 */ /* 0x000fe20000000f00 */
[----:B------:R0:W-:Y:S04]  /*a370*/  STL [R1+0x3ec], R0 ;  /* 0x0003ec0001007387 */ /* 0x0001e80000100800 */
[----:B------:R1:W-:Y:S04]  /*a380*/  STL [R1+0x3e4], R3 ;  /* 0x0003e40301007387 */ /* 0x0003e80000100800 */
[----:B------:R1:W-:Y:S01]  /*a390*/  STL [R1+0x3e0], R4 ;  /* 0x0003e00401007387 */ /* 0x0003e20000100800 */
[----:B0-----:R-:W-:-:S03]  /*a3a0*/  IADD3 R0, PT, PT, R122, 0x1f80, RZ ;  /* 0x00001f807a007810 */ /* 0x001fc60007ffe0ff */
[----:B------:R1:W-:Y:S01]  /*a3b0*/  STL [R1+0x3d8], R3 ;  /* 0x0003d80301007387 */ /* 0x0003e20000100800 */
[----:B------:R-:W-:Y:S05]  /*a3c0*/  @P3 BRA `(.L_x_125) ;  /* 0x0000000000803947 */ /* 0x000fea0003800000 */
[----:B-1----:R-:W5:Y:S02]  /*a3d0*/  LDG.E R3, desc[UR4][R124.64+0x1f00] ;  /* 0x001f00047c037981 */ /* 0x002f64000c1e1900 */
[----:B-----5:R-:W-:-:S04]  /*a3e0*/  LOP3.LUT R4, R3, 0xff, RZ, 0xc0, !PT ;  /* 0x000000ff03047812 */ /* 0x020fc800078ec0ff */
[----:B------:R-:W-:Y:S02]  /*a3f0*/  ISETP.NE.AND P3, PT, R4, 0x1, PT ;  /* 0x000000010400780c */ /* 0x000fe40003f65270 */
[----:B------:R-:W-:-:S04]  /*a400*/  LOP3.LUT R4, R3, 0xff00, RZ, 0xc0, !PT ;  /* 0x0000ff0003047812 */ /* 0x000fc800078ec0ff */
[----:B------:R-:W-:Y:S02]  /*a410*/  ISETP.NE.AND P4, PT, R4, 0x100, PT ;  /* 0x000001000400780c */ /* 0x000fe40003f85270 */
[----:B------:R-:W-:-:S04]  /*a420*/  LOP3.LUT R4, R3, 0xff0000, RZ, 0xc0, !PT ;  /* 0x00ff000003047812 */ /* 0x000fc800078ec0ff */
[----:B------:R-:W-:Y:S02]  /*a430*/  ISETP.NE.AND P5, PT, R4, 0x10000, PT ;  /* 0x000100000400780c */ /* 0x000fe40003fa5270 */
[----:B------:R-:W2:Y:S01]  /*a440*/  LDG.E.64 R4, desc[UR4][R126.64+0x3e00] ;  /* 0x003e00047e047981 */ /* 0x000ea2000c1e1b00 */
[----:B------:R-:W-:Y:S01]  /*a450*/  LOP3.LUT R3, R3, 0xff000000, RZ, 0xc0, !PT ;  /* 0xff00000003037812 */ /* 0x000fe200078ec0ff */
[----:B------:R-:W-:-:S03]  /*a460*/  HFMA2 R7, -RZ, RZ, -6.109375, 2 ;  /* 0xc61c4000ff077431 */ /* 0x000fc600000001ff */
[----:B------:R-:W-:Y:S02]  /*a470*/  ISETP.NE.AND P6, PT, R3, 0x1000000, PT ;  /* 0x010000000300780c */ /* 0x000fe40003fc5270 */
[----:B------:R-:W0:Y:S01]  /*a480*/  @P3 LDC R3, c[0x0][0x398] ;  /* 0x0000e600ff033b82 */ /* 0x000e220000000800 */
[C---:B--23--:R-:W-:Y:S02]  /*a490*/  @P3 SHF.L.U32 R6, R4.reuse, 0x10, RZ ;  /* 0x0000001004063819 */ /* 0x04cfe400000006ff */
        /* <DEDUP_REMOVED lines=19> */
.L_x_125:
[----:B------:R-:W-:Y:S05]  /*a5d0*/  BSYNC.RECONVERGENT B0 ;  /* 0x0000000000007941 */ /* 0x000fea0003800200 */
.L_x_124:
        /* <DEDUP_REMOVED lines=11> */
[----:B0-----:R-:W5:Y:S02]  /*a690*/  LDG.E R3, desc[UR4][R124.64+0x1f80] ;  /* 0x001f80047c037981 */ /* 0x001f64000c1e1900 */
        /* <DEDUP_REMOVED lines=31> */
.L_x_127:
[----:B------:R-:W-:Y:S05]  /*a890*/  BSYNC.RECONVERGENT B0 ;  /* 0x0000000000007941 */ /* 0x000fea0003800200 */
.L_x_126:
        /* <DEDUP_REMOVED lines=43> */
.L_x_129:
[----:B------:R-:W-:Y:S05]  /*ab50*/  BSYNC.RECONVERGENT B0 ;  /* 0x0000000000007941 */ /* 0x000fea0003800200 */
.L_x_128:
        /* <DEDUP_REMOVED lines=43> */
.L_x_131:
[----:B------:R-:W-:Y:S05]  /*ae10*/  BSYNC.RECONVERGENT B0 ;  /* 0x0000000000007941 */ /* 0x000fea0003800200 */
.L_x_130:
        /* <DEDUP_REMOVED lines=43> */
.L_x_133:
[----:B------:R-:W-:Y:S05]  /*b0d0*/  BSYNC.RECONVERGENT B0 ;  /* 0x0000000000007941 */ /* 0x000fea0003800200 */
.L_x_132:
        /* <DEDUP_REMOVED lines=43> */
.L_x_135:
[----:B------:R-:W-:Y:S05]  /*b390*/  BSYNC.RECONVERGENT B0 ;  /* 0x0000000000007941 */ /* 0x000fea0003800200 */
.L_x_134:
[----:B0-----:R-:W-:Y:S01]  /*b3a0*/  MOV R3, 0xff800000 ;  /* 0xff80000000037802 */ /* 0x001fe20000000f00 */
[----:B------:R-:W-:Y:S01]  /*b3b0*/  BSSY.RECONVERGENT B0, `(.L_x_136) ;  /* 0x0000025000007945 */ /* 0x000fe20003800200 */
[----:B------:R-:W-:Y:S02]  /*b3c0*/  ISETP.GE.OR P3, PT, R0, R2, !P1 ;  /* 0x000000020000720c */ /* 0x000fe40004f66670 */
[----:B------:R-:W-:Y:S01]  /*b3d0*/  MOV R57, 0xff800000 ;  /* 0xff80000000397802 */ /* 0x000fe20000000f00 */
[----:B------:R0:W-:Y:S01]  /*b3e0*/  STL [R1+0x3bc], R3 ;  /* 0x0003bc0301007387 */ /* 0x0001e20000100800 */
[----:B------:R-:W-:Y:S02]  /*b3f0*/  MOV R56, 0xff800000 ;  /* 0xff80000000387802 */ /* 0x000fe40000000f00 */
[----:B------:R-:W-:Y:S02]  /*b400*/  MOV R55, 0xff800000 ;  /* 0xff80000000377802 */ /* 0x000fe40000000f00 */
[----:B------:R-:W-:-:S05]  /*b410*/  IADD3 R0, PT, PT, R122, 0x2280, RZ ;  /* 0x000022807a007810 */ /* 0x000fca0007ffe0ff */
[----:B0-----:R-:W-:Y:S05]  /*b420*/  @P3 BRA `(.L_x_137) ;  /* 0x0000000000743947 */ /* 0x001fea0003800000 */
[----:B------:R-:W5:Y:S02]  /*b430*/  LDG.E R3, desc[UR4][R124.64+0x2200] ;  /* 0x002200047c037981 */ /* 0x000f64000c1e1900 */
[----:B-----5:R-:W-:-:S04]  /*b440*/  LOP3.LUT R4, R3, 0xff, RZ, 0xc0, !PT ;  /* 0x000000ff03047812 */ /* 0x020fc800078ec0ff */
        /* <DEDUP_REMOVED lines=8> */
[----:B------:R-:W-:Y:S01]  /*b4d0*/  MOV R55, 0xc61c4000 ;  /* 0xc61c400000377802 */ /* 0x000fe20000000f00 */
[----:B------:R-:W-:Y:S01]  /*b4e0*/  HFMA2 R56, -RZ, RZ, -6.109375, 2 ;  /* 0xc61c4000ff387431 */ /* 0x000fe200000001ff */
[----:B------:R-:W-:Y:S02]  /*b4f0*/  ISETP.NE.AND P6, PT, R3, 0x1000000, PT ;  /* 0x010000000300780c */ /* 0x000fe40003fc5270 */
[----:B------:R-:W0:Y:S01]  /*b500*/  @P3 LDC R3, c[0x0][0x398] ;  /* 0x0000e600ff033b82 */ /* 0x000e220000000800 */
[----:B------:R-:W-:-:S02]  /*b510*/  MOV R57, 0xc61c4000 ;  /* 0xc61c400000397802 */ /* 0x000fc40000000f00 */
[C---:B-123--:R-:W-:Y:S02]  /*b520*/  @P3 SHF.L.U32 R6, R4.reuse, 0x10, RZ ;  /* 0x0000001004063819 */ /* 0x04efe400000006ff */
[----:B------:R-:W-:-:S03]  /*b530*/  @P4 PRMT R4, R4, 0x7632, R4 ;  /* 0x0000763204044816 */ /* 0x000fc60000000004 */
[----:B0-----:R-:W-:Y:S01]  /*b540*/  @P3 FMUL R7, R6, R3 ;  /* 0x0000000306073220 */ /* 0x001fe20000400000 */
[----:B------:R-:W-:Y:S01]  /*b550*/  @P4 SHF.L.U32 R4, R4, 0x10, RZ ;  /* 0x0000001004044819 */ /* 0x000fe200000006ff */
[----:B------:R-:W0:Y:S03]  /*b560*/  @P4 LDC R3, c[0x0][0x398] ;  /* 0x0000e600ff034b82 */ /* 0x000e260000000800 */
[----:B------:R1:W-:Y:S01]  /*b570*/  STL [R1+0x3bc], R7 ;  /* 0x0003bc0701007387 */ /* 0x0003e20000100800 */
[----:B0-----:R-:W-:Y:S01]  /*b580*/  @P4 FMUL R55, R4, R3 ;  /* 0x0000000304374220 */ /* 0x001fe20000400000 */
[----:B------:R-:W-:-:S03]  /*b590*/  @P5 SHF.L.U32 R4, R5, 0x10, RZ ;  /* 0x0000001005045819 */ /* 0x000fc600000006ff */
[----:B------:R-:W0:Y:S02]  /*b5a0*/  @P5 LDC R3, c[0x0][0x398] ;  /* 0x0000e600ff035b82 */ /* 0x000e240000000800 */
[----:B0-----:R-:W-:Y:S01]  /*b5b0*/  @P5 FMUL R56, R4, R3 ;  /* 0x0000000304385220 */ /* 0x001fe20000400000 */
[----:B------:R-:W-:-:S05]  /*b5c0*/  @P6 PRMT R4, R5, 0x7632, R4 ;  /* 0x0000763205046816 */ /* 0x000fca0000000004 */
[----:B------:R-:W0:Y:S01]  /*b5d0*/  @P6 LDC R3, c[0x0][0x398] ;  /* 0x0000e600ff036b82 */ /* 0x000e220000000800 */
[----:B------:R-:W-:-:S05]  /*b5e0*/  @P6 SHF.L.U32 R4, R4, 0x10, RZ ;  /* 0x0000001004046819 */ /* 0x000fca00000006ff */
[----:B01----:R-:W-:-:S07]  /*b5f0*/  @P6 FMUL R57, R4, R3 ;  /* 0x0000000304396220 */ /* 0x003fce0000400000 */
.L_x_137:
[----:B------:R-:W-:Y:S05]  /*b600*/  BSYNC.RECONVERGENT B0 ;  /* 0x0000000000007941 */ /* 0x000fea0003800200 */
.L_x_136:
[----:B------:R-:W-:Y:S01]  /*b610*/  ISETP.GE.OR P3, PT, R0, R2, !P1 ;  /* 0x000000020000720c */ /* 0x000fe20004f66670 */
[----:B------:R-:W-:Y:S01]  /*b620*/  BSSY.RECONVERGENT B0, `(.L_x_138) ;  /* 0x0000023000007945 */ /* 0x000fe20003800200 */
[----:B------:R-:W-:Y:S02]  /*b630*/  MOV R54, 0xff800000 ;  /* 0xff80000000367802 */ /* 0x000fe40000000f00 */
[----:B------:R-:W-:Y:S02]  /*b640*/  MOV R53, 0xff800000 ;  /* 0xff80000000357802 */ /* 0x000fe40000000f00 */
[----:B------:R-:W-:Y:S02]  /*b650*/  MOV R52, 0xff800000 ;  /* 0xff80000000347802 */ /* 0x000fe40000000f00 */
[----:B------:R-:W-:Y:S02]  /*b660*/  IADD3 R0, PT, PT, R122, 0x2300, RZ ;  /* 0x000023007a007810 */ /* 0x000fe40007ffe0ff */
[----:B------:R-:W-:-:S03]  /*b670*/  MOV R51, 0xff800000 ;  /* 0xff80000000337802 */ /* 0x000fc60000000f00 */
[----:B------:R-:W-:Y:S05]  /*b680*/  @P3 BRA `(.L_x_139) ;  /* 0x0000000000703947 */ /* 0x000fea0003800000 */
        /* <DEDUP_REMOVED lines=19> */
[----:B------:R-:W0:Y:S04]  /*b7c0*/  @P4 LDC R3, c[0x0][0x398] ;  /* 0x0000e600ff034b82 */ /* 0x000e280000000800 */
[----:B0-----:R-:W-:Y:S01]  /*b7d0*/  @P4 FMUL R52, R4, R3 ;  /* 0x0000000304344220 */ /* 0x001fe20000400000 */
[----:B------:R-:W-:-:S03]  /*b7e0*/  @P5 SHF.L.U32 R4, R5, 0x10, RZ ;  /* 0x0000001005045819 */ /* 0x000fc600000006ff */
[----:B------:R-:W0:Y:S02]  /*b7f0*/  @P5 LDC R3, c[0x0][0x398] ;  /* 0x0000e600ff035b82 */ /* 0x000e240000000800 */
[----:B0-----:R-:W-:Y:S01]  /*b800*/  @P5 FMUL R53, R4, R3 ;  /* 0x0000000304355220 */ /* 0x001fe20000400000 */
[----:B------:R-:W-:-:S05]  /*b810*/  @P6 PRMT R4, R5, 0x7632, R4 ;  /* 0x0000763205046816 */ /* 0x000fca0000000004 */
[----:B------:R-:W0:Y:S01]  /*b820*/  @P6 LDC R3, c[0x0][0x398] ;  /* 0x0000e600ff036b82 */ /* 0x000e220000000800 */
[----:B------:R-:W-:-:S05]  /*b830*/  @P6 SHF.L.U32 R4, R4, 0x10, RZ ;  /* 0x0000001004046819 */ /* 0x000fca00000006ff */
[----:B0-----:R-:W-:-:S07]  /*b840*/  @P6 FMUL R54, R4, R3 ;  /* 0x0000000304366220 */ /* 0x001fce0000400000 */
.L_x_139:
[----:B------:R-:W-:Y:S05]  /*b850*/  BSYNC.RECONVERGENT B0 ;  /* 0x0000000000007941 */ /* 0x000fea0003800200 */
.L_x_138:
        /* <DEDUP_REMOVED lines=36> */
.L_x_141:
[----:B------:R-:W-:Y:S05]  /*baa0*/  BSYNC.RECONVERGENT B0 ;  /* 0x0000000000007941 */ /* 0x000fea0003800200 */
.L_x_140:
        /* <DEDUP_REMOVED lines=36> */
.L_x_143:
[----:B------:R-:W-:Y:S05]  /*bcf0*/  BSYNC.RECONVERGENT B0 ;  /* 0x0000000000007941 */ /* 0x000fea0003800200 */
.L_x_142:
        /* <DEDUP_REMOVED lines=36> */
.L_x_145:
[----:B------:R-:W-:Y:S05]  /*bf40*/  BSYNC.RECONVERGENT B0 ;  /* 0x0000000000007941 */ /* 0x000fea0003800200 */
.L_x_144:
        /* <DEDUP_REMOVED lines=36> */
.L_x_147:
[----:B------:R-:W-:Y:S05]  /*c190*/  BSYNC.RECONVERGENT B0 ;  /* 0x0000000000007941 */ /* 0x000fea0003800200 */
.L_x_146:
        /* <DEDUP_REMOVED lines=36> */
.L_x_149:
[----:B------:R-:W-:Y:S05]  /*c3e0*/  BSYNC.RECONVERGENT B0 ;  /* 0x0000000000007941 */ /* 0x000fea0003800200 */
.L_x_148:
        /* <DEDUP_REMOVED lines=36> */
.L_x_151:
[----:B------:R-:W-:Y:S05]  /*c630*/  BSYNC.RECONVERGENT B0 ;  /* 0x0000000000007941 */ /* 0x000fea0003800200 */
.L_x_150:
        /* <DEDUP_REMOVED lines=8> */
[----:B-123--:R-:W2:Y:S04]  /*c6c0*/  LDG.E R6, desc[UR4][R124.64+0x2600] ;  /* 0x002600047c067981 */ /* 0x00eea8000c1e1900 */
[----:B------:R-:W3:Y:S01]  /*c6d0*/  LDG.E.64 R4, desc[UR4][R126.64+0x4c00] ;  /* 0x004c00047e047981 */ /* 0x000ee2000c1e1b00 */
[----:B------:R-:W-:Y:S01]  /*c6e0*/  HFMA2 R23, -RZ, RZ, -6.109375, 2 ;  /* 0xc61c4000ff177431 */ /* 0x000fe200000001ff */
[----:B------:R-:W-:Y:S01]  /*c6f0*/  MOV R24, 0xc61c4000 ;  /* 0xc61c400000187802 */ /* 0x000fe20000000f00 */
        /* <DEDUP_REMOVED lines=12> */
[----:B------:R-:W-:-:S04]  /*c7c0*/  @P4 PRMT R4, R4, 0x7632, R4 ;  /* 0x0000763204044816 */ /* 0x000fc80000000004 */
[----:B------:R-:W-:Y:S01]  /*c7d0*/  @P4 SHF.L.U32 R4, R4, 0x10, RZ ;  /* 0x0000001004044819 */ /* 0x000fe200000006ff */
[----:B0-----:R-:W-:Y:S02]  /*c7e0*/  @P3 FMUL R23, R6, R3 ;  /* 0x0000000306173220 */ /* 0x001fe40000400000 */
[----:B------:R-:W0:Y:S02]  /*c7f0*/  @P4 LDC R3, c[0x0][0x398] ;  /* 0x0000e600ff034b82 */ /* 0x000e240000000800 */
[----:B0-----:R-:W-:Y:S01]  /*c800*/  @P4 FMUL R24, R4, R3 ;  /* 0x0000000304184220 */ /* 0x001fe20000400000 */
[----:B------:R-:W-:-:S05]  /*c810*/  @P5 SHF.L.U32 R4, R5, 0x10, RZ ;  /* 0x0000001005045819 */ /* 0x000fca00000006ff */
[----:B------:R-:W0:Y:S02]  /*c820*/  @P5 LDC R3, c[0x0][0x398] ;  /* 0x0000e600ff035b82 */ /* 0x000e240000000800 */
[----:B0-----:R-:W-:Y:S01]  /*c830*/  @P5 FMUL R25, R4, R3 ;  /* 0x0000000304195220 */ /* 0x001fe20000400000 */
[----:B------:R-:W-:-:S05]  /*c840*/  @P6 PRMT R4, R5, 0x7632, R4 ;  /* 0x0000763205046816 */ /* 0x000fca0000000004 */
[----:B------:R-:W0:Y:S01]  /*c850*/  @P6 LDC R3, c[0x0][0x398] ;  /* 0x0000e600ff036b82 */ /* 0x000e220000000800 */
[----:B------:R-:W-:-:S05]  /*c860*/  @P6 SHF.L.U32 R4, R4, 0x10, RZ ;  /* 0x0000001004046819 */ /* 0x000fca00000006ff */
[----:B0-----:R-:W-:-:S07]  /*c870*/  @P6 FMUL R26, R4, R3 ;  /* 0x00000003041a6220 */ /* 0x001fce0000400000 */
.L_x_153:
[----:B------:R-:W-:Y:S05]  /*c880*/  BSYNC.RECONVERGENT B0 ;  /* 0x0000000000007941 */ /* 0x000fea0003800200 */
.L_x_152:
        /* <DEDUP_REMOVED lines=36> */
.L_x_155:
[----:B------:R-:W-:Y:S05]  /*cad0*/  BSYNC.RECONVERGENT B0 ;  /* 0x0000000000007941 */ /* 0x000fea0003800200 */
.L_x_154:
[----:B------:R-:W-:Y:S01]  /*cae0*/  ISETP.GE.OR P3, PT, R0, R2, !P1 ;  /* 0x000000020000720c */ /* 0x000fe20004f66670 */
[----:B------:R-:W-:Y:S01]  /*caf0*/  BSSY.RECONVERGENT B0, `(.L_x_156) ;  /* 0x0000023000007945 */ /* 0x000fe20003800200 */
[----:B------:R-:W-:Y:S02]  /*cb00*/  MOV R18, 0xff800000 ;  /* 0xff80000000127802 */ /* 0x000fe40000000f00 */
[----:B------:R-:W-:Y:S02]  /*cb10*/  MOV R17, 0xff800000 ;  /* 0xff80000000117802 */ /* 0x000fe40000000f00 */
[----:B------:R-:W-:Y:S02]  /*cb20*/  MOV R16, 0xff800000 ;  /* 0xff80000000107802 */ /* 0x000fe40000000f00 */
[----:B------:R-:W-:Y:S02]  /*cb30*/  IADD3 R0, PT, PT, R122, 0x2780, RZ ;  /* 0x000027807a007810 */ /* 0x000fe40007ffe0ff */
[----:B----4-:R-:W-:-:S03]  /*cb40*/  MOV R15, 0xff800000 ;  /* 0xff800000000f7802 */ /* 0x010fc60000000f00 */
        /* <DEDUP_REMOVED lines=29> */
.L_x_157:
[----:B------:R-:W-:Y:S05]  /*cd20*/  BSYNC.RECONVERGENT B0 ;  /* 0x0000000000007941 */ /* 0x000fea0003800200 */
.L_x_156:
        /* <DEDUP_REMOVED lines=36> */
.L_x_159:
[----:B------:R-:W-:Y:S05]  /*cf70*/  BSYNC.RECONVERGENT B0 ;  /* 0x0000000000007941 */ /* 0x000fea0003800200 */
.L_x_158:
        /* <DEDUP_REMOVED lines=36> */
.L_x_161:
[----:B------:R-:W-:Y:S05]  /*d1c0*/  BSYNC.RECONVERGENT B0 ;  /* 0x0000000000007941 */ /* 0x000fea0003800200 */
.L_x_160:
[----:B------:R-:W-:Y:S01]  /*d1d0*/  ISETP.GE.OR P3, PT, R0, R2, !P1 ;  /* 0x000000020000720c */ /* 0x000fe20004f66670 */
[----:B------:R-:W-:Y:S01]  /*d1e0*/  BSSY.RECONVERGENT B0, `(.L_x_162) ;  /* 0x0000023000007945 */ /* 0x000fe20003800200 */
[----:B-123--:R-:W-:Y:S02]  /*d1f0*/  MOV R6, 0xff800000 ;  /* 0xff80000000067802 */ /* 0x00efe40000000f00 */
[----:B------:R-:W-:Y:S02]  /*d200*/  MOV R5, 0xff800000 ;  /* 0xff80000000057802 */ /* 0x000fe40000000f00 */
[----:B------:R-:W-:Y:S02]  /*d210*/  MOV R4, 0xff800000 ;  /* 0xff80000000047802 */ /* 0x000fe40000000f00 */
[----:B------:R-:W-:Y:S02]  /*d220*/  IADD3 R0, PT, PT, R122, 0x2900, RZ ;  /* 0x000029007a007810 */ /* 0x000fe40007ffe0ff */
[----:B------:R-:W-:-:S03]  /*d230*/  MOV R3, 0xff800000 ;  /* 0xff80000000037802 */ /* 0x000fc60000000f00 */
[----:B------:R-:W-:Y:S05]  /*d240*/  @P3 BRA `(.L_x_163) ;  /* 0x0000000000703947 */ /* 0x000fea0003800000 */
[----:B------:R-:W2:Y:S04]  /*d250*/  LDG.E R3, desc[UR4][R124.64+0x2880] ;  /* 0x002880047c037981 */ /* 0x000ea8000c1e1900 */
[----:B------:R-:W3:Y:S01]  /*d260*/  LDG.E.64 R128, desc[UR4][R126.64+0x5100] ;  /* 0x005100047e807981 */ /* 0x000ee2000c1e1b00 */
        /* <DEDUP_REMOVED lines=8> */
[----:B------:R-:W-:Y:S01]  /*d2f0*/  ISETP.NE.AND P6, PT, R3, 0x1000000, PT ;  /* 0x010000000300780c */ /* 0x000fe20003fc5270 */
[----:B------:R-:W-:Y:S01]  /*d300*/  HFMA2 R3, -RZ, RZ, -6.109375, 2 ;  /* 0xc61c4000ff037431 */ /* 0x000fe200000001ff */
[----:B---3--:R-:W-:-:S02]  /*d310*/  @P3 SHF.L.U32 R5, R128, 0x10, RZ ;  /* 0x0000001080053819 */ /* 0x008fc400000006ff */
[----:B------:R-:W-:-:S04]  /*d320*/  @P4 PRMT R6, R128, 0x7632, R6 ;  /* 0x0000763280064816 */ /* 0x000fc80000000006 */
[----:B------:R-:W-:Y:S02]  /*d330*/  @P4 SHF.L.U32 R6, R6, 0x10, RZ ;  /* 0x0000001006064819 */ /* 0x000fe400000006ff */
[----:B------:R-:W-:-:S03]  /*d340*/  @P5 SHF.L.U32 R128, R129, 0x10, RZ ;  /* 0x0000001081805819 */ /* 0x000fc600000006ff */
[----:B------:R-:W-:-:S04]  /*d350*/  @P6 PRMT R129, R129, 0x7632, R129 ;  /* 0x0000763281816816 */ /* 0x000fc80000000081 */
[----:B------:R-:W-:Y:S01]  /*d360*/  @P6 SHF.L.U32 R129, R129, 0x10, RZ ;  /* 0x0000001081816819 */ /* 0x000fe200000006ff */
[----:B0-----:R-:W-:Y:S01]  /*d370*/  @P3 FMUL R3, R5, R4 ;  /* 0x0000000405033220 */ /* 0x001fe20000400000 */
[----:B------:R-:W-:Y:S01]  /*d380*/  MOV R4, 0xc61c4000 ;  /* 0xc61c400000047802 */ /* 0x000fe20000000f00 */
[----:B------:R-:W0:Y:S02]  /*d390*/  @P4 LDC R5, c[0x0][0x398] ;  /* 0x0000e600ff054b82 */ /* 0x000e240000000800 */
[----:B0-----:R-:W-:Y:S01]  /*d3a0*/  @P4 FMUL R4, R6, R5 ;  /* 0x0000000506044220 */ /* 0x001fe20000400000 */
[----:B------:R-:W-:-:S05]  /*d3b0*/  HFMA2 R5, -RZ, RZ, -6.109375, 2 ;  /* 0xc61c4000ff057431 */ /* 0x000fca00000001ff */
[----:B------:R-:W0:Y:S02]  /*d3c0*/  @P5 LDC R6, c[0x0][0x398] ;  /* 0x0000e600ff065b82 */ /* 0x000e240000000800 */
[----:B0-----:R-:W-:Y:S01]  /*d3d0*/  @P5 FMUL R5, R128, R6 ;  /* 0x0000000680055220 */ /* 0x001fe20000400000 */
[----:B------:R-:W-:-:S05]  /*d3e0*/  MOV R6, 0xc61c4000 ;  /* 0xc61c400000067802 */ /* 0x000fca0000000f00 */
[----:B------:R-:W0:Y:S02]  /*d3f0*/  @P6 LDC R128, c[0x0][0x398] ;  /* 0x0000e600ff806b82 */ /* 0x000e240000000800 */
[----:B0-----:R-:W-:-:S07]  /*d400*/  @P6 FMUL R6, R129, R128 ;  /* 0x0000008081066220 */ /* 0x001fce0000400000 */
.L_x_163:
[----:B------:R-:W-:Y:S05]  /*d410*/  BSYNC.RECONVERGENT B0 ;  /* 0x0000000000007941 */ /* 0x000fea0003800200 */
.L_x_162:
        /* <DEDUP_REMOVED lines=36> */
.L_x_165:
[----:B------:R-:W-:Y:S05]  /*d660*/  BSYNC.RECONVERGENT B0 ;  /* 0x0000000000007941 */ /* 0x000fea0003800200 */
.L_x_164:
        /* <DEDUP_REMOVED lines=36> */
.L_x_167:
[----:B------:R-:W-:Y:S05]  /*d8b0*/  BSYNC.RECONVERGENT B0 ;  /* 0x0000000000007941 */ /* 0x000fea0003800200 */
.L_x_166:
        /* <DEDUP_REMOVED lines=36> */
.L_x_169:
[----:B------:R-:W-:Y:S05]  /*db00*/  BSYNC.RECONVERGENT B0 ;  /* 0x0000000000007941 */ /* 0x000fea0003800200 */
.L_x_168:
        /* <DEDUP_REMOVED lines=36> */
.L_x_171:
[----:B------:R-:W-:Y:S05]  /*dd50*/  BSYNC.RECONVERGENT B0 ;  /* 0x0000000000007941 */ /* 0x000fea0003800200 */
.L_x_170:
        /* <DEDUP_REMOVED lines=36> */
.L_x_173:
[----:B------:R-:W-:Y:S05]  /*dfa0*/  BSYNC.RECONVERGENT B0 ;  /* 0x0000000000007941 */ /* 0x000fea0003800200 */
.L_x_172:
        /* <DEDUP_REMOVED lines=36> */
.L_x_175:
[----:B------:R-:W-:Y:S05]  /*e1f0*/  BSYNC.RECONVERGENT B0 ;  /* 0x0000000000007941 */ /* 0x000fea0003800200 */
.L_x_174:
        /* <DEDUP_REMOVED lines=36> */
.L_x_177:
[----:B------:R-:W-:Y:S05]  /*e440*/  BSYNC.RECONVERGENT B0 ;  /* 0x0000000000007941 */ /* 0x000fea0003800200 */
.L_x_176:
        /* <DEDUP_REMOVED lines=36> */
.L_x_179:
[----:B------:R-:W-:Y:S05]  /*e690*/  BSYNC.RECONVERGENT B0 ;  /* 0x0000000000007941 */ /* 0x000fea0003800200 */
.L_x_178:
        /* <DEDUP_REMOVED lines=36> */
.L_x_181:
[----:B------:R-:W-:Y:S05]  /*e8e0*/  BSYNC.RECONVERGENT B0 ;  /* 0x0000000000007941 */ /* 0x000fea0003800200 */
.L_x_180:
        /* <DEDUP_REMOVED lines=36> */
.L_x_183:
[----:B------:R-:W-:Y:S05]  /*eb30*/  BSYNC.RECONVERGENT B0 ;  /* 0x0000000000007941 */ /* 0x000fea0003800200 */
.L_x_182:
        /* <DEDUP_REMOVED lines=10> */
[C---:B--2---:R-:W-:Y:S02]  /*ebe0*/  LOP3.LUT R172, R170.reuse, 0xff, RZ, 0xc0, !PT ;  /* 0x000000ffaaac7812 */ /* 0x044fe400078ec0ff */
[----:B------:R-:W-:Y:S02]  /*ebf0*/  LOP3.LUT R173, R170, 0xff00, RZ, 0xc0, !PT ;  /* 0x0000ff00aaad7812 */ /* 0x000fe400078ec0ff */
[----:B------:R-:W-:Y:S02]  /*ec00*/  ISETP.NE.AND P3, PT, R172, 0x1, PT ;  /* 0x00000001ac00780c */ /* 0x000fe40003f65270 */
[----:B------:R-:W-:-:S02]  /*ec10*/  ISETP.NE.AND P4, PT, R173, 0x100, PT ;  /* 0x00000100ad00780c */ /* 0x000fc40003f85270 */
[C---:B------:R-:W-:Y:S02]  /*ec20*/  LOP3.LUT R173, R170.reuse, 0xff0000, RZ, 0xc0, !PT ;  /* 0x00ff0000aaad7812 */ /* 0x040fe400078ec0ff */
[----:B------:R-:W-:Y:S02]  /*ec30*/  LOP3.LUT R170, R170, 0xff000000, RZ, 0xc0, !PT ;  /* 0xff000000aaaa7812 */ /* 0x000fe400078ec0ff */
[----:B------:R-:W-:Y:S02]  /*ec40*/  ISETP.NE.AND P5, PT, R173, 0x10000, PT ;  /* 0x00010000ad00780c */ /* 0x000fe40003fa5270 */
[----:B------:R-:W-:Y:S01]  /*ec50*/  ISETP.NE.AND P6, PT, R170, 0x1000000, PT ;  /* 0x01000000aa00780c */ /* 0x000fe20003fc5270 */
[----:B------:R-:W-:Y:S02]  /*ec60*/  HFMA2 R170, -RZ, RZ, -6.109375, 2 ;  /* 0xc61c4000ffaa7431 */ /* 0x000fe400000001ff */
[----:B------:R-:W0:Y:S01]  /*ec70*/  @P3 LDC R172, c[0x0][0x398] ;  /* 0x0000e600ffac3b82 */ /* 0x000e220000000800 */
[----:B---3--:R-:W-:-:S02]  /*ec80*/  @P3 SHF.L.U32 R173, R128, 0x10, RZ ;  /* 0x0000001080ad3819 */ /* 0x008fc400000006ff */
[----:B------:R-:W-:-:S04]  /*ec90*/  @P4 PRMT R128, R128, 0x7632, R128 ;  /* 0x0000763280804816 */ /* 0x000fc80000000080 */
[----:B------:R-:W-:Y:S02]  /*eca0*/  @P4 SHF.L.U32 R128, R128, 0x10, RZ ;  /* 0x0000001080804819 */ /* 0x000fe400000006ff */
[C---:B------:R-:W-:Y:S02]  /*ecb0*/  @P5 SHF.L.U32 R175, R129.reuse, 0x10, RZ ;  /* 0x0000001081af5819 */ /* 0x040fe400000006ff */
        /* <DEDUP_REMOVED lines=12> */
.L_x_185:
[----:B------:R-:W-:Y:S05]  /*ed80*/  BSYNC.RECONVERGENT B0 ;  /* 0x0000000000007941 */ /* 0x000fea0003800200 */
.L_x_184:
        /* <DEDUP_REMOVED lines=36> */
.L_x_187:
[----:B------:R-:W-:Y:S05]  /*efd0*/  BSYNC.RECONVERGENT B0 ;  /* 0x0000000000007941 */ /* 0x000fea0003800200 */
.L_x_186:
        /* <DEDUP_REMOVED lines=36> */
.L_x_189:
[----:B------:R-:W-:Y:S05]  /*f220*/  BSYNC.RECONVERGENT B0 ;  /* 0x0000000000007941 */ /* 0x000fea0003800200 */
.L_x_188:
        /* <DEDUP_REMOVED lines=36> */
.L_x_191:
[----:B------:R-:W-:Y:S05]  /*f470*/  BSYNC.RECONVERGENT B0 ;  /* 0x0000000000007941 */ /* 0x000fea0003800200 */
.L_x_190:
        /* <DEDUP_REMOVED lines=36> */
.L_x_193:
[----:B------:R-:W-:Y:S05]  /*f6c0*/  BSYNC.RECONVERGENT B0 ;  /* 0x0000000000007941 */ /* 0x000fea0003800200 */
.L_x_192:
[----:B------:R-:W-:Y:S01]  /*f6d0*/  MOV R128, 0xff800000 ;  /* 0xff80000000807802 */ /* 0x000fe20000000f00 */
[----:B------:R-:W-:Y:S01]  /*f6e0*/  BSSY.RECONVERGENT B0, `(.L_x_194) ;  /* 0x0000025000007945 */ /* 0x000fe20003800200 */
[----:B------:R-:W-:Y:S02]  /*f6f0*/  ISETP.GE.OR P3, PT, R191, R2, !P1 ;  /* 0x00000002bf00720c */ /* 0x000fe40004f66670 */
[----:B------:R-:W-:Y:S01]  /*f700*/  MOV R192, 0xff800000 ;  /* 0xff80000000c07802 */ /* 0x000fe20000000f00 */
[----:B------:R0:W-:Y:S01]  /*f710*/  STL [R1+0x238], R128 ;  /* 0x0002388001007387 */ /* 0x0001e20000100800 */
[----:B------:R-:W-:Y:S02]  /*f720*/  MOV R193, 0xff800000 ;  /* 0xff80000000c17802 */ /* 0x000fe40000000f00 */
[----:B------:R-:W-:Y:S02]  /*f730*/  IADD3 R241, PT, PT, R122, 0x3100, RZ ;  /* 0x000031007af17810 */ /* 0x000fe40007ffe0ff */
[----:B------:R-:W-:-:S05]  /*f740*/  MOV R191, 0xff800000 ;  /* 0xff80000000bf7802 */ /* 0x000fca0000000f00 */
[----:B0-----:R-:W-:Y:S05]  /*f750*/  @P3 BRA `(.L_x_195) ;  /* 0x0000000000743947 */ /* 0x001fea0003800000 */
[----:B------:R-:W2:Y:S04]  /*f760*/  LDG.E R191, desc[UR4][R124.64+0x3080] ;  /* 0x003080047cbf7981 */ /* 0x000ea8000c1e1900 */
[----:B------:R-:W3:Y:S01]  /*f770*/  LDG.E.64 R128, desc[UR4][R126.64+0x6100] ;  /* 0x006100047e807981 */ /* 0x000ee2000c1e1b00 */
[----:B------:R-:W-:Y:S02]  /*f780*/  MOV R245, 0xc61c4000 ;  /* 0xc61c400000f57802 */ /* 0x000fe40000000f00 */
[C---:B--2---:R-:W-:Y:S02]  /*f790*/  LOP3.LUT R192, R191.reuse, 0xff, RZ, 0xc0, !PT ;  /* 0x000000ffbfc07812 */ /* 0x044fe400078ec0ff */
[----:B------:R-:W-:Y:S02]  /*f7a0*/  LOP3.LUT R193, R191, 0xff00, RZ, 0xc0, !PT ;  /* 0x0000ff00bfc17812 */ /* 0x000fe400078ec0ff */
[----:B------:R-:W-:-:S02]  /*f7b0*/  ISETP.NE.AND P3, PT, R192, 0x1, PT ;  /* 0x00000001c000780c */ /* 0x000fc40003f65270 */
[----:B------:R-:W-:Y:S02]  /*f7c0*/  ISETP.NE.AND P4, PT, R193, 0x100, PT ;  /* 0x00000100c100780c */ /* 0x000fe40003f85270 */
        /* <DEDUP_REMOVED lines=18> */
[----:B0-----:R-:W-:-:S06]  /*f8f0*/  @P5 FMUL R192, R243, R128 ;  /* 0x00000080f3c05220 */ /* 0x001fcc0000400000 */
[----:B------:R-:W0:Y:S02]  /*f900*/  @P6 LDC R128, c[0x0][0x398] ;  /* 0x0000e600ff806b82 */ /* 0x000e240000000800 */
[----:B0-----:R-:W-:-:S05]  /*f910*/  @P6 FMUL R245, R129, R128 ;  /* 0x0000008081f56220 */ /* 0x001fca0000400000 */
[----:B------:R0:W-:Y:S02]  /*f920*/  STL [R1+0x238], R245 ;  /* 0x000238f501007387 */ /* 0x0001e40000100800 */
.L_x_195:
[----:B------:R-:W-:Y:S05]  /*f930*/  BSYNC.RECONVERGENT B0 ;  /* 0x0000000000007941 */ /* 0x000fea0003800200 */
.L_x_194:
[----:B------:R-:W-:Y:S01]  /*f940*/  ISETP.GE.OR P3, PT, R241, R2, !P1 ;  /* 0x00000002f100720c */ /* 0x000fe20004f66670 */
[----:B------:R-:W-:Y:S01]  /*f950*/  BSSY.RECONVERGENT B0, `(.L_x_196) ;  /* 0x000002a000007945 */ /* 0x000fe20003800200 */
[----:B------:R-:W-:Y:S02]  /*f960*/  MOV R241, 0xff800000 ;  /* 0xff80000000f17802 */ /* 0x000fe40000000f00 */
[----:B------:R-:W-:Y:S02]  /*f970*/  MOV R128, 0xff800000 ;  /* 0xff80000000807802 */ /* 0x000fe40000000f00 */
[----:B------:R-:W-:Y:S01]  /*f980*/  MOV R129, 0xff800000 ;  /* 0xff80000000817802 */ /* 0x000fe20000000f00 */
[----:B------:R1:W-:Y:S04]  /*f990*/  STL [R1+0x230], R241 ;  /* 0x000230f101007387 */ /* 0x0003e80000100800 */
[----:B------:R2:W-:Y:S04]  /*f9a0*/  STL [R1+0x234], R128 ;  /* 0x0002348001007387 */ /* 0x0005e80000100800 */
[----:B------:R2:W-:Y:S01]  /*f9b0*/  STL [R1+0x22c], R129 ;  /* 0x00022c8101007387 */ /* 0x0005e20000100800 */
[----:B-1----:R-:W-:-:S03]  /*f9c0*/  IADD3 R241, PT, PT, R122, 0x3180, RZ ;  /* 0x000031807af17810 */ /* 0x002fc60007ffe0ff */
[----:B------:R2:W-:Y:S01]  /*f9d0*/  STL [R1+0x228], R128 ;  /* 0x0002288001007387 */ /* 0x0005e20000100800 */
[----:B------:R-:W-:Y:S05]  /*f9e0*/  @P3 BRA `(.L_x_197) ;  /* 0x0000000000803947 */ /* 0x000fea0003800000 */
[----:B0-----:R-:W3:Y:S04]  /*f9f0*/  LDG.E R245, desc[UR4][R124.64+0x3100] ;  /* 0x003100047cf57981 */ /* 0x001ee8000c1e1900 */
[----:B--2---:R-:W2:Y:S01]  /*fa00*/  LDG.E.64 R128, desc[UR4][R126.64+0x6200] ;  /* 0x006200047e807981 */ /* 0x004ea2000c1e1b00 */
[----:B------:R-:W-:Y:S01]  /*fa10*/  HFMA2 R250, -RZ, RZ, -6.109375, 2 ;  /* 0xc61c4000fffa7431 */ /* 0x000fe200000001ff */
[C---:B---3--:R-:W-:Y:S02]  /*fa20*/  LOP3.LUT R243, R245.reuse, 0xff, RZ, 0xc0, !PT ;  /* 0x000000fff5f37812 */ /* 0x048fe400078ec0ff */
[----:B------:R-:W-:Y:S02]  /*fa30*/  LOP3.LUT R249, R245, 0xff00, RZ, 0xc0, !PT ;  /* 0x0000ff00f5f97812 */ /* 0x000fe400078ec0ff */
[----:B------:R-:W-:-:S02]  /*fa40*/  ISETP.NE.AND P3, PT, R243, 0x1, PT ;  /* 0x00000001f300780c */ /* 0x000fc40003f65270 */
[----:B------:R-:W-:Y:S02]  /*fa50*/  ISETP.NE.AND P4, PT, R249, 0x100, PT ;  /* 0x00000100f900780c */ /* 0x000fe40003f85270 */
[C---:B------:R-:W-:Y:S02]  /*fa60*/  LOP3.LUT R249, R245.reuse, 0xff0000, RZ, 0xc0, !PT ;  /* 0x00ff0000f5f97812 */ /* 0x040fe400078ec0ff */
[----:B------:R-:W-:Y:S02]  /*fa70*/  LOP3.LUT R245, R245, 0xff000000, RZ, 0xc0, !PT ;  /* 0xff000000f5f57812 */ /* 0x000fe400078ec0ff */
[----:B------:R-:W-:Y:S02]  /*fa80*/  ISETP.NE.AND P5, PT, R249, 0x10000, PT ;  /* 0x00010000f900780c */ /* 0x000fe40003fa5270 */
[----:B------:R-:W-:Y:S02]  /*fa90*/  ISETP.NE.AND P6, PT, R245, 0x1000000, PT ;  /* 0x01000000f500780c */ /* 0x000fe40003fc5270 */
[----:B------:R-:W-:Y:S01]  /*faa0*/  MOV R249, 0xc61c4000 ;  /* 0xc61c400000f97802 */ /* 0x000fe20000000f00 */
[----:B------:R-:W0:Y:S01]  /*fab0*/  @P3 LDC R243, c[0x0][0x398] ;  /* 0x0000e600fff33b82 */ /* 0x000e220000000800 */
[----:B--2---:R-:W-:-:S02]  /*fac0*/  @P3 SHF.L.U32 R245, R128, 0x10, RZ ;  /* 0x0000001080f53819 */ /* 0x004fc400000006ff */
[----:B------:R-:W-:-:S04]  /*fad0*/  @P4 PRMT R128, R128, 0x7632, R128 ;  /* 0x0000763280804816 */ /* 0x000fc80000000080 */
[----:B------:R-:W-:Y:S01]  /*fae0*/  @P4 SHF.L.U32 R128, R128, 0x10, RZ ;  /* 0x0000001080804819 */ /* 0x000fe200000006ff */
[----:B0-----:R-:W-:Y:S01]  /*faf0*/  @P3 FMUL R250, R245, R243 ;  /* 0x000000f3f5fa3220 */ /* 0x001fe20000400000 */
[----:B------:R-:W-:Y:S01]  /*fb00*/  HFMA2 R245, -RZ, RZ, -6.109375, 2 ;  /* 0xc61c4000fff57431 */ /* 0x000fe200000001ff */
[----:B------:R-:W0:Y:S03]  /*fb10*/  @P4 LDC R243, c[0x0][0x398] ;  /* 0x0000e600fff34b82 */ /* 0x000e260000000800 */
[----:B------:R-:W-:Y:S01]  /*fb20*/  STL [R1+0x228], R250 ;  /* 0x000228fa01007387 */ /* 0x000fe20000100800 */
        /* <DEDUP_REMOVED lines=12> */
.L_x_197:
[----:B------:R-:W-:Y:S05]  /*fbf0*/  BSYNC.RECONVERGENT B0 ;  /* 0x0000000000007941 */ /* 0x000fea0003800200 */
.L_x_196:
        /* <DEDUP_REMOVED lines=14> */
[C---:B--2---:R-:W-:Y:S02]  /*fce0*/  LOP3.LUT R243, R245.reuse, 0xff, RZ, 0xc0, !PT ;  /* 0x000000fff5f37812 */ /* 0x044fe400078ec0ff */
        /* <DEDUP_REMOVED lines=9> */
[----:B---3--:R-:W-:-:S02]  /*fd80*/  @P3 SHF.L.U32 R245, R128, 0x10, RZ ;  /* 0x0000001080f53819 */ /* 0x008fc400000006ff */
        /* <DEDUP_REMOVED lines=18> */
.L_x_199:
[----:B------:R-:W-:Y:S05]  /*feb0*/  BSYNC.RECONVERGENT B0 ;  /* 0x0000000000007941 */ /* 0x000fea0003800200 */
.L_x_198:
        /* <DEDUP_REMOVED lines=11> */
[----:B012---:R-:W2:Y:S04]  /*ff70*/  LDG.E R245, desc[UR4][R124.64+0x3200] ;  /* 0x003200047cf57981 */ /* 0x007ea8000c1e1900 */
[----:B----4-:R-:W3:Y:S01]  /*ff80*/  LDG.E.64 R128, desc[UR4][R126.64+0x6400] ;  /* 0x006400047e807981 */ /* 0x010ee2000c1e1b00 */
        /* <DEDUP_REMOVED lines=30> */
.L_x_201:
[----:B------:R-:W-:Y:S05]  /*10170*/  BSYNC.RECONVERGENT B0 ;  /* 0x0000000000007941 */ /* 0x000fea0003800200 */
.L_x_200:
[----:B------:R-:W-:Y:S01]  /*10180*/  ISETP.GE.OR P3, PT, R241, R2, !P1 ;  /* 0x00000002f100720c */ /* 0x000fe20004f66670 */
[----:B------:R-:W-:Y:S01]  /*10190*/  BSSY.RECONVERGENT B0, `(.L_x_202) ;  /* 0x000002a000007945 */ /* 0x000fe20003800200 */
[----:B------:R-:W-:Y:S02]  /*101a0*/  MOV R241, 0xff800000 ;  /* 0xff80000000f17802 */ /* 0x000fe40000000f00 */
[----:B----4-:R-:W-:Y:S02]  /*101b0*/  MOV R128, 0xff800000 ;  /* 0xff80000000807802 */ /* 0x010fe40000000f00 */
[----:B------:R-:W-:Y:S01]  /*101c0*/  MOV R129, 0xff800000 ;  /* 0xff80000000817802 */ /* 0x000fe20000000f00 */
[----:B------:R4:W-:Y:S04]  /*101d0*/  STL [R1+0x200], R241 ;  /* 0x000200f101007387 */ /* 0x0009e80000100800 */
[----:B------:R0:W-:Y:S04]  /*101e0*/  STL [R1+0x204], R128 ;  /* 0x0002048001007387 */ /* 0x0001e80000100800 */
[----:B------:R0:W-:Y:S01]  /*101f0*/  STL [R1+0x1fc], R129 ;  /* 0x0001fc8101007387 */ /* 0x0001e20000100800 */
[----:B----4-:R-:W-:-:S03]  /*10200*/  IADD3 R241, PT, PT, R122, 0x3300, RZ ;  /* 0x000033007af17810 */ /* 0x010fc60007ffe0ff */
[----:B------:R0:W-:Y:S01]  /*10210*/  STL [R1+0x1f8], R128 ;  /* 0x0001f88001007387 */ /* 0x0001e20000100800 */
[----:B------:R-:W-:Y:S05]  /*10220*/  @P3 BRA `(.L_x_203) ;  /* 0x0000000000803947 */ /* 0x000fea0003800000 */
[----:B0123--:R-:W2:Y:S04]  /*10230*/  LDG.E R245, desc[UR4][R124.64+0x3280] ;  /* 0x003280047cf57981 */ /* 0x00fea8000c1e1900 */
[----:B------:R-:W3:Y:S01]  /*10240*/  LDG.E.64 R128, desc[UR4][R126.64+0x6500] ;  /* 0x006500047e807981 */ /* 0x000ee2000c1e1b00 */
        /* <DEDUP_REMOVED lines=30> */
.L_x_203:
[----:B------:R-:W-:Y:S05]  /*10430*/  BSYNC.RECONVERGENT B0 ;  /* 0x0000000000007941 */ /* 0x000fea0003800200 */
.L_x_202:
        /* <DEDUP_REMOVED lines=11> */
[----:B-1234-:R-:W2:Y:S04]  /*104f0*/  LDG.E R245, desc[UR4][R124.64+0x3300] ;  /* 0x003300047cf57981 */ /* 0x01eea8000c1e1900 */
        /* <DEDUP_REMOVED lines=31> */
.L_x_205:
[----:B------:R-:W-:Y:S05]  /*106f0*/  BSYNC.RECONVERGENT B0 ;  /* 0x0000000000007941 */ /* 0x000fea0003800200 */
.L_x_204:
        /* <DEDUP_REMOVED lines=11> */
[----:B0-234-:R-:W2:Y:S04]  /*107b0*/  LDG.E R245, desc[UR4][R124.64+0x3380] ;  /* 0x003380047cf57981 */ /* 0x01dea8000c1e1900 */
        /* <DEDUP_REMOVED lines=31> */
.L_x_207:
[----:B------:R-:W-:Y:S05]  /*109b0*/  BSYNC.RECONVERGENT B0 ;  /* 0x0000000000007941 */ /* 0x000fea0003800200 */
.L_x_206:
        /* <DEDUP_REMOVED lines=43> */
.L_x_209:
[----:B------:R-:W-:Y:S05]  /*10c70*/  BSYNC.RECONVERGENT B0 ;  /* 0x0000000000007941 */ /* 0x000fea0003800200 */
.L_x_208:
        /* <DEDUP_REMOVED lines=43> */
.L_x_211:
[----:B------:R-:W-:Y:S05]  /*10f30*/  BSYNC.RECONVERGENT B0 ;  /* 0x0000000000007941 */ /* 0x000fea0003800200 */
.L_x_210:
        /* <DEDUP_REMOVED lines=43> */
.L_x_213:
[----:B------:R-:W-:Y:S05]  /*111f0*/  BSYNC.RECONVERGENT B0 ;  /* 0x0000000000007941 */ /* 0x000fea0003800200 */
.L_x_212:
        /* <DEDUP_REMOVED lines=43> */
.L_x_215:
[----:B------:R-:W-:Y:S05]  /*114b0*/  BSYNC.RECONVERGENT B0 ;  /* 0x0000000000007941 */ /* 0x000fea0003800200 */
.L_x_214:
        /* <DEDUP_REMOVED lines=11> */
[----:B------:R-:W5:Y:S04]  /*11570*/  LDG.E R249, desc[UR4][R124.64+0x3600] ;  /* 0x003600047cf97981 */ /* 0x000f68000c1e1900 */
[----:B-1----:R-:W2:Y:S01]  /*11580*/  LDG.E.64 R128, desc[UR4][R126.64+0x6c00] ;  /* 0x006c00047e807981 */ /* 0x002ea2000c1e1b00 */
[----:B------:R-:W-:Y:S01]  /*11590*/  HFMA2 R250, -RZ, RZ, -6.109375, 2 ;  /* 0xc61c4000fffa7431 */ /* 0x000fe200000001ff */
[C---:B-----5:R-:W-:Y:S02]  /*115a0*/  LOP3.LUT R243, R249.reuse, 0xff, RZ, 0xc0, !PT ;  /* 0x000000fff9f37812 */ /* 0x060fe400078ec0ff */
[----:B--234-:R-:W-:Y:S02]  /*115b0*/  LOP3.LUT R245, R249, 0xff00, RZ, 0xc0, !PT ;  /* 0x0000ff00f9f57812 */ /* 0x01cfe400078ec0ff */
[----:B------:R-:W-:-:S02]  /*115c0*/  ISETP.NE.AND P3, PT, R243, 0x1, PT ;  /* 0x00000001f300780c */ /* 0x000fc40003f65270 */
[----:B------:R-:W-:Y:S02]  /*115d0*/  ISETP.NE.AND P4, PT, R245, 0x100, PT ;  /* 0x00000100f500780c */ /* 0x000fe40003f85270 */
[C---:B------:R-:W-:Y:S02]  /*115e0*/  LOP3.LUT R245, R249.reuse, 0xff0000, RZ, 0xc0, !PT ;  /* 0x00ff0000f9f57812 */ /* 0x040fe400078ec0ff */
[----:B------:R-:W-:Y:S02]  /*115f0*/  LOP3.LUT R249, R249, 0xff000000, RZ, 0xc0, !PT ;  /* 0xff000000f9f97812 */ /* 0x000fe400078ec0ff */
[----:B------:R-:W-:-:S05]  /*11600*/  ISETP.NE.AND P5, PT, R245, 0x10000, PT ;  /* 0x00010000f500780c */ /* 0x000fca0003fa5270 */
[----:B------:R-:W0:Y:S01]  /*11610*/  @P3 LDC R243, c[0x0][0x398] ;  /* 0x0000e600fff33b82 */ /* 0x000e220000000800 */
[C---:B------:R-:W-:Y:S02]  /*11620*/  @P3 SHF.L.U32 R245, R128.reuse, 0x10, RZ ;  /* 0x0000001080f53819 */ /* 0x040fe400000006ff */
[----:B------:R-:W-:-:S04]  /*11630*/  @P4 PRMT R128, R128, 0x7632, R128 ;  /* 0x0000763280804816 */ /* 0x000fc80000000080 */
[----:B------:R-:W-:Y:S01]  /*11640*/  @P4 SHF.L.U32 R128, R128, 0x10, RZ ;  /* 0x0000001080804819 */ /* 0x000fe200000006ff */
[----:B0-----:R-:W-:Y:S01]  /*11650*/  @P3 FMUL R250, R245, R243 ;  /* 0x000000f3f5fa3220 */ /* 0x001fe20000400000 */
[----:B------:R-:W-:Y:S01]  /*11660*/  ISETP.NE.AND P3, PT, R249, 0x1000000, PT ;  /* 0x01000000f900780c */ /* 0x000fe20003f65270 */
[----:B------:R-:W0:Y:S01]  /*11670*/  @P4 LDC R245, c[0x0][0x398] ;  /* 0x0000e600fff54b82 */ /* 0x000e220000000800 */
[----:B------:R-:W-:Y:S02]  /*11680*/  HFMA2 R249, -RZ, RZ, -6.109375, 2 ;  /* 0xc61c4000fff97431 */ /* 0x000fe400000001ff */
[----:B------:R1:W-:Y:S05]  /*11690*/  STL [R1+0x194], R250 ;  /* 0x000194fa01007387 */ /* 0x0003ea0000100800 */
[----:B------:R-:W2:Y:S01]  /*116a0*/  @P5 LDC R243, c[0x0][0x398] ;  /* 0x0000e600fff35b82 */ /* 0x000ea20000000800 */
[----:B-1----:R-:W-:Y:S01]  /*116b0*/  MOV R250, 0xc61c4000 ;  /* 0xc61c400000fa7802 */ /* 0x002fe20000000f00 */
[----:B0-----:R-:W-:Y:S01]  /*116c0*/  @P4 FMUL R250, R128, R245 ;  /* 0x000000f580fa4220 */ /* 0x001fe20000400000 */
[----:B------:R-:W-:-:S02]  /*116d0*/  @P5 SHF.L.U32 R128, R129, 0x10, RZ ;  /* 0x0000001081805819 */ /* 0x000fc400000006ff */
[----:B------:R-:W-:Y:S02]  /*116e0*/  @P3 PRMT R129, R129, 0x7632, R129 ;  /* 0x0000763281813816 */ /* 0x000fe40000000081 */
[----:B------:R-:W-:Y:S01]  /*116f0*/  MOV R245, 0xc61c4000 ;  /* 0xc61c400000f57802 */ /* 0x000fe20000000f00 */
[----:B------:R0:W-:Y:S01]  /*11700*/  STL [R1+0x184], R250 ;  /* 0x000184fa01007387 */ /* 0x0001e20000100800 */
[----:B------:R-:W-:Y:S01]  /*11710*/  @P3 SHF.L.U32 R129, R129, 0x10, RZ ;  /* 0x0000001081813819 */ /* 0x000fe200000006ff */
[----:B--2---:R-:W-:Y:S02]  /*11720*/  @P5 FMUL R249, R128, R243 ;  /* 0x000000f380f95220 */ /* 0x004fe40000400000 */
[----:B------:R-:W1:Y:S03]  /*11730*/  @P3 LDC R128, c[0x0][0x398] ;  /* 0x0000e600ff803b82 */ /* 0x000e660000000800 */
[----:B------:R0:W-:Y:S01]  /*11740*/  STL [R1+0x188], R249 ;  /* 0x000188f901007387 */ /* 0x0001e20000100800 */
[----:B-1----:R-:W-:-:S05]  /*11750*/  @P3 FMUL R245, R129, R128 ;  /* 0x0000008081f53220 */ /* 0x002fca0000400000 */
[----:B------:R0:W-:Y:S02]  /*11760*/  STL [R1+0x190], R245 ;  /* 0x000190f501007387 */ /* 0x0001e40000100800 */
.L_x_217:
[----:B------:R-:W-:Y:S05]  /*11770*/  BSYNC.RECONVERGENT B0 ;  /* 0x0000000000007941 */ /* 0x000fea0003800200 */
.L_x_216:
        /* <DEDUP_REMOVED lines=11> */
[----:B0-----:R-:W5:Y:S04]  /*11830*/  LDG.E R249, desc[UR4][R124.64+0x3680] ;  /* 0x003680047cf97981 */ /* 0x001f68000c1e1900 */
[----:B------:R-:W2:Y:S01]  /*11840*/  LDG.E.64 R128, desc[UR4][R126.64+0x6d00] ;  /* 0x006d00047e807981 */ /* 0x000ea2000c1e1b00 */
        /* <DEDUP_REMOVED lines=26> */
[----:B------:R-:W0:Y:S03]  /*119f0*/  @P3 LDC R128, c[0x0][0x398] ;  /* 0x0000e600ff803b82 */ /* 0x000e260000000800 */
[----:B------:R1:W-:Y:S01]  /*11a00*/  STL [R1+0x178], R249 ;  /* 0x000178f901007387 */ /* 0x0003e20000100800 */
[----:B0-----:R-:W-:-:S05]  /*11a10*/  @P3 FMUL R245, R129, R128 ;  /* 0x0000008081f53220 */ /* 0x001fca0000400000 */
[----:B------:R1:W-:Y:S02]  /*11a20*/  STL [R1+0x17c], R245 ;  /* 0x00017cf501007387 */ /* 0x0003e40000100800 */
.L_x_219:
[----:B------:R-:W-:Y:S05]  /*11a30*/  BSYNC.RECONVERGENT B0 ;  /* 0x0000000000007941 */ /* 0x000fea0003800200 */
.L_x_218:
        /* <DEDUP_REMOVED lines=11> */
[----:B-1----:R-:W5:Y:S04]  /*11af0*/  LDG.E R249, desc[UR4][R124.64+0x3700] ;  /* 0x003700047cf97981 */ /* 0x002f68000c1e1900 */
        /* <DEDUP_REMOVED lines=31> */
.L_x_221:
[----:B------:R-:W-:Y:S05]  /*11cf0*/  BSYNC.RECONVERGENT B0 ;  /* 0x0000000000007941 */ /* 0x000fea0003800200 */
.L_x_220:
        /* <DEDUP_REMOVED lines=43> */
.L_x_223:
[----:B------:R-:W-:Y:S05]  /*11fb0*/  BSYNC.RECONVERGENT B0 ;  /* 0x0000000000007941 */ /* 0x000fea0003800200 */
.L_x_222:
        /* <DEDUP_REMOVED lines=43> */
.L_x_225:
[----:B------:R-:W-:Y:S05]  /*12270*/  BSYNC.RECONVERGENT B0 ;  /* 0x0000000000007941 */ /* 0x000fea0003800200 */
.L_x_224:
        /* <DEDUP_REMOVED lines=43> */
.L_x_227:
[----:B------:R-:W-:Y:S05]  /*12530*/  BSYNC.RECONVERGENT B0 ;  /* 0x0000000000007941 */ /* 0x000fea0003800200 */
.L_x_226:
        /* <DEDUP_REMOVED lines=43> */
.L_x_229:
[----:B------:R-:W-:Y:S05]  /*127f0*/  BSYNC.RECONVERGENT B0 ;  /* 0x0000000000007941 */ /* 0x000fea0003800200 */
.L_x_228:
        /* <DEDUP_REMOVED lines=43> */
.L_x_231:
[----:B------:R-:W-:Y:S05]  /*12ab0*/  BSYNC.RECONVERGENT B0 ;  /* 0x0000000000007941 */ /* 0x000fea0003800200 */
.L_x_230:
        /* <DEDUP_REMOVED lines=43> */
.L_x_233:
[----:B------:R-:W-:Y:S05]  /*12d70*/  BSYNC.RECONVERGENT B0 ;  /* 0x0000000000007941 */ /* 0x000fea0003800200 */
.L_x_232:
        /* <DEDUP_REMOVED lines=43> */
.L_x_235:
[----:B------:R-:W-:Y:S05]  /*13030*/  BSYNC.RECONVERGENT B0 ;  /* 0x0000000000007941 */ /* 0x000fea0003800200 */
.L_x_234:
        /* <DEDUP_REMOVED lines=43> */
.L_x_237:
[----:B------:R-:W-:Y:S05]  /*132f0*/  BSYNC.RECONVERGENT B0 ;  /* 0x0000000000007941 */ /* 0x000fea0003800200 */
.L_x_236:
        /* <DEDUP_REMOVED lines=43> */
.L_x_239:
[----:B------:R-:W-:Y:S05]  /*135b0*/  BSYNC.RECONVERGENT B0 ;  /* 0x0000000000007941 */ /* 0x000fea0003800200 */
.L_x_238:
        /* <DEDUP_REMOVED lines=43> */
.L_x_241:
[----:B------:R-:W-:Y:S05]  /*13870*/  BSYNC.RECONVERGENT B0 ;  /* 0x0000000000007941 */ /* 0x000fea0003800200 */
.L_x_240:
[----:B-1----:R-:W-:Y:S01]  /*13880*/  MOV R129, 0xff800000 ;  /* 0xff80000000817802 */ /* 0x002fe20000000f00 */
[----:B------:R-:W-:Y:S01]  /*13890*/  BSSY.RECONVERGENT B0, `(.L_x_242) ;  /* 0x0000028000007945 */ /* 0x000fe20003800200 */
[----:B------:R-:W-:Y:S02]  /*138a0*/  MOV R128, 0xff800000 ;  /* 0xff80000000807802 */ /* 0x000fe40000000f00 */
[----:B------:R-:W-:Y:S01]  /*138b0*/  ISETP.GE.OR P3, PT, R241, R2, !P1 ;  /* 0x00000002f100720c */ /* 0x000fe20004f66670 */
[----:B------:R1:W-:Y:S01]  /*138c0*/  STL [R1+0x5c], R129 ;  /* 0x00005c8101007387 */ /* 0x0003e20000100800 */
[----:B------:R-:W-:Y:S02]  /*138d0*/  MOV R241, 0xff800000 ;  /* 0xff80000000f17802 */ /* 0x000fe40000000f00 */
[----:B------:R-:W-:Y:S01]  /*138e0*/  IADD3 R243, PT, PT, R122, 0x3d00, RZ ;  /* 0x00003d007af37810 */ /* 0x000fe20007ffe0ff */
[----:B------:R1:W-:Y:S04]  /*138f0*/  STL [R1+0x58], R128 ;  /* 0x0000588001007387 */ /* 0x0003e80000100800 */
[----:B------:R1:W-:Y:S04]  /*13900*/  STL [R1+0x70], R128 ;  /* 0x0000708001007387 */ /* 0x0003e80000100800 */
[----:B------:R-:W-:Y:S05]  /*13910*/  @P3 BRA `(.L_x_243) ;  /* 0x00000000007c3947 */ /* 0x000fea0003800000 */
[----:B------:R-:W2:Y:S04]  /*13920*/  LDG.E R241, desc[UR4][R124.64+0x3c80] ;  /* 0x003c80047cf17981 */ /* 0x000ea8000c1e1900 */
[----:B-1----:R-:W5:Y:S01]  /*13930*/  LDG.E.64 R128, desc[UR4][R126.64+0x7900] ;  /* 0x007900047e807981 */ /* 0x002f62000c1e1b00 */
[----:B0-----:R-:W-:Y:S01]  /*13940*/  HFMA2 R250, -RZ, RZ, -6.109375, 2 ;  /* 0xc61c4000fffa7431 */ /* 0x001fe200000001ff */
[C---:B--234-:R-:W-:Y:S02]  /*13950*/  LOP3.LUT R245, R241.reuse, 0xff, RZ, 0xc0, !PT ;  /* 0x000000fff1f57812 */ /* 0x05cfe400078ec0ff */
[----:B------:R-:W-:Y:S02]  /*13960*/  LOP3.LUT R249, R241, 0xff00, RZ, 0xc0, !PT ;  /* 0x0000ff00f1f97812 */ /* 0x000fe400078ec0ff */
[----:B------:R-:W-:-:S02]  /*13970*/  ISETP.NE.AND P3, PT, R245, 0x1, PT ;  /* 0x00000001f500780c */ /* 0x000fc40003f65270 */
[----:B------:R-:W-:Y:S02]  /*13980*/  ISETP.NE.AND P4, PT, R249, 0x100, PT ;  /* 0x00000100f900780c */ /* 0x000fe40003f85270 */
[C---:B------:R-:W-:Y:S02]  /*13990*/  LOP3.LUT R249, R241.reuse, 0xff0000, RZ, 0xc0, !PT ;  /* 0x00ff0000f1f97812 */ /* 0x040fe400078ec0ff */
[----:B------:R-:W-:Y:S02]  /*139a0*/  LOP3.LUT R241, R241, 0xff000000, RZ, 0xc0, !PT ;  /* 0xff000000f1f17812 */ /* 0x000fe400078ec0ff */
[----:B------:R-:W-:-:S05]  /*139b0*/  ISETP.NE.AND P5, PT, R249, 0x10000, PT ;  /* 0x00010000f900780c */ /* 0x000fca0003fa5270 */
[----:B------:R-:W0:Y:S01]  /*139c0*/  @P3 LDC R245, c[0x0][0x398] ;  /* 0x0000e600fff53b82 */ /* 0x000e220000000800 */
[C---:B-----5:R-:W-:Y:S02]  /*139d0*/  @P3 SHF.L.U32 R249, R128.reuse, 0x10, RZ ;  /* 0x0000001080f93819 */ /* 0x060fe400000006ff */
[----:B------:R-:W-:-:S04]  /*139e0*/  @P4 PRMT R128, R128, 0x7632, R128 ;  /* 0x0000763280804816 */ /* 0x000fc80000000080 */
[----:B------:R-:W-:Y:S01]  /*139f0*/  @P4 SHF.L.U32 R128, R128, 0x10, RZ ;  /* 0x0000001080804819 */ /* 0x000fe200000006ff */
[----:B0-----:R-:W-:Y:S01]  /*13a00*/  @P3 FMUL R250, R249, R245 ;  /* 0x000000f5f9fa3220 */ /* 0x001fe20000400000 */
[----:B------:R-:W-:Y:S01]  /*13a10*/  ISETP.NE.AND P3, PT, R241, 0x1000000, PT ;  /* 0x01000000f100780c */ /* 0x000fe20003f65270 */
[----:B------:R-:W0:Y:S01]  /*13a20*/  @P4 LDC R249, c[0x0][0x398] ;  /* 0x0000e600fff94b82 */ /* 0x000e220000000800 */
[----:B------:R-:W-:Y:S02]  /*13a30*/  MOV R241, 0xc61c4000 ;  /* 0xc61c400000f17802 */ /* 0x000fe40000000f00 */
[----:B------:R1:W-:Y:S05]  /*13a40*/  STL [R1+0x70], R250 ;  /* 0x000070fa01007387 */ /* 0x0003ea0000100800 */
[----:B------:R-:W2:Y:S01]  /*13a50*/  @P5 LDC R245, c[0x0][0x398] ;  /* 0x0000e600fff55b82 */ /* 0x000ea20000000800 */
[----:B-1----:R-:W-:-:S02]  /*13a60*/  HFMA2 R250, -RZ, RZ, -6.109375, 2 ;  /* 0xc61c4000fffa7431 */ /* 0x002fc400000001ff */
[----:B0-----:R-:W-:Y:S01]  /*13a70*/  @P4 FMUL R241, R128, R249 ;  /* 0x000000f980f14220 */ /* 0x001fe20000400000 */
[C---:B------:R-:W-:Y:S02]  /*13a80*/  @P5 SHF.L.U32 R128, R129.reuse, 0x10, RZ ;  /* 0x0000001081805819 */ /* 0x040fe400000006ff */
[----:B------:R-:W-:Y:S02]  /*13a90*/  @P3 PRMT R129, R129, 0x7632, R129 ;  /* 0x0000763281813816 */ /* 0x000fe40000000081 */
[----:B------:R-:W-:Y:S02]  /*13aa0*/  MOV R249, 0xc61c4000 ;  /* 0xc61c400000f97802 */ /* 0x000fe40000000f00 */
[----:B------:R-:W-:Y:S01]  /*13ab0*/  @P3 SHF.L.U32 R129, R129, 0x10, RZ ;  /* 0x0000001081813819 */ /* 0x000fe200000006ff */
[----:B--2---:R-:W-:Y:S02]  /*13ac0*/  @P5 FMUL R250, R128, R245 ;  /* 0x000000f580fa5220 */ /* 0x004fe40000400000 */
[----:B------:R-:W0:Y:S03]  /*13ad0*/  @P3 LDC R128, c[0x0][0x398] ;  /* 0x0000e600ff803b82 */ /* 0x000e260000000800 */
[----:B------:R1:W-:Y:S01]  /*13ae0*/  STL [R1+0x58], R250 ;  /* 0x000058fa01007387 */ /* 0x0003e20000100800 */
[----:B0-----:R-:W-:-:S05]  /*13af0*/  @P3 FMUL R249, R129, R128 ;  /* 0x0000008081f93220 */ /* 0x001fca0000400000 */
[----:B------:R1:W-:Y:S02]  /*13b00*/  STL [R1+0x5c], R249 ;  /* 0x00005cf901007387 */ /* 0x0003e40000100800 */
.L_x_243:
[----:B------:R-:W-:Y:S05]  /*13b10*/  BSYNC.RECONVERGENT B0 ;  /* 0x0000000000007941 */ /* 0x000fea0003800200 */
.L_x_242:
[----:B-1----:R-:W-:Y:S01]  /*13b20*/  MOV R129, 0xff800000 ;  /* 0xff80000000817802 */ /* 0x002fe20000000f00 */
[----:B------:R-:W-:Y:S01]  /*13b30*/  BSSY.RECONVERGENT B0, `(.L_x_244) ;  /* 0x0000028000007945 */ /* 0x000fe20003800200 */
[----:B------:R-:W-:Y:S02]  /*13b40*/  MOV R128, 0xff800000 ;  /* 0xff80000000807802 */ /* 0x000fe40000000f00 */
[----:B------:R-:W-:Y:S01]  /*13b50*/  ISETP.GE.OR P3, PT, R243, R2, !P1 ;  /* 0x00000002f300720c */ /* 0x000fe20004f66670 */
[----:B------:R1:W-:Y:S01]  /*13b60*/  STL [R1+0x54], R129 ;  /* 0x0000548101007387 */ /* 0x0003e20000100800 */
[----:B------:R-:W-:Y:S02]  /*13b70*/  MOV R243, 0xff800000 ;  /* 0xff80000000f37802 */ /* 0x000fe40000000f00 */
[----:B0-234-:R-:W-:Y:S01]  /*13b80*/  IADD3 R245, PT, PT, R122, 0x3d80, RZ ;  /* 0x00003d807af57810 */ /* 0x01dfe20007ffe0ff */
[----:B------:R1:W-:Y:S04]  /*13b90*/  STL [R1+0x4c], R128 ;  /* 0x00004c8001007387 */ /* 0x0003e80000100800 */
[----:B------:R1:W-:Y:S04]  /*13ba0*/  STL [R1+0x60], R128 ;  /* 0x0000608001007387 */ /* 0x0003e80000100800 */
[----:B------:R-:W-:Y:S05]  /*13bb0*/  @P3 BRA `(.L_x_245) ;  /* 0x00000000007c3947 */ /* 0x000fea0003800000 */
[----:B------:R-:W2:Y:S04]  /*13bc0*/  LDG.E R243, desc[UR4][R124.64+0x3d00] ;  /* 0x003d00047cf37981 */ /* 0x000ea8000c1e1900 */
[----:B-1----:R-:W3:Y:S01]  /*13bd0*/  LDG.E.64 R128, desc[UR4][R126.64+0x7a00] ;  /* 0x007a00047e807981 */ /* 0x002ee2000c1e1b00 */
        /* <DEDUP_REMOVED lines=20> */
[----:B------:R-:W-:-:S04]  /*13d20*/  @P5 SHF.L.U32 R128, R129, 0x10, RZ ;  /* 0x0000001081805819 */ /* 0x000fc800000006ff */
[----:B------:R-:W0:Y:S01]  /*13d30*/  @P3 LDC R249, c[0x0][0x398] ;  /* 0x0000e600fff93b82 */ /* 0x000e220000000800 */
[----:B--2---:R-:W-:Y:S01]  /*13d40*/  @P5 FMUL R251, R128, R250 ;  /* 0x000000fa80fb5220 */ /* 0x004fe20000400000 */
[----:B------:R-:W-:-:S04]  /*13d50*/  @P3 PRMT R128, R129, 0x7632, R128 ;  /* 0x0000763281803816 */ /* 0x000fc80000000080 */
[----:B------:R-:W-:Y:S01]  /*13d60*/  @P3 SHF.L.U32 R128, R128, 0x10, RZ ;  /* 0x0000001080803819 */ /* 0x000fe200000006ff */
[----:B------:R1:W-:Y:S02]  /*13d70*/  STL [R1+0x4c], R251 ;  /* 0x00004cfb01007387 */ /* 0x0003e40000100800 */
[----:B-1----:R-:W-:Y:S02]  /*13d80*/  MOV R251, 0xc61c4000 ;  /* 0xc61c400000fb7802 */ /* 0x002fe40000000f00 */
[----:B0-----:R-:W-:-:S05]  /*13d90*/  @P3 FMUL R251, R128, R249 ;  /* 0x000000f980fb3220 */ /* 0x001fca0000400000 */
[----:B------:R0:W-:Y:S02]  /*13da0*/  STL [R1+0x54], R251 ;  /* 0x000054fb01007387 */ /* 0x0001e40000100800 */
.L_x_245:
[----:B------:R-:W-:Y:S05]  /*13db0*/  BSYNC.RECONVERGENT B0 ;  /* 0x0000000000007941 */ /* 0x000fea0003800200 */
.L_x_244:
        /* <DEDUP_REMOVED lines=20> */
[----:B0-----:R-:W0:Y:S01]  /*13f00*/  @P3 LDC R251, c[0x0][0x398] ;  /* 0x0000e600fffb3b82 */ /* 0x001e220000000800 */
        /* <DEDUP_REMOVED lines=20> */
.L_x_247:
[----:B------:R-:W-:Y:S05]  /*14050*/  BSYNC.RECONVERGENT B0 ;  /* 0x0000000000007941 */ /* 0x000fea0003800200 */
.L_x_246:
[----:B------:R-:W-:Y:S01]  /*14060*/  ISETP.GE.OR P3, PT, R249, R2, !P1 ;  /* 0x00000002f900720c */ /* 0x000fe20004f66670 */
[----:B------:R-:W-:Y:S01]  /*14070*/  BSSY.RECONVERGENT B0, `(.L_x_248) ;  /* 0x000002c000007945 */ /* 0x000fe20003800200 */
[----:B------:R-:W-:Y:S02]  /*14080*/  MOV R249, 0xff800000 ;  /* 0xff80000000f97802 */ /* 0x000fe40000000f00 */
[----:B-1----:R-:W-:Y:S02]  /*14090*/  MOV R128, 0xff800000 ;  /* 0xff80000000807802 */ /* 0x002fe40000000f00 */
[----:B------:R-:W-:Y:S01]  /*140a0*/  MOV R129, 0xff800000 ;  /* 0xff80000000817802 */ /* 0x000fe20000000f00 */
[----:B------:R1:W-:Y:S01]  /*140b0*/  STL [R1+0x3c], R249 ;  /* 0x00003cf901007387 */ /* 0x0003e20000100800 */
[----:B------:R-:W-:-:S03]  /*140c0*/  IADD3 R250, PT, PT, R122, 0x3e80, RZ ;  /* 0x00003e807afa7810 */ /* 0x000fc60007ffe0ff */
[----:B------:R1:W-:Y:S04]  /*140d0*/  STL [R1+0x38], R128 ;  /* 0x0000388001007387 */ /* 0x0003e80000100800 */
[----:B------:R1:W-:Y:S04]  /*140e0*/  STL [R1+0x34], R129 ;  /* 0x0000348101007387 */ /* 0x0003e80000100800 */
[----:B------:R1:W-:Y:S01]  /*140f0*/  STL [R1+0x40], R128 ;  /* 0x0000408001007387 */ /* 0x0003e20000100800 */
[----:B------:R-:W-:Y:S05]  /*14100*/  @P3 BRA `(.L_x_249) ;  /* 0x0000000000883947 */ /* 0x000fea0003800000 */
[----:B-1----:R-:W0:Y:S04]  /*14110*/  LDG.E R249, desc[UR4][R124.64+0x3e00] ;  /* 0x003e00047cf97981 */ /* 0x002e28000c1e1900 */
[----:B------:R-:W3:Y:S04]  /*14120*/  LDG.E.64 R128, desc[UR4][R126.64+0x7c00] ;  /* 0x007c00047e807981 */ /* 0x000ee8000c1e1b00 */
[----:B------:R1:W-:Y:S02]  /*14130*/  STL [R1+0x77c], R0 ;  /* 0x00077c0001007387 */ /* 0x0003e40000100800 */
[----:B-1----:R-:W-:Y:S01]  /*14140*/  HFMA2 R0, -RZ, RZ, -6.109375, 2 ;  /* 0xc61c4000ff007431 */ /* 0x002fe200000001ff */
[----:B0-----:R-:W-:-:S04]  /*14150*/  LOP3.LUT R251, R249, 0xff, RZ, 0xc0, !PT ;  /* 0x000000fff9fb7812 */ /* 0x001fc800078ec0ff */
[----:B------:R-:W-:Y:S02]  /*14160*/  ISETP.NE.AND P3, PT, R251, 0x1, PT ;  /* 0x00000001fb00780c */ /* 0x000fe40003f65270 */
[----:B------:R-:W-:-:S11]  /*14170*/  LOP3.LUT R251, R249, 0xff00, RZ, 0xc0, !PT ;  /* 0x0000ff00f9fb7812 */ /* 0x000fd600078ec0ff */
[----:B--2---:R-:W0:Y:S01]  /*14180*/  @P3 LDC R252, c[0x0][0x398] ;  /* 0x0000e600fffc3b82 */ /* 0x004e220000000800 */
[----:B------:R-:W-:Y:S02]  /*14190*/  ISETP.NE.AND P4, PT, R251, 0x100, PT ;  /* 0x00000100fb00780c */ /* 0x000fe40003f85270 */
[----:B------:R-:W-:-:S04]  /*141a0*/  LOP3.LUT R251, R249, 0xff0000, RZ, 0xc0, !PT ;  /* 0x00ff0000f9fb7812 */ /* 0x000fc800078ec0ff */
[----:B------:R-:W-:Y:S02]  /*141b0*/  ISETP.NE.AND P5, PT, R251, 0x10000, PT ;  /* 0x00010000fb00780c */ /* 0x000fe40003fa5270 */
[----:B---3--:R-:W-:Y:S02]  /*141c0*/  @P3 SHF.L.U32 R251, R128, 0x10, RZ ;  /* 0x0000001080fb3819 */ /* 0x008fe400000006ff */
[----:B------:R-:W-:-:S03]  /*141d0*/  LOP3.LUT R249, R249, 0xff000000, RZ, 0xc0, !PT ;  /* 0xff000000f9f97812 */ /* 0x000fc600078ec0ff */
[----:B0-----:R-:W-:Y:S02]  /*141e0*/  @P3 FMUL R0, R251, R252 ;  /* 0x000000fcfb003220 */ /* 0x001fe40000400000 */
[----:B------:R-:W0:Y:S01]  /*141f0*/  @P4 LDC R251, c[0x0][0x398] ;  /* 0x0000e600fffb4b82 */ /* 0x000e220000000800 */
[----:B------:R-:W-:Y:S02]  /*14200*/  ISETP.NE.AND P3, PT, R249, 0x1000000, PT ;  /* 0x01000000f900780c */ /* 0x000fe40003f65270 */
[----:B------:R-:W-:-:S05]  /*14210*/  @P4 PRMT R128, R128, 0x7632, R128 ;  /* 0x0000763280804816 */ /* 0x000fca0000000080 */
[----:B------:R-:W1:Y:S01]  /*14220*/  @P5 LDC R249, c[0x0][0x398] ;  /* 0x0000e600fff95b82 */ /* 0x000e620000000800 */
[----:B------:R-:W-:Y:S02]  /*14230*/  @P4 SHF.L.U32 R128, R128, 0x10, RZ ;  /* 0x0000001080804819 */ /* 0x000fe400000006ff */
[----:B------:R-:W-:Y:S01]  /*14240*/  MOV R252, 0xc61c4000 ;  /* 0xc61c400000fc7802 */ /* 0x000fe20000000f00 */
[----:B------:R2:W-:Y:S04]  /*14250*/  STL [R1+0x40], R0 ;  /* 0x0000400001007387 */ /* 0x0005e80000100800 */
[----:B--2---:R3:W5:Y:S01]  /*14260*/  LDL.LU R0, [R1+0x77c] ;  /* 0x00077c0001007983 */ /* 0x0047620000300800 */
[----:B0-----:R-:W-:Y:S02]  /*14270*/  @P4 FMUL R252, R128, R251 ;  /* 0x000000fb80fc4220 */ /* 0x001fe40000400000 */
[----:B------:R-:W0:Y:S01]  /*14280*/  @P3 LDC R251, c[0x0][0x398] ;  /* 0x0000e600fffb3b82 */ /* 0x000e220000000800 */
[----:B------:R-:W-:-:S02]  /*14290*/  @P5 SHF.L.U32 R128, R129, 0x10, RZ ;  /* 0x0000001081805819 */ /* 0x000fc400000006ff */
[----:B------:R2:W-:Y:S02]  /*142a0*/  STL [R1+0x34], R252 ;  /* 0x000034fc01007387 */ /* 0x0005e40000100800 */
[----:B--2---:R-:W-:Y:S02]  /*142b0*/  HFMA2 R252, -RZ, RZ, -6.109375, 2 ;  /* 0xc61c4000fffc7431 */ /* 0x004fe400000001ff */
[----:B-1----:R-:W-:Y:S01]  /*142c0*/  @P5 FMUL R252, R128, R249 ;  /* 0x000000f980fc5220 */ /* 0x002fe20000400000 */
[----:B------:R-:W-:-:S04]  /*142d0*/  @P3 PRMT R128, R129, 0x7632, R128 ;  /* 0x0000763281803816 */ /* 0x000fc80000000080 */
[----:B------:R-:W-:Y:S01]  /*142e0*/  @P3 SHF.L.U32 R128, R128, 0x10, RZ ;  /* 0x0000001080803819 */ /* 0x000fe200000006ff */
[----:B------:R1:W-:Y:S02]  /*142f0*/  STL [R1+0x38], R252 ;  /* 0x000038fc01007387 */ /* 0x0003e40000100800 */
[----:B-1----:R-:W-:Y:S02]  /*14300*/  MOV R252, 0xc61c4000 ;  /* 0xc61c400000fc7802 */ /* 0x002fe40000000f00 */
[----:B0-----:R-:W-:-:S05]  /*14310*/  @P3 FMUL R252, R128, R251 ;  /* 0x000000fb80fc3220 */ /* 0x001fca0000400000 */
[----:B------:R3:W-:Y:S02]  /*14320*/  STL [R1+0x3c], R252 ;  /* 0x00003cfc01007387 */ /* 0x0007e40000100800 */
.L_x_249:
[----:B------:R-:W-:Y:S05]  /*14330*/  BSYNC.RECONVERGENT B0 ;  /* 0x0000000000007941 */ /* 0x000fea0003800200 */
.L_x_248:
[----:B-1----:R-:W-:Y:S01]  /*14340*/  MOV R249, 0xff800000 ;  /* 0xff80000000f97802 */ /* 0x002fe20000000f00 */
        /* <DEDUP_REMOVED lines=10> */
[----:B-1----:R-:W0:Y:S04]  /*143f0*/  LDG.E R249, desc[UR4][R124.64+0x3e80] ;  /* 0x003e80047cf97981 */ /* 0x002e28000c1e1900 */
[----:B------:R-:W4:Y:S04]  /*14400*/  LDG.E.64 R128, desc[UR4][R126.64+0x7d00] ;  /* 0x007d00047e807981 */ /* 0x000f28000c1e1b00 */
[----:B-----5:R1:W-:Y:S02]  /*14410*/  STL [R1+0x77c], R0 ;  /* 0x00077c0001007387 */ /* 0x0203e40000100800 */
[----:B-1----:R-:W-:Y:S01]  /*14420*/  HFMA2 R0, -RZ, RZ, -6.109375, 2 ;  /* 0xc61c4000ff007431 */ /* 0x002fe200000001ff */
[----:B0-----:R-:W-:-:S04]  /*14430*/  LOP3.LUT R251, R249, 0xff, RZ, 0xc0, !PT ;  /* 0x000000fff9fb7812 */ /* 0x001fc800078ec0ff */
[----:B------:R-:W-:Y:S02]  /*14440*/  ISETP.NE.AND P3, PT, R251, 0x1, PT ;  /* 0x00000001fb00780c */ /* 0x000fe40003f65270 */
[----:B------:R-:W-:-:S11]  /*14450*/  LOP3.LUT R251, R249, 0xff00, RZ, 0xc0, !PT ;  /* 0x0000ff00f9fb7812 */ /* 0x000fd600078ec0ff */
[----:B--23--:R-:W0:Y:S01]  /*14460*/  @P3 LDC R252, c[0x0][0x398] ;  /* 0x0000e600fffc3b82 */ /* 0x00ce220000000800 */
[----:B------:R-:W-:Y:S02]  /*14470*/  ISETP.NE.AND P4, PT, R251, 0x100, PT ;  /* 0x00000100fb00780c */ /* 0x000fe40003f85270 */
[----:B------:R-:W-:-:S04]  /*14480*/  LOP3.LUT R251, R249, 0xff0000, RZ, 0xc0, !PT ;  /* 0x00ff0000f9fb7812 */ /* 0x000fc800078ec0ff */
[----:B------:R-:W-:Y:S02]  /*14490*/  ISETP.NE.AND P5, PT, R251, 0x10000, PT ;  /* 0x00010000fb00780c */ /* 0x000fe40003fa5270 */
[----:B----4-:R-:W-:Y:S02]  /*144a0*/  @P3 SHF.L.U32 R251, R128, 0x10, RZ ;  /* 0x0000001080fb3819 */ /* 0x010fe400000006ff */
        /* <DEDUP_REMOVED lines=22> */
.L_x_251:
[----:B------:R-:W-:Y:S05]  /*14610*/  BSYNC.RECONVERGENT B0 ;  /* 0x0000000000007941 */ /* 0x000fea0003800200 */
.L_x_250:
[----:B-1----:R-:W-:Y:S01]  /*14620*/  IADD3 R128, PT, PT, R122, 0x3f80, RZ ;  /* 0x00003f807a807810 */ /* 0x002fe20007ffe0ff */
[----:B------:R-:W-:Y:S01]  /*14630*/  BSSY.RECONVERGENT B0, `(.L_x_252) ;  /* 0x0000025000007945 */ /* 0x000fe20003800200 */
[-C--:B------:R-:W-:Y:S02]  /*14640*/  ISETP.GE.OR P3, PT, R250, R2.reuse, !P1 ;  /* 0x00000002fa00720c */ /* 0x080fe40004f66670 */
[----:B------:R-:W-:Y:S02]  /*14650*/  ISETP.GE.OR P1, PT, R128, R2, !P1 ;  /* 0x000000028000720c */ /* 0x000fe40004f26670 */
[----:B------:R-:W-:Y:S02]  /*14660*/  MOV R2, 0xff800000 ;  /* 0xff80000000027802 */ /* 0x000fe40000000f00 */
[----:B------:R-:W-:Y:S02]  /*14670*/  MOV R249, 0xff800000 ;  /* 0xff80000000f97802 */ /* 0x000fe40000000f00 */
[----:B------:R-:W-:Y:S01]  /*14680*/  MOV R128, 0xff800000 ;  /* 0xff80000000807802 */ /* 0x000fe20000000f00 */
[----:B------:R1:W-:Y:S04]  /*14690*/  STL [R1+0x20], R2 ;  /* 0x0000200201007387 */ /* 0x0003e80000100800 */
[----:B------:R-:W-:Y:S05]  /*146a0*/  @P3 BRA `(.L_x_253) ;  /* 0x0000000000743947 */ /* 0x000fea0003800000 */
[----:B------:R-:W1:Y:S04]  /*146b0*/  LDG.E R249, desc[UR4][R124.64+0x3f00] ;  /* 0x003f00047cf97981 */ /* 0x000e68000c1e1900 */
[----:B------:R-:W2:Y:S01]  /*146c0*/  LDG.E.64 R128, desc[UR4][R126.64+0x7e00] ;  /* 0x007e00047e807981 */ /* 0x000ea2000c1e1b00 */
[----:B-1----:R-:W-:-:S04]  /*146d0*/  LOP3.LUT R2, R249, 0xff, RZ, 0xc0, !PT ;  /* 0x000000fff9027812 */ /* 0x002fc800078ec0ff */
[----:B------:R-:W-:Y:S02]  /*146e0*/  ISETP.NE.AND P3, PT, R2, 0x1, PT ;  /* 0x000000010200780c */ /* 0x000fe40003f65270 */
[----:B------:R-:W-:-:S04]  /*146f0*/  LOP3.LUT R2, R249, 0xff00, RZ, 0xc0, !PT ;  /* 0x0000ff00f9027812 */ /* 0x000fc800078ec0ff */
[----:B------:R-:W-:Y:S02]  /*14700*/  ISETP.NE.AND P4, PT, R2, 0x100, PT ;  /* 0x000001000200780c */ /* 0x000fe40003f85270 */
[C---:B------:R-:W-:Y:S02]  /*14710*/  LOP3.LUT R2, R249.reuse, 0xff0000, RZ, 0xc0, !PT ;  /* 0x00ff0000f9027812 */ /* 0x040fe400078ec0ff */
[----:B------:R-:W-:Y:S02]  /*14720*/  LOP3.LUT R249, R249, 0xff000000, RZ, 0xc0, !PT ;  /* 0xff000000f9f97812 */ /* 0x000fe400078ec0ff */
[----:B------:R-:W-:Y:S01]  /*14730*/  ISETP.NE.AND P5, PT, R2, 0x10000, PT ;  /* 0x000100000200780c */ /* 0x000fe20003fa5270 */
[----:B0-----:R-:W0:Y:S01]  /*14740*/  @P3 LDC R251, c[0x0][0x398] ;  /* 0x0000e600fffb3b82 */ /* 0x001e220000000800 */
[----:B------:R-:W-:Y:S01]  /*14750*/  HFMA2 R2, -RZ, RZ, -6.109375, 2 ;  /* 0xc61c4000ff027431 */ /* 0x000fe200000001ff */
[----:B--2---:R-:W-:-:S06]  /*14760*/  @P3 SHF.L.U32 R250, R128, 0x10, RZ ;  /* 0x0000001080fa3819 */ /* 0x004fcc00000006ff */
[----:B---34-:R-:W1:Y:S01]  /*14770*/  @P4 LDC R252, c[0x0][0x398] ;  /* 0x0000e600fffc4b82 */ /* 0x018e620000000800 */
[----:B0-----:R-:W-:Y:S01]  /*14780*/  @P3 FMUL R2, R250, R251 ;  /* 0x000000fbfa023220 */ /* 0x001fe20000400000 */
[----:B------:R-:W-:-:S06]  /*14790*/  ISETP.NE.AND P3, PT, R249, 0x1000000, PT ;  /* 0x01000000f900780c */ /* 0x000fcc0003f65270 */
[----:B------:R-:W0:Y:S01]  /*147a0*/  @P5 LDC R251, c[0x0][0x398] ;  /* 0x0000e600fffb5b82 */ /* 0x000e220000000800 */
[----:B------:R-:W-:Y:S02]  /*147b0*/  @P4 PRMT R249, R128, 0x7632, R249 ;  /* 0x0000763280f94816 */ /* 0x000fe400000000f9 */
[----:B------:R-:W-:Y:S02]  /*147c0*/  MOV R128, 0xc61c4000 ;  /* 0xc61c400000807802 */ /* 0x000fe40000000f00 */
[----:B------:R-:W-:Y:S02]  /*147d0*/  @P4 SHF.L.U32 R249, R249, 0x10, RZ ;  /* 0x00000010f9f94819 */ /* 0x000fe400000006ff */
[----:B------:R-:W-:-:S03]  /*147e0*/  @P5 SHF.L.U32 R250, R129, 0x10, RZ ;  /* 0x0000001081fa5819 */ /* 0x000fc600000006ff */
[----:B-1----:R-:W-:Y:S01]  /*147f0*/  @P4 FMUL R128, R249, R252 ;  /* 0x000000fcf9804220 */ /* 0x002fe20000400000 */
[----:B------:R-:W-:Y:S01]  /*14800*/  HFMA2 R249, -RZ, RZ, -6.109375, 2 ;  /* 0xc61c4000fff97431 */ /* 0x000fe200000001ff */
[----:B------:R-:W1:Y:S01]  /*14810*/  @P3 LDC R252, c[0x0][0x398] ;  /* 0x0000e600fffc3b82 */ /* 0x000e620000000800 */
[----:B------:R-:W-:-:S04]  /*14820*/  @P3 PRMT R129, R129, 0x7632, R129 ;  /* 0x0000763281813816 */ /* 0x000fc80000000081 */
[----:B------:R-:W-:Y:S01]  /*14830*/  @P3 SHF.L.U32 R129, R129, 0x10, RZ ;  /* 0x0000001081813819 */ /* 0x000fe200000006ff */
[----:B0-----:R-:W-:Y:S01]  /*14840*/  @P5 FMUL R249, R250, R251 ;  /* 0x000000fbfaf95220 */ /* 0x001fe20000400000 */
[----:B------:R-:W-:-:S03]  /*14850*/  MOV R251, 0xc61c4000 ;  /* 0xc61c400000fb7802 */ /* 0x000fc60000000f00 */
[----:B-1----:R-:W-:-:S05]  /*14860*/  @P3 FMUL R251, R129, R252 ;  /* 0x000000fc81fb3220 */ /* 0x002fca0000400000 */
[----:B------:R0:W-:Y:S02]  /*14870*/  STL [R1+0x20], R251 ;  /* 0x000020fb01007387 */ /* 0x0001e40000100800 */
.L_x_253:
[----:B------:R-:W-:Y:S05]  /*14880*/  BSYNC.RECONVERGENT B0 ;  /* 0x0000000000007941 */ /* 0x000fea0003800200 */
.L_x_252:
[----:B------:R-:W-:Y:S01]  /*14890*/  BSSY.RECONVERGENT B0, `(.L_x_254) ;  /* 0x0000022000007945 */ /* 0x000fe20003800200 */
[----:B--234-:R-:W-:Y:S02]  /*148a0*/  MOV R252, 0xff800000 ;  /* 0xff80000000fc7802 */ /* 0x01cfe40000000f00 */
[----:B------:R-:W-:Y:S02]  /*148b0*/  MOV R250, 0xff800000 ;  /* 0xff80000000fa7802 */ /* 0x000fe40000000f00 */
[----:B0-----:R-:W-:Y:S02]  /*148c0*/  MOV R251, 0xff800000 ;  /* 0xff80000000fb7802 */ /* 0x001fe40000000f00 */
[----:B------:R-:W-:Y:S01]  /*148d0*/  MOV R129, 0xff800000 ;  /* 0xff80000000817802 */ /* 0x000fe20000000f00 */
[----:B------:R-:W-:Y:S06]  /*148e0*/  @P1 BRA `(.L_x_255) ;  /* 0x0000000000701947 */ /* 0x000fec0003800000 */
[----:B------:R-:W2:Y:S04]  /*148f0*/  LDG.E R124, desc[UR4][R124.64+0x3f80] ;  /* 0x003f80047c7c7981 */ /* 0x000ea8000c1e1900 */
[----:B------:R-:W3:Y:S01]  /*14900*/  LDG.E.64 R126, desc[UR4][R126.64+0x7f00] ;  /* 0x007f00047e7e7981 */ /* 0x000ee2000c1e1b00 */
[----:B------:R-:W-:Y:S01]  /*14910*/  HFMA2 R129, -RZ, RZ, -6.109375, 2 ;  /* 0xc61c4000ff817431 */ /* 0x000fe200000001ff */
[----:B------:R-:W-:Y:S02]  /*14920*/  MOV R251, 0xc61c4000 ;  /* 0xc61c400000fb7802 */ /* 0x000fe40000000f00 */
[----:B------:R-:W-:Y:S02]  /*14930*/  MOV R252, 0xc61c4000 ;  /* 0xc61c400000fc7802 */ /* 0x000fe40000000f00 */
[----:B--2---:R-:W-:-:S04]  /*14940*/  LOP3.LUT R125, R124, 0xff, RZ, 0xc0, !PT ;  /* 0x000000ff7c7d7812 */ /* 0x004fc800078ec0ff */
[----:B------:R-:W-:Y:S02]  /*14950*/  ISETP.NE.AND P1, PT, R125, 0x1, PT ;  /* 0x000000017d00780c */ /* 0x000fe40003f25270 */
[----:B------:R-:W-:-:S04]  /*14960*/  LOP3.LUT R125, R124, 0xff00, RZ, 0xc0, !PT ;  /* 0x0000ff007c7d7812 */ /* 0x000fc800078ec0ff */
[----:B------:R-:W-:-:S07]  /*14970*/  ISETP.NE.AND P3, PT, R125, 0x100, PT ;  /* 0x000001007d00780c */ /* 0x000fce0003f65270 */
[----:B------:R-:W0:Y:S01]  /*14980*/  @P1 LDC R250, c[0x0][0x398] ;  /* 0x0000e600fffa1b82 */ /* 0x000e220000000800 */
[----:B---3--:R-:W-:-:S05]  /*14990*/  @P1 SHF.L.U32 R125, R126, 0x10, RZ ;  /* 0x000000107e7d1819 */ /* 0x008fca00000006ff */
[----:B0-----:R-:W-:Y:S01]  /*149a0*/  @P1 FMUL R129, R125, R250 ;  /* 0x000000fa7d811220 */ /* 0x001fe20000400000 */
[C---:B------:R-:W-:Y:S01]  /*149b0*/  LOP3.LUT R125, R124.reuse, 0xff0000, RZ, 0xc0, !PT ;  /* 0x00ff00007c7d7812 */ /* 0x040fe200078ec0ff */
[----:B------:R-:W-:Y:S01]  /*149c0*/  HFMA2 R250, -RZ, RZ, -6.109375, 2 ;  /* 0xc61c4000fffa7431 */ /* 0x000fe200000001ff */
[----:B------:R-:W-:Y:S02]  /*149d0*/  LOP3.LUT R124, R124, 0xff000000, RZ, 0xc0, !PT ;  /* 0xff0000007c7c7812 */ /* 0x000fe400078ec0ff */
[----:B------:R-:W-:Y:S02]  /*149e0*/  ISETP.NE.AND P1, PT, R125, 0x10000, PT ;  /* 0x000100007d00780c */ /* 0x000fe40003f25270 */
[----:B------:R-:W0:Y:S01]  /*149f0*/  @P3 LDC R125, c[0x0][0x398] ;  /* 0x0000e600ff7d3b82 */ /* 0x000e220000000800 */
[----:B------:R-:W-:Y:S02]  /*14a00*/  ISETP.NE.AND P4, PT, R124, 0x1000000, PT ;  /* 0x010000007c00780c */ /* 0x000fe40003f85270 */
[----:B------:R-:W-:-:S04]  /*14a10*/  @P3 PRMT R124, R126, 0x7632, R124 ;  /* 0x000076327e7c3816 */ /* 0x000fc8000000007c */
[----:B------:R-:W-:-:S04]  /*14a20*/  @P3 SHF.L.U32 R124, R124, 0x10, RZ ;  /* 0x000000107c7c3819 */ /* 0x000fc800000006ff */
[----:B------:R-:W2:Y:S01]  /*14a30*/  @P1 LDC R126, c[0x0][0x398] ;  /* 0x0000e600ff7e1b82 */ /* 0x000ea20000000800 */
[----:B0-----:R-:W-:Y:S01]  /*14a40*/  @P3 FMUL R251, R124, R125 ;  /* 0x0000007d7cfb3220 */ /* 0x001fe20000400000 */
[----:B------:R-:W-:-:S06]  /*14a50*/  @P1 SHF.L.U32 R124, R127, 0x10, RZ ;  /* 0x000000107f7c1819 */ /* 0x000fcc00000006ff */
[----:B------:R-:W0:Y:S01]  /*14a60*/  @P4 LDC R125, c[0x0][0x398] ;  /* 0x0000e600ff7d4b82 */ /* 0x000e220000000800 */
[----:B--2---:R-:W-:Y:S01]  /*14a70*/  @P1 FMUL R250, R124, R126 ;  /* 0x0000007e7cfa1220 */ /* 0x004fe20000400000 */
[----:B------:R-:W-:-:S04]  /*14a80*/  @P4 PRMT R124, R127, 0x7632, R124 ;  /* 0x000076327f7c4816 */ /* 0x000fc8000000007c */
[----:B------:R-:W-:-:S05]  /*14a90*/  @P4 SHF.L.U32 R124, R124, 0x10, RZ ;  /* 0x000000107c7c4819 */ /* 0x000fca00000006ff */
[----:B0-----:R-:W-:-:S07]  /*14aa0*/  @P4 FMUL R252, R124, R125 ;  /* 0x0000007d7cfc4220 */ /* 0x001fce0000400000 */
.L_x_255:
[----:B------:R-:W-:Y:S05]  /*14ab0*/  BSYNC.RECONVERGENT B0 ;  /* 0x0000000000007941 */ /* 0x000fea0003800200 */
.L_x_254:
[----:B------:R-:W2:Y:S04]  /*14ac0*/  LDL R124, [R1] ;  /* 0x00000000017c7983 */ /* 0x000ea80000100800 */
[----:B------:R-:W3:Y:S04]  /*14ad0*/  LDL R126, [R1+0x4] ;  /* 0x00000400017e7983 */ /* 0x000ee80000100800 */
[----:B------:R-:W4:Y:S04]  /*14ae0*/  LDL R125, [R1+0x8] ;  /* 0x00000800017d7983 */ /* 0x000f280000100800 */
[----:B------:R-:W-:Y:S04]  /*14af0*/  STL [R1+0x7e0], R191 ;  /* 0x0007e0bf01007387 */ /* 0x000fe80000100800 */
        /* <DEDUP_REMOVED lines=12> */
[----:B------:R0:W-:Y:S04]  /*14bc0*/  STL [R1+0x780], R123 ;  /* 0x0007807b01007387 */ /* 0x0001e80000100800 */
[----:B0-----:R-:W4:Y:S04]  /*14bd0*/  LDL.LU R123, [R1+0x2c] ;  /* 0x00002c00017b7983 */ /* 0x001f280000300800 */
[----:B------:R0:W-:Y:S04]  /*14be0*/  STL [R1+0x77c], R122 ;  /* 0x00077c7a01007387 */ /* 0x0001e80000100800 */
[----:B0-----:R-:W4:Y:S04]  /*14bf0*/  LDL.LU R122, [R1+0x20] ;  /* 0x00002000017a7983 */ /* 0x001f280000300800 */
[----:B------:R-:W4:Y:S04]  /*14c00*/  LDL R241, [R1+0xc4] ;  /* 0x0000c40001f17983 */ /* 0x000f280000100800 */
[----:B------:R-:W4:Y:S04]  /*14c10*/  LDL R128, [R1+0xc8] ;  /* 0x0000c80001807983 */ /* 0x000f280000100800 */
[----:B------:R-:W4:Y:S04]  /*14c20*/  LDL R127, [R1+0xd0] ;  /* 0x0000d000017f7983 */ /* 0x000f280000100800 */
[----:B------:R-:W4:Y:S04]  /*14c30*/  LDL R192, [R1+0xd4] ;  /* 0x0000d40001c07983 */ /* 0x000f280000100800 */
[----:B------:R-:W4:Y:S04]  /*14c40*/  LDL R191, [R1+0xe4] ;  /* 0x0000e40001bf7983 */ /* 0x000f280000100800 */
[----:B------:R-:W4:Y:S04]  /*14c50*/  LDL R193, [R1+0xe8] ;  /* 0x0000e80001c17983 */ /* 0x000f280000100800 */
[----:B-1----:R-:W4:Y:S04]  /*14c60*/  LDL R2, [R1+0xec] ;  /* 0x0000ec0001027983 */ /* 0x002f280000100800 */
[----:B------:R-:W4:Y:S04]  /*14c70*/  LDL R245, [R1+0xf0] ;  /* 0x0000f00001f57983 */ /* 0x000f280000100800 */
[----:B------:R-:W4:Y:S04]  /*14c80*/  LDL R243, [R1+0xf4] ;  /* 0x0000f40001f37983 */ /* 0x000f280000100800 */
[----:B------:R-:W4:Y:S04]  /*14c90*/  LDL R249, [R1+0x36c] ;  /* 0x00036c0001f97983 */ /* 0x000f280000100800 */
[----:B------:R-:W4:Y:S04]  /*14ca0*/  LDL R252, [R1+0x408] ;  /* 0x0004080001fc7983 */ /* 0x000f280000100800 */
[----:B------:R-:W4:Y:S04]  /*14cb0*/  LDL R250, [R1+0x410] ;  /* 0x0004100001fa7983 */ /* 0x000f280000100800 */
[----:B------:R-:W4:Y:S04]  /*14cc0*/  LDL R251, [R1+0x414] ;  /* 0x0004140001fb7983 */ /* 0x000f280000100800 */
[----:B------:R-:W4:Y:S01]  /*14cd0*/  LDL R129, [R1+0x41c] ;  /* 0x00041c0001817983 */ /* 0x000f220000100800 */
[----:B--2---:R-:W-:-:S04]  /*14ce0*/  FSETP.GT.AND P1, PT, R248, R124, PT ;  /* 0x0000007cf800720b */ /* 0x004fc80003f24000 */
[----:B------:R-:W-:-:S04]  /*14cf0*/  FSEL R124, R248, R124, P1 ;  /* 0x0000007cf87c7208 */ /* 0x000fc80000800000 */
[----:B---3--:R-:W-:-:S04]  /*14d00*/  FSETP.GT.AND P1, PT, R124, R126, PT ;  /* 0x0000007e7c00720b */ /* 0x008fc80003f24000 */
[----:B------:R-:W-:Y:S02]  /*14d10*/  FSEL R124, R124, R126, P1 ;  /* 0x0000007e7c7c7208 */ /* 0x000fe40000800000 */
[----:B------:R-:W2:Y:S02]  /*14d20*/  LDL R126, [R1+0xd8] ;  /* 0x0000d800017e7983 */ /* 0x000ea40000100800 */
[----:B----4-:R-:W-:-:S04]  /*14d30*/  FSETP.GT.AND P1, PT, R124, R125, PT ;  /* 0x0000007d7c00720b */ /* 0x010fc80003f24000 */
[----:B------:R-:W-:Y:S02]  /*14d40*/  FSEL R124, R124, R125, P1 ;  /* 0x0000007d7c7c7208 */ /* 0x000fe40000800000 */
[----:B------:R-:W3:Y:S02]  /*14d50*/  LDL R125, [R1+0xdc] ;  /* 0x0000dc00017d7983 */ /* 0x000ee40000100800 */
[----:B------:R-:W-:-:S04]  /*14d60*/  FSETP.GT.AND P1, PT, R124, R242, PT ;  /* 0x000000f27c00720b */ /* 0x000fc80003f24000 */
[----:B------:R-:W-:-:S04]  /*14d70*/  FSEL R124, R124, R242, P1 ;  /* 0x000000f27c7c7208 */ /* 0x000fc80000800000 */
        /* <DEDUP_REMOVED lines=231> */
[----:B------:R-:W-:Y:S02]  /*15bf0*/  FSEL R124, R124, R241, P1 ;  /* 0x000000f17c7c7208 */ /* 0x000fe40000800000 */
[----:B------:R-:W4:Y:S02]  /*15c00*/  LDL R241, [R1+0xf8] ;  /* 0x0000f80001f17983 */ /* 0x000f240000100800 */
        /* <DEDUP_REMOVED lines=9> */
[----:B--2---:R-:W-:-:S04]  /*15ca0*/  FSETP.GT.AND P1, PT, R124, R126, PT ;  /* 0x0000007e7c00720b */ /* 0x004fc80003f24000 */
[----:B------:R-:W-:Y:S02]  /*15cb0*/  FSEL R124, R124, R126, P1 ;  /* 0x0000007e7c7c7208 */ /* 0x000fe40000800000 */
[----:B------:R-:W2:Y:S02]  /*15cc0*/  LDL R126, [R1+0x10c] ;  /* 0x00010c00017e7983 */ /* 0x000ea40000100800 */
[----:B---3--:R-:W-:-:S04]  /*15cd0*/  FSETP.GT.AND P1, PT, R124, R125, PT ;  /* 0x0000007d7c00720b */ /* 0x008fc80003f24000 */
[----:B------:R-:W-:Y:S02]  /*15ce0*/  FSEL R124, R124, R125, P1 ;  /* 0x0000007d7c7c7208 */ /* 0x000fe40000800000 */
[----:B------:R-:W3:Y:S02]  /*15cf0*/  LDL R125, [R1+0x114] ;  /* 0x00011400017d7983 */ /* 0x000ee40000100800 */
[----:B------:R-:W-:-:S04]  /*15d00*/  FSETP.GT.AND P1, PT, R124, R191, PT ;  /* 0x000000bf7c00720b */ /* 0x000fc80003f24000 */
        /* <DEDUP_REMOVED lines=14> */
[----:B----4-:R-:W-:-:S04]  /*15df0*/  FSETP.GT.AND P1, PT, R124, R241, PT ;  /* 0x000000f17c00720b */ /* 0x010fc80003f24000 */
        /* <DEDUP_REMOVED lines=327> */
[----:B------:R-:W-:-:S04]  /*17270*/  FSEL R124, R124, R58, P1 ;  /* 0x0000003a7c7c7208 */ /* 0x000fc80000800000 */
        /* <DEDUP_REMOVED lines=50> */
[----:B------:R-:W3:Y:S02]  /*175a0*/  LDL.LU R191, [R1+0x7e0] ;  /* 0x0007e00001bf7983 */ /* 0x000ee40000300800 */
        /* <DEDUP_REMOVED lines=155> */
[----:B-----5:R-:W-:-:S04]  /*17f60*/  FSETP.GT.AND P1, PT, R124, R0, PT ;  /* 0x000000007c00720b */ /* 0x020fc80003f24000 */
        /* <DEDUP_REMOVED lines=370> */
[----:B------:R-:W4:Y:S02]  /*19690*/  LDL.LU R241, [R1+0x7d4] ;  /* 0x0007d40001f17983 */ /* 0x000f240000300800 */
[----:B------:R-:W-:-:S04]  /*196a0*/  FSETP.GT.AND P1, PT, R124, R243, PT ;  /* 0x000000f37c00720b */ /* 0x000fc80003f24000 */
[----:B------:R-:W-:Y:S02]  /*196b0*/  FSEL R124, R124, R243, P1 ;  /* 0x000000f37c7c7208 */ /* 0x000fe40000800000 */
[----:B------:R-:W4:Y:S02]  /*196c0*/  LDL.LU R243, [R1+0x7d0] ;  /* 0x0007d00001f37983 */ /* 0x000f240000300800 */
[----:B------:R-:W-:-:S04]  /*196d0*/  FSETP.GT.AND P1, PT, R124, R245, PT ;  /* 0x000000f57c00720b */ /* 0x000fc80003f24000 */
[----:B------:R-:W-:Y:S02]  /*196e0*/  FSEL R124, R124, R245, P1 ;  /* 0x000000f57c7c7208 */ /* 0x000fe40000800000 */
[----:B------:R-:W4:Y:S02]  /*196f0*/  LDL.LU R245, [R1+0x7cc] ;  /* 0x0007cc0001f57983 */ /* 0x000f240000300800 */
        /* <DEDUP_REMOVED lines=28> */
[----:B------:R-:W-:-:S04]  /*198c0*/  FSEL R124, R124, R127, P1 ;  /* 0x0000007f7c7c7208 */ /* 0x000fc80000800000 */
[----:B------:R-:W-:-:S04]  /*198d0*/  FSETP.GT.AND P1, PT, R124, R241, PT ;  /* 0x000000f17c00720b */ /* 0x000fc80003f24000 */
[----:B------:R-:W-:-:S04]  /*198e0*/  FSEL R124, R124, R241, P1 ;  /* 0x000000f17c7c7208 */ /* 0x000fc80000800000 */
[----:B--2---:R-:W-:-:S04]  /*198f0*/  FSETP.GT.AND P1, PT, R124, R126, PT ;  /* 0x0000007e7c00720b */ /* 0x004fc80003f24000 */
[----:B------:R-:W-:-:S04]  /*19900*/  FSEL R124, R124, R126, P1 ;  /* 0x0000007e7c7c7208 */ /* 0x000fc80000800000 */
[----:B---3--:R-:W-:-:S04]  /*19910*/  FSETP.GT.AND P1, PT, R124, R125, PT ;  /* 0x0000007d7c00720b */ /* 0x008fc80003f24000 */
        /* <DEDUP_REMOVED lines=8> */
[----:B------:R-:W-:Y:S01]  /*199a0*/  FSEL R124, R124, R249, P1 ;  /* 0x000000f97c7c7208 */ /* 0x000fe20000800000 */
[----:B------:R0:W-:Y:S04]  /*199b0*/  STL [R1+0x7ac], R241 ;  /* 0x0007acf101007387 */ /* 0x0001e80000100800 */
[----:B------:R-:W2:Y:S04]  /*199c0*/  LDL R127, [R1+0x30] ;  /* 0x00003000017f7983 */ /* 0x000ea80000100800 */
[----:B------:R-:W3:Y:S04]  /*199d0*/  LDL R126, [R1+0x24] ;  /* 0x00002400017e7983 */ /* 0x000ee80000100800 */
[----:B0-----:R-:W4:Y:S04]  /*199e0*/  LDL R241, [R1+0x3c] ;  /* 0x00003c0001f17983 */ /* 0x001f280000100800 */
[----:B------:R-:W3:Y:S04]  /*199f0*/  LDL R125, [R1+0x28] ;  /* 0x00002800017d7983 */ /* 0x000ee80000100800 */
[----:B------:R-:W3:Y:S04]  /*19a00*/  LDL.LU R2, [R1+0x7c8] ;  /* 0x0007c80001027983 */ /* 0x000ee80000300800 */
[----:B------:R0:W-:Y:S04]  /*19a10*/  STL [R1+0x7a8], R243 ;  /* 0x0007a8f301007387 */ /* 0x0001e80000100800 */
[----:B0-----:R-:W2:Y:S04]  /*19a20*/  LDL R243, [R1+0x38] ;  /* 0x0000380001f37983 */ /* 0x001ea80000100800 */
[----:B------:R-:W3:Y:S04]  /*19a30*/  LDL.LU R128, [R1+0x7c4] ;  /* 0x0007c40001807983 */ /* 0x000ee80000300800 */
[----:B------:R-:W3:Y:S01]  /*19a40*/  LDL.LU R249, [R1+0x7c0] ;  /* 0x0007c00001f97983 */ /* 0x000ee20000300800 */
[----:B------:R-:W-:-:S04]  /*19a50*/  FSETP.GT.AND P1, PT, R124, R129, PT ;  /* 0x000000817c00720b */ /* 0x000fc80003f24000 */
[----:B------:R-:W-:Y:S02]  /*19a60*/  FSEL R124, R124, R129, P1 ;  /* 0x000000817c7c7208 */ /* 0x000fe40000800000 */
[----:B------:R-:W3:Y:S02]  /*19a70*/  LDL.LU R129, [R1+0x7bc] ;  /* 0x0007bc0001817983 */ /* 0x000ee40000300800 */
[CC--:B------:R-:W-:Y:S02]  /*19a80*/  FSETP.GT.AND P1, PT, R124.reuse, R245.reuse, PT ;  /* 0x000000f57c00720b */ /* 0x0c0fe40003f24000 */
[----:B------:R0:W-:Y:S02]  /*19a90*/  STL [R1+0x784], R245 ;  /* 0x000784f501007387 */ /* 0x0001e40000100800 */
[----:B------:R-:W-:Y:S02]  /*19aa0*/  FSEL R124, R124, R245, P1 ;  /* 0x000000f57c7c7208 */ /* 0x000fe40000800000 */
[----:B0-----:R-:W4:Y:S02]  /*19ab0*/  LDL R245, [R1+0x34] ;  /* 0x0000340001f57983 */ /* 0x001f240000100800 */
        /* <DEDUP_REMOVED lines=9> */
[----:B----4-:R-:W-:-:S04]  /*19b50*/  FSETP.GT.AND P1, PT, R124, R245, PT ;  /* 0x000000f57c00720b */ /* 0x010fc80003f24000 */
[----:B------:R-:W-:Y:S02]  /*19b60*/  FSEL R124, R124, R245, P1 ;  /* 0x000000f57c7c7208 */ /* 0x000fe40000800000 */
[----:B------:R-:W4:Y:S02]  /*19b70*/  LDL.LU R245, [R1+0x4] ;  /* 0x0000040001f57983 */ /* 0x000f240000300800 */
[----:B--2---:R-:W-:-:S04]  /*19b80*/  FSETP.GT.AND P1, PT, R124, R243, PT ;  /* 0x000000f37c00720b */ /* 0x004fc80003f24000 */
[----:B------:R-:W-:-:S04]  /*19b90*/  FSEL R124, R124, R243, P1 ;  /* 0x000000f37c7c7208 */ /* 0x000fc80000800000 */
[----:B------:R-:W-:-:S04]  /*19ba0*/  FSETP.GT.AND P1, PT, R124, R241, PT ;  /* 0x000000f17c00720b */ /* 0x000fc80003f24000 */
[----:B------:R-:W-:Y:S02]  /*19bb0*/  FSEL R124, R124, R241, P1 ;  /* 0x000000f17c7c7208 */ /* 0x000fe40000800000 */
[----:B------:R-:W2:Y:S02]  /*19bc0*/  LDL.LU R241, [R1+0x8] ;  /* 0x0000080001f17983 */ /* 0x000ea40000300800 */
[----:B------:R-:W-:-:S04]  /*19bd0*/  FSETP.GT.AND P1, PT, R124, R127, PT ;  /* 0x0000007f7c00720b */ /* 0x000fc80003f24000 */
[----:B------:R-:W-:-:S04]  /*19be0*/  FSEL R124, R124, R127, P1 ;  /* 0x0000007f7c7c7208 */ /* 0x000fc80000800000 */
[----:B---3--:R-:W-:-:S04]  /*19bf0*/  FSETP.GT.AND P1, PT, R124, R126, PT ;  /* 0x0000007e7c00720b */ /* 0x008fc80003f24000 */
[----:B------:R-:W-:-:S04]  /*19c00*/  FSEL R124, R124, R126, P1 ;  /* 0x0000007e7c7c7208 */ /* 0x000fc80000800000 */
[----:B------:R-:W-:-:S04]  /*19c10*/  FSETP.GT.AND P1, PT, R124, R125, PT ;  /* 0x0000007d7c00720b */ /* 0x000fc80003f24000 */
[----:B------:R-:W-:-:S04]  /*19c20*/  FSEL R124, R124, R125, P1 ;  /* 0x0000007d7c7c7208 */ /* 0x000fc80000800000 */
[CC--:B------:R-:W-:Y:S01]  /*19c30*/  FSETP.GT.AND P1, PT, R124.reuse, R123.reuse, PT ;  /* 0x0000007b7c00720b */ /* 0x0c0fe20003f24000 */
[----:B------:R0:W-:Y:S03]  /*19c40*/  STL [R1+0x788], R123 ;  /* 0x0007887b01007387 */ /* 0x0001e60000100800 */
[----:B------:R-:W-:Y:S02]  /*19c50*/  FSEL R124, R124, R123, P1 ;  /* 0x0000007b7c7c7208 */ /* 0x000fe40000800000 */
[----:B0-----:R-:W3:Y:S02]  /*19c60*/  LDL.LU R123, [R1] ;  /* 0x00000000017b7983 */ /* 0x001ee40000300800 */
        /* <DEDUP_REMOVED lines=15> */
[----:B------:R-:W-:-:S05]  /*19d60*/  FSEL R125, R124, R252, P1 ;  /* 0x000000fc7c7d7208 */ /* 0x000fca0000800000 */
[----:B------:R-:W0:Y:S02]  /*19d70*/  SHFL.BFLY PT, R124, R125, 0x10, 0x1f ;  /* 0x0e001f007d7c7f89 */ /* 0x000e2400000e0000 */
[----:B0-----:R-:W-:-:S04]  /*19d80*/  FSETP.GEU.AND P1, PT, R125, R124, PT ;  /* 0x0000007c7d00720b */ /* 0x001fc80003f2e000 */
[----:B------:R-:W-:-:S05]  /*19d90*/  FSEL R125, R124, R125, !P1 ;  /* 0x0000007d7c7d7208 */ /* 0x000fca0004800000 */
        /* <DEDUP_REMOVED lines=9> */
[----:B------:R-:W0:Y:S01]  /*19e30*/  SHFL.BFLY PT, R124, R125, 0x1, 0x1f ;  /* 0x0c201f007d7c7f89 */ /* 0x000e2200000e0000 */
[----:B------:R-:W-:-:S03]  /*19e40*/  HFMA2 R126, -RZ, RZ, 0.96630859375, -0.0022525787353515625 ;  /* 0x3bbb989dff7e7431 */ /* 0x000fc600000001ff */
[----:B------:R1:W-:Y:S01]  /*19e50*/  STL [R1+0x78c], R2 ;  /* 0x00078c0201007387 */ /* 0x0003e20000100800 */
[----:B0-----:R-:W-:-:S04]  /*19e60*/  FSETP.GEU.AND P1, PT, R125, R124, PT ;  /* 0x0000007c7d00720b */ /* 0x001fc80003f2e000 */
[----:B------:R-:W-:Y:S02]  /*19e70*/  FSEL R125, R124, R125, !P1 ;  /* 0x0000007d7c7d7208 */ /* 0x000fe40004800000 */
[----:B------:R-:W-:-:S03]  /*19e80*/  MOV R124, 0x437c0000 ;  /* 0x437c0000007c7802 */ /* 0x000fc60000000f00 */
[----:B------:R-:W-:-:S04]  /*19e90*/  FADD R248, -R125, R248 ;  /* 0x000000f87df87221 */ /* 0x000fc80000000100 */
[C---:B------:R-:W-:Y:S01]  /*19ea0*/  FFMA.SAT R127, R248.reuse, R126, 0.5 ;  /* 0x3f000000f87f7423 */ /* 0x040fe2000000207e */
[----:B------:R-:W-:Y:S03]  /*19eb0*/  STL [R1+0x790], R128 ;  /* 0x0007908001007387 */ /* 0x000fe60000100800 */
[----:B------:R-:W-:Y:S01]  /*19ec0*/  FFMA.RM R243, R127, R124, 12582913 ;  /* 0x4b4000017ff37423 */ /* 0x000fe2000000407c */
[----:B------:R-:W-:Y:S03]  /*19ed0*/  STL [R1+0x794], R249 ;  /* 0x000794f901007387 */ /* 0x000fe60000100800 */
[----:B-1----:R-:W-:Y:S01]  /*19ee0*/  FADD R2, R243, -12583039 ;  /* 0xcb40007ff3027421 */ /* 0x002fe20000000000 */
[----:B------:R0:W-:Y:S03]  /*19ef0*/  STL [R1+0x798], R122 ;  /* 0x0007987a01007387 */ /* 0x0001e60000100800 */
[C---:B------:R-:W-:Y:S01]  /*19f00*/  FFMA R2, R248.reuse, 1.4426950216293334961, -R2 ;  /* 0x3fb8aa3bf8027823 */ /* 0x040fe20000000802 */
[----:B------:R1:W-:Y:S03]  /*19f10*/  STL [R1+0x79c], R129 ;  /* 0x00079c8101007387 */ /* 0x0003e60000100800 */
[----:B------:R-:W-:Y:S01]  /*19f20*/  FFMA R2, R248, 1.925963033500011079e-08, R2 ;  /* 0x32a57060f8027823 */ /* 0x000fe20000000002 */
[----:B------:R-:W-:Y:S01]  /*19f30*/  STL [R1+0x7a0], R251 ;  /* 0x0007a0fb01007387 */ /* 0x000fe20000100800 */
[----:B---3--:R-:W-:-:S04]  /*19f40*/  FADD R127, -R125, R123 ;  /* 0x0000007b7d7f7221 */ /* 0x008fc80000000100 */
[----:B0-----:R-:W-:-:S04]  /*19f50*/  FFMA.SAT R122, R127, R126, 0.5 ;  /* 0x3f0000007f7a7423 */ /* 0x001fc8000000207e */
[----:B-1----:R-:W-:-:S04]  /*19f60*/  FFMA.RM R129, R122, R124, 12582913 ;  /* 0x4b4000017a817423 */ /* 0x002fc8000000407c */
[----:B------:R-:W-:-:S04]  /*19f70*/  FADD R248, R129, -12583039 ;  /* 0xcb40007f81f87421 */ /* 0x000fc80000000000 */
[----:B------:R-:W-:Y:S01]  /*19f80*/  FFMA R122, R127, 1.4426950216293334961, -R248 ;  /* 0x3fb8aa3b7f7a7823 */ /* 0x000fe200000008f8 */
[----:B----4-:R-:W-:-:S03]  /*19f90*/  FADD R248, -R125, R245 ;  /* 0x000000f57df87221 */ /* 0x010fc60000000100 */
[----:B------:R-:W-:Y:S01]  /*19fa0*/  FFMA R122, R127, 1.925963033500011079e-08, R122 ;  /* 0x32a570607f7a7823 */ /* 0x000fe2000000007a */
[----:B------:R-:W-:Y:S01]  /*19fb0*/  FFMA.SAT R127, R248, R126, 0.5 ;  /* 0x3f000000f87f7423 */ /* 0x000fe2000000207e */
[----:B------:R0:W1:Y:S03]  /*19fc0*/  MUFU.EX2 R123, R2 ;  /* 0x00000002007b7308 */ /* 0x0000660000000800 */
[----:B------:R-:W-:-:S04]  /*19fd0*/  FFMA.RM R128, R127, R124, 12582913 ;  /* 0x4b4000017f807423 */ /* 0x000fc8000000407c */
[----:B------:R-:W-:-:S04]  /*19fe0*/  FADD R127, R128, -12583039 ;  /* 0xcb40007f807f7421 */ /* 0x000fc80000000000 */
[----:B------:R-:W-:-:S04]  /*19ff0*/  FFMA R127, R248, 1.4426950216293334961, -R127 ;  /* 0x3fb8aa3bf87f7823 */ /* 0x000fc8000000087f */
[----:B0-----:R-:W-:Y:S01]  /*1a000*/  FFMA R2, R248, 1.925963033500011079e-08, R127 ;  /* 0x32a57060f8027823 */ /* 0x001fe2000000007f */
[----:B------:R-:W-:Y:S01]  /*1a010*/  SHF.L.U32 R127, R243, 0x17, RZ ;  /* 0x00000017f37f7819 */ /* 0x000fe200000006ff */
[----:B--2---:R-:W-:-:S04]  /*1a020*/  FADD R248, -R125, R241 ;  /* 0x000000f17df87221 */ /* 0x004fc80000000100 */
[----:B-1----:R-:W-:Y:S01]  /*1a030*/  FMUL R123, R127, R123 ;  /* 0x0000007b7f7b7220 */ /* 0x002fe20000400000 */
[----:B------:R-:W-:Y:S01]  /*1a040*/  FFMA.SAT R127, R248, R126, 0.5 ;  /* 0x3f000000f87f7423 */ /* 0x000fe2000000207e */
[----:B------:R-:W-:Y:S03]  /*1a050*/  STL [R1+0x7a4], R250 ;  /* 0x0007a4fa01007387 */ /* 0x000fe60000100800 */
[----:B------:R-:W-:Y:S01]  /*1a060*/  FFMA.RM R127, R127, R124, 12582913 ;  /* 0x4b4000017f7f7423 */ /* 0x000fe2000000407c */
[----:B------:R0:W-:Y:S02]  /*1a070*/  STL [R1+0x6c8], R123 ;  /* 0x0006c87b01007387 */ /* 0x0001e40000100800 */
[----:B0-----:R0:W1:Y:S02]  /*1a080*/  MUFU.EX2 R123, R122 ;  /* 0x0000007a007b7308 */ /* 0x0010640000000800 */
[----:B0-----:R-:W-:-:S04]  /*1a090*/  FADD R122, R127, -12583039 ;  /* 0xcb40007f7f7a7421 */ /* 0x001fc80000000000 */
[----:B------:R-:W-:Y:S01]  /*1a0a0*/  FFMA R122, R248, 1.4426950216293334961, -R122 ;  /* 0x3fb8aa3bf87a7823 */ /* 0x000fe2000000087a */
[----:B------:R-:W-:-:S03]  /*1a0b0*/  FADD R242, -R125, R242 ;  /* 0x000000f27df27221 */ /* 0x000fc60000000100 */
[----:B------:R-:W-:Y:S01]  /*1a0c0*/  FFMA R122, R248, 1.925963033500011079e-08, R122 ;  /* 0x32a57060f87a7823 */ /* 0x000fe2000000007a */
[----:B------:R-:W-:-:S05]  /*1a0d0*/  SHF.L.U32 R248, R129, 0x17, RZ ;  /* 0x0000001781f87819 */ /* 0x000fca00000006ff */
[----:B-1----:R-:W-:Y:S01]  /*1a0e0*/  FMUL R123, R248, R123 ;  /* 0x0000007bf87b7220 */ /* 0x002fe20000400000 */
[----:B------:R-:W-:-:S04]  /*1a0f0*/  FFMA.SAT R248, R242, R126, 0.5 ;  /* 0x3f000000f2f87423 */ /* 0x000fc8000000207e */
[----:B------:R-:W-:Y:S01]  /*1a100*/  FFMA.RM R248, R248, R124, 12582913 ;  /* 0x4b400001f8f87423 */ /* 0x000fe2000000407c */
[----:B------:R0:W-:Y:S02]  /*1a110*/  STL [R1+0x770], R123 ;  /* 0x0007707b01007387 */ /* 0x0001e40000100800 */
[----:B0-----:R0:W1:Y:S02]  /*1a120*/  MUFU.EX2 R123, R2 ;  /* 0x00000002007b7308 */ /* 0x0010640000000800 */
[----:B0-----:R-:W-:-:S04]  /*1a130*/  FADD R2, R248, -12583039 ;  /* 0xcb40007ff8027421 */ /* 0x001fc80000000000 */
[----:B------:R-:W-:-:S04]  /*1a140*/  FFMA R2, R242, 1.4426950216293334961, -R2 ;  /* 0x3fb8aa3bf2027823 */ /* 0x000fc80000000802 */
[----:B------:R-:W-:Y:S01]  /*1a150*/  FFMA R2, R242, 1.925963033500011079e-08, R2 ;  /* 0x32a57060f2027823 */ /* 0x000fe20000000002 */
[----:B------:R-:W-:-:S05]  /*1a160*/  SHF.L.U32 R242, R128, 0x17, RZ ;  /* 0x0000001780f27819 */ /* 0x000fca00000006ff */
[----:B-1----:R-:W-:-:S05]  /*1a170*/  FMUL R123, R242, R123 ;  /* 0x0000007bf27b7220 */ /* 0x002fca0000400000 */
[----:B------:R0:W-:Y:S01]  /*1a180*/  STL [R1+0x76c], R123 ;  /* 0x00076c7b01007387 */ /* 0x0001e20000100800 */
[----:B------:R-:W-:Y:S01]  /*1a190*/  FADD R244, -R125, R244 ;  /* 0x000000f47df47221 */ /* 0x000fe20000000100 */
[----:B0-----:R0:W1:Y:S03]  /*1a1a0*/  MUFU.EX2 R123, R122 ;  /* 0x0000007a007b7308 */ /* 0x0010660000000800 */
[----:B------:R-:W-:Y:S01]  /*1a1b0*/  FFMA.SAT R242, R244, R126, 0.5 ;  /* 0x3f000000f4f27423 */ /* 0x000fe2000000207e */
[----:B------:R-:W-:Y:S01]  /*1a1c0*/  SHF.L.U32 R127, R127, 0x17, RZ ;  /* 0x000000177f7f7819 */ /* 0x000fe200000006ff */
[----:B------:R-:W-:Y:S02]  /*1a1d0*/  FADD R246, -R125, R246 ;  /* 0x000000f67df67221 */ /* 0x000fe40000000100 */
[----:B------:R-:W-:-:S04]  /*1a1e0*/  FFMA.RM R242, R242, R124, 12582913 ;  /* 0x4b400001f2f27423 */ /* 0x000fc8000000407c */
[----:B0-----:R-:W-:-:S04]  /*1a1f0*/  FADD R122, R242, -12583039 ;  /* 0xcb40007ff27a7421 */ /* 0x001fc80000000000 */
[----:B------:R-:W-:Y:S01]  /*1a200*/  FFMA R122, R244, 1.4426950216293334961, -R122 ;  /* 0x3fb8aa3bf47a7823 */ /* 0x000fe2000000087a */
[----:B-1----:R-:W-:Y:S01]  /*1a210*/  FMUL R123, R127, R123 ;  /* 0x0000007b7f7b7220 */ /* 0x002fe20000400000 */
[----:B------:R-:W-:Y:S02]  /*1a220*/  FFMA.SAT R127, R246, R126, 0.5 ;  /* 0x3f000000f67f7423 */ /* 0x000fe4000000207e */
[----:B------:R-:W-:Y:S02]  /*1a230*/  FFMA R122, R244, 1.925963033500011079e-08, R122 ;  /* 0x32a57060f47a7823 */ /* 0x000fe4000000007a */
[----:B------:R-:W-:-:S04]  /*1a240*/  FFMA.RM R127, R127, R124, 12582913 ;  /* 0x4b4000017f7f7423 */ /* 0x000fc8000000407c */
[----:B------:R-:W-:Y:S01]  /*1a250*/  FADD R244, R127, -12583039 ;  /* 0xcb40007f7ff47421 */ /* 0x000fe20000000000 */
[----:B------:R0:W-:Y:S03]  /*1a260*/  STL [R1+0x760], R123 ;  /* 0x0007607b01007387 */ /* 0x0001e60000100800 */
[C---:B------:R-:W-:Y:S01]  /*1a270*/  FFMA R244, R246.reuse, 1.4426950216293334961, -R244 ;  /* 0x3fb8aa3bf6f47823 */ /* 0x040fe200000008f4 */
[----:B0-----:R0:W-:Y:S03]  /*1a280*/  MUFU.EX2 R123, R2 ;  /* 0x00000002007b7308 */ /* 0x0011e60000000800 */
[----:B0-----:R-:W-:-:S05]  /*1a290*/  FFMA R2, R246, 1.925963033500011079e-08, R244 ;  /* 0x32a57060f6027823 */ /* 0x001fca00000000f4 */
[----:B------:R-:W0:Y:S01]  /*1a2a0*/  MUFU.EX2 R246, R122 ;  /* 0x0000007a00f67308 */ /* 0x000e220000000800 */
[----:B------:R-:W-:Y:S01]  /*1a2b0*/  SHF.L.U32 R242, R242, 0x17, RZ ;  /* 0x00000017f2f27819 */ /* 0x000fe200000006ff */
[----:B------:R-:W-:Y:S01]  /*1a2c0*/  FADD R247, -R125, R247 ;  /* 0x000000f77df77221 */ /* 0x000fe20000000100 */
[----:B------:R-:W-:-:S03]  /*1a2d0*/  SHF.L.U32 R248, R248, 0x17, RZ ;  /* 0x00000017f8f87819 */ /* 0x000fc600000006ff */
[----:B------:R-:W-:Y:S01]  /*1a2e0*/  FFMA.SAT R244, R247, R126, 0.5 ;  /* 0x3f000000f7f47423 */ /* 0x000fe2000000207e */
[----:B------:R-:W-:-:S03]  /*1a2f0*/  FADD R237, -R125, R237 ;  /* 0x000000ed7ded7221 */ /* 0x000fc60000000100 */
[----:B------:R-:W-:Y:S01]  /*1a300*/  FFMA.RM R244, R244, R124, 12582913 ;  /* 0x4b400001f4f47423 */ /* 0x000fe2000000407c */
[----:B0-----:R-:W-:Y:S02]  /*1a310*/  FMUL R122, R242, R246 ;  /* 0x000000f6f27a7220 */ /* 0x001fe40000400000 */
[----:B------:R-:W0:Y:S01]  /*1a320*/  MUFU.EX2 R246, R2 ;  /* 0x0000000200f67308 */ /* 0x000e220000000800 */
[----:B------:R-:W-:Y:S01]  /*1a330*/  FMUL R123, R248, R123 ;  /* 0x0000007bf87b7220 */ /* 0x000fe20000400000 */
[----:B------:R-:W-:Y:S01]  /*1a340*/  FADD R248, R244, -12583039 ;  /* 0xcb40007ff4f87421 */ /* 0x000fe20000000000 */
[----:B------:R-:W-:Y:S01]  /*1a350*/  FFMA.SAT R242, R237, R126, 0.5 ;  /* 0x3f000000edf27423 */ /* 0x000fe2000000207e */
[----:B------:R-:W-:Y:S02]  /*1a360*/  SHF.L.U32 R127, R127, 0x17, RZ ;  /* 0x000000177f7f7819 */ /* 0x000fe400000006ff */
[----:B------:R-:W-:Y:S01]  /*1a370*/  FFMA R248, R247, 1.4426950216293334961, -R248 ;  /* 0x3fb8aa3bf7f87823 */ /* 0x000fe200000008f8 */
[----:B------:R-:W-:Y:S01]  /*1a380*/  FFMA.RM R242, R242, R124, 12582913 ;  /* 0x4b400001f2f27423 */ /* 0x000fe2000000407c */
[----:B------:R-:W-:-:S02]  /*1a390*/  FADD R238, -R125, R238 ;  /* 0x000000ee7dee7221 */ /* 0x000fc40000000100 */
[----:B------:R-:W-:Y:S01]  /*1a3a0*/  FFMA R248, R247, 1.925963033500011079e-08, R248 ;  /* 0x32a57060f7f87823 */ /* 0x000fe200000000f8 */
[----:B------:R-:W-:Y:S01]  /*1a3b0*/  FADD R247, R242, -12583039 ;  /* 0xcb40007ff2f77421 */ /* 0x000fe20000000000 */
[----:B0-----:R-:W-:Y:S01]  /*1a3c0*/  FMUL R2, R127, R246 ;  /* 0x000000f67f027220 */ /* 0x001fe20000400000 */
[----:B------:R-:W-:Y:S02]  /*1a3d0*/  FFMA.SAT R127, R238, R126, 0.5 ;  /* 0x3f000000ee7f7423 */ /* 0x000fe4000000207e */
[----:B------:R-:W-:Y:S02]  /*1a3e0*/  FFMA R247, R237, 1.4426950216293334961, -R247 ;  /* 0x3fb8aa3bedf77823 */ /* 0x000fe400000008f7 */
[----:B------:R-:W-:Y:S02]  /*1a3f0*/  FFMA.RM R127, R127, R124, 12582913 ;  /* 0x4b4000017f7f7423 */ /* 0x000fe4000000407c */
[----:B------:R-:W-:Y:S01]  /*1a400*/  FFMA R247, R237, 1.925963033500011079e-08, R247 ;  /* 0x32a57060edf77823 */ /* 0x000fe200000000f7 */
[----:B------:R-:W0:Y:S01]  /*1a410*/  MUFU.EX2 R248, R248 ;  /* 0x000000f800f87308 */ /* 0x000e220000000800 */
[----:B------:R-:W-:-:S04]  /*1a420*/  FADD R237, R127, -12583039 ;  /* 0xcb40007f7fed7421 */ /* 0x000fc80000000000 */
[C---:B------:R-:W-:Y:S01]  /*1a430*/  FFMA R237, R238.reuse, 1.4426950216293334961, -R237 ;  /* 0x3fb8aa3beeed7823 */ /* 0x040fe200000008ed */
[----:B------:R-:W-:Y:S02]  /*1a440*/  FADD R239, -R125, R239 ;  /* 0x000000ef7def7221 */ /* 0x000fe40000000100 */
[----:B------:R-:W1:Y:S01]  /*1a450*/  MUFU.EX2 R247, R247 ;  /* 0x000000f700f77308 */ /* 0x000e620000000800 */
[----:B------:R-:W-:Y:S01]  /*1a460*/  FFMA R237, R238, 1.925963033500011079e-08, R237 ;  /* 0x32a57060eeed7823 */ /* 0x000fe200000000ed */
[----:B------:R-:W-:Y:S01]  /*1a470*/  FFMA.SAT R238, R239, R126, 0.5 ;  /* 0x3f000000efee7423 */ /* 0x000fe2000000207e */
[----:B------:R-:W-:Y:S01]  /*1a480*/  SHF.L.U32 R244, R244, 0x17, RZ ;  /* 0x00000017f4f47819 */ /* 0x000fe200000006ff */
[----:B------:R-:W-:Y:S04]  /*1a490*/  STL [R1+0x768], R123 ;  /* 0x0007687b01007387 */ /* 0x000fe80000100800 */
[----:B------:R-:W2:Y:S01]  /*1a4a0*/  MUFU.EX2 R237, R237 ;  /* 0x000000ed00ed7308 */ /* 0x000ea20000000800 */
[----:B------:R-:W-:Y:S01]  /*1a4b0*/  FFMA.RM R238, R238, R124, 12582913 ;  /* 0x4b400001eeee7423 */ /* 0x000fe2000000407c */
[----:B------:R-:W-:Y:S01]  /*1a4c0*/  STL [R1+0x764], R122 ;  /* 0x0007647a01007387 */ /* 0x000fe20000100800 */
[----:B------:R-:W-:-:S03]  /*1a4d0*/  SHF.L.U32 R242, R242, 0x17, RZ ;  /* 0x00000017f2f27819 */ /* 0x000fc600000006ff */
[----:B------:R0:W-:Y:S01]  /*1a4e0*/  STL [R1+0x75c], R2 ;  /* 0x00075c0201007387 */ /* 0x0001e20000100800 */
[----:B------:R-:W-:Y:S01]  /*1a4f0*/  FADD R240, -R125, R240 ;  /* 0x000000f07df07221 */ /* 0x000fe20000000100 */
[----:B------:R-:W-:Y:S01]  /*1a500*/  SHF.L.U32 R127, R127, 0x17, RZ ;  /* 0x000000177f7f7819 */ /* 0x000fe200000006ff */
[----:B0-----:R-:W-:Y:S01]  /*1a510*/  FMUL R2, R244, R248 ;  /* 0x000000f8f4027220 */ /* 0x001fe20000400000 */
[----:B------:R-:W-:-:S04]  /*1a520*/  FADD R244, R238, -12583039 ;  /* 0xcb40007feef47421 */ /* 0x000fc80000000000 */
[----:B------:R1:W-:Y:S01]  /*1a530*/  STL [R1+0x758], R2 ;  /* 0x0007580201007387 */ /* 0x0003e20000100800 */
[----:B------:R-:W-:Y:S01]  /*1a540*/  FFMA R244, R239, 1.4426950216293334961, -R244 ;  /* 0x3fb8aa3beff47823 */ /* 0x000fe200000008f4 */
[----:B------:R-:W-:-:S03]  /*1a550*/  FADD R233, -R125, R233 ;  /* 0x000000e97de97221 */ /* 0x000fc60000000100 */
[----:B------:R-:W-:Y:S01]  /*1a560*/  FFMA R244, R239, 1.925963033500011079e-08, R244 ;  /* 0x32a57060eff47823 */ /* 0x000fe200000000f4 */
[----:B------:R-:W-:Y:S01]  /*1a570*/  FFMA.SAT R239, R240, R126, 0.5 ;  /* 0x3f000000f0ef7423 */ /* 0x000fe2000000207e */
[----:B-1----:R-:W-:-:S03]  /*1a580*/  FMUL R2, R242, R247 ;  /* 0x000000f7f2027220 */ /* 0x002fc60000400000 */
[----:B------:R-:W-:Y:S02]  /*1a590*/  FFMA.RM R239, R239, R124, 12582913 ;  /* 0x4b400001efef7423 */ /* 0x000fe4000000407c */
[----:B------:R2:W-:Y:S02]  /*1a5a0*/  STL [R1+0x754], R2 ;  /* 0x0007540201007387 */ /* 0x0005e40000100800 */
[----:B------:R-:W-:Y:S01]  /*1a5b0*/  FADD R242, R239, -12583039 ;  /* 0xcb40007feff27421 */ /* 0x000fe20000000000 */
[----:B------:R-:W0:Y:S01]  /*1a5c0*/  MUFU.EX2 R244, R244 ;  /* 0x000000f400f47308 */ /* 0x000e220000000800 */
[----:B--2---:R-:W-:Y:S01]  /*1a5d0*/  FMUL R2, R127, R237 ;  /* 0x000000ed7f027220 */ /* 0x004fe20000400000 */
[----:B------:R-:W-:-:S04]  /*1a5e0*/  FFMA.SAT R127, R233, R126, 0.5 ;  /* 0x3f000000e97f7423 */ /* 0x000fc8000000207e */
[----:B------:R-:W-:Y:S01]  /*1a5f0*/  FFMA.RM R127, R127, R124, 12582913 ;  /* 0x4b4000017f7f7423 */ /* 0x000fe2000000407c */
[----:B------:R-:W-:-:S03]  /*1a600*/  FFMA R242, R240, 1.4426950216293334961, -R242 ;  /* 0x3fb8aa3bf0f27823 */ /* 0x000fc600000008f2 */
[----:B------:R-:W-:Y:S01]  /*1a610*/  FADD R237, R127, -12583039 ;  /* 0xcb40007f7fed7421 */ /* 0x000fe20000000000 */
[----:B------:R-:W-:Y:S01]  /*1a620*/  FFMA R242, R240, 1.925963033500011079e-08, R242 ;  /* 0x32a57060f0f27823 */ /* 0x000fe200000000f2 */
[----:B------:R-:W-:Y:S02]  /*1a630*/  FADD R234, -R125, R234 ;  /* 0x000000ea7dea7221 */ /* 0x000fe40000000100 */
[----:B------:R-:W-:Y:S01]  /*1a640*/  FFMA R237, R233, 1.4426950216293334961, -R237 ;  /* 0x3fb8aa3be9ed7823 */ /* 0x000fe200000008ed */
[----:B------:R-:W-:-:S03]  /*1a650*/  SHF.L.U32 R238, R238, 0x17, RZ ;  /* 0x00000017eeee7819 */ /* 0x000fc600000006ff */
[----:B------:R-:W-:Y:S01]  /*1a660*/  FFMA R237, R233, 1.925963033500011079e-08, R237 ;  /* 0x32a57060e9ed7823 */ /* 0x000fe200000000ed */
[----:B------:R-:W-:Y:S01]  /*1a670*/  FFMA.SAT R233, R234, R126, 0.5 ;  /* 0x3f000000eae97423 */ /* 0x000fe2000000207e */
[----:B------:R-:W1:Y:S01]  /*1a680*/  MUFU.EX2 R242, R242 ;  /* 0x000000f200f27308 */ /* 0x000e620000000800 */
[----:B------:R0:W-:Y:S02]  /*1a690*/  STL [R1+0x750], R2 ;  /* 0x0007500201007387 */ /* 0x0001e40000100800 */
[----:B------:R-:W-:-:S05]  /*1a6a0*/  FFMA.RM R233, R233, R124, 12582913 ;  /* 0x4b400001e9e97423 */ /* 0x000fca000000407c */
[----:B------:R-:W2:Y:S01]  /*1a6b0*/  MUFU.EX2 R237, R237 ;  /* 0x000000ed00ed7308 */ /* 0x000ea20000000800 */
[----:B0-----:R-:W-:Y:S01]  /*1a6c0*/  FMUL R2, R238, R244 ;  /* 0x000000f4ee027220 */ /* 0x001fe20000400000 */
[----:B------:R-:W-:Y:S01]  /*1a6d0*/  FADD R238, R233, -12583039 ;  /* 0xcb40007fe9ee7421 */ /* 0x000fe20000000000 */
[----:B------:R-:W-:Y:S01]  /*1a6e0*/  FADD R235, -R125, R235 ;  /* 0x000000eb7deb7221 */ /* 0x000fe20000000100 */
[----:B------:R-:W-:Y:S02]  /*1a6f0*/  SHF.L.U32 R239, R239, 0x17, RZ ;  /* 0x00000017efef7819 */ /* 0x000fe400000006ff */
[C---:B------:R-:W-:Y:S01]  /*1a700*/  FFMA R238, R234.reuse, 1.4426950216293334961, -R238 ;  /* 0x3fb8aa3beaee7823 */ /* 0x040fe200000008ee */
[----:B------:R1:W-:Y:S03]  /*1a710*/  STL [R1+0x74c], R2 ;  /* 0x00074c0201007387 */ /* 0x0003e60000100800 */
[----:B------:R-:W-:Y:S01]  /*1a720*/  FFMA R238, R234, 1.925963033500011079e-08, R238 ;  /* 0x32a57060eaee7823 */ /* 0x000fe200000000ee */
[----:B------:R-:W-:Y:S01]  /*1a730*/  FFMA.SAT R234, R235, R126, 0.5 ;  /* 0x3f000000ebea7423 */ /* 0x000fe2000000207e */
[----:B------:R-:W-:Y:S01]  /*1a740*/  SHF.L.U32 R127, R127, 0x17, RZ ;  /* 0x000000177f7f7819 */ /* 0x000fe200000006ff */
[----:B------:R-:W-:-:S02]  /*1a750*/  FADD R236, -R125, R236 ;  /* 0x000000ec7dec7221 */ /* 0x000fc40000000100 */
[----:B------:R-:W-:Y:S01]  /*1a760*/  FFMA.RM R234, R234, R124, 12582913 ;  /* 0x4b400001eaea7423 */ /* 0x000fe2000000407c */
[----:B-1----:R-:W-:Y:S01]  /*1a770*/  FMUL R2, R239, R242 ;  /* 0x000000f2ef027220 */ /* 0x002fe20000400000 */
[----:B------:R-:W0:Y:S02]  /*1a780*/  MUFU.EX2 R238, R238 ;  /* 0x000000ee00ee7308 */ /* 0x000e240000000800 */
[----:B------:R-:W-:Y:S02]  /*1a790*/  FADD R239, R234, -12583039 ;  /* 0xcb40007feaef7421 */ /* 0x000fe40000000000 */
[----:B------:R2:W-:Y:S02]  /*1a7a0*/  STL [R1+0x748], R2 ;  /* 0x0007480201007387 */ /* 0x0005e40000100800 */
[----:B------:R-:W-:Y:S01]  /*1a7b0*/  FFMA R239, R235, 1.4426950216293334961, -R239 ;  /* 0x3fb8aa3bebef7823 */ /* 0x000fe200000008ef */
[----:B--2---:R-:W-:Y:S01]  /*1a7c0*/  FMUL R2, R127, R237 ;  /* 0x000000ed7f027220 */ /* 0x004fe20000400000 */
[----:B------:R-:W-:-:S02]  /*1a7d0*/  FFMA.SAT R127, R236, R126, 0.5 ;  /* 0x3f000000ec7f7423 */ /* 0x000fc4000000207e */
[----:B------:R-:W-:Y:S02]  /*1a7e0*/  FFMA R239, R235, 1.925963033500011079e-08, R239 ;  /* 0x32a57060ebef7823 */ /* 0x000fe400000000ef */
[----:B------:R-:W-:Y:S01]  /*1a7f0*/  FFMA.RM R127, R127, R124, 12582913 ;  /* 0x4b4000017f7f7423 */ /* 0x000fe2000000407c */
[----:B------:R-:W-:Y:S01]  /*1a800*/  SHF.L.U32 R233, R233, 0x17, RZ ;  /* 0x00000017e9e97819 */ /* 0x000fe200000006ff */
[----:B------:R-:W-:Y:S02]  /*1a810*/  FADD R229, -R125, R229 ;  /* 0x000000e57de57221 */ /* 0x000fe40000000100 */
[----:B------:R-:W-:Y:S01]  /*1a820*/  FADD R235, R127, -12583039 ;  /* 0xcb40007f7feb7421 */ /* 0x000fe20000000000 */
[----:B------:R0:W-:Y:S03]  /*1a830*/  STL [R1+0x744], R2 ;  /* 0x0007440201007387 */ /* 0x0001e60000100800 */
[C---:B------:R-:W-:Y:S01]  /*1a840*/  FFMA R235, R236.reuse, 1.4426950216293334961, -R235 ;  /* 0x3fb8aa3beceb7823 */ /* 0x040fe200000008eb */
[----:B------:R-:W1:Y:S03]  /*1a850*/  MUFU.EX2 R239, R239 ;  /* 0x000000ef00ef7308 */ /* 0x000e660000000800 */
[----:B------:R-:W-:Y:S01]  /*1a860*/  FFMA R235, R236, 1.925963033500011079e-08, R235 ;  /* 0x32a57060eceb7823 */ /* 0x000fe200000000eb */
[----:B0-----:R-:W-:Y:S01]  /*1a870*/  FMUL R2, R233, R238 ;  /* 0x000000eee9027220 */ /* 0x001fe20000400000 */
[----:B------:R-:W-:-:S04]  /*1a880*/  FFMA.SAT R233, R229, R126, 0.5 ;  /* 0x3f000000e5e97423 */ /* 0x000fc8000000207e */
[----:B------:R-:W-:Y:S01]  /*1a890*/  FFMA.RM R233, R233, R124, 12582913 ;  /* 0x4b400001e9e97423 */ /* 0x000fe2000000407c */
[----:B------:R-:W0:Y:S03]  /*1a8a0*/  MUFU.EX2 R235, R235 ;  /* 0x000000eb00eb7308 */ /* 0x000e260000000800 */
        /* <DEDUP_REMOVED lines=10> */
[----:B-1----:R-:W-:-:S03]  /*1a950*/  FMUL R2, R234, R239 ;  /* 0x000000efea027220 */ /* 0x002fc60000400000 */
[----:B------:R-:W-:Y:S02]  /*1a960*/  FADD R234, R229, -12583039 ;  /* 0xcb40007fe5ea7421 */ /* 0x000fe40000000000 */
[----:B------:R0:W-:Y:S02]  /*1a970*/  STL [R1+0x73c], R2 ;  /* 0x00073c0201007387 */ /* 0x0001e40000100800 */
[C---:B------:R-:W-:Y:S01]  /*1a980*/  FFMA R234, R230.reuse, 1.4426950216293334961, -R234 ;  /* 0x3fb8aa3be6ea7823 */ /* 0x040fe200000008ea */
[----:B------:R-:W1:Y:S01]  /*1a990*/  MUFU.EX2 R236, R236 ;  /* 0x000000ec00ec7308 */ /* 0x000e620000000800 */
[----:B0-----:R-:W-:Y:S01]  /*1a9a0*/  FMUL R2, R127, R235 ;  /* 0x000000eb7f027220 */ /* 0x001fe20000400000 */
[----:B------:R-:W-:Y:S01]  /*1a9b0*/  FFMA.SAT R127, R231, R126, 0.5 ;  /* 0x3f000000e77f7423 */ /* 0x000fe2000000207e */
[----:B------:R-:W-:-:S03]  /*1a9c0*/  FFMA R234, R230, 1.925963033500011079e-08, R234 ;  /* 0x32a57060e6ea7823 */ /* 0x000fc600000000ea */
[----:B------:R-:W-:-:S04]  /*1a9d0*/  FFMA.RM R127, R127, R124, 12582913 ;  /* 0x4b4000017f7f7423 */ /* 0x000fc8000000407c */
[----:B------:R-:W-:Y:S01]  /*1a9e0*/  FADD R230, R127, -12583039 ;  /* 0xcb40007f7fe67421 */ /* 0x000fe20000000000 */
[----:B------:R-:W0:Y:S03]  /*1a9f0*/  MUFU.EX2 R234, R234 ;  /* 0x000000ea00ea7308 */ /* 0x000e260000000800 */
[----:B------:R-:W-:Y:S01]  /*1aa00*/  FFMA R230, R231, 1.4426950216293334961, -R230 ;  /* 0x3fb8aa3be7e67823 */ /* 0x000fe200000008e6 */
[----:B------:R-:W-:-:S03]  /*1aa10*/  FADD R232, -R125, R232 ;  /* 0x000000e87de87221 */ /* 0x000fc60000000100 */
[----:B------:R-:W-:Y:S01]  /*1aa20*/  FFMA R230, R231, 1.925963033500011079e-08, R230 ;  /* 0x32a57060e7e67823 */ /* 0x000fe200000000e6 */
[----:B------:R-:W-:Y:S01]  /*1aa30*/  SHF.L.U32 R233, R233, 0x17, RZ ;  /* 0x00000017e9e97819 */ /* 0x000fe200000006ff */
[----:B------:R-:W-:Y:S01]  /*1aa40*/  FFMA.SAT R231, R232, R126, 0.5 ;  /* 0x3f000000e8e77423 */ /* 0x000fe2000000207e */
[----:B------:R1:W-:Y:S03]  /*1aa50*/  STL [R1+0x738], R2 ;  /* 0x0007380201007387 */ /* 0x0003e60000100800 */
[----:B------:R-:W2:Y:S01]  /*1aa60*/  MUFU.EX2 R230, R230 ;  /* 0x000000e600e67308 */ /* 0x000ea20000000800 */
[----:B------:R-:W-:Y:S01]  /*1aa70*/  SHF.L.U32 R229, R229, 0x17, RZ ;  /* 0x00000017e5e57819 */ /* 0x000fe200000006ff */
[----:B------:R-:W-:Y:S01]  /*1aa80*/  FFMA.RM R231, R231, R124, 12582913 ;  /* 0x4b400001e7e77423 */ /* 0x000fe2000000407c */
[----:B------:R-:W-:Y:S01]  /*1aa90*/  FADD R225, -R125, R225 ;  /* 0x000000e17de17221 */ /* 0x000fe20000000100 */
[----:B-1----:R-:W-:-:S02]  /*1aaa0*/  FMUL R2, R233, R236 ;  /* 0x000000ece9027220 */ /* 0x002fc40000400000 */
[----:B------:R-:W-:-:S03]  /*1aab0*/  FADD R233, R231, -12583039 ;  /* 0xcb40007fe7e97421 */ /* 0x000fc60000000000 */
[----:B------:R0:W-:Y:S01]  /*1aac0*/  STL [R1+0x734], R2 ;  /* 0x0007340201007387 */ /* 0x0001e20000100800 */
[C---:B------:R-:W-:Y:S01]  /*1aad0*/  FFMA R233, R232.reuse, 1.4426950216293334961, -R233 ;  /* 0x3fb8aa3be8e97823 */ /* 0x040fe200000008e9 */
[----:B------:R-:W-:Y:S01]  /*1aae0*/  SHF.L.U32 R127, R127, 0x17, RZ ;  /* 0x000000177f7f7819 */ /* 0x000fe200000006ff */
[----:B------:R-:W-:Y:S01]  /*1aaf0*/  FADD R226, -R125, R226 ;  /* 0x000000e27de27221 */ /* 0x000fe20000000100 */
[----:B0-----:R-:W-:Y:S01]  /*1ab00*/  FMUL R2, R229, R234 ;  /* 0x000000eae5027220 */ /* 0x001fe20000400000 */
[----:B------:R-:W-:Y:S01]  /*1ab10*/  FFMA.SAT R229, R225, R126, 0.5 ;  /* 0x3f000000e1e57423 */ /* 0x000fe2000000207e */
[----:B------:R-:W-:-:S03]  /*1ab20*/  FFMA R233, R232, 1.925963033500011079e-08, R233 ;  /* 0x32a57060e8e97823 */ /* 0x000fc600000000e9 */
[----:B------:R-:W-:Y:S01]  /*1ab30*/  FFMA.RM R229, R229, R124, 12582913 ;  /* 0x4b400001e5e57423 */ /* 0x000fe2000000407c */
[----:B------:R2:W-:Y:S03]  /*1ab40*/  STL [R1+0x730], R2 ;  /* 0x0007300201007387 */ /* 0x0005e60000100800 */
[----:B------:R-:W-:Y:S01]  /*1ab50*/  FADD R232, R229, -12583039 ;  /* 0xcb40007fe5e87421 */ /* 0x000fe20000000000 */
[----:B--2---:R-:W-:Y:S01]  /*1ab60*/  FMUL R2, R127, R230 ;  /* 0x000000e67f027220 */ /* 0x004fe20000400000 */
[----:B------:R-:W-:Y:S02]  /*1ab70*/  FFMA.SAT R127, R226, R126, 0.5 ;  /* 0x3f000000e27f7423 */ /* 0x000fe4000000207e */
[----:B------:R-:W-:Y:S02]  /*1ab80*/  FFMA R232, R225, 1.4426950216293334961, -R232 ;  /* 0x3fb8aa3be1e87823 */ /* 0x000fe400000008e8 */
[----:B------:R-:W-:-:S02]  /*1ab90*/  FFMA.RM R127, R127, R124, 12582913 ;  /* 0x4b4000017f7f7423 */ /* 0x000fc4000000407c */
        /* <DEDUP_REMOVED lines=8> */
[----:B------:R-:W-:-:S05]  /*1ac20*/  SHF.L.U32 R231, R231, 0x17, RZ ;  /* 0x00000017e7e77819 */ /* 0x000fca00000006ff */
[----:B------:R-:W2:Y:S01]  /*1ac30*/  MUFU.EX2 R225, R225 ;  /* 0x000000e100e17308 */ /* 0x000ea20000000800 */
[----:B------:R-:W-:Y:S01]  /*1ac40*/  FFMA.RM R226, R226, R124, 12582913 ;  /* 0x4b400001e2e27423 */ /* 0x000fe2000000407c */
[----:B------:R0:W-:Y:S01]  /*1ac50*/  STL [R1+0x72c], R2 ;  /* 0x00072c0201007387 */ /* 0x0001e20000100800 */
[----:B------:R-:W-:Y:S02]  /*1ac60*/  SHF.L.U32 R229, R229, 0x17, RZ ;  /* 0x00000017e5e57819 */ /* 0x000fe400000006ff */
[----:B------:R-:W-:Y:S01]  /*1ac70*/  FADD R230, R226, -12583039 ;  /* 0xcb40007fe2e67421 */ /* 0x000fe20000000000 */
[----:B------:R-:W-:Y:S01]  /*1ac80*/  FADD R228, -R125, R228 ;  /* 0x000000e47de47221 */ /* 0x000fe20000000100 */
[----:B0-----:R-:W-:Y:S02]  /*1ac90*/  FMUL R2, R231, R233 ;  /* 0x000000e9e7027220 */ /* 0x001fe40000400000 */
[----:B------:R-:W-:Y:S01]  /*1aca0*/  FFMA R230, R227, 1.4426950216293334961, -R230 ;  /* 0x3fb8aa3be3e67823 */ /* 0x000fe200000008e6 */
[----:B------:R-:W-:-:S02]  /*1acb0*/  SHF.L.U32 R127, R127, 0x17, RZ ;  /* 0x000000177f7f7819 */ /* 0x000fc400000006ff */
[----:B------:R1:W-:Y:S01]  /*1acc0*/  STL [R1+0x728], R2 ;  /* 0x0007280201007387 */ /* 0x0003e20000100800 */
[----:B------:R-:W-:Y:S01]  /*1acd0*/  FFMA R230, R227, 1.925963033500011079e-08, R230 ;  /* 0x32a57060e3e67823 */ /* 0x000fe200000000e6 */
[----:B------:R-:W-:Y:S01]  /*1ace0*/  FADD R221, -R125, R221 ;  /* 0x000000dd7ddd7221 */ /* 0x000fe20000000100 */
        /* <DEDUP_REMOVED lines=222> */
[----:B------:R-:W-:-:S03]  /*1bad0*/  FFMA R201, R202, 1.4426950216293334961, -R201 ;  /* 0x3fb8aa3bcac97823 */ /* 0x000fc600000008c9 */
[----:B------:R-:W1:Y:S01]  /*1bae0*/  MUFU.EX2 R208, R208 ;  /* 0x000000d000d07308 */ /* 0x000e620000000800 */
[----:B------:R-:W-:Y:S01]  /*1baf0*/  FFMA R201, R202, 1.925963033500011079e-08, R201 ;  /* 0x32a57060cac97823 */ /* 0x000fe200000000c9 */
[----:B------:R-:W-:Y:S01]  /*1bb00*/  FADD R203, -R125, R203 ;  /* 0x000000cb7dcb7221 */ /* 0x000fe20000000100 */
[----:B------:R-:W-:-:S05]  /*1bb10*/  SHF.L.U32 R207, R207, 0x17, RZ ;  /* 0x00000017cfcf7819 */ /* 0x000fca00000006ff */
[----:B------:R-:W2:Y:S01]  /*1bb20*/  MUFU.EX2 R201, R201 ;  /* 0x000000c900c97308 */ /* 0x000ea20000000800 */
[----:B------:R-:W-:Y:S01]  /*1bb30*/  FFMA.SAT R202, R203, R126, 0.5 ;  /* 0x3f000000cbca7423 */ /* 0x000fe2000000207e */
[----:B------:R0:W-:Y:S01]  /*1bb40*/  STL [R1+0x6cc], R2 ;  /* 0x0006cc0201007387 */ /* 0x0001e20000100800 */
[----:B------:R-:W-:Y:S02]  /*1bb50*/  SHF.L.U32 R205, R205, 0x17, RZ ;  /* 0x00000017cdcd7819 */ /* 0x000fe400000006ff */
[----:B------:R-:W-:Y:S01]  /*1bb60*/  FFMA.RM R202, R202, R124, 12582913 ;  /* 0x4b400001caca7423 */ /* 0x000fe2000000407c */
[----:B0-----:R-:W-:-:S03]  /*1bb70*/  FMUL R2, R207, R209 ;  /* 0x000000d1cf027220 */ /* 0x001fc60000400000 */
[----:B------:R-:W-:Y:S01]  /*1bb80*/  FADD R206, R202, -12583039 ;  /* 0xcb40007fcace7421 */ /* 0x000fe20000000000 */
[----:B------:R-:W-:Y:S01]  /*1bb90*/  SHF.L.U32 R127, R127, 0x17, RZ ;  /* 0x000000177f7f7819 */ /* 0x000fe200000006ff */
[----:B------:R1:W-:Y:S01]  /*1bba0*/  STL [R1+0x6c4], R2 ;  /* 0x0006c40201007387 */ /* 0x0003e20000100800 */
[----:B------:R-:W-:Y:S01]  /*1bbb0*/  FADD R197, -R125, R197 ;  /* 0x000000c57dc57221 */ /* 0x000fe20000000100 */
[----:B------:R-:W-:Y:S01]  /*1bbc0*/  FFMA R206, R203, 1.4426950216293334961, -R206 ;  /* 0x3fb8aa3bcbce7823 */ /* 0x000fe200000008ce */
[----:B------:R-:W-:Y:S01]  /*1bbd0*/  FADD R204, -R125, R204 ;  /* 0x000000cc7dcc7221 */ /* 0x000fe20000000100 */
[----:B-1----:R-:W-:Y:S02]  /*1bbe0*/  FMUL R2, R205, R208 ;  /* 0x000000d0cd027220 */ /* 0x002fe40000400000 */
[----:B------:R-:W-:-:S03]  /*1bbf0*/  FFMA R206, R203, 1.925963033500011079e-08, R206 ;  /* 0x32a57060cbce7823 */ /* 0x000fc600000000ce */
[----:B------:R2:W-:Y:S01]  /*1bc00*/  STL [R1+0x6c0], R2 ;  /* 0x0006c00201007387 */ /* 0x0005e20000100800 */
[-C--:B------:R-:W-:Y:S02]  /*1bc10*/  FFMA.SAT R203, R204, R126.reuse, 0.5 ;  /* 0x3f000000cccb7423 */ /* 0x080fe4000000207e */
[----:B------:R-:W0:Y:S01]  /*1bc20*/  MUFU.EX2 R206, R206 ;  /* 0x000000ce00ce7308 */ /* 0x000e220000000800 */
[----:B--2---:R-:W-:Y:S01]  /*1bc30*/  FMUL R2, R127, R201 ;  /* 0x000000c97f027220 */ /* 0x004fe20000400000 */
[----:B------:R-:W-:Y:S01]  /*1bc40*/  FFMA.SAT R127, R197, R126, 0.5 ;  /* 0x3f000000c57f7423 */ /* 0x000fe2000000207e */
[----:B------:R-:W-:-:S03]  /*1bc50*/  FFMA.RM R203, R203, R124, 12582913 ;  /* 0x4b400001cbcb7423 */ /* 0x000fc6000000407c */
[----:B------:R-:W-:Y:S01]  /*1bc60*/  FFMA.RM R127, R127, R124, 12582913 ;  /* 0x4b4000017f7f7423 */ /* 0x000fe2000000407c */
[----:B------:R-:W-:-:S03]  /*1bc70*/  FADD R205, R203, -12583039 ;  /* 0xcb40007fcbcd7421 */ /* 0x000fc60000000000 */
[----:B------:R-:W-:Y:S01]  /*1bc80*/  FADD R201, R127, -12583039 ;  /* 0xcb40007f7fc97421 */ /* 0x000fe20000000000 */
[----:B------:R-:W-:Y:S01]  /*1bc90*/  FADD R198, -R125, R198 ;  /* 0x000000c67dc67221 */ /* 0x000fe20000000100 */
[----:B------:R-:W-:Y:S02]  /*1bca0*/  FFMA R205, R204, 1.4426950216293334961, -R205 ;  /* 0x3fb8aa3bcccd7823 */ /* 0x000fe400000008cd */
[C---:B------:R-:W-:Y:S01]  /*1bcb0*/  FFMA R201, R197.reuse, 1.4426950216293334961, -R201 ;  /* 0x3fb8aa3bc5c97823 */ /* 0x040fe200000008c9 */
[----:B------:R-:W-:Y:S01]  /*1bcc0*/  SHF.L.U32 R202, R202, 0x17, RZ ;  /* 0x00000017caca7819 */ /* 0x000fe200000006ff */
[----:B------:R-:W-:Y:S02]  /*1bcd0*/  FFMA R205, R204, 1.925963033500011079e-08, R205 ;  /* 0x32a57060cccd7823 */ /* 0x000fe400000000cd */
[----:B------:R-:W-:Y:S01]  /*1bce0*/  FFMA R201, R197, 1.925963033500011079e-08, R201 ;  /* 0x32a57060c5c97823 */ /* 0x000fe200000000c9 */
[----:B------:R-:W-:Y:S01]  /*1bcf0*/  FFMA.SAT R197, R198, R126, 0.5 ;  /* 0x3f000000c6c57423 */ /* 0x000fe2000000207e */
[----:B------:R0:W-:Y:S03]  /*1bd00*/  STL [R1+0x6bc], R2 ;  /* 0x0006bc0201007387 */ /* 0x0001e60000100800 */
[----:B------:R-:W-:Y:S01]  /*1bd10*/  FFMA.RM R197, R197, R124, 12582913 ;  /* 0x4b400001c5c57423 */ /* 0x000fe2000000407c */
[----:B------:R-:W1:Y:S01]  /*1bd20*/  MUFU.EX2 R205, R205 ;  /* 0x000000cd00cd7308 */ /* 0x000e620000000800 */
[----:B0-----:R-:W-:-:S02]  /*1bd30*/  FMUL R2, R202, R206 ;  /* 0x000000ceca027220 */ /* 0x001fc40000400000 */
[----:B------:R-:W-:-:S05]  /*1bd40*/  FADD R202, R197, -12583039 ;  /* 0xcb40007fc5ca7421 */ /* 0x000fca0000000000 */
[----:B------:R-:W0:Y:S01]  /*1bd50*/  MUFU.EX2 R201, R201 ;  /* 0x000000c900c97308 */ /* 0x000e220000000800 */
        /* <DEDUP_REMOVED lines=13> */
[----:B------:R-:W-:Y:S01]  /*1be30*/  FFMA R203, R199, 1.4426950216293334961, -R203 ;  /* 0x3fb8aa3bc7cb7823 */ /* 0x000fe200000008cb */
        /* <DEDUP_REMOVED lines=14> */
[----:B------:R-:W-:Y:S01]  /*1bf20*/  FADD R200, R197, -12583039 ;  /* 0xcb40007fc5c87421 */ /* 0x000fe20000000000 */
[----:B------:R-:W-:-:S03]  /*1bf30*/  FADD R194, -R125, R194 ;  /* 0x000000c27dc27221 */ /* 0x000fc60000000100 */
[----:B------:R-:W-:-:S03]  /*1bf40*/  FFMA R200, R131, 1.4426950216293334961, -R200 ;  /* 0x3fb8aa3b83c87823 */ /* 0x000fc600000008c8 */
[----:B------:R-:W1:Y:S01]  /*1bf50*/  MUFU.EX2 R199, R199 ;  /* 0x000000c700c77308 */ /* 0x000e620000000800 */
[----:B------:R-:W-:Y:S01]  /*1bf60*/  FFMA R200, R131, 1.925963033500011079e-08, R200 ;  /* 0x32a5706083c87823 */ /* 0x000fe200000000c8 */
[----:B------:R-:W-:Y:S01]  /*1bf70*/  FFMA.SAT R131, R194, R126, 0.5 ;  /* 0x3f000000c2837423 */ /* 0x000fe2000000207e */
[----:B------:R-:W-:Y:S01]  /*1bf80*/  SHF.L.U32 R198, R198, 0x17, RZ ;  /* 0x00000017c6c67819 */ /* 0x000fe200000006ff */
[----:B------:R0:W-:Y:S02]  /*1bf90*/  STL [R1+0x6ac], R2 ;  /* 0x0006ac0201007387 */ /* 0x0001e40000100800 */
[----:B------:R-:W-:Y:S01]  /*1bfa0*/  FFMA.RM R131, R131, R124, 12582913 ;  /* 0x4b40000183837423 */ /* 0x000fe2000000407c */
[----:B------:R-:W-:Y:S01]  /*1bfb0*/  SHF.L.U32 R127, R127, 0x17, RZ ;  /* 0x000000177f7f7819 */ /* 0x000fe200000006ff */
[----:B------:R-:W-:Y:S01]  /*1bfc0*/  FADD R195, -R125, R195 ;  /* 0x000000c37dc37221 */ /* 0x000fe20000000100 */
[----:B0-----:R-:W-:Y:S01]  /*1bfd0*/  FMUL R2, R198, R203 ;  /* 0x000000cbc6027220 */ /* 0x001fe20000400000 */
[----:B------:R-:W-:-:S04]  /*1bfe0*/  FADD R198, R131, -12583039 ;  /* 0xcb40007f83c67421 */ /* 0x000fc80000000000 */
[----:B------:R1:W-:Y:S01]  /*1bff0*/  STL [R1+0x6a8], R2 ;  /* 0x0006a80201007387 */ /* 0x0003e20000100800 */
[C---:B------:R-:W-:Y:S01]  /*1c000*/  FFMA R198, R194.reuse, 1.4426950216293334961, -R198 ;  /* 0x3fb8aa3bc2c67823 */ /* 0x040fe200000008c6 */
[----:B------:R-:W0:Y:S03]  /*1c010*/  MUFU.EX2 R200, R200 ;  /* 0x000000c800c87308 */ /* 0x000e260000000800 */
[----:B------:R-:W-:Y:S01]  /*1c020*/  FFMA R198, R194, 1.925963033500011079e-08, R198 ;  /* 0x32a57060c2c67823 */ /* 0x000fe200000000c6 */
[----:B-1----:R-:W-:Y:S01]  /*1c030*/  FMUL R2, R127, R199 ;  /* 0x000000c77f027220 */ /* 0x002fe20000400000 */
[----:B------:R-:W-:-:S04]  /*1c040*/  FFMA.SAT R127, R195, R126, 0.5 ;  /* 0x3f000000c37f7423 */ /* 0x000fc8000000207e */
[----:B------:R-:W-:Y:S01]  /*1c050*/  FFMA.RM R127, R127, R124, 12582913 ;  /* 0x4b4000017f7f7423 */ /* 0x000fe2000000407c */
[----:B------:R-:W1:Y:S03]  /*1c060*/  MUFU.EX2 R198, R198 ;  /* 0x000000c600c67308 */ /* 0x000e660000000800 */
        /* <DEDUP_REMOVED lines=10> */
[----:B0-----:R-:W-:-:S03]  /*1c110*/  FMUL R2, R197, R200 ;  /* 0x000000c8c5027220 */ /* 0x001fc60000400000 */
[----:B------:R-:W-:Y:S02]  /*1c120*/  FADD R197, R195, -12583039 ;  /* 0xcb40007fc3c57421 */ /* 0x000fe40000000000 */
[----:B------:R1:W-:Y:S02]  /*1c130*/  STL [R1+0x6a0], R2 ;  /* 0x0006a00201007387 */ /* 0x0003e40000100800 */
[C---:B------:R-:W-:Y:S01]  /*1c140*/  FFMA R197, R196.reuse, 1.4426950216293334961, -R197 ;  /* 0x3fb8aa3bc4c57823 */ /* 0x040fe200000008c5 */
[----:B------:R-:W0:Y:S01]  /*1c150*/  MUFU.EX2 R194, R194 ;  /* 0x000000c200c27308 */ /* 0x000e220000000800 */
[----:B-1----:R-:W-:Y:S01]  /*1c160*/  FMUL R2, R131, R198 ;  /* 0x000000c683027220 */ /* 0x002fe20000400000 */
[----:B------:R-:W-:Y:S01]  /*1c170*/  FFMA.SAT R131, R119, R126, 0.5 ;  /* 0x3f00000077837423 */ /* 0x000fe2000000207e */
[----:B------:R-:W-:-:S03]  /*1c180*/  FFMA R197, R196, 1.925963033500011079e-08, R197 ;  /* 0x32a57060c4c57823 */ /* 0x000fc600000000c5 */
[----:B------:R-:W-:-:S04]  /*1c190*/  FFMA.RM R131, R131, R124, 12582913 ;  /* 0x4b40000183837423 */ /* 0x000fc8000000407c */
[----:B------:R-:W-:Y:S01]  /*1c1a0*/  FADD R196, R131, -12583039 ;  /* 0xcb40007f83c47421 */ /* 0x000fe20000000000 */
[----:B------:R-:W-:-:S03]  /*1c1b0*/  FADD R120, -R125, R120 ;  /* 0x000000787d787221 */ /* 0x000fc60000000100 */
[----:B------:R-:W-:Y:S01]  /*1c1c0*/  FFMA R196, R119, 1.4426950216293334961, -R196 ;  /* 0x3fb8aa3b77c47823 */ /* 0x000fe200000008c4 */
[----:B------:R-:W-:-:S03]  /*1c1d0*/  SHF.L.U32 R127, R127, 0x17, RZ ;  /* 0x000000177f7f7819 */ /* 0x000fc600000006ff */
[----:B------:R-:W-:Y:S01]  /*1c1e0*/  FFMA R196, R119, 1.925963033500011079e-08, R196 ;  /* 0x32a5706077c47823 */ /* 0x000fe200000000c4 */
[----:B------:R-:W-:Y:S01]  /*1c1f0*/  FFMA.SAT R119, R120, R126, 0.5 ;  /* 0x3f00000078777423 */ /* 0x000fe2000000207e */
[----:B------:R0:W-:Y:S03]  /*1c200*/  STL [R1+0x69c], R2 ;  /* 0x00069c0201007387 */ /* 0x0001e60000100800 */
[----:B------:R-:W-:Y:S01]  /*1c210*/  FFMA.RM R119, R119, R124, 12582913 ;  /* 0x4b40000177777423 */ /* 0x000fe2000000407c */
[----:B------:R-:W1:Y:S01]  /*1c220*/  MUFU.EX2 R197, R197 ;  /* 0x000000c500c57308 */ /* 0x000e620000000800 */
[----:B0-----:R-:W-:Y:S02]  /*1c230*/  FMUL R2, R127, R194 ;  /* 0x000000c27f027220 */ /* 0x001fe40000400000 */
[----:B------:R-:W-:-:S04]  /*1c240*/  FADD R127, R119, -12583039 ;  /* 0xcb40007f777f7421 */ /* 0x000fc80000000000 */
[C---:B------:R-:W-:Y:S01]  /*1c250*/  FFMA R127, R120.reuse, 1.4426950216293334961, -R127 ;  /* 0x3fb8aa3b787f7823 */ /* 0x040fe2000000087f */
[----:B------:R-:W0:Y:S03]  /*1c260*/  MUFU.EX2 R196, R196 ;  /* 0x000000c400c47308 */ /* 0x000e260000000800 */
[----:B------:R-:W-:Y:S01]  /*1c270*/  FFMA R127, R120, 1.925963033500011079e-08, R127 ;  /* 0x32a57060787f7823 */ /* 0x000fe2000000007f */
[----:B------:R-:W-:Y:S01]  /*1c280*/  FADD R121, -R125, R121 ;  /* 0x000000797d797221 */ /* 0x000fe20000000100 */
[----:B------:R-:W-:-:S04]  /*1c290*/  SHF.L.U32 R195, R195, 0x17, RZ ;  /* 0x00000017c3c37819 */ /* 0x000fc800000006ff */
[----:B------:R-:W2:Y:S01]  /*1c2a0*/  MUFU.EX2 R127, R127 ;  /* 0x0000007f007f7308 */ /* 0x000ea20000000800 */
[----:B------:R-:W-:Y:S01]  /*1c2b0*/  FFMA.SAT R120, R121, R126, 0.5 ;  /* 0x3f00000079787423 */ /* 0x000fe2000000207e */
[----:B------:R1:W-:Y:S01]  /*1c2c0*/  STL [R1+0x698], R2 ;  /* 0x0006980201007387 */ /* 0x0003e20000100800 */
[----:B------:R-:W-:Y:S02]  /*1c2d0*/  SHF.L.U32 R131, R131, 0x17, RZ ;  /* 0x0000001783837819 */ /* 0x000fe400000006ff */
[----:B------:R-:W-:Y:S01]  /*1c2e0*/  FFMA.RM R120, R120, R124, 12582913 ;  /* 0x4b40000178787423 */ /* 0x000fe2000000407c */
[----:B-1----:R-:W-:-:S03]  /*1c2f0*/  FMUL R2, R195, R197 ;  /* 0x000000c5c3027220 */ /* 0x002fc60000400000 */
[----:B------:R-:W-:Y:S01]  /*1c300*/  FADD R194, R120, -12583039 ;  /* 0xcb40007f78c27421 */ /* 0x000fe20000000000 */
[----:B------:R-:W-:Y:S01]  /*1c310*/  SHF.L.U32 R119, R119, 0x17, RZ ;  /* 0x0000001777777819 */ /* 0x000fe200000006ff */
[----:B------:R0:W-:Y:S01]  /*1c320*/  STL [R1+0x694], R2 ;  /* 0x0006940201007387 */ /* 0x0001e20000100800 */
[----:B------:R-:W-:Y:S01]  /*1c330*/  FADD R115, -R125, R115 ;  /* 0x000000737d737221 */ /* 0x000fe20000000100 */
[----:B------:R-:W-:Y:S01]  /*1c340*/  FFMA R194, R121, 1.4426950216293334961, -R194 ;  /* 0x3fb8aa3b79c27823 */ /* 0x000fe200000008c2 */
[----:B------:R-:W-:Y:S01]  /*1c350*/  FADD R130, -R125, R130 ;  /* 0x000000827d827221 */ /* 0x000fe20000000100 */
[----:B0-----:R-:W-:Y:S02]  /*1c360*/  FMUL R2, R131, R196 ;  /* 0x000000c483027220 */ /* 0x001fe40000400000 */
        /* <DEDUP_REMOVED lines=21> */
[----:B------:R-:W-:Y:S01]  /*1c4c0*/  FADD R120, R115, -12583039 ;  /* 0xcb40007f73787421 */ /* 0x000fe20000000000 */
[----:B------:R-:W-:-:S03]  /*1c4d0*/  FADD R117, -R125, R117 ;  /* 0x000000757d757221 */ /* 0x000fc60000000100 */
[----:B------:R-:W-:Y:S01]  /*1c4e0*/  FFMA R120, R116, 1.4426950216293334961, -R120 ;  /* 0x3fb8aa3b74787823 */ /* 0x000fe20000000878 */
[----:B------:R-:W-:-:S03]  /*1c4f0*/  SHF.L.U32 R121, R121, 0x17, RZ ;  /* 0x0000001779797819 */ /* 0x000fc600000006ff */
[----:B------:R-:W-:Y:S01]  /*1c500*/  FFMA R120, R116, 1.925963033500011079e-08, R120 ;  /* 0x32a5706074787823 */ /* 0x000fe20000000078 */
[----:B------:R-:W-:Y:S01]  /*1c510*/  FFMA.SAT R116, R117, R126, 0.5 ;  /* 0x3f00000075747423 */ /* 0x000fe2000000207e */
[----:B------:R-:W0:Y:S01]  /*1c520*/  MUFU.EX2 R127, R127 ;  /* 0x0000007f007f7308 */ /* 0x000e220000000800 */
[----:B------:R1:W-:Y:S02]  /*1c530*/  STL [R1+0x688], R2 ;  /* 0x0006880201007387 */ /* 0x0003e40000100800 */
[----:B------:R-:W-:-:S05]  /*1c540*/  FFMA.RM R116, R116, R124, 12582913 ;  /* 0x4b40000174747423 */ /* 0x000fca000000407c */
[----:B------:R-:W2:Y:S01]  /*1c550*/  MUFU.EX2 R120, R120 ;  /* 0x0000007800787308 */ /* 0x000ea20000000800 */
[----:B-1----:R-:W-:Y:S01]  /*1c560*/  FMUL R2, R121, R131 ;  /* 0x0000008379027220 */ /* 0x002fe20000400000 */
        /* <DEDUP_REMOVED lines=15> */
[----:B--2---:R-:W-:Y:S01]  /*1c660*/  FMUL R2, R115, R120 ;  /* 0x0000007873027220 */ /* 0x004fe20000400000 */
        /* <DEDUP_REMOVED lines=419> */
[----:B------:R-:W0:Y:S03]  /*1e0a0*/  MUFU.EX2 R78, R78 ;  /* 0x0000004e004e7308 */ /* 0x000e260000000800 */
[----:B------:R-:W-:Y:S01]  /*1e0b0*/  FFMA.RM R72, R72, R124, 12582913 ;  /* 0x4b40000148487423 */ /* 0x000fe2000000407c */
[----:B-1----:R-:W-:-:S03]  /*1e0c0*/  FMUL R87, R77, R79 ;  /* 0x0000004f4d577220 */ /* 0x002fc60000400000 */
[----:B------:R-:W-:Y:S01]  /*1e0d0*/  FADD R77, R72, -12583039 ;  /* 0xcb40007f484d7421 */ /* 0x000fe20000000000 */
[----:B------:R-:W1:Y:S01]  /*1e0e0*/  MUFU.EX2 R76, R76 ;  /* 0x0000004c004c7308 */ /* 0x000e620000000800 */
[----:B------:R-:W-:Y:S02]  /*1e0f0*/  FADD R74, -R125, R74 ;  /* 0x0000004a7d4a7221 */ /* 0x000fe40000000100 */
[----:B------:R-:W-:Y:S01]  /*1e100*/  FFMA R77, R73, 1.4426950216293334961, -R77 ;  /* 0x3fb8aa3b494d7823 */ /* 0x000fe2000000084d */
[----:B------:R-:W-:Y:S01]  /*1e110*/  SHF.L.U32 R75, R75, 0x17, RZ ;  /* 0x000000174b4b7819 */ /* 0x000fe200000006ff */
[----:B------:R0:W-:Y:S02]  /*1e120*/  STL [R1+0x5d8], R2 ;  /* 0x0005d80201007387 */ /* 0x0001e40000100800 */
[----:B------:R-:W-:Y:S01]  /*1e130*/  FFMA R77, R73, 1.925963033500011079e-08, R77 ;  /* 0x32a57060494d7823 */ /* 0x000fe2000000004d */
[----:B------:R-:W-:Y:S01]  /*1e140*/  FFMA.SAT R73, R74, R126, 0.5 ;  /* 0x3f0000004a497423 */ /* 0x000fe2000000207e */
[----:B------:R-:W-:Y:S01]  /*1e150*/  SHF.L.U32 R71, R71, 0x17, RZ ;  /* 0x0000001747477819 */ /* 0x000fe200000006ff */
[----:B------:R-:W-:-:S02]  /*1e160*/  FADD R67, -R125, R67 ;  /* 0x000000437d437221 */ /* 0x000fc40000000100 */
[----:B------:R-:W-:Y:S01]  /*1e170*/  FFMA.RM R73, R73, R124, 12582913 ;  /* 0x4b40000149497423 */ /* 0x000fe2000000407c */
[----:B0-----:R-:W-:Y:S01]  /*1e180*/  FMUL R2, R75, R78 ;  /* 0x0000004e4b027220 */ /* 0x001fe20000400000 */
[----:B------:R-:W-:Y:S02]  /*1e190*/  STL [R1+0x5d4], R87 ;  /* 0x0005d45701007387 */ /* 0x000fe40000100800 */
        /* <DEDUP_REMOVED lines=43> */
[----:B--2---:R-:W-:Y:S01]  /*1e450*/  FMUL R2, R67, R72 ;  /* 0x0000004843027220 */ /* 0x004fe20000400000 */
[----:B------:R-:W-:Y:S02]  /*1e460*/  FFMA.SAT R67, R63, R126, 0.5 ;  /* 0x3f0000003f437423 */ /* 0x000fe4000000207e */
[----:B------:R-:W-:Y:S02]  /*1e470*/  FFMA R71, R70, 1.925963033500011079e-08, R71 ;  /* 0x32a5706046477823 */ /* 0x000fe40000000047 */
[----:B------:R-:W-:Y:S01]  /*1e480*/  FFMA.RM R67, R67, R124, 12582913 ;  /* 0x4b40000143437423 */ /* 0x000fe2000000407c */
[----:B------:R-:W0:Y:S03]  /*1e490*/  MUFU.EX2 R73, R73 ;  /* 0x0000004900497308 */ /* 0x000e260000000800 */
[----:B------:R-:W-:-:S04]  /*1e4a0*/  FADD R70, R67, -12583039 ;  /* 0xcb40007f43467421 */ /* 0x000fc80000000000 */
[C---:B------:R-:W-:Y:S01]  /*1e4b0*/  FFMA R70, R63.reuse, 1.4426950216293334961, -R70 ;  /* 0x3fb8aa3b3f467823 */ /* 0x040fe20000000846 */
[----:B------:R-:W1:Y:S03]  /*1e4c0*/  MUFU.EX2 R71, R71 ;  /* 0x0000004700477308 */ /* 0x000e660000000800 */
        /* <DEDUP_REMOVED lines=11> */
[----:B------:R1:W-:Y:S02]  /*1e580*/  STL [R1+0x5b8], R2 ;  /* 0x0005b80201007387 */ /* 0x0003e40000100800 */
[C---:B------:R-:W-:Y:S01]  /*1e590*/  FFMA R68, R64.reuse, 1.4426950216293334961, -R68 ;  /* 0x3fb8aa3b40447823 */ /* 0x040fe20000000844 */
[----:B------:R-:W-:Y:S01]  /*1e5a0*/  FADD R65, -R125, R65 ;  /* 0x000000417d417221 */ /* 0x000fe20000000100 */
[----:B-1----:R-:W-:Y:S02]  /*1e5b0*/  FMUL R2, R69, R71 ;  /* 0x0000004745027220 */ /* 0x002fe40000400000 */
[----:B------:R-:W-:-:S03]  /*1e5c0*/  FFMA R68, R64, 1.925963033500011079e-08, R68 ;  /* 0x32a5706040447823 */ /* 0x000fc60000000044 */
[----:B------:R2:W-:Y:S01]  /*1e5d0*/  STL [R1+0x5b4], R2 ;  /* 0x0005b40201007387 */ /* 0x0005e20000100800 */
[----:B------:R-:W-:Y:S01]  /*1e5e0*/  FFMA.SAT R64, R65, R126, 0.5 ;  /* 0x3f00000041407423 */ /* 0x000fe2000000207e */
[----:B--2---:R-:W-:-:S03]  /*1e5f0*/  FMUL R2, R67, R70 ;  /* 0x0000004643027220 */ /* 0x004fc60000400000 */
[----:B------:R-:W-:Y:S02]  /*1e600*/  FFMA.RM R64, R64, R124, 12582913 ;  /* 0x4b40000140407423 */ /* 0x000fe4000000407c */
[----:B------:R0:W-:Y:S04]  /*1e610*/  STL [R1+0x5b0], R2 ;  /* 0x0005b00201007387 */ /* 0x0001e80000100800 */
[----:B------:R-:W2:Y:S01]  /*1e620*/  LDL.LU R245, [R1+0xc4] ;  /* 0x0000c40001f57983 */ /* 0x000ea20000300800 */
[----:B------:R-:W-:Y:S01]  /*1e630*/  FADD R69, R64, -12583039 ;  /* 0xcb40007f40457421 */ /* 0x000fe20000000000 */
[----:B------:R-:W0:Y:S02]  /*1e640*/  MUFU.EX2 R68, R68 ;  /* 0x0000004400447308 */ /* 0x000e240000000800 */
[----:B------:R-:W3:Y:S01]  /*1e650*/  LDL.LU R123, [R1+0xc8] ;  /* 0x0000c800017b7983 */ /* 0x000ee20000300800 */
[----:B------:R-:W-:-:S04]  /*1e660*/  FFMA R69, R65, 1.4426950216293334961, -R69 ;  /* 0x3fb8aa3b41457823 */ /* 0x000fc80000000845 */
[----:B------:R-:W-:-:S06]  /*1e670*/  FFMA R69, R65, 1.925963033500011079e-08, R69 ;  /* 0x32a5706041457823 */ /* 0x000fcc0000000045 */
[----:B------:R-:W1:Y:S01]  /*1e680*/  MUFU.EX2 R69, R69 ;  /* 0x0000004500457308 */ /* 0x000e620000000800 */
[----:B------:R-:W-:Y:S02]  /*1e690*/  SHF.L.U32 R63, R63, 0x17, RZ ;  /* 0x000000173f3f7819 */ /* 0x000fe400000006ff */
[----:B------:R-:W-:Y:S01]  /*1e6a0*/  SHF.L.U32 R64, R64, 0x17, RZ ;  /* 0x0000001740407819 */ /* 0x000fe200000006ff */
[----:B------:R-:W-:Y:S02]  /*1e6b0*/  FADD R66, -R125, R66 ;  /* 0x000000427d427221 */ /* 0x000fe40000000100 */
[----:B0-----:R-:W-:Y:S02]  /*1e6c0*/  FMUL R2, R63, R68 ;  /* 0x000000443f027220 */ /* 0x001fe40000400000 */
[----:B------:R-:W-:-:S03]  /*1e6d0*/  FFMA.SAT R65, R66, R126, 0.5 ;  /* 0x3f00000042417423 */ /* 0x000fc6000000207e */
[----:B------:R0:W-:Y:S01]  /*1e6e0*/  STL [R1+0x5ac], R2 ;  /* 0x0005ac0201007387 */ /* 0x0001e20000100800 */
[----:B-1----:R-:W-:Y:S01]  /*1e6f0*/  FMUL R88, R64, R69 ;  /* 0x0000004540587220 */ /* 0x002fe20000400000 */
[----:B------:R-:W-:-:S04]  /*1e700*/  FFMA.RM R65, R65, R124, 12582913 ;  /* 0x4b40000141417423 */ /* 0x000fc8000000407c */
[----:B------:R-:W-:Y:S04]  /*1e710*/  STL [R1+0x5a8], R88 ;  /* 0x0005a85801007387 */ /* 0x000fe80000100800 */
[----:B------:R-:W4:Y:S01]  /*1e720*/  LDL.LU R241, [R1+0xd0] ;  /* 0x0000d00001f17983 */ /* 0x000f220000300800 */
[----:B------:R-:W-:-:S04]  /*1e730*/  FADD R67, R65, -12583039 ;  /* 0xcb40007f41437421 */ /* 0x000fc80000000000 */
[----:B------:R-:W-:-:S04]  /*1e740*/  FFMA R67, R66, 1.4426950216293334961, -R67 ;  /* 0x3fb8aa3b42437823 */ /* 0x000fc80000000843 */
[----:B------:R-:W-:-:S06]  /*1e750*/  FFMA R67, R66, 1.925963033500011079e-08, R67 ;  /* 0x32a5706042437823 */ /* 0x000fcc0000000043 */
[----:B------:R-:W0:Y:S01]  /*1e760*/  MUFU.EX2 R67, R67 ;  /* 0x0000004300437308 */ /* 0x000e220000000800 */
[----:B------:R-:W-:-:S05]  /*1e770*/  SHF.L.U32 R65, R65, 0x17, RZ ;  /* 0x0000001741417819 */ /* 0x000fca00000006ff */
[----:B0-----:R-:W-:-:S05]  /*1e780*/  FMUL R2, R65, R67 ;  /* 0x0000004341027220 */ /* 0x001fca0000400000 */
[----:B------:R0:W-:Y:S04]  /*1e790*/  STL [R1+0x5a4], R2 ;  /* 0x0005a40201007387 */ /* 0x0001e80000100800 */
[----:B------:R-:W4:Y:S01]  /*1e7a0*/  LDL.LU R243, [R1+0xd4] ;  /* 0x0000d40001f37983 */ /* 0x000f220000300800 */
[----:B------:R-:W-:-:S04]  /*1e7b0*/  FADD R59, -R125, R59 ;  /* 0x0000003b7d3b7221 */ /* 0x000fc80000000100 */
[----:B------:R-:W-:-:S04]  /*1e7c0*/  FFMA.SAT R63, R59, R126, 0.5 ;  /* 0x3f0000003b3f7423 */ /* 0x000fc8000000207e */
[----:B------:R-:W-:-:S04]  /*1e7d0*/  FFMA.RM R63, R63, R124, 12582913 ;  /* 0x4b4000013f3f7423 */ /* 0x000fc8000000407c */
[----:B------:R-:W-:Y:S01]  /*1e7e0*/  FADD R66, R63, -12583039 ;  /* 0xcb40007f3f427421 */ /* 0x000fe20000000000 */
[----:B------:R-:W-:-:S03]  /*1e7f0*/  FADD R60, -R125, R60 ;  /* 0x0000003c7d3c7221 */ /* 0x000fc60000000100 */
[----:B------:R-:W-:-:S04]  /*1e800*/  FFMA R66, R59, 1.4426950216293334961, -R66 ;  /* 0x3fb8aa3b3b427823 */ /* 0x000fc80000000842 */
[----:B------:R-:W-:Y:S01]  /*1e810*/  FFMA R66, R59, 1.925963033500011079e-08, R66 ;  /* 0x32a570603b427823 */ /* 0x000fe20000000042 */
[----:B------:R-:W-:-:S04]  /*1e820*/  FFMA.SAT R59, R60, R126, 0.5 ;  /* 0x3f0000003c3b7423 */ /* 0x000fc8000000207e */
[----:B------:R-:W-:-:S04]  /*1e830*/  FFMA.RM R59, R59, R124, 12582913 ;  /* 0x4b4000013b3b7423 */ /* 0x000fc8000000407c */
[----:B------:R-:W-:Y:S01]  /*1e840*/  FADD R64, R59, -12583039 ;  /* 0xcb40007f3b407421 */ /* 0x000fe20000000000 */
[----:B------:R-:W-:-:S03]  /*1e850*/  FADD R61, -R125, R61 ;  /* 0x0000003d7d3d7221 */ /* 0x000fc60000000100 */
[----:B------:R-:W-:-:S04]  /*1e860*/  FFMA R64, R60, 1.4426950216293334961, -R64 ;  /* 0x3fb8aa3b3c407823 */ /* 0x000fc80000000840 */
[----:B------:R-:W-:Y:S01]  /*1e870*/  FFMA R64, R60, 1.925963033500011079e-08, R64 ;  /* 0x32a570603c407823 */ /* 0x000fe20000000040 */
[----:B------:R-:W-:Y:S01]  /*1e880*/  FFMA.SAT R60, R61, R126, 0.5 ;  /* 0x3f0000003d3c7423 */ /* 0x000fe2000000207e */
[----:B------:R-:W0:Y:S03]  /*1e890*/  MUFU.EX2 R66, R66 ;  /* 0x0000004200427308 */ /* 0x000e260000000800 */
[----:B------:R-:W-:-:S04]  /*1e8a0*/  FFMA.RM R60, R60, R124, 12582913 ;  /* 0x4b4000013c3c7423 */ /* 0x000fc8000000407c */
[----:B------:R-:W-:Y:S01]  /*1e8b0*/  FADD R65, R60, -12583039 ;  /* 0xcb40007f3c417421 */ /* 0x000fe20000000000 */
[----:B------:R-:W-:-:S03]  /*1e8c0*/  FADD R62, -R125, R62 ;  /* 0x0000003e7d3e7221 */ /* 0x000fc60000000100 */
[----:B------:R-:W-:Y:S01]  /*1e8d0*/  FFMA R65, R61, 1.4426950216293334961, -R65 ;  /* 0x3fb8aa3b3d417823 */ /* 0x000fe20000000841 */
[----:B------:R-:W-:-:S03]  /*1e8e0*/  SHF.L.U32 R63, R63, 0x17, RZ ;  /* 0x000000173f3f7819 */ /* 0x000fc600000006ff */
[----:B------:R-:W-:Y:S01]  /*1e8f0*/  FFMA R65, R61, 1.925963033500011079e-08, R65 ;  /* 0x32a570603d417823 */ /* 0x000fe20000000041 */
[----:B------:R-:W-:Y:S01]  /*1e900*/  FFMA.SAT R61, R62, R126, 0.5 ;  /* 0x3f0000003e3d7423 */ /* 0x000fe2000000207e */
[----:B------:R-:W1:Y:S03]  /*1e910*/  MUFU.EX2 R64, R64 ;  /* 0x0000004000407308 */ /* 0x000e660000000800 */
[----:B------:R-:W-:Y:S01]  /*1e920*/  FFMA.RM R61, R61, R124, 12582913 ;  /* 0x4b4000013d3d7423 */ /* 0x000fe2000000407c */
[----:B0-----:R-:W-:-:S03]  /*1e930*/  FMUL R2, R63, R66 ;  /* 0x000000423f027220 */ /* 0x001fc60000400000 */
[----:B------:R-:W-:Y:S01]  /*1e940*/  FADD R63, R61, -12583039 ;  /* 0xcb40007f3d3f7421 */ /* 0x000fe20000000000 */
[----:B------:R-:W-:-:S03]  /*1e950*/  SHF.L.U32 R59, R59, 0x17, RZ ;  /* 0x000000173b3b7819 */ /* 0x000fc600000006ff */
[C---:B------:R-:W-:Y:S01]  /*1e960*/  FFMA R63, R62.reuse, 1.4426950216293334961, -R63 ;  /* 0x3fb8aa3b3e3f7823 */ /* 0x040fe2000000083f */
[----:B------:R1:W-:Y:S03]  /*1e970*/  STL [R1+0x5a0], R2 ;  /* 0x0005a00201007387 */ /* 0x0003e60000100800 */
[----:B------:R-:W-:Y:S01]  /*1e980*/  FFMA R63, R62, 1.925963033500011079e-08, R63 ;  /* 0x32a570603e3f7823 */ /* 0x000fe2000000003f */
[----:B------:R-:W0:Y:S01]  /*1e990*/  MUFU.EX2 R65, R65 ;  /* 0x0000004100417308 */ /* 0x000e220000000800 */
[----:B-1----:R-:W-:Y:S01]  /*1e9a0*/  FMUL R2, R59, R64 ;  /* 0x000000403b027220 */ /* 0x002fe20000400000 */
[----:B------:R-:W-:-:S06]  /*1e9b0*/  SHF.L.U32 R60, R60, 0x17, RZ ;  /* 0x000000173c3c7819 */ /* 0x000fcc00000006ff */
[----:B------:R-:W1:Y:S01]  /*1e9c0*/  MUFU.EX2 R63, R63 ;  /* 0x0000003f003f7308 */ /* 0x000e620000000800 */
[----:B------:R-:W-:Y:S01]  /*1e9d0*/  SHF.L.U32 R61, R61, 0x17, RZ ;  /* 0x000000173d3d7819 */ /* 0x000fe200000006ff */
[----:B--2---:R-:W-:Y:S02]  /*1e9e0*/  FADD R62, -R125, R245 ;  /* 0x000000f57d3e7221 */ /* 0x004fe40000000100 */
[----:B------:R-:W2:Y:S02]  /*1e9f0*/  LDL.LU R245, [R1+0xd8] ;  /* 0x0000d80001f57983 */ /* 0x000ea40000300800 */
[----:B------:R-:W-:-:S04]  /*1ea00*/  FFMA.SAT R59, R62, R126, 0.5 ;  /* 0x3f0000003e3b7423 */ /* 0x000fc8000000207e */
[----:B------:R-:W-:-:S04]  /*1ea10*/  FFMA.RM R59, R59, R124, 12582913 ;  /* 0x4b4000013b3b7423 */ /* 0x000fc8000000407c */
[----:B------:R-:W-:-:S04]  /*1ea20*/  FADD R64, R59, -12583039 ;  /* 0xcb40007f3b407421 */ /* 0x000fc80000000000 */
[C---:B------:R-:W-:Y:S01]  /*1ea30*/  FFMA R64, R62.reuse, 1.4426950216293334961, -R64 ;  /* 0x3fb8aa3b3e407823 */ /* 0x040fe20000000840 */
[----:B------:R0:W-:Y:S03]  /*1ea40*/  STL [R1+0x59c], R2 ;  /* 0x00059c0201007387 */ /* 0x0001e60000100800 */
[----:B------:R-:W-:Y:S01]  /*1ea50*/  FFMA R64, R62, 1.925963033500011079e-08, R64 ;  /* 0x32a570603e407823 */ /* 0x000fe20000000040 */
[----:B---3--:R-:W-:Y:S02]  /*1ea60*/  FADD R62, -R125, R123 ;  /* 0x0000007b7d3e7221 */ /* 0x008fe40000000100 */
[----:B------:R-:W3:Y:S01]  /*1ea70*/  LDL.LU R123, [R1+0xdc] ;  /* 0x0000dc00017b7983 */ /* 0x000ee20000300800 */
[----:B0-----:R-:W-:Y:S01]  /*1ea80*/  FMUL R2, R60, R65 ;  /* 0x000000413c027220 */ /* 0x001fe20000400000 */
[----:B------:R-:W-:-:S04]  /*1ea90*/  FFMA.SAT R60, R62, R126, 0.5 ;  /* 0x3f0000003e3c7423 */ /* 0x000fc8000000207e */
[----:B------:R-:W-:-:S04]  /*1eaa0*/  FFMA.RM R60, R60, R124, 12582913 ;  /* 0x4b4000013c3c7423 */ /* 0x000fc8000000407c */
[----:B------:R-:W-:-:S04]  /*1eab0*/  FADD R65, R60, -12583039 ;  /* 0xcb40007f3c417421 */ /* 0x000fc80000000000 */
[C---:B------:R-:W-:Y:S01]  /*1eac0*/  FFMA R65, R62.reuse, 1.4426950216293334961, -R65 ;  /* 0x3fb8aa3b3e417823 */ /* 0x040fe20000000841 */
[----:B------:R1:W-:Y:S03]  /*1ead0*/  STL [R1+0x598], R2 ;  /* 0x0005980201007387 */ /* 0x0003e60000100800 */
[----:B------:R-:W-:Y:S01]  /*1eae0*/  FFMA R65, R62, 1.925963033500011079e-08, R65 ;  /* 0x32a570603e417823 */ /* 0x000fe20000000041 */
[----:B----4-:R-:W-:Y:S02]  /*1eaf0*/  FADD R62, -R125, R241 ;  /* 0x000000f17d3e7221 */ /* 0x010fe40000000100 */
[----:B------:R-:W4:Y:S01]  /*1eb00*/  LDL.LU R241, [R1+0xe4] ;  /* 0x0000e40001f17983 */ /* 0x000f220000300800 */
[----:B-1----:R-:W-:Y:S01]  /*1eb10*/  FMUL R2, R61, R63 ;  /* 0x0000003f3d027220 */ /* 0x002fe20000400000 */
[----:B------:R-:W-:-:S04]  /*1eb20*/  FFMA.SAT R61, R62, R126, 0.5 ;  /* 0x3f0000003e3d7423 */ /* 0x000fc8000000207e */
[----:B------:R-:W-:-:S04]  /*1eb30*/  FFMA.RM R61, R61, R124, 12582913 ;  /* 0x4b4000013d3d7423 */ /* 0x000fc8000000407c */
[----:B------:R-:W-:-:S04]  /*1eb40*/  FADD R63, R61, -12583039 ;  /* 0xcb40007f3d3f7421 */ /* 0x000fc80000000000 */
[C---:B------:R-:W-:Y:S01]  /*1eb50*/  FFMA R63, R62.reuse, 1.4426950216293334961, -R63 ;  /* 0x3fb8aa3b3e3f7823 */ /* 0x040fe2000000083f */
[----:B------:R0:W-:Y:S03]  /*1eb60*/  STL [R1+0x590], R2 ;  /* 0x0005900201007387 */ /* 0x0001e60000100800 */
[----:B------:R-:W-:Y:S01]  /*1eb70*/  FFMA R63, R62, 1.925963033500011079e-08, R63 ;  /* 0x32a570603e3f7823 */ /* 0x000fe2000000003f */
[----:B------:R-:W-:Y:S02]  /*1eb80*/  FADD R62, -R125, R243 ;  /* 0x000000f37d3e7221 */ /* 0x000fe40000000100 */
[----:B------:R-:W4:Y:S01]  /*1eb90*/  LDL.LU R243, [R1+0xe8] ;  /* 0x0000e80001f37983 */ /* 0x000f220000300800 */
[----:B------:R-:W0:Y:S01]  /*1eba0*/  MUFU.EX2 R64, R64 ;  /* 0x0000004000407308 */ /* 0x000e220000000800 */
[----:B------:R-:W-:-:S07]  /*1ebb0*/  SHF.L.U32 R59, R59, 0x17, RZ ;  /* 0x000000173b3b7819 */ /* 0x000fce00000006ff */
[----:B------:R-:W1:Y:S01]  /*1ebc0*/  MUFU.EX2 R65, R65 ;  /* 0x0000004100417308 */ /* 0x000e620000000800 */
[----:B0-----:R-:W-:Y:S01]  /*1ebd0*/  FMUL R2, R59, R64 ;  /* 0x000000403b027220 */ /* 0x001fe20000400000 */
[----:B------:R-:W-:-:S04]  /*1ebe0*/  FFMA.SAT R59, R62, R126, 0.5 ;  /* 0x3f0000003e3b7423 */ /* 0x000fc8000000207e */
[----:B------:R-:W-:-:S04]  /*1ebf0*/  FFMA.RM R59, R59, R124, 12582913 ;  /* 0x4b4000013b3b7423 */ /* 0x000fc8000000407c */
        /* <DEDUP_REMOVED lines=18> */
[----:B---3--:R-:W-:Y:S01]  /*1ed20*/  FADD R62, -R125, R123 ;  /* 0x0000007b7d3e7221 */ /* 0x008fe20000000100 */
[----:B0-----:R-:W-:-:S03]  /*1ed30*/  FMUL R2, R61, R63 ;  /* 0x0000003f3d027220 */ /* 0x001fc60000400000 */
[----:B------:R-:W-:-:S04]  /*1ed40*/  FFMA.SAT R61, R62, R126, 0.5 ;  /* 0x3f0000003e3d7423 */ /* 0x000fc8000000207e */
[----:B------:R-:W-:-:S04]  /*1ed50*/  FFMA.RM R61, R61, R124, 12582913 ;  /* 0x4b4000013d3d7423 */ /* 0x000fc8000000407c */
[----:B------:R-:W-:-:S04]  /*1ed60*/  FADD R63, R61, -12583039 ;  /* 0xcb40007f3d3f7421 */ /* 0x000fc80000000000 */
[C---:B------:R-:W-:Y:S01]  /*1ed70*/  FFMA R63, R62.reuse, 1.4426950216293334961, -R63 ;  /* 0x3fb8aa3b3e3f7823 */ /* 0x040fe2000000083f */
[----:B------:R1:W-:Y:S03]  /*1ed80*/  STL [R1+0x588], R2 ;  /* 0x0005880201007387 */ /* 0x0003e60000100800 */
[----:B------:R-:W-:Y:S01]  /*1ed90*/  FFMA R63, R62, 1.925963033500011079e-08, R63 ;  /* 0x32a570603e3f7823 */ /* 0x000fe2000000003f */
[----:B----4-:R-:W-:Y:S02]  /*1eda0*/  FADD R62, -R125, R241 ;  /* 0x000000f17d3e7221 */ /* 0x010fe40000000100 */
[----:B------:R-:W3:Y:S01]  /*1edb0*/  LDL.LU R241, [R1+0xf0] ;  /* 0x0000f00001f17983 */ /* 0x000ee20000300800 */
        /* <DEDUP_REMOVED lines=10> */
[----:B------:R-:W-:-:S05]  /*1ee60*/  SHF.L.U32 R60, R60, 0x17, RZ ;  /* 0x000000173c3c7819 */ /* 0x000fca00000006ff */
[----:B0-----:R-:W-:Y:S01]  /*1ee70*/  FMUL R2, R60, R65 ;  /* 0x000000413c027220 */ /* 0x001fe20000400000 */
[----:B------:R-:W-:-:S04]  /*1ee80*/  FFMA.SAT R60, R62, R126, 0.5 ;  /* 0x3f0000003e3c7423 */ /* 0x000fc8000000207e */
[----:B------:R-:W-:-:S04]  /*1ee90*/  FFMA.RM R60, R60, R124, 12582913 ;  /* 0x4b4000013c3c7423 */ /* 0x000fc8000000407c */
[----:B------:R-:W-:-:S04]  /*1eea0*/  FADD R65, R60, -12583039 ;  /* 0xcb40007f3c417421 */ /* 0x000fc80000000000 */
[C---:B------:R-:W-:Y:S01]  /*1eeb0*/  FFMA R65, R62.reuse, 1.4426950216293334961, -R65 ;  /* 0x3fb8aa3b3e417823 */ /* 0x040fe20000000841 */
[----:B------:R0:W-:Y:S03]  /*1eec0*/  STL [R1+0x580], R2 ;  /* 0x0005800201007387 */ /* 0x0001e60000100800 */
[----:B------:R-:W-:Y:S01]  /*1eed0*/  FFMA R65, R62, 1.925963033500011079e-08, R65 ;  /* 0x32a570603e417823 */ /* 0x000fe20000000041 */
[----:B------:R-:W1:Y:S01]  /*1eee0*/  MUFU.EX2 R63, R63 ;  /* 0x0000003f003f7308 */ /* 0x000e620000000800 */
[----:B------:R-:W-:-:S05]  /*1eef0*/  SHF.L.U32 R61, R61, 0x17, RZ ;  /* 0x000000173d3d7819 */ /* 0x000fca00000006ff */
[----:B-1----:R-:W-:Y:S02]  /*1ef00*/  FMUL R89, R61, R63 ;  /* 0x0000003f3d597220 */ /* 0x002fe40000400000 */
[----:B------:R-:W0:Y:S01]  /*1ef10*/  MUFU.EX2 R64, R64 ;  /* 0x0000004000407308 */ /* 0x000e220000000800 */
[----:B------:R-:W-:-:S05]  /*1ef20*/  SHF.L.U32 R59, R59, 0x17, RZ ;  /* 0x000000173b3b7819 */ /* 0x000fca00000006ff */
[----:B0-----:R-:W-:Y:S01]  /*1ef30*/  FMUL R2, R59, R64 ;  /* 0x000000403b027220 */ /* 0x001fe20000400000 */
[----:B--2---:R-:W-:Y:S02]  /*1ef40*/  FADD R62, -R125, R245 ;  /* 0x000000f57d3e7221 */ /* 0x004fe40000000100 */
[----:B------:R-:W2:Y:S04]  /*1ef50*/  LDL.LU R245, [R1+0xf8] ;  /* 0x0000f80001f57983 */ /* 0x000ea80000300800 */
[----:B------:R-:W2:Y:S01]  /*1ef60*/  LDL.LU R123, [R1+0x100] ;  /* 0x00010000017b7983 */ /* 0x000ea20000300800 */
[----:B------:R-:W-:-:S04]  /*1ef70*/  FFMA.SAT R61, R62, R126, 0.5 ;  /* 0x3f0000003e3d7423 */ /* 0x000fc8000000207e */
[----:B------:R-:W-:-:S04]  /*1ef80*/  FFMA.RM R61, R61, R124, 12582913 ;  /* 0x4b4000013d3d7423 */ /* 0x000fc8000000407c */
[----:B------:R-:W-:-:S04]  /*1ef90*/  FADD R63, R61, -12583039 ;  /* 0xcb40007f3d3f7421 */ /* 0x000fc80000000000 */
[C---:B------:R-:W-:Y:S01]  /*1efa0*/  FFMA R63, R62.reuse, 1.4426950216293334961, -R63 ;  /* 0x3fb8aa3b3e3f7823 */ /* 0x040fe2000000083f */
[----:B------:R-:W-:Y:S03]  /*1efb0*/  STL [R1+0x57c], R89 ;  /* 0x00057c5901007387 */ /* 0x000fe60000100800 */
[----:B------:R-:W-:Y:S01]  /*1efc0*/  FFMA R63, R62, 1.925963033500011079e-08, R63 ;  /* 0x32a570603e3f7823 */ /* 0x000fe2000000003f */
[----:B---3--:R-:W-:Y:S02]  /*1efd0*/  FADD R62, -R125, R241 ;  /* 0x000000f17d3e7221 */ /* 0x008fe40000000100 */
[----:B------:R-:W3:Y:S02]  /*1efe0*/  LDL.LU R241, [R1+0x104] ;  /* 0x0001040001f17983 */ /* 0x000ee40000300800 */
        /* <DEDUP_REMOVED lines=32> */
[----:B------:R-:W-:Y:S02]  /*1f1f0*/  FADD R62, -R125, R123 ;  /* 0x0000007b7d3e7221 */ /* 0x000fe40000000100 */
[----:B------:R-:W2:Y:S01]  /*1f200*/  LDL.LU R123, [R1+0x114] ;  /* 0x00011400017b7983 */ /* 0x000ea20000300800 */
[----:B0-----:R-:W-:Y:S01]  /*1f210*/  FMUL R2, R59, R64 ;  /* 0x000000403b027220 */ /* 0x001fe20000400000 */
        /* <DEDUP_REMOVED lines=41> */
[----:B------:R-:W-:Y:S01]  /*1f4b0*/  FADD R62, -R125, R123 ;  /* 0x0000007b7d3e7221 */ /* 0x000fe20000000100 */
[----:B0-----:R-:W-:-:S03]  /*1f4c0*/  FMUL R2, R60, R65 ;  /* 0x000000413c027220 */ /* 0x001fc60000400000 */
        /* <DEDUP_REMOVED lines=978> */
[----:B------:R0:W-:Y:S04]  /*231f0*/  STL [R1+0x300], R2 ;  /* 0x0003000201007387 */ /* 0x0001e80000100800 */
[----:B------:R-:W3:Y:S01]  /*23200*/  LDL.LU R123, [R1+0x390] ;  /* 0x00039000017b7983 */ /* 0x000ee20000300800 */
[----:B------:R-:W-:-:S04]  /*23210*/  FFMA.RM R59, R59, R124, 12582913 ;  /* 0x4b4000013b3b7423 */ /* 0x000fc8000000407c */
[----:B------:R-:W-:-:S04]  /*23220*/  FADD R64, R59, -12583039 ;  /* 0xcb40007f3b407421 */ /* 0x000fc80000000000 */
[----:B------:R-:W-:-:S04]  /*23230*/  FFMA R64, R62, 1.4426950216293334961, -R64 ;  /* 0x3fb8aa3b3e407823 */ /* 0x000fc80000000840 */
        /* <DEDUP_REMOVED lines=11> */
[----:B------:R-:W-:-:S04]  /*232f0*/  FFMA R65, R62, 1.4426950216293334961, -R65 ;  /* 0x3fb8aa3b3e417823 */ /* 0x000fc80000000841 */
[----:B------:R-:W-:Y:S01]  /*23300*/  FFMA R65, R62, 1.925963033500011079e-08, R65 ;  /* 0x32a570603e417823 */ /* 0x000fe20000000041 */
[----:B-1----:R-:W-:Y:S01]  /*23310*/  FMUL R98, R61, R63 ;  /* 0x0000003f3d627220 */ /* 0x002fe20000400000 */
[----:B------:R-:W0:Y:S01]  /*23320*/  MUFU.EX2 R64, R64 ;  /* 0x0000004000407308 */ /* 0x000e220000000800 */
[----:B------:R-:W-:Y:S01]  /*23330*/  SHF.L.U32 R59, R59, 0x17, RZ ;  /* 0x000000173b3b7819 */ /* 0x000fe200000006ff */
[----:B------:R0:W-:Y:S06]  /*23340*/  STL [R1+0x2fc], R2 ;  /* 0x0002fc0201007387 */ /* 0x0001ec0000100800 */
[----:B------:R-:W1:Y:S01]  /*23350*/  MUFU.EX2 R65, R65 ;  /* 0x0000004100417308 */ /* 0x000e620000000800 */
[----:B0-----:R-:W-:Y:S01]  /*23360*/  FMUL R2, R59, R64 ;  /* 0x000000403b027220 */ /* 0x001fe20000400000 */
[----:B------:R-:W-:Y:S01]  /*23370*/  SHF.L.U32 R60, R60, 0x17, RZ ;  /* 0x000000173c3c7819 */ /* 0x000fe200000006ff */
[----:B--2---:R-:W-:-:S02]  /*23380*/  FADD R62, -R125, R245 ;  /* 0x000000f57d3e7221 */ /* 0x004fc40000000100 */
[----:B------:R-:W2:Y:S02]  /*23390*/  LDL.LU R245, [R1+0x398] ;  /* 0x0003980001f57983 */ /* 0x000ea40000300800 */
[----:B------:R-:W-:-:S04]  /*233a0*/  FFMA.SAT R61, R62, R126, 0.5 ;  /* 0x3f0000003e3d7423 */ /* 0x000fc8000000207e */
[----:B------:R-:W-:-:S04]  /*233b0*/  FFMA.RM R61, R61, R124, 12582913 ;  /* 0x4b4000013d3d7423 */ /* 0x000fc8000000407c */
[----:B------:R-:W-:-:S04]  /*233c0*/  FADD R63, R61, -12583039 ;  /* 0xcb40007f3d3f7421 */ /* 0x000fc80000000000 */
[----:B------:R-:W-:-:S04]  /*233d0*/  FFMA R63, R62, 1.4426950216293334961, -R63 ;  /* 0x3fb8aa3b3e3f7823 */ /* 0x000fc8000000083f */
[----:B------:R-:W-:Y:S01]  /*233e0*/  FFMA R63, R62, 1.925963033500011079e-08, R63 ;  /* 0x32a570603e3f7823 */ /* 0x000fe2000000003f */
[----:B------:R-:W-:Y:S01]  /*233f0*/  STL [R1+0x2f8], R98 ;  /* 0x0002f86201007387 */ /* 0x000fe20000100800 */
[----:B---3--:R-:W-:-:S03]  /*23400*/  FADD R62, -R125, R241 ;  /* 0x000000f17d3e7221 */ /* 0x008fc60000000100 */
[----:B------:R-:W3:Y:S01]  /*23410*/  LDL.LU R241, [R1+0x39c] ;  /* 0x00039c0001f17983 */ /* 0x000ee20000300800 */
[----:B------:R-:W-:-:S04]  /*23420*/  FFMA.SAT R59, R62, R126, 0.5 ;  /* 0x3f0000003e3b7423 */ /* 0x000fc8000000207e */
[----:B------:R-:W-:-:S04]  /*23430*/  FFMA.RM R59, R59, R124, 12582913 ;  /* 0x4b4000013b3b7423 */ /* 0x000fc8000000407c */
[----:B------:R-:W-:-:S04]  /*23440*/  FADD R64, R59, -12583039 ;  /* 0xcb40007f3b407421 */ /* 0x000fc80000000000 */
[C---:B------:R-:W-:Y:S01]  /*23450*/  FFMA R64, R62.reuse, 1.4426950216293334961, -R64 ;  /* 0x3fb8aa3b3e407823 */ /* 0x040fe20000000840 */
[----:B------:R1:W-:Y:S03]  /*23460*/  STL [R1+0x2f4], R2 ;  /* 0x0002f40201007387 */ /* 0x0003e60000100800 */
[----:B------:R-:W-:Y:S01]  /*23470*/  FFMA R64, R62, 1.925963033500011079e-08, R64 ;  /* 0x32a570603e407823 */ /* 0x000fe20000000040 */
[----:B------:R-:W-:Y:S01]  /*23480*/  FADD R62, -R125, R123 ;  /* 0x0000007b7d3e7221 */ /* 0x000fe20000000100 */
[----:B-1----:R-:W-:-:S03]  /*23490*/  FMUL R2, R60, R65 ;  /* 0x000000413c027220 */ /* 0x002fc60000400000 */
        /* <DEDUP_REMOVED lines=13> */
[----:B------:R1:W-:Y:S04]  /*23570*/  STL [R1+0x2ec], R2 ;  /* 0x0002ec0201007387 */ /* 0x0003e80000100800 */
[----:B------:R-:W4:Y:S01]  /*23580*/  LDL.LU R123, [R1+0x3a4] ;  /* 0x0003a400017b7983 */ /* 0x000f220000300800 */
[----:B------:R-:W-:Y:S01]  /*23590*/  FFMA.RM R61, R61, R124, 12582913 ;  /* 0x4b4000013d3d7423 */ /* 0x000fe2000000407c */
[----:B------:R-:W-:-:S03]  /*235a0*/  SHF.L.U32 R59, R59, 0x17, RZ ;  /* 0x000000173b3b7819 */ /* 0x000fc600000006ff */
[----:B------:R-:W-:Y:S02]  /*235b0*/  FADD R63, R61, -12583039 ;  /* 0xcb40007f3d3f7421 */ /* 0x000fe40000000000 */
[----:B-1----:R-:W-:Y:S02]  /*235c0*/  FMUL R2, R59, R64 ;  /* 0x000000403b027220 */ /* 0x002fe40000400000 */
[----:B------:R-:W-:-:S03]  /*235d0*/  FFMA R63, R62, 1.4426950216293334961, -R63 ;  /* 0x3fb8aa3b3e3f7823 */ /* 0x000fc6000000083f */
[----:B------:R0:W-:Y:S01]  /*235e0*/  STL [R1+0x2e8], R2 ;  /* 0x0002e80201007387 */ /* 0x0001e20000100800 */
[----:B------:R-:W-:Y:S01]  /*235f0*/  FFMA R63, R62, 1.925963033500011079e-08, R63 ;  /* 0x32a570603e3f7823 */ /* 0x000fe2000000003f */
[----:B------:R-:W1:Y:S01]  /*23600*/  MUFU.EX2 R65, R65 ;  /* 0x0000004100417308 */ /* 0x000e620000000800 */
[----:B------:R-:W-:Y:S01]  /*23610*/  SHF.L.U32 R60, R60, 0x17, RZ ;  /* 0x000000173c3c7819 */ /* 0x000fe200000006ff */
[----:B--2---:R-:W-:Y:S02]  /*23620*/  FADD R62, -R125, R245 ;  /* 0x000000f57d3e7221 */ /* 0x004fe40000000100 */
[----:B------:R-:W2:Y:S02]  /*23630*/  LDL.LU R245, [R1+0x3a8] ;  /* 0x0003a80001f57983 */ /* 0x000ea40000300800 */
[----:B------:R-:W-:Y:S02]  /*23640*/  FFMA.SAT R59, R62, R126, 0.5 ;  /* 0x3f0000003e3b7423 */ /* 0x000fe4000000207e */
[----:B0-----:R-:W2:Y:S02]  /*23650*/  LDL.LU R2, [R1+0x3ac] ;  /* 0x0003ac0001027983 */ /* 0x001ea40000300800 */
[----:B------:R-:W-:-:S04]  /*23660*/  FFMA.RM R59, R59, R124, 12582913 ;  /* 0x4b4000013b3b7423 */ /* 0x000fc8000000407c */
[----:B------:R-:W-:-:S04]  /*23670*/  FADD R64, R59, -12583039 ;  /* 0xcb40007f3b407421 */ /* 0x000fc80000000000 */
[----:B------:R-:W-:-:S04]  /*23680*/  FFMA R64, R62, 1.4426950216293334961, -R64 ;  /* 0x3fb8aa3b3e407823 */ /* 0x000fc80000000840 */
[----:B------:R-:W-:Y:S01]  /*23690*/  FFMA R64, R62, 1.925963033500011079e-08, R64 ;  /* 0x32a570603e407823 */ /* 0x000fe20000000040 */
[----:B---3--:R-:W-:Y:S01]  /*236a0*/  FADD R62, -R125, R241 ;  /* 0x000000f17d3e7221 */ /* 0x008fe20000000100 */
[----:B-1----:R-:W-:-:S03]  /*236b0*/  FMUL R241, R60, R65 ;  /* 0x000000413cf17220 */ /* 0x002fc60000400000 */
[----:B------:R-:W-:-:S04]  /*236c0*/  FFMA.SAT R60, R62, R126, 0.5 ;  /* 0x3f0000003e3c7423 */ /* 0x000fc8000000207e */
[----:B------:R-:W-:-:S04]  /*236d0*/  FFMA.RM R60, R60, R124, 12582913 ;  /* 0x4b4000013c3c7423 */ /* 0x000fc8000000407c */
[----:B------:R-:W-:-:S04]  /*236e0*/  FADD R65, R60, -12583039 ;  /* 0xcb40007f3c417421 */ /* 0x000fc80000000000 */
[C---:B------:R-:W-:Y:S01]  /*236f0*/  FFMA R65, R62.reuse, 1.4426950216293334961, -R65 ;  /* 0x3fb8aa3b3e417823 */ /* 0x040fe20000000841 */
[----:B------:R-:W-:Y:S03]  /*23700*/  STL [R1+0x2e4], R241 ;  /* 0x0002e4f101007387 */ /* 0x000fe60000100800 */
[----:B------:R-:W-:Y:S01]  /*23710*/  FFMA R65, R62, 1.925963033500011079e-08, R65 ;  /* 0x32a570603e417823 */ /* 0x000fe20000000041 */
[----:B----4-:R-:W-:Y:S02]  /*23720*/  FADD R62, -R125, R243 ;  /* 0x000000f37d3e7221 */ /* 0x010fe40000000100 */
[----:B------:R-:W3:Y:S01]  /*23730*/  LDL.LU R243, [R1+0x3b0] ;  /* 0x0003b00001f37983 */ /* 0x000ee20000300800 */
[----:B------:R-:W0:Y:S01]  /*23740*/  MUFU.EX2 R63, R63 ;  /* 0x0000003f003f7308 */ /* 0x000e220000000800 */
[----:B------:R-:W-:-:S07]  /*23750*/  SHF.L.U32 R61, R61, 0x17, RZ ;  /* 0x000000173d3d7819 */ /* 0x000fce00000006ff */
[----:B------:R-:W1:Y:S01]  /*23760*/  MUFU.EX2 R64, R64 ;  /* 0x0000004000407308 */ /* 0x000e620000000800 */
[----:B0-----:R-:W-:Y:S01]  /*23770*/  FMUL R63, R61, R63 ;  /* 0x0000003f3d3f7220 */ /* 0x001fe20000400000 */
[----:B------:R-:W-:-:S04]  /*23780*/  FFMA.SAT R61, R62, R126, 0.5 ;  /* 0x3f0000003e3d7423 */ /* 0x000fc8000000207e */
[----:B------:R-:W-:Y:S01]  /*23790*/  FFMA.RM R61, R61, R124, 12582913 ;  /* 0x4b4000013d3d7423 */ /* 0x000fe2000000407c */
[----:B------:R0:W-:Y:S01]  /*237a0*/  STL [R1+0x2e0], R63 ;  /* 0x0002e03f01007387 */ /* 0x0001e20000100800 */
[----:B------:R-:W-:Y:S02]  /*237b0*/  SHF.L.U32 R59, R59, 0x17, RZ ;  /* 0x000000173b3b7819 */ /* 0x000fe400000006ff */
[----:B0-----:R-:W-:-:S04]  /*237c0*/  FADD R63, R61, -12583039 ;  /* 0xcb40007f3d3f7421 */ /* 0x001fc80000000000 */
[----:B------:R-:W-:-:S04]  /*237d0*/  FFMA R63, R62, 1.4426950216293334961, -R63 ;  /* 0x3fb8aa3b3e3f7823 */ /* 0x000fc8000000083f */
[----:B------:R-:W-:Y:S01]  /*237e0*/  FFMA R63, R62, 1.925963033500011079e-08, R63 ;  /* 0x32a570603e3f7823 */ /* 0x000fe2000000003f */
[----:B------:R-:W-:Y:S02]  /*237f0*/  FADD R62, -R125, R123 ;  /* 0x0000007b7d3e7221 */ /* 0x000fe40000000100 */
[----:B------:R-:W4:Y:S01]  /*23800*/  LDL.LU R123, [R1+0x3b4] ;  /* 0x0003b400017b7983 */ /* 0x000f220000300800 */
[----:B-1----:R-:W-:Y:S01]  /*23810*/  FMUL R64, R59, R64 ;  /* 0x000000403b407220 */ /* 0x002fe20000400000 */
[----:B------:R-:W-:Y:S01]  /*23820*/  FFMA.SAT R59, R62, R126, 0.5 ;  /* 0x3f0000003e3b7423 */ /* 0x000fe2000000207e */
[----:B------:R-:W0:Y:S03]  /*23830*/  MUFU.EX2 R65, R65 ;  /* 0x0000004100417308 */ /* 0x000e260000000800 */
[----:B------:R-:W-:Y:S01]  /*23840*/  FFMA.RM R59, R59, R124, 12582913 ;  /* 0x4b4000013b3b7423 */ /* 0x000fe2000000407c */
[----:B------:R1:W-:Y:S01]  /*23850*/  STL [R1+0x2dc], R64 ;  /* 0x0002dc4001007387 */ /* 0x0003e20000100800 */
[----:B------:R-:W-:-:S02]  /*23860*/  SHF.L.U32 R60, R60, 0x17, RZ ;  /* 0x000000173c3c7819 */ /* 0x000fc400000006ff */
[----:B-1----:R-:W-:-:S04]  /*23870*/  FADD R64, R59, -12583039 ;  /* 0xcb40007f3b407421 */ /* 0x002fc80000000000 */
[----:B------:R-:W-:-:S04]  /*23880*/  FFMA R64, R62, 1.4426950216293334961, -R64 ;  /* 0x3fb8aa3b3e407823 */ /* 0x000fc80000000840 */
[----:B------:R-:W-:Y:S01]  /*23890*/  FFMA R64, R62, 1.925963033500011079e-08, R64 ;  /* 0x32a570603e407823 */ /* 0x000fe20000000040 */
[----:B0-----:R-:W-:Y:S01]  /*238a0*/  FMUL R65, R60, R65 ;  /* 0x000000413c417220 */ /* 0x001fe20000400000 */
[----:B------:R-:W0:Y:S01]  /*238b0*/  MUFU.EX2 R63, R63 ;  /* 0x0000003f003f7308 */ /* 0x000e220000000800 */
[----:B------:R-:W-:Y:S01]  /*238c0*/  SHF.L.U32 R61, R61, 0x17, RZ ;  /* 0x000000173d3d7819 */ /* 0x000fe200000006ff */
[----:B--2---:R-:W-:Y:S02]  /*238d0*/  FADD R62, -R125, R245 ;  /* 0x000000f57d3e7221 */ /* 0x004fe40000000100 */
[----:B------:R-:W2:Y:S02]  /*238e0*/  LDL.LU R245, [R1+0x3b8] ;  /* 0x0003b80001f57983 */ /* 0x000ea40000300800 */
[----:B------:R-:W-:-:S04]  /*238f0*/  FFMA.SAT R60, R62, R126, 0.5 ;  /* 0x3f0000003e3c7423 */ /* 0x000fc8000000207e */
[----:B------:R-:W-:Y:S01]  /*23900*/  FFMA.RM R60, R60, R124, 12582913 ;  /* 0x4b4000013c3c7423 */ /* 0x000fe2000000407c */
[----:B------:R1:W-:Y:S03]  /*23910*/  STL [R1+0x2d8], R65 ;  /* 0x0002d84101007387 */ /* 0x0003e60000100800 */
[----:B-1----:R-:W-:-:S04]  /*23920*/  FADD R65, R60, -12583039 ;  /* 0xcb40007f3c417421 */ /* 0x002fc80000000000 */
[----:B------:R-:W-:-:S04]  /*23930*/  FFMA R65, R62, 1.4426950216293334961, -R65 ;  /* 0x3fb8aa3b3e417823 */ /* 0x000fc80000000841 */
        /* <DEDUP_REMOVED lines=22> */
[----:B----4-:R-:W-:Y:S02]  /*23aa0*/  FADD R62, -R125, R123 ;  /* 0x0000007b7d3e7221 */ /* 0x010fe40000000100 */
[----:B------:R-:W4:Y:S01]  /*23ab0*/  LDL.LU R123, [R1+0x3c4] ;  /* 0x0003c400017b7983 */ /* 0x000f220000300800 */
[----:B-1----:R-:W-:Y:S01]  /*23ac0*/  FMUL R2, R60, R65 ;  /* 0x000000413c027220 */ /* 0x002fe20000400000 */
[----:B------:R-:W-:Y:S01]  /*23ad0*/  FFMA.SAT R60, R62, R126, 0.5 ;  /* 0x3f0000003e3c7423 */ /* 0x000fe2000000207e */
[----:B------:R-:W0:Y:S03]  /*23ae0*/  MUFU.EX2 R63, R63 ;  /* 0x0000003f003f7308 */ /* 0x000e260000000800 */
[----:B------:R-:W-:-:S04]  /*23af0*/  FFMA.RM R60, R60, R124, 12582913 ;  /* 0x4b4000013c3c7423 */ /* 0x000fc8000000407c */
[----:B------:R-:W-:-:S04]  /*23b00*/  FADD R65, R60, -12583039 ;  /* 0xcb40007f3c417421 */ /* 0x000fc80000000000 */
[C---:B------:R-:W-:Y:S01]  /*23b10*/  FFMA R65, R62.reuse, 1.4426950216293334961, -R65 ;  /* 0x3fb8aa3b3e417823 */ /* 0x040fe20000000841 */
[----:B------:R0:W-:Y:S01]  /*23b20*/  STL [R1+0x2cc], R2 ;  /* 0x0002cc0201007387 */ /* 0x0001e20000100800 */
[----:B------:R-:W-:Y:S02]  /*23b30*/  SHF.L.U32 R61, R61, 0x17, RZ ;  /* 0x000000173d3d7819 */ /* 0x000fe400000006ff */
[----:B------:R-:W-:Y:S01]  /*23b40*/  FFMA R65, R62, 1.925963033500011079e-08, R65 ;  /* 0x32a570603e417823 */ /* 0x000fe20000000041 */
[----:B------:R-:W1:Y:S02]  /*23b50*/  MUFU.EX2 R64, R64 ;  /* 0x0000004000407308 */ /* 0x000e640000000800 */
[----:B0-----:R-:W-:Y:S01]  /*23b60*/  FMUL R2, R61, R63 ;  /* 0x0000003f3d027220 */ /* 0x001fe20000400000 */
[----:B------:R-:W-:Y:S01]  /*23b70*/  SHF.L.U32 R59, R59, 0x17, RZ ;  /* 0x000000173b3b7819 */ /* 0x000fe200000006ff */
[C---:B------:R-:W-:Y:S01]  /*23b80*/  FADD R58, -R125.reuse, R58 ;  /* 0x0000003a7d3a7221 */ /* 0x040fe20000000100 */
[----:B--2---:R-:W-:-:S02]  /*23b90*/  FADD R62, -R125, R245 ;  /* 0x000000f57d3e7221 */ /* 0x004fc40000000100 */
[----:B------:R-:W2:Y:S02]  /*23ba0*/  LDL.LU R245, [R1+0x3cc] ;  /* 0x0003cc0001f57983 */ /* 0x000ea40000300800 */
[----:B------:R-:W-:-:S04]  /*23bb0*/  FFMA.SAT R61, R62, R126, 0.5 ;  /* 0x3f0000003e3d7423 */ /* 0x000fc8000000207e */
[----:B------:R-:W-:-:S04]  /*23bc0*/  FFMA.RM R61, R61, R124, 12582913 ;  /* 0x4b4000013d3d7423 */ /* 0x000fc8000000407c */
[----:B------:R-:W-:Y:S01]  /*23bd0*/  FADD R63, R61, -12583039 ;  /* 0xcb40007f3d3f7421 */ /* 0x000fe20000000000 */
[----:B------:R0:W-:Y:S03]  /*23be0*/  STL [R1+0x2c8], R2 ;  /* 0x0002c80201007387 */ /* 0x0001e60000100800 */
[----:B------:R-:W-:-:S04]  /*23bf0*/  FFMA R63, R62, 1.4426950216293334961, -R63 ;  /* 0x3fb8aa3b3e3f7823 */ /* 0x000fc8000000083f */
[----:B------:R-:W-:Y:S01]  /*23c00*/  FFMA R63, R62, 1.925963033500011079e-08, R63 ;  /* 0x32a570603e3f7823 */ /* 0x000fe2000000003f */
[----:B-1----:R-:W-:Y:S01]  /*23c10*/  FMUL R62, R59, R64 ;  /* 0x000000403b3e7220 */ /* 0x002fe20000400000 */
[----:B0-----:R-:W2:Y:S01]  /*23c20*/  LDL.LU R2, [R1+0x3c8] ;  /* 0x0003c80001027983 */ /* 0x001ea20000300800 */
[----:B------:R-:W-:-:S04]  /*23c30*/  FFMA.SAT R59, R58, R126, 0.5 ;  /* 0x3f0000003a3b7423 */ /* 0x000fc8000000207e */
[----:B------:R-:W-:Y:S01]  /*23c40*/  FFMA.RM R59, R59, R124, 12582913 ;  /* 0x4b4000013b3b7423 */ /* 0x000fe2000000407c */
[----:B------:R0:W-:Y:S03]  /*23c50*/  STL [R1+0x2c4], R62 ;  /* 0x0002c43e01007387 */ /* 0x0001e60000100800 */
[----:B0-----:R-:W-:-:S04]  /*23c60*/  FADD R62, R59, -12583039 ;  /* 0xcb40007f3b3e7421 */ /* 0x001fc80000000000 */
[----:B------:R-:W-:-:S04]  /*23c70*/  FFMA R62, R58, 1.4426950216293334961, -R62 ;  /* 0x3fb8aa3b3a3e7823 */ /* 0x000fc8000000083e */
        /* <DEDUP_REMOVED lines=12> */
[----:B------:R-:W-:Y:S01]  /*23d40*/  FFMA R64, R62, 1.4426950216293334961, -R64 ;  /* 0x3fb8aa3b3e407823 */ /* 0x000fe20000000840 */
[----:B-1----:R-:W-:-:S03]  /*23d50*/  FMUL R63, R61, R63 ;  /* 0x0000003f3d3f7220 */ /* 0x002fc60000400000 */
[----:B------:R-:W-:Y:S01]  /*23d60*/  FFMA R62, R62, 1.925963033500011079e-08, R64 ;  /* 0x32a570603e3e7823 */ /* 0x000fe20000000040 */
[----:B----4-:R-:W-:Y:S02]  /*23d70*/  FADD R64, -R125, R123 ;  /* 0x0000007b7d407221 */ /* 0x010fe40000000100 */
[----:B------:R-:W4:Y:S02]  /*23d80*/  LDL.LU R123, [R1+0x3d4] ;  /* 0x0003d400017b7983 */ /* 0x000f240000300800 */
[----:B------:R-:W-:Y:S02]  /*23d90*/  FFMA.SAT R61, R64, R126, 0.5 ;  /* 0x3f000000403d7423 */ /* 0x000fe4000000207e */
[----:B------:R0:W-:Y:S02]  /*23da0*/  STL [R1+0x2bc], R63 ;  /* 0x0002bc3f01007387 */ /* 0x0001e40000100800 */
[----:B------:R-:W-:Y:S01]  /*23db0*/  FFMA.RM R61, R61, R124, 12582913 ;  /* 0x4b4000013d3d7423 */ /* 0x000fe2000000407c */
[----:B0-----:R0:W1:Y:S01]  /*23dc0*/  MUFU.EX2 R63, R58 ;  /* 0x0000003a003f7308 */ /* 0x0010620000000800 */
[----:B------:R-:W-:-:S02]  /*23dd0*/  SHF.L.U32 R59, R59, 0x17, RZ ;  /* 0x000000173b3b7819 */ /* 0x000fc400000006ff */
[----:B0-----:R-:W-:-:S04]  /*23de0*/  FADD R58, R61, -12583039 ;  /* 0xcb40007f3d3a7421 */ /* 0x001fc80000000000 */
[----:B------:R-:W-:-:S04]  /*23df0*/  FFMA R58, R64, 1.4426950216293334961, -R58 ;  /* 0x3fb8aa3b403a7823 */ /* 0x000fc8000000083a */
[----:B------:R-:W-:Y:S01]  /*23e00*/  FFMA R58, R64, 1.925963033500011079e-08, R58 ;  /* 0x32a57060403a7823 */ /* 0x000fe2000000003a */
[----:B-1----:R-:W-:Y:S01]  /*23e10*/  FMUL R63, R59, R63 ;  /* 0x0000003f3b3f7220 */ /* 0x002fe20000400000 */
[----:B------:R-:W-:Y:S01]  /*23e20*/  SHF.L.U32 R60, R60, 0x17, RZ ;  /* 0x000000173c3c7819 */ /* 0x000fe200000006ff */
[----:B--2---:R-:W-:Y:S02]  /*23e30*/  FADD R64, -R125, R245 ;  /* 0x000000f57d407221 */ /* 0x004fe40000000100 */
[----:B------:R-:W2:Y:S02]  /*23e40*/  LDL.LU R245, [R1+0x3dc] ;  /* 0x0003dc0001f57983 */ /* 0x000ea40000300800 */
[----:B------:R-:W-:Y:S02]  /*23e50*/  FFMA.SAT R59, R64, R126, 0.5 ;  /* 0x3f000000403b7423 */ /* 0x000fe4000000207e */
[----:B------:R0:W-:Y:S02]  /*23e60*/  STL [R1+0x2b8], R63 ;  /* 0x0002b83f01007387 */ /* 0x0001e40000100800 */
[----:B------:R-:W-:Y:S01]  /*23e70*/  FFMA.RM R59, R59, R124, 12582913 ;  /* 0x4b4000013b3b7423 */ /* 0x000fe2000000407c */
[----:B0-----:R0:W1:Y:S03]  /*23e80*/  MUFU.EX2 R63, R62 ;  /* 0x0000003e003f7308 */ /* 0x0010660000000800 */
[----:B0-----:R-:W-:-:S04]  /*23e90*/  FADD R62, R59, -12583039 ;  /* 0xcb40007f3b3e7421 */ /* 0x001fc80000000000 */
[----:B------:R-:W-:-:S04]  /*23ea0*/  FFMA R62, R64, 1.4426950216293334961, -R62 ;  /* 0x3fb8aa3b403e7823 */ /* 0x000fc8000000083e */
[----:B------:R-:W-:Y:S01]  /*23eb0*/  FFMA R62, R64, 1.925963033500011079e-08, R62 ;  /* 0x32a57060403e7823 */ /* 0x000fe2000000003e */
[----:B------:R-:W-:Y:S02]  /*23ec0*/  FADD R64, -R125, R2 ;  /* 0x000000027d407221 */ /* 0x000fe40000000100 */
[----:B------:R-:W2:Y:S01]  /*23ed0*/  LDL.LU R2, [R1+0x3d8] ;  /* 0x0003d80001027983 */ /* 0x000ea20000300800 */
        /* <DEDUP_REMOVED lines=8> */
[----:B---3--:R-:W-:Y:S02]  /*23f60*/  FADD R64, -R125, R243 ;  /* 0x000000f37d407221 */ /* 0x008fe40000000100 */
[----:B------:R-:W3:Y:S01]  /*23f70*/  LDL.LU R243, [R1+0x3e0] ;  /* 0x0003e00001f37983 */ /* 0x000ee20000300800 */
[----:B------:R-:W-:-:S05]  /*23f80*/  SHF.L.U32 R61, R61, 0x17, RZ ;  /* 0x000000173d3d7819 */ /* 0x000fca00000006ff */
[----:B-1----:R-:W-:Y:S01]  /*23f90*/  FMUL R63, R61, R63 ;  /* 0x0000003f3d3f7220 */ /* 0x002fe20000400000 */
[----:B------:R-:W-:-:S04]  /*23fa0*/  FFMA.SAT R61, R64, R126, 0.5 ;  /* 0x3f000000403d7423 */ /* 0x000fc8000000207e */
[----:B------:R0:W-:Y:S01]  /*23fb0*/  STL [R1+0x2b0], R63 ;  /* 0x0002b03f01007387 */ /* 0x0001e20000100800 */
[----:B------:R-:W-:Y:S01]  /*23fc0*/  FFMA.RM R61, R61, R124, 12582913 ;  /* 0x4b4000013d3d7423 */ /* 0x000fe2000000407c */
[----:B0-----:R0:W1:Y:S01]  /*23fd0*/  MUFU.EX2 R63, R62 ;  /* 0x0000003e003f7308 */ /* 0x0010620000000800 */
[----:B------:R-:W-:Y:S02]  /*23fe0*/  SHF.L.U32 R59, R59, 0x17, RZ ;  /* 0x000000173b3b7819 */ /* 0x000fe400000006ff */
[----:B0-----:R-:W-:-:S04]  /*23ff0*/  FADD R62, R61, -12583039 ;  /* 0xcb40007f3d3e7421 */ /* 0x001fc80000000000 */
[----:B------:R-:W-:-:S04]  /*24000*/  FFMA R62, R64, 1.4426950216293334961, -R62 ;  /* 0x3fb8aa3b403e7823 */ /* 0x000fc8000000083e */
[----:B------:R-:W-:Y:S01]  /*24010*/  FFMA R62, R64, 1.925963033500011079e-08, R62 ;  /* 0x32a57060403e7823 */ /* 0x000fe2000000003e */
[----:B-1----:R-:W-:Y:S01]  /*24020*/  FMUL R63, R59, R63 ;  /* 0x0000003f3b3f7220 */ /* 0x002fe20000400000 */
        /* <DEDUP_REMOVED lines=21> */
[----:B------:R-:W-:Y:S01]  /*24180*/  FADD R64, -R125, R2 ;  /* 0x000000027d407221 */ /* 0x000fe20000000100 */
[----:B-1----:R-:W-:-:S03]  /*24190*/  FMUL R2, R61, R63 ;  /* 0x0000003f3d027220 */ /* 0x002fc60000400000 */
[----:B------:R-:W-:Y:S01]  /*241a0*/  FFMA.SAT R61, R64, R126, 0.5 ;  /* 0x3f000000403d7423 */ /* 0x000fe2000000207e */
[----:B------:R0:W1:Y:S03]  /*241b0*/  MUFU.EX2 R63, R58 ;  /* 0x0000003a003f7308 */ /* 0x0000660000000800 */
[----:B------:R-:W-:-:S04]  /*241c0*/  FFMA.RM R61, R61, R124, 12582913 ;  /* 0x4b4000013d3d7423 */ /* 0x000fc8000000407c */
[----:B0-----:R-:W-:-:S04]  /*241d0*/  FADD R58, R61, -12583039 ;  /* 0xcb40007f3d3a7421 */ /* 0x001fc80000000000 */
[C---:B------:R-:W-:Y:S01]  /*241e0*/  FFMA R58, R64.reuse, 1.4426950216293334961, -R58 ;  /* 0x3fb8aa3b403a7823 */ /* 0x040fe2000000083a */
[----:B------:R0:W-:Y:S03]  /*241f0*/  STL [R1+0x2a4], R2 ;  /* 0x0002a40201007387 */ /* 0x0001e60000100800 */
[----:B------:R-:W-:Y:S01]  /*24200*/  FFMA R58, R64, 1.925963033500011079e-08, R58 ;  /* 0x32a57060403a7823 */ /* 0x000fe2000000003a */
[----:B---3--:R-:W-:Y:S02]  /*24210*/  FADD R64, -R125, R243 ;  /* 0x000000f37d407221 */ /* 0x008fe40000000100 */
[----:B------:R-:W3:Y:S01]  /*24220*/  LDL.LU R243, [R1+0x3e8] ;  /* 0x0003e80001f37983 */ /* 0x000ee20000300800 */
[----:B------:R-:W-:-:S05]  /*24230*/  SHF.L.U32 R59, R59, 0x17, RZ ;  /* 0x000000173b3b7819 */ /* 0x000fca00000006ff */
[----:B-1----:R-:W-:-:S05]  /*24240*/  FMUL R100, R59, R63 ;  /* 0x0000003f3b647220 */ /* 0x002fca0000400000 */
[----:B------:R-:W-:Y:S04]  /*24250*/  STL [R1+0x2a0], R100 ;  /* 0x0002a06401007387 */ /* 0x000fe80000100800 */
[----:B0-----:R-:W3:Y:S01]  /*24260*/  LDL.LU R2, [R1+0x3f0] ;  /* 0x0003f00001027983 */ /* 0x001ee20000300800 */
[----:B------:R0:W1:Y:S01]  /*24270*/  MUFU.EX2 R63, R62 ;  /* 0x0000003e003f7308 */ /* 0x0000620000000800 */
[----:B------:R-:W-:Y:S01]  /*24280*/  FFMA.SAT R59, R64, R126, 0.5 ;  /* 0x3f000000403b7423 */ /* 0x000fe2000000207e */
[----:B------:R-:W-:-:S03]  /*24290*/  SHF.L.U32 R60, R60, 0x17, RZ ;  /* 0x000000173c3c7819 */ /* 0x000fc600000006ff */
[----:B------:R-:W-:-:S04]  /*242a0*/  FFMA.RM R59, R59, R124, 12582913 ;  /* 0x4b4000013b3b7423 */ /* 0x000fc8000000407c */
[----:B0-----:R-:W-:-:S04]  /*242b0*/  FADD R62, R59, -12583039 ;  /* 0xcb40007f3b3e7421 */ /* 0x001fc80000000000 */
[----:B------:R-:W-:Y:S01]  /*242c0*/  FFMA R62, R64, 1.4426950216293334961, -R62 ;  /* 0x3fb8aa3b403e7823 */ /* 0x000fe2000000083e */
[----:B-1----:R-:W-:-:S03]  /*242d0*/  FMUL R63, R60, R63 ;  /* 0x0000003f3c3f7220 */ /* 0x002fc60000400000 */
[----:B------:R-:W-:Y:S02]  /*242e0*/  FFMA R62, R64, 1.925963033500011079e-08, R62 ;  /* 0x32a57060403e7823 */ /* 0x000fe4000000003e */
[----:B------:R0:W-:Y:S01]  /*242f0*/  STL [R1+0x29c], R63 ;  /* 0x00029c3f01007387 */ /* 0x0001e20000100800 */
[----:B----4-:R-:W-:-:S03]  /*24300*/  FADD R64, -R125, R123 ;  /* 0x0000007b7d407221 */ /* 0x010fc60000000100 */
[----:B------:R-:W4:Y:S01]  /*24310*/  LDL.LU R123, [R1+0x3f4] ;  /* 0x0003f400017b7983 */ /* 0x000f220000300800 */
[----:B------:R-:W-:Y:S01]  /*24320*/  FFMA.SAT R60, R64, R126, 0.5 ;  /* 0x3f000000403c7423 */ /* 0x000fe2000000207e */
[----:B0-----:R0:W1:Y:S03]  /*24330*/  MUFU.EX2 R63, R58 ;  /* 0x0000003a003f7308 */ /* 0x0010660000000800 */
[----:B------:R-:W-:-:S04]  /*24340*/  FFMA.RM R60, R60, R124, 12582913 ;  /* 0x4b4000013c3c7423 */ /* 0x000fc8000000407c */
[----:B0-----:R-:W-:-:S04]  /*24350*/  FADD R58, R60, -12583039 ;  /* 0xcb40007f3c3a7421 */ /* 0x001fc80000000000 */
[----:B------:R-:W-:Y:S01]  /*24360*/  FFMA R58, R64, 1.4426950216293334961, -R58 ;  /* 0x3fb8aa3b403a7823 */ /* 0x000fe2000000083a */
[----:B------:R-:W-:-:S03]  /*24370*/  SHF.L.U32 R61, R61, 0x17, RZ ;  /* 0x000000173d3d7819 */ /* 0x000fc600000006ff */
[----:B------:R-:W-:Y:S02]  /*24380*/  FFMA R58, R64, 1.925963033500011079e-08, R58 ;  /* 0x32a57060403a7823 */ /* 0x000fe4000000003a */
[----:B-1----:R-:W-:Y:S02]  /*24390*/  FMUL R99, R61, R63 ;  /* 0x0000003f3d637220 */ /* 0x002fe40000400000 */
[----:B------:R0:W1:Y:S01]  /*243a0*/  MUFU.EX2 R63, R62 ;  /* 0x0000003e003f7308 */ /* 0x0000620000000800 */
[----:B--2---:R-:W-:Y:S02]  /*243b0*/  FADD R64, -R125, R245 ;  /* 0x000000f57d407221 */ /* 0x004fe40000000100 */
[----:B------:R-:W2:Y:S02]  /*243c0*/  LDL.LU R245, [R1+0x3fc] ;  /* 0x0003fc0001f57983 */ /* 0x000ea40000300800 */
[----:B------:R-:W-:-:S04]  /*243d0*/  FFMA.SAT R61, R64, R126, 0.5 ;  /* 0x3f000000403d7423 */ /* 0x000fc8000000207e */
[----:B------:R-:W-:-:S04]  /*243e0*/  FFMA.RM R61, R61, R124, 12582913 ;  /* 0x4b4000013d3d7423 */ /* 0x000fc8000000407c */
[----:B0-----:R-:W-:-:S04]  /*243f0*/  FADD R62, R61, -12583039 ;  /* 0xcb40007f3d3e7421 */ /* 0x001fc80000000000 */
[C---:B------:R-:W-:Y:S01]  /*24400*/  FFMA R62, R64.reuse, 1.4426950216293334961, -R62 ;  /* 0x3fb8aa3b403e7823 */ /* 0x040fe2000000083e */
[----:B------:R-:W-:Y:S03]  /*24410*/  STL [R1+0x298], R99 ;  /* 0x0002986301007387 */ /* 0x000fe60000100800 */
[----:B------:R-:W-:Y:S01]  /*24420*/  FFMA R62, R64, 1.925963033500011079e-08, R62 ;  /* 0x32a57060403e7823 */ /* 0x000fe2000000003e */
[----:B---3--:R-:W-:Y:S02]  /*24430*/  FADD R64, -R125, R243 ;  /* 0x000000f37d407221 */ /* 0x008fe40000000100 */
[----:B------:R-:W3:Y:S01]  /*24440*/  LDL.LU R243, [R1+0x3f8] ;  /* 0x0003f80001f37983 */ /* 0x000ee20000300800 */
        /* <DEDUP_REMOVED lines=9> */
[----:B------:R-:W-:Y:S02]  /*244e0*/  FADD R64, -R125, R2 ;  /* 0x000000027d407221 */ /* 0x000fe40000000100 */
[----:B------:R-:W3:Y:S01]  /*244f0*/  LDL.LU R2, [R1+0x400] ;  /* 0x0004000001027983 */ /* 0x000ee20000300800 */
[----:B------:R-:W-:-:S05]  /*24500*/  SHF.L.U32 R60, R60, 0x17, RZ ;  /* 0x000000173c3c7819 */ /* 0x000fca00000006ff */
[----:B-1----:R-:W-:Y:S01]  /*24510*/  FMUL R63, R60, R63 ;  /* 0x0000003f3c3f7220 */ /* 0x002fe20000400000 */
[----:B------:R-:W-:-:S04]  /*24520*/  FFMA.SAT R60, R64, R126, 0.5 ;  /* 0x3f000000403c7423 */ /* 0x000fc8000000207e */
[----:B------:R0:W-:Y:S01]  /*24530*/  STL [R1+0x290], R63 ;  /* 0x0002903f01007387 */ /* 0x0001e20000100800 */
[----:B------:R-:W-:Y:S01]  /*24540*/  FFMA.RM R60, R60, R124, 12582913 ;  /* 0x4b4000013c3c7423 */ /* 0x000fe2000000407c */
[----:B0-----:R0:W1:Y:S03]  /*24550*/  MUFU.EX2 R63, R62 ;  /* 0x0000003e003f7308 */ /* 0x0010660000000800 */
[----:B0-----:R-:W-:-:S04]  /*24560*/  FADD R62, R60, -12583039 ;  /* 0xcb40007f3c3e7421 */ /* 0x001fc80000000000 */
[----:B------:R-:W-:Y:S01]  /*24570*/  FFMA R62, R64, 1.4426950216293334961, -R62 ;  /* 0x3fb8aa3b403e7823 */ /* 0x000fe2000000083e */
[----:B------:R-:W-:-:S03]  /*24580*/  SHF.L.U32 R61, R61, 0x17, RZ ;  /* 0x000000173d3d7819 */ /* 0x000fc600000006ff */
[----:B------:R-:W-:Y:S01]  /*24590*/  FFMA R62, R64, 1.925963033500011079e-08, R62 ;  /* 0x32a57060403e7823 */ /* 0x000fe2000000003e */
[----:B----4-:R-:W-:Y:S02]  /*245a0*/  FADD R64, -R125, R123 ;  /* 0x0000007b7d407221 */ /* 0x010fe40000000100 */
[----:B------:R-:W4:Y:S01]  /*245b0*/  LDL.LU R123, [R1+0x404] ;  /* 0x00040400017b7983 */ /* 0x000f220000300800 */
        /* <DEDUP_REMOVED lines=31> */
[----:B------:R-:W-:Y:S01]  /*247b0*/  FADD R64, -R125, R2 ;  /* 0x000000027d407221 */ /* 0x000fe20000000100 */
[----:B-1----:R-:W-:Y:S02]  /*247c0*/  FMUL R2, R61, R63 ;  /* 0x0000003f3d027220 */ /* 0x002fe40000400000 */
[----:B------:R0:W1:Y:S03]  /*247d0*/  MUFU.EX2 R63, R62 ;  /* 0x0000003e003f7308 */ /* 0x0000660000000800 */
[----:B------:R0:W-:Y:S01]  /*247e0*/  STL [R1+0x280], R2 ;  /* 0x0002800201007387 */ /* 0x0001e20000100800 */
[----:B------:R-:W-:-:S03]  /*247f0*/  FFMA.SAT R61, R64, R126, 0.5 ;  /* 0x3f000000403d7423 */ /* 0x000fc6000000207e */
[----:B0-----:R-:W3:Y:S01]  /*24800*/  LDL.LU R2, [R1+0x410] ;  /* 0x0004100001027983 */ /* 0x001ee20000300800 */
[----:B------:R-:W-:Y:S01]  /*24810*/  FFMA.RM R61, R61, R124, 12582913 ;  /* 0x4b4000013d3d7423 */ /* 0x000fe2000000407c */
[----:B------:R-:W-:-:S03]  /*24820*/  SHF.L.U32 R59, R59, 0x17, RZ ;  /* 0x000000173b3b7819 */ /* 0x000fc600000006ff */
[----:B------:R-:W-:Y:S02]  /*24830*/  FADD R62, R61, -12583039 ;  /* 0xcb40007f3d3e7421 */ /* 0x000fe40000000000 */
[----:B-1----:R-:W-:Y:S02]  /*24840*/  FMUL R63, R59, R63 ;  /* 0x0000003f3b3f7220 */ /* 0x002fe40000400000 */
[----:B------:R-:W-:-:S03]  /*24850*/  FFMA R62, R64, 1.4426950216293334961, -R62 ;  /* 0x3fb8aa3b403e7823 */ /* 0x000fc6000000083e */
[----:B------:R0:W-:Y:S01]  /*24860*/  STL [R1+0x27c], R63 ;  /* 0x00027c3f01007387 */ /* 0x0001e20000100800 */
[----:B------:R-:W-:Y:S01]  /*24870*/  FFMA R62, R64, 1.925963033500011079e-08, R62 ;  /* 0x32a57060403e7823 */ /* 0x000fe2000000003e */
[----:B0-----:R0:W1:Y:S01]  /*24880*/  MUFU.EX2 R63, R58 ;  /* 0x0000003a003f7308 */ /* 0x0010620000000800 */
[----:B----4-:R-:W-:Y:S02]  /*24890*/  FADD R64, -R125, R123 ;  /* 0x0000007b7d407221 */ /* 0x010fe40000000100 */
[----:B------:R-:W4:Y:S02]  /*248a0*/  LDL.LU R123, [R1+0x414] ;  /* 0x00041400017b7983 */ /* 0x000f240000300800 */
[----:B------:R-:W-:Y:S01]  /*248b0*/  FFMA.SAT R59, R64, R126, 0.5 ;  /* 0x3f000000403b7423 */ /* 0x000fe2000000207e */
[----:B------:R-:W-:-:S03]  /*248c0*/  SHF.L.U32 R60, R60, 0x17, RZ ;  /* 0x000000173c3c7819 */ /* 0x000fc600000006ff */
[----:B------:R-:W-:-:S04]  /*248d0*/  FFMA.RM R59, R59, R124, 12582913 ;  /* 0x4b4000013b3b7423 */ /* 0x000fc8000000407c */
[----:B0-----:R-:W-:Y:S01]  /*248e0*/  FADD R58, R59, -12583039 ;  /* 0xcb40007f3b3a7421 */ /* 0x001fe20000000000 */
[----:B-1----:R-:W-:-:S03]  /*248f0*/  FMUL R63, R60, R63 ;  /* 0x0000003f3c3f7220 */ /* 0x002fc60000400000 */
[C---:B------:R-:W-:Y:S02]  /*24900*/  FFMA R58, R64.reuse, 1.4426950216293334961, -R58 ;  /* 0x3fb8aa3b403a7823 */ /* 0x040fe4000000083a */
[----:B------:R0:W-:Y:S02]  /*24910*/  STL [R1+0x278], R63 ;  /* 0x0002783f01007387 */ /* 0x0001e40000100800 */
[----:B------:R-:W-:Y:S01]  /*24920*/  FFMA R58, R64, 1.925963033500011079e-08, R58 ;  /* 0x32a57060403a7823 */ /* 0x000fe2000000003a */
[----:B0-----:R0:W1:Y:S01]  /*24930*/  MUFU.EX2 R63, R62 ;  /* 0x0000003e003f7308 */ /* 0x0010620000000800 */
[----:B--2---:R-:W-:Y:S02]  /*24940*/  FADD R64, -R125, R245 ;  /* 0x000000f57d407221 */ /* 0x004fe40000000100 */
[----:B------:R-:W2:Y:S02]  /*24950*/  LDL.LU R245, [R1+0x41c] ;  /* 0x00041c0001f57983 */ /* 0x000ea40000300800 */
[----:B------:R-:W-:-:S04]  /*24960*/  FFMA.SAT R60, R64, R126, 0.5 ;  /* 0x3f000000403c7423 */ /* 0x000fc8000000207e */
[----:B------:R-:W-:-:S04]  /*24970*/  FFMA.RM R60, R60, R124, 12582913 ;  /* 0x4b4000013c3c7423 */ /* 0x000fc8000000407c */
[----:B0-----:R-:W-:-:S04]  /*24980*/  FADD R62, R60, -12583039 ;  /* 0xcb40007f3c3e7421 */ /* 0x001fc80000000000 */
[----:B------:R-:W-:-:S04]  /*24990*/  FFMA R62, R64, 1.4426950216293334961, -R62 ;  /* 0x3fb8aa3b403e7823 */ /* 0x000fc8000000083e */
[----:B------:R-:W-:Y:S01]  /*249a0*/  FFMA R62, R64, 1.925963033500011079e-08, R62 ;  /* 0x32a57060403e7823 */ /* 0x000fe2000000003e */
[----:B---3--:R-:W-:Y:S02]  /*249b0*/  FADD R64, -R125, R243 ;  /* 0x000000f37d407221 */ /* 0x008fe40000000100 */
[----:B------:R-:W3:Y:S01]  /*249c0*/  LDL.LU R243, [R1+0x418] ;  /* 0x0004180001f37983 */ /* 0x000ee20000300800 */
[----:B------:R-:W-:-:S05]  /*249d0*/  SHF.L.U32 R61, R61, 0x17, RZ ;  /* 0x000000173d3d7819 */ /* 0x000fca00000006ff */
[----:B-1----:R-:W-:Y:S01]  /*249e0*/  FMUL R101, R61, R63 ;  /* 0x0000003f3d657220 */ /* 0x002fe20000400000 */
[----:B------:R-:W-:Y:S01]  /*249f0*/  FFMA.SAT R61, R64, R126, 0.5 ;  /* 0x3f000000403d7423 */ /* 0x000fe2000000207e */
[----:B------:R0:W1:Y:S03]  /*24a00*/  MUFU.EX2 R63, R58 ;  /* 0x0000003a003f7308 */ /* 0x0000660000000800 */
[----:B------:R-:W-:-:S04]  /*24a10*/  FFMA.RM R61, R61, R124, 12582913 ;  /* 0x4b4000013d3d7423 */ /* 0x000fc8000000407c */
[----:B0-----:R-:W-:-:S04]  /*24a20*/  FADD R58, R61, -12583039 ;  /* 0xcb40007f3d3a7421 */ /* 0x001fc80000000000 */
[C---:B------:R-:W-:Y:S01]  /*24a30*/  FFMA R58, R64.reuse, 1.4426950216293334961, -R58 ;  /* 0x3fb8aa3b403a7823 */ /* 0x040fe2000000083a */
[----:B------:R-:W-:Y:S01]  /*24a40*/  STL [R1+0x274], R101 ;  /* 0x0002746501007387 */ /* 0x000fe20000100800 */
[----:B------:R-:W-:Y:S02]  /*24a50*/  SHF.L.U32 R59, R59, 0x17, RZ ;  /* 0x000000173b3b7819 */ /* 0x000fe400000006ff */
[----:B------:R-:W-:-:S03]  /*24a60*/  FFMA R58, R64, 1.925963033500011079e-08, R58 ;  /* 0x32a57060403a7823 */ /* 0x000fc6000000003a */
[----:B-1----:R-:W-:Y:S01]  /*24a70*/  FMUL R63, R59, R63 ;  /* 0x0000003f3b3f7220 */ /* 0x002fe20000400000 */
[----:B------:R-:W-:Y:S01]  /*24a80*/  SHF.L.U32 R60, R60, 0x17, RZ ;  /* 0x000000173c3c7819 */ /* 0x000fe200000006ff */
[----:B------:R-:W-:Y:S02]  /*24a90*/  FADD R64, -R125, R2 ;  /* 0x000000027d407221 */ /* 0x000fe40000000100 */
[----:B------:R-:W3:Y:S02]  /*24aa0*/  LDL.LU R2, [R1+0x420] ;  /* 0x0004200001027983 */ /* 0x000ee40000300800 */
[----:B------:R-:W-:Y:S02]  /*24ab0*/  FFMA.SAT R59, R64, R126, 0.5 ;  /* 0x3f000000403b7423 */ /* 0x000fe4000000207e */
[----:B------:R0:W-:Y:S02]  /*24ac0*/  STL [R1+0x270], R63 ;  /* 0x0002703f01007387 */ /* 0x0001e40000100800 */
[----:B------:R-:W-:Y:S01]  /*24ad0*/  FFMA.RM R59, R59, R124, 12582913 ;  /* 0x4b4000013b3b7423 */ /* 0x000fe2000000407c */
[----:B0-----:R0:W1:Y:S03]  /*24ae0*/  MUFU.EX2 R63, R62 ;  /* 0x0000003e003f7308 */ /* 0x0010660000000800 */
[----:B0-----:R-:W-:-:S04]  /*24af0*/  FADD R62, R59, -12583039 ;  /* 0xcb40007f3b3e7421 */ /* 0x001fc80000000000 */
[----:B------:R-:W-:-:S04]  /*24b00*/  FFMA R62, R64, 1.4426950216293334961, -R62 ;  /* 0x3fb8aa3b403e7823 */ /* 0x000fc8000000083e */
        /* <DEDUP_REMOVED lines=35> */
[----:B------:R-:W-:Y:S02]  /*24d40*/  FADD R64, -R125, R2 ;  /* 0x000000027d407221 */ /* 0x000fe40000000100 */
[----:B------:R-:W3:Y:S02]  /*24d50*/  LDL.LU R2, [R1+0x430] ;  /* 0x0004300001027983 */ /* 0x000ee40000300800 */
        /* <DEDUP_REMOVED lines=22> */
[----:B------:R-:W-:-:S04]  /*24ec0*/  FFMA.SAT R59, R64, R126, 0.5 ;  /* 0x3f000000403b7423 */ /* 0x000fc8000000207e */
[----:B------:R-:W-:Y:S01]  /*24ed0*/  FFMA.RM R59, R59, R124, 12582913 ;  /* 0x4b4000013b3b7423 */ /* 0x000fe2000000407c */
[----:B------:R0:W-:Y:S03]  /*24ee0*/  STL [R1+0x258], R63 ;  /* 0x0002583f01007387 */ /* 0x0001e60000100800 */
[----:B0-----:R-:W-:-:S04]  /*24ef0*/  FADD R63, R59, -12583039 ;  /* 0xcb40007f3b3f7421 */ /* 0x001fc80000000000 */
[----:B------:R-:W-:-:S04]  /*24f00*/  FFMA R63, R64, 1.4426950216293334961, -R63 ;  /* 0x3fb8aa3b403f7823 */ /* 0x000fc8000000083f */
[----:B------:R-:W-:Y:S01]  /*24f10*/  FFMA R63, R64, 1.925963033500011079e-08, R63 ;  /* 0x32a57060403f7823 */ /* 0x000fe2000000003f */
[----:B------:R-:W-:Y:S01]  /*24f20*/  SHF.L.U32 R64, R60, 0x17, RZ ;  /* 0x000000173c407819 */ /* 0x000fe200000006ff */
[----:B---3--:R-:W-:Y:S02]  /*24f30*/  FADD R60, -R125, R243 ;  /* 0x000000f37d3c7221 */ /* 0x008fe40000000100 */
[----:B------:R-:W3:Y:S01]  /*24f40*/  LDL.LU R243, [R1+0x3bc] ;  /* 0x0003bc0001f37983 */ /* 0x000ee20000300800 */
[----:B------:R-:W0:Y:S02]  /*24f50*/  MUFU.EX2 R62, R62 ;  /* 0x0000003e003e7308 */ /* 0x000e240000000800 */
[----:B0-----:R-:W-:Y:S01]  /*24f60*/  FMUL R64, R64, R62 ;  /* 0x0000003e40407220 */ /* 0x001fe20000400000 */
        /* <DEDUP_REMOVED lines=14> */
[----:B------:R-:W-:-:S04]  /*25050*/  FFMA R63, R60, 1.4426950216293334961, -R63 ;  /* 0x3fb8aa3b3c3f7823 */ /* 0x000fc8000000083f */
[----:B------:R-:W-:Y:S01]  /*25060*/  FFMA R63, R60, 1.925963033500011079e-08, R63 ;  /* 0x32a570603c3f7823 */ /* 0x000fe2000000003f */
[----:B------:R-:W-:Y:S01]  /*25070*/  SHF.L.U32 R60, R59, 0x17, RZ ;  /* 0x000000173b3c7819 */ /* 0x000fe200000006ff */
[----:B------:R1:W-:Y:S01]  /*25080*/  STL [R1+0x250], R2 ;  /* 0x0002500201007387 */ /* 0x0003e20000100800 */
[----:B----4-:R-:W-:-:S03]  /*25090*/  FADD R59, -R125, R123 ;  /* 0x0000007b7d3b7221 */ /* 0x010fc60000000100 */
[----:B-1----:R-:W-:Y:S01]  /*250a0*/  FMUL R2, R60, R64 ;  /* 0x000000403c027220 */ /* 0x002fe20000400000 */
[----:B------:R-:W-:Y:S01]  /*250b0*/  FFMA.SAT R60, R59, R126, 0.5 ;  /* 0x3f0000003b3c7423 */ /* 0x000fe2000000207e */
[----:B------:R-:W0:Y:S03]  /*250c0*/  MUFU.EX2 R58, R58 ;  /* 0x0000003a003a7308 */ /* 0x000e260000000800 */
[----:B------:R-:W-:-:S04]  /*250d0*/  FFMA.RM R60, R60, R124, 12582913 ;  /* 0x4b4000013c3c7423 */ /* 0x000fc8000000407c */
[----:B------:R-:W-:-:S04]  /*250e0*/  FADD R64, R60, -12583039 ;  /* 0xcb40007f3c407421 */ /* 0x000fc80000000000 */
[----:B------:R-:W-:Y:S01]  /*250f0*/  FFMA R64, R59, 1.4426950216293334961, -R64 ;  /* 0x3fb8aa3b3b407823 */ /* 0x000fe20000000840 */
[----:B------:R-:W-:-:S03]  /*25100*/  SHF.L.U32 R62, R62, 0x17, RZ ;  /* 0x000000173e3e7819 */ /* 0x000fc600000006ff */
[----:B------:R-:W-:-:S04]  /*25110*/  FFMA R59, R59, 1.925963033500011079e-08, R64 ;  /* 0x32a570603b3b7823 */ /* 0x000fc80000000040 */
[----:B------:R-:W1:Y:S01]  /*25120*/  MUFU.EX2 R231, R59 ;  /* 0x0000003b00e77308 */ /* 0x000e620000000800 */
[----:B0-----:R-:W-:Y:S01]  /*25130*/  FMUL R102, R62, R58 ;  /* 0x0000003a3e667220 */ /* 0x001fe20000400000 */
[----:B------:R-:W-:-:S06]  /*25140*/  SHF.L.U32 R60, R60, 0x17, RZ ;  /* 0x000000173c3c7819 */ /* 0x000fcc00000006ff */
[----:B------:R-:W0:Y:S01]  /*25150*/  MUFU.EX2 R63, R63 ;  /* 0x0000003f003f7308 */ /* 0x000e220000000800 */
[----:B------:R-:W-:Y:S01]  /*25160*/  FADD R55, -R125, R55 ;  /* 0x000000377d377221 */ /* 0x000fe20000000100 */
[----:B------:R-:W-:Y:S01]  /*25170*/  SHF.L.U32 R61, R61, 0x17, RZ ;  /* 0x000000173d3d7819 */ /* 0x000fe200000006ff */
[----:B-1----:R-:W-:Y:S02]  /*25180*/  FMUL R231, R60, R231 ;  /* 0x000000e73ce77220 */ /* 0x002fe40000400000 */
[----:B------:R-:W-:-:S04]  /*25190*/  FFMA.SAT R60, R55, R126, 0.5 ;  /* 0x3f000000373c7423 */ /* 0x000fc8000000207e */
[----:B------:R-:W-:Y:S01]  /*251a0*/  FFMA.RM R60, R60, R124, 12582913 ;  /* 0x4b4000013c3c7423 */ /* 0x000fe2000000407c */
[C---:B------:R-:W-:Y:S01]  /*251b0*/  FADD R57, -R125.reuse, R57 ;  /* 0x000000397d397221 */ /* 0x040fe20000000100 */
[C---:B------:R-:W-:Y:S01]  /*251c0*/  FADD R52, -R125.reuse, R52 ;  /* 0x000000347d347221 */ /* 0x040fe20000000100 */
[----:B--2---:R-:W-:-:S04]  /*251d0*/  FADD R64, -R125, R245 ;  /* 0x000000f57d407221 */ /* 0x004fc80000000100 */
[----:B------:R-:W-:-:S04]  /*251e0*/  FFMA.SAT R62, R64, R126, 0.5 ;  /* 0x3f000000403e7423 */ /* 0x000fc8000000207e */
[----:B------:R-:W-:-:S04]  /*251f0*/  FFMA.RM R62, R62, R124, 12582913 ;  /* 0x4b4000013e3e7423 */ /* 0x000fc8000000407c */
[----:B------:R-:W-:-:S04]  /*25200*/  FADD R58, R62, -12583039 ;  /* 0xcb40007f3e3a7421 */ /* 0x000fc80000000000 */
[----:B------:R-:W-:-:S04]  /*25210*/  FFMA R58, R64, 1.4426950216293334961, -R58 ;  /* 0x3fb8aa3b403a7823 */ /* 0x000fc8000000083a */
[----:B------:R-:W-:-:S04]  /*25220*/  FFMA R58, R64, 1.925963033500011079e-08, R58 ;  /* 0x32a57060403a7823 */ /* 0x000fc8000000003a */
[----:B------:R1:W-:Y:S02]  /*25230*/  MUFU.EX2 R230, R58 ;  /* 0x0000003a00e67308 */ /* 0x0003e40000000800 */
[----:B-1----:R-:W-:-:S04]  /*25240*/  FADD R58, R60, -12583039 ;  /* 0xcb40007f3c3a7421 */ /* 0x002fc80000000000 */
[----:B------:R-:W-:-:S04]  /*25250*/  FFMA R58, R55, 1.4426950216293334961, -R58 ;  /* 0x3fb8aa3b373a7823 */ /* 0x000fc8000000083a */
[----:B------:R-:W-:Y:S01]  /*25260*/  FFMA R58, R55, 1.925963033500011079e-08, R58 ;  /* 0x32a57060373a7823 */ /* 0x000fe2000000003a */
[----:B------:R-:W-:-:S04]  /*25270*/  FADD R55, -R125, R56 ;  /* 0x000000387d377221 */ /* 0x000fc80000000100 */
[----:B------:R-:W-:-:S04]  /*25280*/  FFMA.SAT R56, R55, R126, 0.5 ;  /* 0x3f00000037387423 */ /* 0x000fc8000000207e */
[----:B------:R-:W-:Y:S01]  /*25290*/  FFMA.RM R56, R56, R124, 12582913 ;  /* 0x4b40000138387423 */ /* 0x000fe2000000407c */
[----:B---3--:R-:W-:Y:S01]  /*252a0*/  FADD R64, -R125, R243 ;  /* 0x000000f37d407221 */ /* 0x008fe20000000100 */
[----:B0-----:R-:W-:-:S03]  /*252b0*/  FMUL R243, R61, R63 ;  /* 0x0000003f3df37220 */ /* 0x001fc60000400000 */
[----:B------:R-:W-:-:S04]  /*252c0*/  FFMA.SAT R61, R64, R126, 0.5 ;  /* 0x3f000000403d7423 */ /* 0x000fc8000000207e */
[----:B------:R-:W-:-:S04]  /*252d0*/  FFMA.RM R61, R61, R124, 12582913 ;  /* 0x4b4000013d3d7423 */ /* 0x000fc8000000407c */
[----:B------:R-:W-:-:S04]  /*252e0*/  FADD R59, R61, -12583039 ;  /* 0xcb40007f3d3b7421 */ /* 0x000fc80000000000 */
[----:B------:R-:W-:-:S04]  /*252f0*/  FFMA R59, R64, 1.4426950216293334961, -R59 ;  /* 0x3fb8aa3b403b7823 */ /* 0x000fc8000000083b */
[----:B------:R-:W-:-:S04]  /*25300*/  FFMA R59, R64, 1.925963033500011079e-08, R59 ;  /* 0x32a57060403b7823 */ /* 0x000fc8000000003b */
[----:B------:R0:W-:Y:S02]  /*25310*/  MUFU.EX2 R235, R59 ;  /* 0x0000003b00eb7308 */ /* 0x0001e40000000800 */
[----:B0-----:R-:W-:-:S04]  /*25320*/  FADD R59, R56, -12583039 ;  /* 0xcb40007f383b7421 */ /* 0x001fc80000000000 */
[----:B------:R-:W-:-:S04]  /*25330*/  FFMA R59, R55, 1.4426950216293334961, -R59 ;  /* 0x3fb8aa3b373b7823 */ /* 0x000fc8000000083b */
[----:B------:R-:W-:Y:S01]  /*25340*/  FFMA R59, R55, 1.925963033500011079e-08, R59 ;  /* 0x32a57060373b7823 */ /* 0x000fe2000000003b */
[----:B------:R-:W-:Y:S01]  /*25350*/  FFMA.SAT R55, R57, R126, 0.5 ;  /* 0x3f00000039377423 */ /* 0x000fe2000000207e */
[----:B------:R0:W-:Y:S03]  /*25360*/  MUFU.EX2 R234, R58 ;  /* 0x0000003a00ea7308 */ /* 0x0001e60000000800 */
[----:B------:R-:W-:-:S05]  /*25370*/  FFMA.RM R55, R55, R124, 12582913 ;  /* 0x4b40000137377423 */ /* 0x000fca000000407c */
[----:B------:R-:W1:Y:S01]  /*25380*/  MUFU.EX2 R59, R59 ;  /* 0x0000003b003b7308 */ /* 0x000e620000000800 */
[----:B0-----:R-:W-:-:S04]  /*25390*/  FADD R58, R55, -12583039 ;  /* 0xcb40007f373a7421 */ /* 0x001fc80000000000 */
[C---:B------:R-:W-:Y:S01]  /*253a0*/  FFMA R58, R57.reuse, 1.4426950216293334961, -R58 ;  /* 0x3fb8aa3b393a7823 */ /* 0x040fe2000000083a */
[----:B------:R-:W-:Y:S01]  /*253b0*/  SHF.L.U32 R233, R56, 0x17, RZ ;  /* 0x0000001738e97819 */ /* 0x000fe200000006ff */
[----:B------:R-:W-:Y:S02]  /*253c0*/  FFMA.SAT R56, R52, R126, 0.5 ;  /* 0x3f00000034387423 */ /* 0x000fe4000000207e */
[----:B------:R-:W-:Y:S01]  /*253d0*/  FFMA R58, R57, 1.925963033500011079e-08, R58 ;  /* 0x32a57060393a7823 */ /* 0x000fe2000000003a */
[----:B------:R-:W-:Y:S01]  /*253e0*/  FADD R57, -R125, R51 ;  /* 0x000000337d397221 */ /* 0x000fe20000000100 */
[----:B------:R-:W-:-:S03]  /*253f0*/  FFMA.RM R56, R56, R124, 12582913 ;  /* 0x4b40000138387423 */ /* 0x000fc6000000407c */
[----:B------:R-:W-:Y:S01]  /*25400*/  FFMA.SAT R51, R57, R126, 0.5 ;  /* 0x3f00000039337423 */ /* 0x000fe2000000207e */
[----:B------:R-:W-:Y:S01]  /*25410*/  SHF.L.U32 R60, R60, 0x17, RZ ;  /* 0x000000173c3c7819 */ /* 0x000fe200000006ff */
[----:B-1----:R-:W-:Y:S02]  /*25420*/  FMUL R233, R233, R59 ;  /* 0x0000003be9e97220 */ /* 0x002fe40000400000 */
[----:B------:R-:W-:Y:S01]  /*25430*/  FFMA.RM R51, R51, R124, 12582913 ;  /* 0x4b40000133337423 */ /* 0x000fe2000000407c */
[----:B------:R-:W-:Y:S01]  /*25440*/  FADD R59, R56, -12583039 ;  /* 0xcb40007f383b7421 */ /* 0x000fe20000000000 */
[----:B------:R-:W-:Y:S01]  /*25450*/  FADD R54, -R125, R54 ;  /* 0x000000367d367221 */ /* 0x000fe20000000100 */
[----:B------:R-:W-:Y:S01]  /*25460*/  FMUL R234, R60, R234 ;  /* 0x000000ea3cea7220 */ /* 0x000fe20000400000 */
[----:B------:R-:W0:Y:S01]  /*25470*/  MUFU.EX2 R58, R58 ;  /* 0x0000003a003a7308 */ /* 0x000e220000000800 */
[C---:B------:R-:W-:Y:S01]  /*25480*/  FADD R60, R51.reuse, -12583039 ;  /* 0xcb40007f333c7421 */ /* 0x040fe20000000000 */
[----:B------:R-:W-:Y:S01]  /*25490*/  FFMA R59, R52, 1.4426950216293334961, -R59 ;  /* 0x3fb8aa3b343b7823 */ /* 0x000fe2000000083b */
[----:B------:R-:W-:Y:S01]  /*254a0*/  SHF.L.U32 R239, R51, 0x17, RZ ;  /* 0x0000001733ef7819 */ /* 0x000fe200000006ff */
[----:B------:R-:W-:Y:S01]  /*254b0*/  FFMA.SAT R51, R54, R126, 0.5 ;  /* 0x3f00000036337423 */ /* 0x000fe2000000207e */
[----:B------:R-:W-:Y:S01]  /*254c0*/  FADD R53, -R125, R53 ;  /* 0x000000357d357221 */ /* 0x000fe20000000100 */
[----:B------:R-:W-:-:S02]  /*254d0*/  FFMA R52, R52, 1.925963033500011079e-08, R59 ;  /* 0x32a5706034347823 */ /* 0x000fc4000000003b */
[----:B------:R-:W-:Y:S01]  /*254e0*/  FFMA.RM R51, R51, R124, 12582913 ;  /* 0x4b40000133337423 */ /* 0x000fe2000000407c */
[----:B------:R-:W-:Y:S01]  /*254f0*/  SHF.L.U32 R232, R55, 0x17, RZ ;  /* 0x0000001737e87819 */ /* 0x000fe200000006ff */
[----:B------:R1:W-:Y:S01]  /*25500*/  MUFU.EX2 R238, R52 ;  /* 0x0000003400ee7308 */ /* 0x0003e20000000800 */
[----:B------:R-:W-:-:S04]  /*25510*/  FFMA.SAT R55, R53, R126, 0.5 ;  /* 0x3f00000035377423 */ /* 0x000fc8000000207e */
[----:B------:R-:W-:Y:S01]  /*25520*/  FFMA.RM R55, R55, R124, 12582913 ;  /* 0x4b40000137377423 */ /* 0x000fe2000000407c */
[----:B-1----:R-:W-:Y:S01]  /*25530*/  FADD R52, R51, -12583039 ;  /* 0xcb40007f33347421 */ /* 0x002fe20000000000 */
[----:B0-----:R-:W-:-:S03]  /*25540*/  FMUL R232, R232, R58 ;  /* 0x0000003ae8e87220 */ /* 0x001fc60000400000 */
[----:B------:R-:W-:Y:S01]  /*25550*/  FFMA R52, R54, 1.4426950216293334961, -R52 ;  /* 0x3fb8aa3b36347823 */ /* 0x000fe20000000834 */
[----:B------:R-:W-:-:S03]  /*25560*/  FADD R58, R55, -12583039 ;  /* 0xcb40007f373a7421 */ /* 0x000fc60000000000 */
[----:B------:R-:W-:Y:S01]  /*25570*/  FFMA R52, R54, 1.925963033500011079e-08, R52 ;  /* 0x32a5706036347823 */ /* 0x000fe20000000034 */
[----:B------:R-:W-:Y:S01]  /*25580*/  FADD R54, -R125, R47 ;  /* 0x0000002f7d367221 */ /* 0x000fe20000000100 */
[----:B------:R-:W-:-:S03]  /*25590*/  FFMA R58, R53, 1.4426950216293334961, -R58 ;  /* 0x3fb8aa3b353a7823 */ /* 0x000fc6000000083a */
[----:B------:R-:W-:Y:S01]  /*255a0*/  FFMA.SAT R47, R54, R126, 0.5 ;  /* 0x3f000000362f7423 */ /* 0x000fe2000000207e */
[----:B------:R-:W-:-:S03]  /*255b0*/  FFMA R53, R53, 1.925963033500011079e-08, R58 ;  /* 0x32a5706035357823 */ /* 0x000fc6000000003a */
[----:B------:R-:W-:Y:S01]  /*255c0*/  FFMA.RM R47, R47, R124, 12582913 ;  /* 0x4b4000012f2f7423 */ /* 0x000fe2000000407c */
[----:B------:R0:W-:Y:S03]  /*255d0*/  MUFU.EX2 R237, R53 ;  /* 0x0000003500ed7308 */ /* 0x0001e60000000800 */
[----:B0-----:R-:W-:-:S05]  /*255e0*/  FADD R53, R47, -12583039 ;  /* 0xcb40007f2f357421 */ /* 0x001fca0000000000 */
[----:B------:R-:W0:Y:S01]  /*255f0*/  MUFU.EX2 R236, R52 ;  /* 0x0000003400ec7308 */ /* 0x000e220000000800 */
[----:B------:R-:W-:-:S04]  /*25600*/  FFMA R53, R54, 1.4426950216293334961, -R53 ;  /* 0x3fb8aa3b36357823 */ /* 0x000fc80000000835 */
[----:B------:R-:W-:Y:S01]  /*25610*/  FFMA R53, R54, 1.925963033500011079e-08, R53 ;  /* 0x32a5706036357823 */ /* 0x000fe20000000035 */
[----:B------:R-:W-:-:S05]  /*25620*/  FADD R54, -R125, R48 ;  /* 0x000000307d367221 */ /* 0x000fca0000000100 */
[----:B------:R-:W1:Y:S01]  /*25630*/  MUFU.EX2 R53, R53 ;  /* 0x0000003500357308 */ /* 0x000e620000000800 */
[----:B------:R-:W-:Y:S01]  /*25640*/  FFMA.SAT R48, R54, R126, 0.5 ;  /* 0x3f00000036307423 */ /* 0x000fe2000000207e */
[----:B------:R-:W-:Y:S01]  /*25650*/  SHF.L.U32 R51, R51, 0x17, RZ ;  /* 0x0000001733337819 */ /* 0x000fe200000006ff */
[C---:B------:R-:W-:Y:S01]  /*25660*/  FADD R50, -R125.reuse, R50 ;  /* 0x000000327d327221 */ /* 0x040fe20000000100 */
[----:B------:R-:W-:Y:S01]  /*25670*/  FADD R49, -R125, R49 ;  /* 0x000000317d317221 */ /* 0x000fe20000000100 */
[----:B------:R-:W-:Y:S01]  /*25680*/  FFMA.RM R48, R48, R124, 12582913 ;  /* 0x4b40000130307423 */ /* 0x000fe2000000407c */
[----:B------:R-:W-:Y:S01]  /*25690*/  SHF.L.U32 R246, R47, 0x17, RZ ;  /* 0x000000172ff67819 */ /* 0x000fe200000006ff */
[----:B0-----:R-:W-:Y:S01]  /*256a0*/  FMUL R236, R51, R236 ;  /* 0x000000ec33ec7220 */ /* 0x001fe20000400000 */
[-C--:B------:R-:W-:Y:S01]  /*256b0*/  FFMA.SAT R47, R50, R126.reuse, 0.5 ;  /* 0x3f000000322f7423 */ /* 0x080fe2000000207e */
[----:B------:R-:W-:Y:S01]  /*256c0*/  FADD R52, R48, -12583039 ;  /* 0xcb40007f30347421 */ /* 0x000fe20000000000 */
[----:B------:R-:W-:-:S02]  /*256d0*/  FFMA.SAT R51, R49, R126, 0.5 ;  /* 0x3f00000031337423 */ /* 0x000fc4000000207e */
[-C--:B------:R-:W-:Y:S01]  /*256e0*/  FFMA.RM R47, R47, R124.reuse, 12582913 ;  /* 0x4b4000012f2f7423 */ /* 0x080fe2000000407c */
[----:B------:R-:W-:Y:S01]  /*256f0*/  FFMA R52, R54, 1.4426950216293334961, -R52 ;  /* 0x3fb8aa3b36347823 */ /* 0x000fe20000000834 */
[----:B------:R-:W-:Y:S01]  /*25700*/  FFMA.RM R51, R51, R124, 12582913 ;  /* 0x4b40000133337423 */ /* 0x000fe2000000407c */
[----:B-1----:R-:W-:Y:S02]  /*25710*/  FMUL R246, R246, R53 ;  /* 0x00000035f6f67220 */ /* 0x002fe40000400000 */
[----:B------:R-:W-:Y:S01]  /*25720*/  FFMA R52, R54, 1.925963033500011079e-08, R52 ;  /* 0x32a5706036347823 */ /* 0x000fe20000000034 */
[----:B------:R-:W-:Y:S01]  /*25730*/  FADD R53, R47, -12583039 ;  /* 0xcb40007f2f357421 */ /* 0x000fe20000000000 */
[----:B------:R-:W-:Y:S01]  /*25740*/  FADD R54, R51, -12583039 ;  /* 0xcb40007f33367421 */ /* 0x000fe20000000000 */
[----:B------:R-:W-:Y:S01]  /*25750*/  FADD R43, -R125, R43 ;  /* 0x0000002b7d2b7221 */ /* 0x000fe20000000100 */
[----:B------:R-:W-:Y:S01]  /*25760*/  SHF.L.U32 R244, R48, 0x17, RZ ;  /* 0x0000001730f47819 */ /* 0x000fe200000006ff */
[----:B------:R-:W-:Y:S01]  /*25770*/  FFMA R53, R50, 1.4426950216293334961, -R53 ;  /* 0x3fb8aa3b32357823 */ /* 0x000fe20000000835 */
[----:B------:R-:W-:Y:S01]  /*25780*/  FFMA R54, R49, 1.4426950216293334961, -R54 ;  /* 0x3fb8aa3b31367823 */ /* 0x000fe20000000836 */
[----:B------:R-:W-:-:S02]  /*25790*/  FFMA.SAT R48, R43, R126, 0.5 ;  /* 0x3f0000002b307423 */ /* 0x000fc4000000207e */
[----:B------:R-:W-:Y:S01]  /*257a0*/  FFMA R50, R50, 1.925963033500011079e-08, R53 ;  /* 0x32a5706032327823 */ /* 0x000fe20000000035 */
[----:B------:R-:W-:Y:S01]  /*257b0*/  FFMA R49, R49, 1.925963033500011079e-08, R54 ;  /* 0x32a5706031317823 */ /* 0x000fe20000000036 */
[----:B------:R-:W-:-:S03]  /*257c0*/  FFMA.RM R48, R48, R124, 12582913 ;  /* 0x4b40000130307423 */ /* 0x000fc6000000407c */
[----:B------:R0:W-:Y:S01]  /*257d0*/  MUFU.EX2 R242, R49 ;  /* 0x0000003100f27308 */ /* 0x0001e20000000800 */
[----:B------:R-:W-:-:S07]  /*257e0*/  FADD R45, -R125, R45 ;  /* 0x0000002d7d2d7221 */ /* 0x000fce0000000100 */
[----:B------:R-:W1:Y:S01]  /*257f0*/  MUFU.EX2 R50, R50 ;  /* 0x0000003200327308 */ /* 0x000e620000000800 */
[----:B0-----:R-:W-:-:S04]  /*25800*/  FADD R49, R48, -12583039 ;  /* 0xcb40007f30317421 */ /* 0x001fc80000000000 */
[----:B------:R-:W-:Y:S01]  /*25810*/  FFMA R49, R43, 1.4426950216293334961, -R49 ;  /* 0x3fb8aa3b2b317823 */ /* 0x000fe20000000831 */
[----:B------:R-:W-:Y:S01]  /*25820*/  SHF.L.U32 R240, R47, 0x17, RZ ;  /* 0x000000172ff07819 */ /* 0x000fe200000006ff */
[----:B------:R-:W-:Y:S02]  /*25830*/  FFMA.SAT R47, R45, R126, 0.5 ;  /* 0x3f0000002d2f7423 */ /* 0x000fe4000000207e */
[----:B------:R-:W-:Y:S01]  /*25840*/  FFMA R49, R43, 1.925963033500011079e-08, R49 ;  /* 0x32a570602b317823 */ /* 0x000fe20000000031 */
[----:B------:R-:W-:Y:S01]  /*25850*/  FADD R43, -R125, R44 ;  /* 0x0000002c7d2b7221 */ /* 0x000fe20000000100 */
[----:B------:R-:W-:Y:S01]  /*25860*/  FFMA.RM R47, R47, R124, 12582913 ;  /* 0x4b4000012f2f7423 */ /* 0x000fe2000000407c */
[----:B------:R-:W-:Y:S02]  /*25870*/  SHF.L.U32 R51, R51, 0x17, RZ ;  /* 0x0000001733337819 */ /* 0x000fe400000006ff */
[----:B------:R-:W-:Y:S01]  /*25880*/  FFMA.SAT R44, R43, R126, 0.5 ;  /* 0x3f0000002b2c7423 */ /* 0x000fe2000000207e */
[----:B------:R-:W0:Y:S01]  /*25890*/  MUFU.EX2 R49, R49 ;  /* 0x0000003100317308 */ /* 0x000e220000000800 */
[----:B-1----:R-:W-:-:S02]  /*258a0*/  FMUL R240, R240, R50 ;  /* 0x00000032f0f07220 */ /* 0x002fc40000400000 */
[----:B------:R-:W-:Y:S01]  /*258b0*/  FFMA.RM R44, R44, R124, 12582913 ;  /* 0x4b4000012c2c7423 */ /* 0x000fe2000000407c */
[----:B------:R-:W-:Y:S01]  /*258c0*/  FADD R50, R47, -12583039 ;  /* 0xcb40007f2f327421 */ /* 0x000fe20000000000 */
[----:B------:R-:W-:Y:S02]  /*258d0*/  FMUL R242, R51, R242 ;  /* 0x000000f233f27220 */ /* 0x000fe40000400000 */
[----:B------:R-:W-:Y:S01]  /*258e0*/  FADD R51, R44, -12583039 ;  /* 0xcb40007f2c337421 */ /* 0x000fe20000000000 */
[----:B------:R-:W-:-:S03]  /*258f0*/  FFMA R50, R45, 1.4426950216293334961, -R50 ;  /* 0x3fb8aa3b2d327823 */ /* 0x000fc60000000832 */
[----:B------:R-:W-:Y:S01]  /*25900*/  FFMA R51, R43, 1.4426950216293334961, -R51 ;  /* 0x3fb8aa3b2b337823 */ /* 0x000fe20000000833 */
[----:B------:R-:W-:Y:S01]  /*25910*/  FFMA R45, R45, 1.925963033500011079e-08, R50 ;  /* 0x32a570602d2d7823 */ /* 0x000fe20000000032 */
[----:B------:R-:W-:Y:S02]  /*25920*/  SHF.L.U32 R50, R48, 0x17, RZ ;  /* 0x0000001730327819 */ /* 0x000fe400000006ff */
[----:B------:R-:W-:Y:S01]  /*25930*/  FFMA R43, R43, 1.925963033500011079e-08, R51 ;  /* 0x32a570602b2b7823 */ /* 0x000fe20000000033 */
[----:B------:R0:W-:Y:S02]  /*25940*/  STL [R1+0x24c], R2 ;  /* 0x00024c0201007387 */ /* 0x0001e40000100800 */
[----:B0-----:R-:W-:Y:S02]  /*25950*/  FMUL R2, R50, R49 ;  /* 0x0000003132027220 */ /* 0x001fe40000400000 */
[----:B------:R-:W0:Y:S01]  /*25960*/  MUFU.EX2 R49, R43 ;  /* 0x0000002b00317308 */ /* 0x000e220000000800 */
[----:B------:R-:W-:Y:S01]  /*25970*/  SHF.L.U32 R44, R44, 0x17, RZ ;  /* 0x000000172c2c7819 */ /* 0x000fe200000006ff */
[----:B------:R-:W-:Y:S01]  /*25980*/  STL [R1+0x248], R102 ;  /* 0x0002486601007387 */ /* 0x000fe20000100800 */
[----:B------:R-:W-:-:S03]  /*25990*/  FADD R39, -R125, R39 ;  /* 0x000000277d277221 */ /* 0x000fc60000000100 */
[----:B------:R-:W-:Y:S04]  /*259a0*/  STL [R1+0x244], R243 ;  /* 0x000244f301007387 */ /* 0x000fe80000100800 */
[----:B------:R0:W-:Y:S01]  /*259b0*/  STL [R1+0x4], R2 ;  /* 0x0000040201007387 */ /* 0x0001e20000100800 */
[----:B------:R-:W-:Y:S01]  /*259c0*/  FADD R48, -R125, R46 ;  /* 0x0000002e7d307221 */ /* 0x000fe20000000100 */
[----:B------:R1:W-:Y:S01]  /*259d0*/  MUFU.EX2 R248, R45 ;  /* 0x0000002d00f87308 */ /* 0x0003e20000000800 */
[----:B0-----:R-:W-:Y:S01]  /*259e0*/  FMUL R2, R44, R49 ;  /* 0x000000312c027220 */ /* 0x001fe20000400000 */
[----:B------:R-:W-:-:S04]  /*259f0*/  FFMA.SAT R44, R39, R126, 0.5 ;  /* 0x3f000000272c7423 */ /* 0x000fc8000000207e */
[----:B------:R-:W-:Y:S01]  /*25a00*/  FFMA.RM R44, R44, R124, 12582913 ;  /* 0x4b4000012c2c7423 */ /* 0x000fe2000000407c */
[----:B------:R-:W-:-:S03]  /*25a10*/  FFMA.SAT R46, R48, R126, 0.5 ;  /* 0x3f000000302e7423 */ /* 0x000fc6000000207e */
[----:B-1----:R-:W-:Y:S01]  /*25a20*/  FADD R45, R44, -12583039 ;  /* 0xcb40007f2c2d7421 */ /* 0x002fe20000000000 */
[----:B------:R-:W-:-:S03]  /*25a30*/  FFMA.RM R46, R46, R124, 12582913 ;  /* 0x4b4000012e2e7423 */ /* 0x000fc6000000407c */
        /* <DEDUP_REMOVED lines=8> */
[----:B------:R0:W1:Y:S01]  /*25ac0*/  MUFU.EX2 R247, R43 ;  /* 0x0000002b00f77308 */ /* 0x0000620000000800 */
[----:B------:R-:W-:Y:S02]  /*25ad0*/  FADD R41, -R125, R41 ;  /* 0x000000297d297221 */ /* 0x000fe40000000100 */
[----:B0-----:R-:W-:-:S04]  /*25ae0*/  FADD R43, R40, -12583039 ;  /* 0xcb40007f282b7421 */ /* 0x001fc80000000000 */
[----:B------:R-:W-:Y:S01]  /*25af0*/  FFMA R43, R39, 1.4426950216293334961, -R43 ;  /* 0x3fb8aa3b272b7823 */ /* 0x000fe2000000082b */
[----:B------:R-:W-:-:S03]  /*25b00*/  SHF.L.U32 R46, R46, 0x17, RZ ;  /* 0x000000172e2e7819 */ /* 0x000fc600000006ff */
[----:B------:R-:W-:Y:S01]  /*25b10*/  FFMA R43, R39, 1.925963033500011079e-08, R43 ;  /* 0x32a57060272b7823 */ /* 0x000fe2000000002b */
[----:B------:R-:W-:Y:S01]  /*25b20*/  FFMA.SAT R39, R41, R126, 0.5 ;  /* 0x3f00000029277423 */ /* 0x000fe2000000207e */
[----:B------:R-:W0:Y:S03]  /*25b30*/  MUFU.EX2 R45, R45 ;  /* 0x0000002d002d7308 */ /* 0x000e260000000800 */
[----:B------:R-:W-:Y:S01]  /*25b40*/  FFMA.RM R39, R39, R124, 12582913 ;  /* 0x4b40000127277423 */ /* 0x000fe2000000407c */
[----:B-1----:R-:W-:-:S03]  /*25b50*/  FMUL R247, R46, R247 ;  /* 0x000000f72ef77220 */ /* 0x002fc60000400000 */
[----:B------:R-:W-:-:S04]  /*25b60*/  FADD R46, R39, -12583039 ;  /* 0xcb40007f272e7421 */ /* 0x000fc80000000000 */
[----:B------:R-:W-:-:S04]  /*25b70*/  FFMA R46, R41, 1.4426950216293334961, -R46 ;  /* 0x3fb8aa3b292e7823 */ /* 0x000fc8000000082e */
[----:B------:R-:W-:Y:S01]  /*25b80*/  FFMA R41, R41, 1.925963033500011079e-08, R46 ;  /* 0x32a5706029297823 */ /* 0x000fe2000000002e */
[----:B------:R-:W-:Y:S01]  /*25b90*/  SHF.L.U32 R46, R44, 0x17, RZ ;  /* 0x000000172c2e7819 */ /* 0x000fe200000006ff */
[----:B------:R0:W-:Y:S01]  /*25ba0*/  STL [R1], R2 ;  /* 0x0000000201007387 */ /* 0x0001e20000100800 */
[----:B------:R-:W-:-:S04]  /*25bb0*/  FADD R44, -R125, R42 ;  /* 0x0000002a7d2c7221 */ /* 0x000fc80000000100 */
[----:B------:R-:W-:Y:S01]  /*25bc0*/  FFMA.SAT R42, R44, R126, 0.5 ;  /* 0x3f0000002c2a7423 */ /* 0x000fe2000000207e */
[----:B0-----:R-:W-:Y:S02]  /*25bd0*/  FMUL R2, R46, R45 ;  /* 0x0000002d2e027220 */ /* 0x001fe40000400000 */
[----:B------:R0:W1:Y:S01]  /*25be0*/  MUFU.EX2 R45, R43 ;  /* 0x0000002b002d7308 */ /* 0x0000620000000800 */
[----:B------:R-:W-:Y:S01]  /*25bf0*/  FFMA.RM R42, R42, R124, 12582913 ;  /* 0x4b4000012a2a7423 */ /* 0x000fe2000000407c */
[----:B------:R-:W-:Y:S01]  /*25c00*/  SHF.L.U32 R40, R40, 0x17, RZ ;  /* 0x0000001728287819 */ /* 0x000fe200000006ff */
[----:B------:R-:W-:Y:S01]  /*25c10*/  FADD R35, -R125, R35 ;  /* 0x000000237d237221 */ /* 0x000fe20000000100 */
[----:B------:R1:W-:Y:S01]  /*25c20*/  STL [R1+0x14], R2 ;  /* 0x0000140201007387 */ /* 0x0003e20000100800 */
[----:B0-----:R-:W-:-:S04]  /*25c30*/  FADD R43, R42, -12583039 ;  /* 0xcb40007f2a2b7421 */ /* 0x001fc80000000000 */
[----:B------:R-:W-:Y:S01]  /*25c40*/  FFMA R43, R44, 1.4426950216293334961, -R43 ;  /* 0x3fb8aa3b2c2b7823 */ /* 0x000fe2000000082b */
[----:B-1----:R-:W-:Y:S01]  /*25c50*/  FMUL R2, R40, R45 ;  /* 0x0000002d28027220 */ /* 0x002fe20000400000 */
[----:B------:R-:W-:Y:S02]  /*25c60*/  FFMA.SAT R40, R35, R126, 0.5 ;  /* 0x3f00000023287423 */ /* 0x000fe4000000207e */
[----:B------:R-:W-:Y:S02]  /*25c70*/  FFMA R43, R44, 1.925963033500011079e-08, R43 ;  /* 0x32a570602c2b7823 */ /* 0x000fe4000000002b */
[----:B------:R0:W1:Y:S01]  /*25c80*/  MUFU.EX2 R44, R41 ;  /* 0x00000029002c7308 */ /* 0x0000620000000800 */
[----:B------:R-:W-:Y:S01]  /*25c90*/  FFMA.RM R40, R40, R124, 12582913 ;  /* 0x4b40000128287423 */ /* 0x000fe2000000407c */
[----:B------:R-:W-:-:S03]  /*25ca0*/  SHF.L.U32 R39, R39, 0x17, RZ ;  /* 0x0000001727277819 */ /* 0x000fc600000006ff */
[----:B0-----:R-:W-:-:S04]  /*25cb0*/  FADD R41, R40, -12583039 ;  /* 0xcb40007f28297421 */ /* 0x001fc80000000000 */
[----:B------:R-:W-:-:S04]  /*25cc0*/  FFMA R41, R35, 1.4426950216293334961, -R41 ;  /* 0x3fb8aa3b23297823 */ /* 0x000fc80000000829 */
[----:B------:R-:W-:Y:S01]  /*25cd0*/  FFMA R41, R35, 1.925963033500011079e-08, R41 ;  /* 0x32a5706023297823 */ /* 0x000fe20000000029 */
[----:B------:R-:W-:Y:S01]  /*25ce0*/  FADD R35, -R125, R36 ;  /* 0x000000247d237221 */ /* 0x000fe20000000100 */
[----:B-1----:R-:W-:-:S03]  /*25cf0*/  FMUL R104, R39, R44 ;  /* 0x0000002c27687220 */ /* 0x002fc60000400000 */
[----:B------:R-:W-:-:S04]  /*25d00*/  FFMA.SAT R39, R35, R126, 0.5 ;  /* 0x3f00000023277423 */ /* 0x000fc8000000207e */
[----:B------:R-:W-:Y:S01]  /*25d10*/  FFMA.RM R39, R39, R124, 12582913 ;  /* 0x4b40000127277423 */ /* 0x000fe2000000407c */
[----:B------:R-:W0:Y:S03]  /*25d20*/  MUFU.EX2 R43, R43 ;  /* 0x0000002b002b7308 */ /* 0x000e260000000800 */
[----:B------:R-:W-:-:S04]  /*25d30*/  FADD R36, R39, -12583039 ;  /* 0xcb40007f27247421 */ /* 0x000fc80000000000 */
[----:B------:R-:W-:-:S04]  /*25d40*/  FFMA R36, R35, 1.4426950216293334961, -R36 ;  /* 0x3fb8aa3b23247823 */ /* 0x000fc80000000824 */
[----:B------:R-:W-:Y:S01]  /*25d50*/  FFMA R35, R35, 1.925963033500011079e-08, R36 ;  /* 0x32a5706023237823 */ /* 0x000fe20000000024 */
[----:B------:R-:W-:Y:S01]  /*25d60*/  FADD R36, -R125, R37 ;  /* 0x000000257d247221 */ /* 0x000fe20000000100 */
[----:B------:R-:W-:-:S03]  /*25d70*/  SHF.L.U32 R42, R42, 0x17, RZ ;  /* 0x000000172a2a7819 */ /* 0x000fc600000006ff */
[----:B------:R-:W-:Y:S01]  /*25d80*/  FFMA.SAT R37, R36, R126, 0.5 ;  /* 0x3f00000024257423 */ /* 0x000fe2000000207e */
[----:B------:R0:W-:Y:S03]  /*25d90*/  STL [R1+0x10], R2 ;  /* 0x0000100201007387 */ /* 0x0001e60000100800 */
[----:B------:R-:W-:Y:S01]  /*25da0*/  FFMA.RM R37, R37, R124, 12582913 ;  /* 0x4b40000125257423 */ /* 0x000fe2000000407c */
[----:B------:R-:W1:Y:S01]  /*25db0*/  MUFU.EX2 R41, R41 ;  /* 0x0000002900297308 */ /* 0x000e620000000800 */
[----:B0-----:R-:W-:Y:S02]  /*25dc0*/  FMUL R2, R42, R43 ;  /* 0x0000002b2a027220 */ /* 0x001fe40000400000 */
[----:B------:R-:W-:-:S04]  /*25dd0*/  FADD R42, R37, -12583039 ;  /* 0xcb40007f252a7421 */ /* 0x000fc80000000000 */
[----:B------:R-:W-:-:S04]  /*25de0*/  FFMA R42, R36, 1.4426950216293334961, -R42 ;  /* 0x3fb8aa3b242a7823 */ /* 0x000fc8000000082a */
[----:B------:R-:W-:Y:S01]  /*25df0*/  FFMA R36, R36, 1.925963033500011079e-08, R42 ;  /* 0x32a5706024247823 */ /* 0x000fe2000000002a */
[----:B------:R-:W-:Y:S01]  /*25e00*/  SHF.L.U32 R42, R40, 0x17, RZ ;  /* 0x00000017282a7819 */ /* 0x000fe200000006ff */
[----:B------:R-:W-:-:S04]  /*25e10*/  FADD R40, -R125, R38 ;  /* 0x000000267d287221 */ /* 0x000fc80000000100 */
[----:B------:R-:W-:Y:S01]  /*25e20*/  FFMA.SAT R38, R40, R126, 0.5 ;  /* 0x3f00000028267423 */ /* 0x000fe2000000207e */
[----:B-1----:R-:W-:Y:S02]  /*25e30*/  FMUL R103, R42, R41 ;  /* 0x000000292a677220 */ /* 0x002fe40000400000 */
[----:B------:R0:W1:Y:S01]  /*25e40*/  MUFU.EX2 R41, R35 ;  /* 0x0000002300297308 */ /* 0x0000620000000800 */
[----:B------:R-:W-:-:S04]  /*25e50*/  FFMA.RM R38, R38, R124, 12582913 ;  /* 0x4b40000126267423 */ /* 0x000fc8000000407c */
[----:B0-----:R-:W-:-:S04]  /*25e60*/  FADD R35, R38, -12583039 ;  /* 0xcb40007f26237421 */ /* 0x001fc80000000000 */
[----:B------:R-:W-:-:S04]  /*25e70*/  FFMA R35, R40, 1.4426950216293334961, -R35 ;  /* 0x3fb8aa3b28237823 */ /* 0x000fc80000000823 */
[----:B------:R-:W-:Y:S01]  /*25e80*/  FFMA R35, R40, 1.925963033500011079e-08, R35 ;  /* 0x32a5706028237823 */ /* 0x000fe20000000023 */
[----:B------:R-:W-:Y:S01]  /*25e90*/  SHF.L.U32 R40, R39, 0x17, RZ ;  /* 0x0000001727287819 */ /* 0x000fe200000006ff */
[----:B------:R-:W-:-:S04]  /*25ea0*/  FADD R39, -R125, R31 ;  /* 0x0000001f7d277221 */ /* 0x000fc80000000100 */
[----:B-1----:R-:W-:Y:S02]  /*25eb0*/  FMUL R127, R40, R41 ;  /* 0x00000029287f7220 */ /* 0x002fe40000400000 */
[----:B------:R0:W1:Y:S01]  /*25ec0*/  MUFU.EX2 R40, R36 ;  /* 0x0000002400287308 */ /* 0x0000620000000800 */
[----:B------:R-:W-:Y:S01]  /*25ed0*/  FFMA.SAT R31, R39, R126, 0.5 ;  /* 0x3f000000271f7423 */ /* 0x000fe2000000207e */
[----:B------:R-:W-:-:S03]  /*25ee0*/  SHF.L.U32 R37, R37, 0x17, RZ ;  /* 0x0000001725257819 */ /* 0x000fc600000006ff */
[----:B------:R-:W-:Y:S01]  /*25ef0*/  FFMA.RM R31, R31, R124, 12582913 ;  /* 0x4b4000011f1f7423 */ /* 0x000fe2000000407c */
[----:B------:R-:W-:Y:S01]  /*25f00*/  FADD R32, -R125, R32 ;  /* 0x000000207d207221 */ /* 0x000fe20000000100 */
[----:B------:R-:W-:Y:S02]  /*25f10*/  STL [R1+0xc], R104 ;  /* 0x00000c6801007387 */ /* 0x000fe40000100800 */
[----:B0-----:R-:W-:Y:S02]  /*25f20*/  FADD R36, R31, -12583039 ;  /* 0xcb40007f1f247421 */ /* 0x001fe40000000000 */
[----:B------:R1:W-:Y:S02]  /*25f30*/  STL [R1+0x8], R2 ;  /* 0x0000080201007387 */ /* 0x0003e40000100800 */
[----:B------:R-:W-:Y:S01]  /*25f40*/  FFMA R36, R39, 1.4426950216293334961, -R36 ;  /* 0x3fb8aa3b27247823 */ /* 0x000fe20000000824 */
[----:B-1----:R-:W-:Y:S01]  /*25f50*/  FMUL R2, R37, R40 ;  /* 0x0000002825027220 */ /* 0x002fe20000400000 */
[----:B------:R-:W-:-:S02]  /*25f60*/  FFMA.SAT R37, R32, R126, 0.5 ;  /* 0x3f00000020257423 */ /* 0x000fc4000000207e */
[----:B------:R-:W-:Y:S02]  /*25f70*/  FFMA R36, R39, 1.925963033500011079e-08, R36 ;  /* 0x32a5706027247823 */ /* 0x000fe40000000024 */
        /* <DEDUP_REMOVED lines=8> */
[----:B------:R-:W-:Y:S03]  /*26000*/  STL [R1+0xc8], R103 ;  /* 0x0000c86701007387 */ /* 0x000fe60000100800 */
[----:B------:R-:W-:Y:S01]  /*26010*/  FFMA.RM R32, R32, R124, 12582913 ;  /* 0x4b40000120207423 */ /* 0x000fe2000000407c */
[----:B------:R-:W-:Y:S04]  /*26020*/  STL [R1+0xc4], R127 ;  /* 0x0000c47f01007387 */ /* 0x000fe80000100800 */
[----:B------:R1:W-:Y:S01]  /*26030*/  STL [R1+0x1c], R2 ;  /* 0x00001c0201007387 */ /* 0x0003e20000100800 */
[----:B------:R-:W-:Y:S01]  /*26040*/  SHF.L.U32 R31, R31, 0x17, RZ ;  /* 0x000000171f1f7819 */ /* 0x000fe200000006ff */
[----:B------:R-:W-:Y:S01]  /*26050*/  FADD R34, -R125, R34 ;  /* 0x000000227d227221 */ /* 0x000fe20000000100 */
[----:B------:R-:W-:Y:S01]  /*26060*/  SHF.L.U32 R37, R37, 0x17, RZ ;  /* 0x0000001725257819 */ /* 0x000fe200000006ff */
[C---:B------:R-:W-:Y:S01]  /*26070*/  FADD R27, -R125.reuse, R27 ;  /* 0x0000001b7d1b7221 */ /* 0x040fe20000000100 */
[C---:B------:R-:W-:Y:S01]  /*26080*/  FADD R30, -R125.reuse, R30 ;  /* 0x0000001e7d1e7221 */ /* 0x040fe20000000100 */
[----:B------:R-:W2:Y:S01]  /*26090*/  LDL.LU R131, [R1+0x238] ;  /* 0x0002380001837983 */ /* 0x000ea20000300800 */
[----:B-1----:R-:W-:Y:S01]  /*260a0*/  FMUL R2, R38, R39 ;  /* 0x0000002726027220 */ /* 0x002fe20000400000 */
[----:B------:R-:W-:Y:S01]  /*260b0*/  FADD R25, -R125, R25 ;  /* 0x000000197d197221 */ /* 0x000fe20000000100 */
[----:B------:R0:W1:Y:S01]  /*260c0*/  MUFU.EX2 R38, R36 ;  /* 0x0000002400267308 */ /* 0x0000620000000800 */
[----:B------:R-:W3:Y:S01]  /*260d0*/  LDL.LU R85, [R1+0x228] ;  /* 0x0002280001557983 */ /* 0x000ee20000300800 */
[----:B0-----:R-:W-:-:S04]  /*260e0*/  FADD R36, R32, -12583039 ;  /* 0xcb40007f20247421 */ /* 0x001fc80000000000 */
[----:B------:R-:W-:-:S04]  /*260f0*/  FFMA R36, R33, 1.4426950216293334961, -R36 ;  /* 0x3fb8aa3b21247823 */ /* 0x000fc80000000824 */
[----:B------:R-:W-:Y:S02]  /*26100*/  FFMA R36, R33, 1.925963033500011079e-08, R36 ;  /* 0x32a5706021247823 */ /* 0x000fe40000000024 */
[----:B------:R0:W4:Y:S01]  /*26110*/  MUFU.EX2 R33, R35 ;  /* 0x0000002300217308 */ /* 0x0001220000000800 */
[----:B-1----:R-:W-:Y:S01]  /*26120*/  FMUL R250, R31, R38 ;  /* 0x000000261ffa7220 */ /* 0x002fe20000400000 */
[----:B------:R-:W-:-:S04]  /*26130*/  FFMA.SAT R31, R34, R126, 0.5 ;  /* 0x3f000000221f7423 */ /* 0x000fc8000000207e */
[----:B------:R-:W-:-:S04]  /*26140*/  FFMA.RM R31, R31, R124, 12582913 ;  /* 0x4b4000011f1f7423 */ /* 0x000fc8000000407c */
[----:B0-----:R-:W-:Y:S01]  /*26150*/  FADD R35, R31, -12583039 ;  /* 0xcb40007f1f237421 */ /* 0x001fe20000000000 */
[----:B------:R-:W0:Y:S01]  /*26160*/  MUFU.EX2 R36, R36 ;  /* 0x0000002400247308 */ /* 0x000e220000000800 */
[----:B----4-:R-:W-:Y:S01]  /*26170*/  FMUL R251, R37, R33 ;  /* 0x0000002125fb7220 */ /* 0x010fe20000400000 */
[----:B------:R-:W-:Y:S01]  /*26180*/  FFMA.SAT R33, R27, R126, 0.5 ;  /* 0x3f0000001b217423 */ /* 0x000fe2000000207e */
[----:B------:R-:W-:-:S03]  /*26190*/  FFMA R35, R34, 1.4426950216293334961, -R35 ;  /* 0x3fb8aa3b22237823 */ /* 0x000fc60000000823 */
[----:B------:R-:W-:Y:S01]  /*261a0*/  FFMA.RM R33, R33, R124, 12582913 ;  /* 0x4b40000121217423 */ /* 0x000fe2000000407c */
[----:B------:R-:W-:-:S03]  /*261b0*/  FFMA R35, R34, 1.925963033500011079e-08, R35 ;  /* 0x32a5706022237823 */ /* 0x000fc60000000023 */
[----:B------:R-:W-:Y:S01]  /*261c0*/  FADD R34, R33, -12583039 ;  /* 0xcb40007f21227421 */ /* 0x000fe20000000000 */
[----:B------:R-:W-:-:S03]  /*261d0*/  SHF.L.U32 R32, R32, 0x17, RZ ;  /* 0x0000001720207819 */ /* 0x000fc600000006ff */
[----:B------:R-:W-:-:S04]  /*261e0*/  FFMA R34, R27, 1.4426950216293334961, -R34 ;  /* 0x3fb8aa3b1b227823 */ /* 0x000fc80000000822 */
[----:B------:R-:W-:Y:S01]  /*261f0*/  FFMA R34, R27, 1.925963033500011079e-08, R34 ;  /* 0x32a570601b227823 */ /* 0x000fe20000000022 */
[----:B------:R-:W-:Y:S01]  /*26200*/  FADD R27, -R125, R28 ;  /* 0x0000001c7d1b7221 */ /* 0x000fe20000000100 */
[----:B0-----:R-:W-:-:S03]  /*26210*/  FMUL R129, R32, R36 ;  /* 0x0000002420817220 */ /* 0x001fc60000400000 */
[----:B------:R-:W-:Y:S01]  /*26220*/  FFMA.SAT R32, R27, R126, 0.5 ;  /* 0x3f0000001b207423 */ /* 0x000fe2000000207e */
[----:B------:R-:W0:Y:S03]  /*26230*/  MUFU.EX2 R35, R35 ;  /* 0x0000002300237308 */ /* 0x000e260000000800 */
[----:B------:R-:W-:-:S04]  /*26240*/  FFMA.RM R32, R32, R124, 12582913 ;  /* 0x4b40000120207423 */ /* 0x000fc8000000407c */
        /* <DEDUP_REMOVED lines=9> */
[----:B------:R-:W-:-:S04]  /*262e0*/  FADD R29, R31, -12583039 ;  /* 0xcb40007f1f1d7421 */ /* 0x000fc80000000000 */
[----:B------:R-:W-:Y:S01]  /*262f0*/  FFMA R29, R28, 1.4426950216293334961, -R29 ;  /* 0x3fb8aa3b1c1d7823 */ /* 0x000fe2000000081d */
[----:B------:R-:W-:-:S03]  /*26300*/  SHF.L.U32 R33, R33, 0x17, RZ ;  /* 0x0000001721217819 */ /* 0x000fc600000006ff */
[----:B------:R-:W-:Y:S01]  /*26310*/  FFMA R28, R28, 1.925963033500011079e-08, R29 ;  /* 0x32a570601c1c7823 */ /* 0x000fe2000000001d */
[----:B------:R-:W-:Y:S01]  /*26320*/  FFMA.SAT R29, R30, R126, 0.5 ;  /* 0x3f0000001e1d7423 */ /* 0x000fe2000000207e */
[----:B0-----:R-:W-:-:S03]  /*26330*/  FMUL R249, R33, R34 ;  /* 0x0000002221f97220 */ /* 0x001fc60000400000 */
[----:B------:R-:W-:Y:S01]  /*26340*/  FFMA.RM R29, R29, R124, 12582913 ;  /* 0x4b4000011d1d7423 */ /* 0x000fe2000000407c */
[----:B------:R0:W1:Y:S03]  /*26350*/  MUFU.EX2 R33, R27 ;  /* 0x0000001b00217308 */ /* 0x0000660000000800 */
[----:B0-----:R-:W-:-:S04]  /*26360*/  FADD R27, R29, -12583039 ;  /* 0xcb40007f1d1b7421 */ /* 0x001fc80000000000 */
[----:B------:R-:W-:-:S04]  /*26370*/  FFMA R27, R30, 1.4426950216293334961, -R27 ;  /* 0x3fb8aa3b1e1b7823 */ /* 0x000fc8000000081b */
[----:B------:R-:W-:Y:S01]  /*26380*/  FFMA R27, R30, 1.925963033500011079e-08, R27 ;  /* 0x32a570601e1b7823 */ /* 0x000fe2000000001b */
[----:B------:R-:W-:Y:S01]  /*26390*/  FADD R30, -R125, R23 ;  /* 0x000000177d1e7221 */ /* 0x000fe20000000100 */
[----:B------:R-:W-:-:S03]  /*263a0*/  SHF.L.U32 R32, R32, 0x17, RZ ;  /* 0x0000001720207819 */ /* 0x000fc600000006ff */
[----:B------:R-:W-:Y:S02]  /*263b0*/  FFMA.SAT R23, R30, R126, 0.5 ;  /* 0x3f0000001e177423 */ /* 0x000fe4000000207e */
[----:B-1----:R-:W-:Y:S02]  /*263c0*/  FMUL R105, R32, R33 ;  /* 0x0000002120697220 */ /* 0x002fe40000400000 */
        /* <DEDUP_REMOVED lines=10> */
[----:B------:R0:W-:Y:S03]  /*26470*/  MUFU.EX2 R31, R27 ;  /* 0x0000001b001f7308 */ /* 0x0001e60000000800 */
[----:B0-----:R-:W-:-:S05]  /*26480*/  FADD R27, R24, -12583039 ;  /* 0xcb40007f181b7421 */ /* 0x001fca0000000000 */
[----:B------:R-:W0:Y:S01]  /*26490*/  MUFU.EX2 R28, R28 ;  /* 0x0000001c001c7308 */ /* 0x000e220000000800 */
[----:B------:R-:W-:-:S04]  /*264a0*/  FFMA R27, R30, 1.4426950216293334961, -R27 ;  /* 0x3fb8aa3b1e1b7823 */ /* 0x000fc8000000081b */
[----:B------:R-:W-:Y:S01]  /*264b0*/  FFMA R27, R30, 1.925963033500011079e-08, R27 ;  /* 0x32a570601e1b7823 */ /* 0x000fe2000000001b */
[----:B------:R-:W-:-:S05]  /*264c0*/  SHF.L.U32 R23, R23, 0x17, RZ ;  /* 0x0000001717177819 */ /* 0x000fca00000006ff */
[----:B------:R-:W1:Y:S01]  /*264d0*/  MUFU.EX2 R27, R27 ;  /* 0x0000001b001b7308 */ /* 0x000e620000000800 */
[----:B------:R0:W-:Y:S01]  /*264e0*/  STL [R1+0x18], R2 ;  /* 0x0000180201007387 */ /* 0x0001e20000100800 */
[----:B------:R-:W-:Y:S01]  /*264f0*/  SHF.L.U32 R24, R24, 0x17, RZ ;  /* 0x0000001718187819 */ /* 0x000fe200000006ff */
[C---:B------:R-:W-:Y:S01]  /*26500*/  FADD R26, -R125.reuse, R26 ;  /* 0x0000001a7d1a7221 */ /* 0x040fe20000000100 */
[C---:B------:R-:W-:Y:S01]  /*26510*/  FADD R21, -R125.reuse, R21 ;  /* 0x000000157d157221 */ /* 0x040fe20000000100 */
[C---:B------:R-:W-:Y:S01]  /*26520*/  FADD R22, -R125.reuse, R22 ;  /* 0x000000167d167221 */ /* 0x040fe20000000100 */
[C---:B------:R-:W-:Y:S01]  /*26530*/  FADD R17, -R125.reuse, R17 ;  /* 0x000000117d117221 */ /* 0x040fe20000000100 */
[C---:B------:R-:W-:Y:S01]  /*26540*/  FADD R18, -R125.reuse, R18 ;  /* 0x000000127d127221 */ /* 0x040fe20000000100 */
[C---:B------:R-:W-:Y:S01]  /*26550*/  FADD R13, -R125.reuse, R13 ;  /* 0x0000000d7d0d7221 */ /* 0x040fe20000000100 */
[C---:B------:R-:W-:Y:S01]  /*26560*/  FADD R14, -R125.reuse, R14 ;  /* 0x0000000e7d0e7221 */ /* 0x040fe20000000100 */
[----:B------:R-:W-:Y:S01]  /*26570*/  FADD R9, -R125, R9 ;  /* 0x000000097d097221 */ /* 0x000fe20000000100 */
[----:B0-----:R-:W-:Y:S01]  /*26580*/  FMUL R2, R23, R28 ;  /* 0x0000001c17027220 */ /* 0x001fe20000400000 */
[----:B------:R-:W-:Y:S01]  /*26590*/  FFMA.SAT R23, R25, R126, 0.5 ;  /* 0x3f00000019177423 */ /* 0x000fe2000000207e */
[C---:B------:R-:W-:Y:S01]  /*265a0*/  FADD R5, -R125.reuse, R5 ;  /* 0x000000057d057221 */ /* 0x040fe20000000100 */
[C---:B------:R-:W-:Y:S01]  /*265b0*/  FADD R10, -R125.reuse, R10 ;  /* 0x0000000a7d0a7221 */ /* 0x040fe20000000100 */
[----:B------:R-:W-:Y:S01]  /*265c0*/  FADD R133, -R125, R133 ;  /* 0x000000857d857221 */ /* 0x000fe20000000100 */
[----:B------:R-:W-:Y:S01]  /*265d0*/  FFMA.RM R23, R23, R124, 12582913 ;  /* 0x4b40000117177423 */ /* 0x000fe2000000407c */
[----:B-1----:R-:W-:Y:S01]  /*265e0*/  FMUL R123, R24, R27 ;  /* 0x0000001b187b7220 */ /* 0x002fe20000400000 */
[----:B------:R-:W-:Y:S01]  /*265f0*/  FFMA.SAT R24, R26, R126, 0.5 ;  /* 0x3f0000001a187423 */ /* 0x000fe2000000207e */
[----:B------:R-:W-:Y:S01]  /*26600*/  FADD R6, -R125, R6 ;  /* 0x000000067d067221 */ /* 0x000fe20000000100 */
[----:B------:R-:W-:Y:S01]  /*26610*/  FADD R28, R23, -12583039 ;  /* 0xcb40007f171c7421 */ /* 0x000fe20000000000 */
[C---:B------:R-:W-:Y:S01]  /*26620*/  FADD R132, -R125.reuse, R132 ;  /* 0x000000847d847221 */ /* 0x040fe20000000100 */
[----:B------:R-:W-:Y:S01]  /*26630*/  FFMA.RM R24, R24, R124, 12582913 ;  /* 0x4b40000118187423 */ /* 0x000fe2000000407c */
[----:B------:R-:W-:Y:S01]  /*26640*/  FADD R135, -R125, R135 ;  /* 0x000000877d877221 */ /* 0x000fe20000000100 */
[----:B------:R-:W-:Y:S01]  /*26650*/  FFMA R28, R25, 1.4426950216293334961, -R28 ;  /* 0x3fb8aa3b191c7823 */ /* 0x000fe2000000081c */
[C---:B------:R-:W-:Y:S01]  /*26660*/  FADD R134, -R125.reuse, R134 ;  /* 0x000000867d867221 */ /* 0x040fe20000000100 */
[----:B------:R-:W-:Y:S01]  /*26670*/  FADD R27, R24, -12583039 ;  /* 0xcb40007f181b7421 */ /* 0x000fe20000000000 */
[----:B------:R-:W-:Y:S01]  /*26680*/  FADD R136, -R125, R136 ;  /* 0x000000887d887221 */ /* 0x000fe20000000100 */
[----:B------:R-:W-:Y:S01]  /*26690*/  FFMA R25, R25, 1.925963033500011079e-08, R28 ;  /* 0x32a5706019197823 */ /* 0x000fe2000000001c */
[C---:B------:R-:W-:Y:S01]  /*266a0*/  FADD R137, -R125.reuse, R137 ;  /* 0x000000897d897221 */ /* 0x040fe20000000100 */
[C---:B------:R-:W-:Y:S01]  /*266b0*/  FFMA R27, R26.reuse, 1.4426950216293334961, -R27 ;  /* 0x3fb8aa3b1a1b7823 */ /* 0x040fe2000000081b */
[C---:B------:R-:W-:Y:S01]  /*266c0*/  FADD R139, -R125.reuse, R139 ;  /* 0x0000008b7d8b7221 */ /* 0x040fe20000000100 */
[C---:B------:R-:W-:Y:S01]  /*266d0*/  FADD R138, -R125.reuse, R138 ;  /* 0x0000008a7d8a7221 */ /* 0x040fe20000000100 */
[----:B------:R-:W-:Y:S01]  /*266e0*/  FADD R140, -R125, R140 ;  /* 0x0000008c7d8c7221 */ /* 0x000fe20000000100 */
[----:B------:R-:W0:Y:S01]  /*266f0*/  MUFU.EX2 R25, R25 ;  /* 0x0000001900197308 */ /* 0x000e220000000800 */
[----:B------:R-:W-:Y:S01]  /*26700*/  FFMA R26, R26, 1.925963033500011079e-08, R27 ;  /* 0x32a570601a1a7823 */ /* 0x000fe2000000001b */
[----:B------:R-:W-:Y:S01]  /*26710*/  SHF.L.U32 R27, R23, 0x17, RZ ;  /* 0x00000017171b7819 */ /* 0x000fe200000006ff */
[C---:B------:R-:W-:Y:S01]  /*26720*/  FADD R23, -R125.reuse, R19 ;  /* 0x000000137d177221 */ /* 0x040fe20000000100 */
[C---:B------:R-:W-:Y:S01]  /*26730*/  FADD R141, -R125.reuse, R141 ;  /* 0x0000008d7d8d7221 */ /* 0x040fe20000000100 */
[C---:B------:R-:W-:Y:S01]  /*26740*/  FADD R143, -R125.reuse, R143 ;  /* 0x0000008f7d8f7221 */ /* 0x040fe20000000100 */
[----:B------:R-:W-:Y:S01]  /*26750*/  FADD R142, -R125, R142 ;  /* 0x0000008e7d8e7221 */ /* 0x000fe20000000100 */
[----:B------:R-:W-:Y:S01]  /*26760*/  FFMA.SAT R19, R23, R126, 0.5 ;  /* 0x3f00000017137423 */ /* 0x000fe2000000207e */
[C---:B------:R-:W-:Y:S01]  /*26770*/  FADD R144, -R125.reuse, R144 ;  /* 0x000000907d907221 */ /* 0x040fe20000000100 */
[C---:B------:R-:W-:Y:S01]  /*26780*/  FADD R145, -R125.reuse, R145 ;  /* 0x000000917d917221 */ /* 0x040fe20000000100 */
[----:B------:R-:W-:Y:S01]  /*26790*/  FADD R147, -R125, R147 ;  /* 0x000000937d937221 */ /* 0x000fe20000000100 */
[----:B------:R-:W-:Y:S01]  /*267a0*/  FFMA.RM R19, R19, R124, 12582913 ;  /* 0x4b40000113137423 */ /* 0x000fe2000000407c */
[----:B------:R-:W1:Y:S01]  /*267b0*/  MUFU.EX2 R26, R26 ;  /* 0x0000001a001a7308 */ /* 0x000e620000000800 */
[C---:B------:R-:W-:Y:S01]  /*267c0*/  FADD R146, -R125.reuse, R146 ;  /* 0x000000927d927221 */ /* 0x040fe20000000100 */
[C---:B------:R-:W-:Y:S01]  /*267d0*/  FADD R148, -R125.reuse, R148 ;  /* 0x000000947d947221 */ /* 0x040fe20000000100 */
[C---:B------:R-:W-:Y:S01]  /*267e0*/  FADD R149, -R125.reuse, R149 ;  /* 0x000000957d957221 */ /* 0x040fe20000000100 */
[----:B------:R-:W-:Y:S01]  /*267f0*/  FADD R151, -R125, R151 ;  /* 0x000000977d977221 */ /* 0x000fe20000000100 */
[----:B0-----:R-:W-:Y:S01]  /*26800*/  FMUL R245, R27, R25 ;  /* 0x000000191bf57220 */ /* 0x001fe20000400000 */
[----:B------:R-:W-:Y:S01]  /*26810*/  FADD R25, R19, -12583039 ;  /* 0xcb40007f13197421 */ /* 0x000fe20000000000 */
[C---:B------:R-:W-:Y:S01]  /*26820*/  FADD R150, -R125.reuse, R150 ;  /* 0x000000967d967221 */ /* 0x040fe20000000100 */
[C---:B------:R-:W-:Y:S01]  /*26830*/  FADD R152, -R125.reuse, R152 ;  /* 0x000000987d987221 */ /* 0x040fe20000000100 */
[----:B------:R-:W-:Y:S01]  /*26840*/  FADD R153, -R125, R153 ;  /* 0x000000997d997221 */ /* 0x000fe20000000100 */
[----:B------:R-:W-:Y:S01]  /*26850*/  FFMA R25, R23, 1.4426950216293334961, -R25 ;  /* 0x3fb8aa3b17197823 */ /* 0x000fe20000000819 */
[C---:B------:R-:W-:Y:S01]  /*26860*/  FADD R155, -R125.reuse, R155 ;  /* 0x0000009b7d9b7221 */ /* 0x040fe20000000100 */
[C---:B------:R-:W-:Y:S01]  /*26870*/  FADD R154, -R125.reuse, R154 ;  /* 0x0000009a7d9a7221 */ /* 0x040fe20000000100 */
[----:B------:R-:W-:Y:S01]  /*26880*/  FADD R156, -R125, R156 ;  /* 0x0000009c7d9c7221 */ /* 0x000fe20000000100 */
[----:B------:R-:W-:Y:S01]  /*26890*/  FFMA R23, R23, 1.925963033500011079e-08, R25 ;  /* 0x32a5706017177823 */ /* 0x000fe20000000019 */
[----:B------:R-:W-:Y:S01]  /*268a0*/  SHF.L.U32 R25, R24, 0x17, RZ ;  /* 0x0000001718197819 */ /* 0x000fe200000006ff */
[C---:B------:R-:W-:Y:S01]  /*268b0*/  FADD R24, -R125.reuse, R20 ;  /* 0x000000147d187221 */ /* 0x040fe20000000100 */
[C---:B------:R-:W-:Y:S01]  /*268c0*/  FADD R157, -R125.reuse, R157 ;  /* 0x0000009d7d9d7221 */ /* 0x040fe20000000100 */
[C---:B------:R-:W-:Y:S01]  /*268d0*/  FADD R159, -R125.reuse, R159 ;  /* 0x0000009f7d9f7221 */ /* 0x040fe20000000100 */
[----:B------:R-:W-:Y:S01]  /*268e0*/  FADD R158, -R125, R158 ;  /* 0x0000009e7d9e7221 */ /* 0x000fe20000000100 */
[----:B------:R-:W-:Y:S01]  /*268f0*/  FFMA.SAT R20, R24, R126, 0.5 ;  /* 0x3f00000018147423 */ /* 0x000fe2000000207e */
[----:B-1----:R-:W-:Y:S01]  /*26900*/  FMUL R119, R25, R26 ;  /* 0x0000001a19777220 */ /* 0x002fe20000400000 */
[C---:B------:R-:W-:Y:S01]  /*26910*/  FADD R160, -R125.reuse, R160 ;  /* 0x000000a07da07221 */ /* 0x040fe20000000100 */
[C---:B------:R-:W-:Y:S01]  /*26920*/  FADD R161, -R125.reuse, R161 ;  /* 0x000000a17da17221 */ /* 0x040fe20000000100 */
[----:B------:R-:W-:Y:S01]  /*26930*/  FFMA.RM R20, R20, R124, 12582913 ;  /* 0x4b40000114147423 */ /* 0x000fe2000000407c */
[C---:B------:R-:W-:Y:S01]  /*26940*/  FADD R164, -R125.reuse, R164 ;  /* 0x000000a47da47221 */ /* 0x040fe20000000100 */
[C---:B------:R-:W-:Y:S01]  /*26950*/  FADD R165, -R125.reuse, R165 ;  /* 0x000000a57da57221 */ /* 0x040fe20000000100 */
[C---:B------:R-:W-:Y:S01]  /*26960*/  FADD R167, -R125.reuse, R167 ;  /* 0x000000a77da77221 */ /* 0x040fe20000000100 */
[----:B------:R-:W-:Y:S01]  /*26970*/  FADD R25, R20, -12583039 ;  /* 0xcb40007f14197421 */ /* 0x000fe20000000000 */
[----:B------:R-:W0:Y:S01]  /*26980*/  MUFU.EX2 R23, R23 ;  /* 0x0000001700177308 */ /* 0x000e220000000800 */
[C---:B------:R-:W-:Y:S01]  /*26990*/  FADD R166, -R125.reuse, R166 ;  /* 0x000000a67da67221 */ /* 0x040fe20000000100 */
[C---:B------:R-:W-:Y:S01]  /*269a0*/  FADD R168, -R125.reuse, R168 ;  /* 0x000000a87da87221 */ /* 0x040fe20000000100 */
[C---:B------:R-:W-:Y:S01]  /*269b0*/  FFMA R25, R24.reuse, 1.4426950216293334961, -R25 ;  /* 0x3fb8aa3b18197823 */ /* 0x040fe20000000819 */
        /* <DEDUP_REMOVED lines=8> */
[C---:B------:R-:W-:Y:S01]  /*26a40*/  FADD R174, -R125.reuse, R174 ;  /* 0x000000ae7dae7221 */ /* 0x040fe20000000100 */
[----:B------:R-:W1:Y:S01]  /*26a50*/  MUFU.EX2 R24, R24 ;  /* 0x0000001800187308 */ /* 0x000e620000000800 */
[C---:B------:R-:W-:Y:S01]  /*26a60*/  FADD R176, -R125.reuse, R176 ;  /* 0x000000b07db07221 */ /* 0x040fe20000000100 */
[C---:B------:R-:W-:Y:S01]  /*26a70*/  FADD R177, -R125.reuse, R177 ;  /* 0x000000b17db17221 */ /* 0x040fe20000000100 */
[----:B------:R-:W-:Y:S01]  /*26a80*/  FADD R179, -R125, R179 ;  /* 0x000000b37db37221 */ /* 0x000fe20000000100 */
[----:B0-----:R-:W-:Y:S01]  /*26a90*/  FMUL R118, R19, R23 ;  /* 0x0000001713767220 */ /* 0x001fe20000400000 */
[----:B------:R-:W-:Y:S01]  /*26aa0*/  FFMA.SAT R19, R21, R126, 0.5 ;  /* 0x3f00000015137423 */ /* 0x000fe2000000207e */
[----:B------:R-:W-:Y:S01]  /*26ab0*/  SHF.L.U32 R20, R20, 0x17, RZ ;  /* 0x0000001714147819 */ /* 0x000fe200000006ff */
[C---:B------:R-:W-:Y:S01]  /*26ac0*/  FADD R178, -R125.reuse, R178 ;  /* 0x000000b27db27221 */ /* 0x040fe20000000100 */
[----:B------:R-:W-:Y:S01]  /*26ad0*/  FADD R180, -R125, R180 ;  /* 0x000000b47db47221 */ /* 0x000fe20000000100 */
[----:B------:R-:W-:Y:S01]  /*26ae0*/  FFMA.RM R19, R19, R124, 12582913 ;  /* 0x4b40000113137423 */ /* 0x000fe2000000407c */
[----:B------:R-:W4:Y:S03]  /*26af0*/  LDL.LU R84, [R1+0x22c] ;  /* 0x00022c0001547983 */ /* 0x000f260000300800 */
[----:B------:R-:W-:Y:S01]  /*26b00*/  FADD R23, R19, -12583039 ;  /* 0xcb40007f13177421 */ /* 0x000fe20000000000 */
[----:B------:R-:W-:Y:S01]  /*26b10*/  FADD R181, -R125, R181 ;  /* 0x000000b57db57221 */ /* 0x000fe20000000100 */
[----:B------:R-:W4:Y:S01]  /*26b20*/  LDL.LU R86, [R1+0x234] ;  /* 0x0002340001567983 */ /* 0x000f220000300800 */
[----:B-1----:R-:W-:Y:S01]  /*26b30*/  FMUL R117, R20, R24 ;  /* 0x0000001814757220 */ /* 0x002fe20000400000 */
[----:B------:R-:W-:Y:S01]  /*26b40*/  FFMA.SAT R20, R22, R126, 0.5 ;  /* 0x3f00000016147423 */ /* 0x000fe2000000207e */
[----:B------:R-:W-:-:S03]  /*26b50*/  FFMA R23, R21, 1.4426950216293334961, -R23 ;  /* 0x3fb8aa3b15177823 */ /* 0x000fc60000000817 */
[----:B------:R-:W-:Y:S01]  /*26b60*/  FFMA.RM R20, R20, R124, 12582913 ;  /* 0x4b40000114147423 */ /* 0x000fe2000000407c */
[----:B------:R-:W-:-:S03]  /*26b70*/  FFMA R21, R21, 1.925963033500011079e-08, R23 ;  /* 0x32a5706015157823 */ /* 0x000fc60000000017 */
[----:B------:R-:W-:-:S03]  /*26b80*/  FADD R23, R20, -12583039 ;  /* 0xcb40007f14177421 */ /* 0x000fc60000000000 */
[----:B------:R-:W0:Y:S01]  /*26b90*/  MUFU.EX2 R21, R21 ;  /* 0x0000001500157308 */ /* 0x000e220000000800 */
[----:B------:R-:W-:-:S04]  /*26ba0*/  FFMA R23, R22, 1.4426950216293334961, -R23 ;  /* 0x3fb8aa3b16177823 */ /* 0x000fc80000000817 */
[----:B------:R-:W-:Y:S01]  /*26bb0*/  FFMA R22, R22, 1.925963033500011079e-08, R23 ;  /* 0x32a5706016167823 */ /* 0x000fe20000000017 */
[----:B------:R-:W-:Y:S01]  /*26bc0*/  SHF.L.U32 R23, R19, 0x17, RZ ;  /* 0x0000001713177819 */ /* 0x000fe200000006ff */
[----:B------:R-:W-:-:S04]  /*26bd0*/  FADD R19, -R125, R15 ;  /* 0x0000000f7d137221 */ /* 0x000fc80000000100 */
[----:B------:R-:W-:-:S04]  /*26be0*/  FFMA.SAT R15, R19, R126, 0.5 ;  /* 0x3f000000130f7423 */ /* 0x000fc8000000207e */
[----:B------:R-:W-:Y:S01]  /*26bf0*/  FFMA.RM R15, R15, R124, 12582913 ;  /* 0x4b4000010f0f7423 */ /* 0x000fe2000000407c */
[----:B0-----:R-:W-:-:S03]  /*26c00*/  FMUL R116, R23, R21 ;  /* 0x0000001517747220 */ /* 0x001fc60000400000 */
[----:B------:R-:W-:Y:S01]  /*26c10*/  FADD R21, R15, -12583039 ;  /* 0xcb40007f0f157421 */ /* 0x000fe20000000000 */
[----:B------:R-:W0:Y:S03]  /*26c20*/  MUFU.EX2 R22, R22 ;  /* 0x0000001600167308 */ /* 0x000e260000000800 */
        /* <DEDUP_REMOVED lines=11> */
[----:B------:R-:W-:-:S05]  /*26ce0*/  SHF.L.U32 R15, R15, 0x17, RZ ;  /* 0x000000170f0f7819 */ /* 0x000fca00000006ff */
[----:B------:R-:W1:Y:S01]  /*26cf0*/  MUFU.EX2 R20, R20 ;  /* 0x0000001400147308 */ /* 0x000e620000000800 */
[----:B0-----:R-:W-:Y:S01]  /*26d00*/  FMUL R106, R15, R19 ;  /* 0x000000130f6a7220 */ /* 0x001fe20000400000 */
[----:B------:R-:W-:Y:S01]  /*26d10*/  FFMA.SAT R15, R17, R126, 0.5 ;  /* 0x3f000000110f7423 */ /* 0x000fe2000000207e */
[----:B------:R-:W-:-:S03]  /*26d20*/  SHF.L.U32 R16, R16, 0x17, RZ ;  /* 0x0000001710107819 */ /* 0x000fc600000006ff */
[----:B------:R-:W-:-:S04]  /*26d30*/  FFMA.RM R15, R15, R124, 12582913 ;  /* 0x4b4000010f0f7423 */ /* 0x000fc8000000407c */
[----:B------:R-:W-:Y:S01]  /*26d40*/  FADD R19, R15, -12583039 ;  /* 0xcb40007f0f137421 */ /* 0x000fe20000000000 */
[----:B-1----:R-:W-:Y:S01]  /*26d50*/  FMUL R114, R16, R20 ;  /* 0x0000001410727220 */ /* 0x002fe20000400000 */
[----:B------:R-:W-:Y:S02]  /*26d60*/  FFMA.SAT R16, R18, R126, 0.5 ;  /* 0x3f00000012107423 */ /* 0x000fe4000000207e */
[C---:B------:R-:W-:Y:S02]  /*26d70*/  FFMA R19, R17.reuse, 1.4426950216293334961, -R19 ;  /* 0x3fb8aa3b11137823 */ /* 0x040fe40000000813 */
[----:B------:R-:W-:Y:S02]  /*26d80*/  FFMA.RM R16, R16, R124, 12582913 ;  /* 0x4b40000110107423 */ /* 0x000fe4000000407c */
[----:B------:R-:W-:Y:S02]  /*26d90*/  FFMA R17, R17, 1.925963033500011079e-08, R19 ;  /* 0x32a5706011117823 */ /* 0x000fe40000000013 */
[----:B------:R-:W-:-:S04]  /*26da0*/  FADD R19, R16, -12583039 ;  /* 0xcb40007f10137421 */ /* 0x000fc80000000000 */
        /* <DEDUP_REMOVED lines=42> */
[----:B------:R-:W-:-:S04]  /*27050*/  FADD R13, R7, -12583039 ;  /* 0xcb40007f070d7421 */ /* 0x000fc80000000000 */
[----:B------:R-:W-:-:S04]  /*27060*/  FFMA R13, R11, 1.4426950216293334961, -R13 ;  /* 0x3fb8aa3b0b0d7823 */ /* 0x000fc8000000080d */
[----:B------:R-:W-:-:S06]  /*27070*/  FFMA R11, R11, 1.925963033500011079e-08, R13 ;  /* 0x32a570600b0b7823 */ /* 0x000fcc000000000d */
[----:B------:R-:W0:Y:S01]  /*27080*/  MUFU.EX2 R11, R11 ;  /* 0x0000000b000b7308 */ /* 0x000e220000000800 */
[----:B------:R-:W-:-:S05]  /*27090*/  SHF.L.U32 R7, R7, 0x17, RZ ;  /* 0x0000001707077819 */ /* 0x000fca00000006ff */
[----:B0-----:R-:W-:Y:S01]  /*270a0*/  FMUL R107, R7, R11 ;  /* 0x0000000b076b7220 */ /* 0x001fe20000400000 */
[----:B------:R-:W-:-:S04]  /*270b0*/  FFMA.SAT R7, R9, R126, 0.5 ;  /* 0x3f00000009077423 */ /* 0x000fc8000000207e */
[----:B------:R-:W-:-:S04]  /*270c0*/  FFMA.RM R7, R7, R124, 12582913 ;  /* 0x4b40000107077423 */ /* 0x000fc8000000407c */
[----:B------:R-:W-:-:S04]  /*270d0*/  FADD R11, R7, -12583039 ;  /* 0xcb40007f070b7421 */ /* 0x000fc80000000000 */
[----:B------:R-:W-:-:S04]  /*270e0*/  FFMA R11, R9, 1.4426950216293334961, -R11 ;  /* 0x3fb8aa3b090b7823 */ /* 0x000fc8000000080b */
[----:B------:R-:W-:Y:S01]  /*270f0*/  FFMA R9, R9, 1.925963033500011079e-08, R11 ;  /* 0x32a5706009097823 */ /* 0x000fe2000000000b */
[----:B------:R-:W-:-:S05]  /*27100*/  SHF.L.U32 R228, R7, 0x17, RZ ;  /* 0x0000001707e47819 */ /* 0x000fca00000006ff */
[----:B------:R-:W0:Y:S01]  /*27110*/  MUFU.EX2 R9, R9 ;  /* 0x0000000900097308 */ /* 0x000e220000000800 */
        /* <DEDUP_REMOVED lines=8> */
[----:B------:R-:W-:Y:S01]  /*271a0*/  SHF.L.U32 R227, R3, 0x17, RZ ;  /* 0x0000001703e37819 */ /* 0x000fe200000006ff */
[----:B------:R-:W-:-:S04]  /*271b0*/  FFMA.SAT R3, R5, R126, 0.5 ;  /* 0x3f00000005037423 */ /* 0x000fc8000000207e */
[----:B------:R-:W-:Y:S01]  /*271c0*/  FFMA.RM R3, R3, R124, 12582913 ;  /* 0x4b40000103037423 */ /* 0x000fe2000000407c */
[----:B0-----:R-:W-:-:S03]  /*271d0*/  FMUL R227, R227, R7 ;  /* 0x00000007e3e37220 */ /* 0x001fc60000400000 */
[----:B------:R-:W-:-:S04]  /*271e0*/  FADD R7, R3, -12583039 ;  /* 0xcb40007f03077421 */ /* 0x000fc80000000000 */
[----:B------:R-:W-:-:S04]  /*271f0*/  FFMA R7, R5, 1.4426950216293334961, -R7 ;  /* 0x3fb8aa3b05077823 */ /* 0x000fc80000000807 */
[----:B------:R-:W-:Y:S01]  /*27200*/  FFMA R5, R5, 1.925963033500011079e-08, R7 ;  /* 0x32a5706005057823 */ /* 0x000fe20000000007 */
[----:B------:R-:W0:Y:S01]  /*27210*/  MUFU.EX2 R14, R14 ;  /* 0x0000000e000e7308 */ /* 0x000e220000000800 */
[----:B------:R-:W-:Y:S01]  /*27220*/  SHF.L.U32 R224, R3, 0x17, RZ ;  /* 0x0000001703e07819 */ /* 0x000fe200000006ff */
[----:B------:R-:W-:-:S06]  /*27230*/  FADD R3, -R125, R0 ;  /* 0x000000007d037221 */ /* 0x000fcc0000000100 */
[----:B------:R-:W1:Y:S01]  /*27240*/  MUFU.EX2 R5, R5 ;  /* 0x0000000500057308 */ /* 0x000e620000000800 */
[----:B------:R-:W-:Y:S01]  /*27250*/  SHF.L.U32 R13, R12, 0x17, RZ ;  /* 0x000000170c0d7819 */ /* 0x000fe200000006ff */
[----:B------:R-:W-:Y:S01]  /*27260*/  FADD R12, -R125, R8 ;  /* 0x000000087d0c7221 */ /* 0x000fe20000000100 */
[----:B------:R-:W-:-:S03]  /*27270*/  FFMA.SAT R0, R3, R126, 0.5 ;  /* 0x3f00000003007423 */ /* 0x000fc6000000207e */
[----:B------:R-:W-:Y:S01]  /*27280*/  FFMA.SAT R8, R12, R126, 0.5 ;  /* 0x3f0000000c087423 */ /* 0x000fe2000000207e */
[----:B------:R-:W-:-:S03]  /*27290*/  FFMA.RM R0, R0, R124, 12582913 ;  /* 0x4b40000100007423 */ /* 0x000fc6000000407c */
[----:B------:R-:W-:Y:S01]  /*272a0*/  FFMA.RM R8, R8, R124, 12582913 ;  /* 0x4b40000108087423 */ /* 0x000fe2000000407c */
[----:B0-----:R-:W-:Y:S01]  /*272b0*/  FMUL R108, R13, R14 ;  /* 0x0000000e0d6c7220 */ /* 0x001fe20000400000 */
[----:B-1----:R-:W-:Y:S01]  /*272c0*/  FMUL R224, R224, R5 ;  /* 0x00000005e0e07220 */ /* 0x002fe20000400000 */
[----:B------:R-:W-:Y:S01]  /*272d0*/  FADD R5, R0, -12583039 ;  /* 0xcb40007f00057421 */ /* 0x000fe20000000000 */
[C---:B------:R-:W-:Y:S01]  /*272e0*/  FADD R13, R8.reuse, -12583039 ;  /* 0xcb40007f080d7421 */ /* 0x040fe20000000000 */
[----:B------:R-:W-:Y:S01]  /*272f0*/  SHF.L.U32 R229, R8, 0x17, RZ ;  /* 0x0000001708e57819 */ /* 0x000fe200000006ff */
[----:B------:R-:W-:Y:S01]  /*27300*/  FFMA.SAT R8, R10, R126, 0.5 ;  /* 0x3f0000000a087423 */ /* 0x000fe2000000207e */
[----:B------:R-:W-:-:S03]  /*27310*/  FFMA R5, R3, 1.4426950216293334961, -R5 ;  /* 0x3fb8aa3b03057823 */ /* 0x000fc60000000805 */
[----:B------:R-:W-:Y:S01]  /*27320*/  FFMA.RM R8, R8, R124, 12582913 ;  /* 0x4b40000108087423 */ /* 0x000fe2000000407c */
[----:B------:R-:W-:-:S03]  /*27330*/  FFMA R3, R3, 1.925963033500011079e-08, R5 ;  /* 0x32a5706003037823 */ /* 0x000fc60000000005 */
[C---:B------:R-:W-:Y:S01]  /*27340*/  FADD R11, R8.reuse, -12583039 ;  /* 0xcb40007f080b7421 */ /* 0x040fe20000000000 */
[----:B------:R-:W-:Y:S01]  /*27350*/  SHF.L.U32 R226, R8, 0x17, RZ ;  /* 0x0000001708e27819 */ /* 0x000fe200000006ff */
[----:B------:R-:W-:Y:S01]  /*27360*/  FADD R8, -R125, R4 ;  /* 0x000000047d087221 */ /* 0x000fe20000000100 */
[----:B------:R-:W0:Y:S03]  /*27370*/  MUFU.EX2 R3, R3 ;  /* 0x0000000300037308 */ /* 0x000e260000000800 */
[-C--:B------:R-:W-:Y:S01]  /*27380*/  FFMA.SAT R4, R8, R126.reuse, 0.5 ;  /* 0x3f00000008047423 */ /* 0x080fe2000000207e */
[----:B------:R-:W-:Y:S01]  /*27390*/  SHF.L.U32 R223, R0, 0x17, RZ ;  /* 0x0000001700df7819 */ /* 0x000fe200000006ff */
[----:B------:R-:W-:Y:S02]  /*273a0*/  FFMA.SAT R0, R133, R126, 0.5 ;  /* 0x3f00000085007423 */ /* 0x000fe4000000207e */
[----:B------:R-:W-:-:S02]  /*273b0*/  FFMA.RM R4, R4, R124, 12582913 ;  /* 0x4b40000104047423 */ /* 0x000fc4000000407c */
[----:B------:R-:W-:Y:S02]  /*273c0*/  FFMA.RM R0, R0, R124, 12582913 ;  /* 0x4b40000100007423 */ /* 0x000fe4000000407c */
[C---:B------:R-:W-:Y:S01]  /*273d0*/  FADD R9, R4.reuse, -12583039 ;  /* 0xcb40007f04097421 */ /* 0x040fe20000000000 */
[----:B------:R-:W-:Y:S01]  /*273e0*/  SHF.L.U32 R225, R4, 0x17, RZ ;  /* 0x0000001704e17819 */ /* 0x000fe200000006ff */
[----:B------:R-:W-:Y:S01]  /*273f0*/  FFMA.SAT R4, R6, R126, 0.5 ;  /* 0x3f00000006047423 */ /* 0x000fe2000000207e */
[----:B0-----:R-:W-:Y:S01]  /*27400*/  FMUL R223, R223, R3 ;  /* 0x00000003dfdf7220 */ /* 0x001fe20000400000 */
[----:B------:R-:W-:Y:S02]  /*27410*/  FADD R3, R0, -12583039 ;  /* 0xcb40007f00037421 */ /* 0x000fe40000000000 */
[----:B------:R-:W-:Y:S02]  /*27420*/  FFMA.RM R4, R4, R124, 12582913 ;  /* 0x4b40000104047423 */ /* 0x000fe4000000407c */
[----:B------:R-:W-:-:S02]  /*27430*/  FFMA R3, R133, 1.4426950216293334961, -R3 ;  /* 0x3fb8aa3b85037823 */ /* 0x000fc40000000803 */
[C---:B------:R-:W-:Y:S01]  /*27440*/  FADD R7, R4.reuse, -12583039 ;  /* 0xcb40007f04077421 */ /* 0x040fe20000000000 */
[----:B------:R-:W-:Y:S01]  /*27450*/  SHF.L.U32 R222, R4, 0x17, RZ ;  /* 0x0000001704de7819 */ /* 0x000fe200000006ff */
[-C--:B------:R-:W-:Y:S01]  /*27460*/  FFMA.SAT R4, R132, R126.reuse, 0.5 ;  /* 0x3f00000084047423 */ /* 0x080fe2000000207e */
[----:B------:R-:W-:Y:S01]  /*27470*/  FFMA R133, R133, 1.925963033500011079e-08, R3 ;  /* 0x32a5706085857823 */ /* 0x000fe20000000003 */
[----:B------:R-:W-:Y:S02]  /*27480*/  FFMA.SAT R3, R135, R126, 0.5 ;  /* 0x3f00000087037423 */ /* 0x000fe4000000207e */
[-C--:B------:R-:W-:Y:S02]  /*27490*/  FFMA.RM R4, R4, R124.reuse, 12582913 ;  /* 0x4b40000104047423 */ /* 0x080fe4000000407c */
[----:B------:R-:W-:Y:S01]  /*274a0*/  FFMA.RM R3, R3, R124, 12582913 ;  /* 0x4b40000103037423 */ /* 0x000fe2000000407c */
[----:B------:R-:W-:Y:S01]  /*274b0*/  SHF.L.U32 R220, R0, 0x17, RZ ;  /* 0x0000001700dc7819 */ /* 0x000fe200000006ff */
[C---:B------:R-:W-:Y:S01]  /*274c0*/  FADD R5, R4.reuse, -12583039 ;  /* 0xcb40007f04057421 */ /* 0x040fe20000000000 */
[----:B------:R-:W-:Y:S01]  /*274d0*/  SHF.L.U32 R221, R4, 0x17, RZ ;  /* 0x0000001704dd7819 */ /* 0x000fe200000006ff */
[----:B------:R-:W-:Y:S01]  /*274e0*/  FADD R4, R3, -12583039 ;  /* 0xcb40007f03047421 */ /* 0x000fe20000000000 */
[----:B------:R-:W-:-:S03]  /*274f0*/  FFMA.SAT R0, R134, R126, 0.5 ;  /* 0x3f00000086007423 */ /* 0x000fc6000000207e */
[----:B------:R-:W-:Y:S01]  /*27500*/  FFMA R4, R135, 1.4426950216293334961, -R4 ;  /* 0x3fb8aa3b87047823 */ /* 0x000fe20000000804 */
[----:B------:R-:W-:Y:S01]  /*27510*/  FFMA.RM R0, R0, R124, 12582913 ;  /* 0x4b40000100007423 */ /* 0x000fe2000000407c */
[----:B------:R-:W-:Y:S02]  /*27520*/  SHF.L.U32 R218, R3, 0x17, RZ ;  /* 0x0000001703da7819 */ /* 0x000fe400000006ff */
[----:B------:R-:W-:Y:S01]  /*27530*/  FFMA R135, R135, 1.925963033500011079e-08, R4 ;  /* 0x32a5706087877823 */ /* 0x000fe20000000004 */
        /* <DEDUP_REMOVED lines=147> */
[----:B------:R-:W-:-:S03]  /*27e70*/  FFMA.RM R3, R3, R124, 12582913 ;  /* 0x4b40000103037423 */ /* 0x000fc6000000407c */
[----:B------:R-:W-:Y:S01]  /*27e80*/  FFMA R158, R158, 1.925963033500011079e-08, R4 ;  /* 0x32a570609e9e7823 */ /* 0x000fe20000000004 */
[----:B------:R-:W-:-:S04]  /*27e90*/  FADD R4, R3, -12583039 ;  /* 0xcb40007f03047421 */ /* 0x000fc80000000000 */
[----:B------:R-:W-:Y:S01]  /*27ea0*/  FFMA R4, R160, 1.4426950216293334961, -R4 ;  /* 0x3fb8aa3ba0047823 */ /* 0x000fe20000000804 */
[----:B------:R-:W-:-:S03]  /*27eb0*/  SHF.L.U32 R195, R0, 0x17, RZ ;  /* 0x0000001700c37819 */ /* 0x000fc600000006ff */
[----:B------:R-:W-:Y:S01]  /*27ec0*/  FFMA R160, R160, 1.925963033500011079e-08, R4 ;  /* 0x32a57060a0a07823 */ /* 0x000fe20000000004 */
[----:B------:R-:W-:-:S04]  /*27ed0*/  FFMA.SAT R0, R161, R126, 0.5 ;  /* 0x3f000000a1007423 */ /* 0x000fc8000000207e */
[----:B------:R-:W-:Y:S01]  /*27ee0*/  FFMA.RM R0, R0, R124, 12582913 ;  /* 0x4b40000100007423 */ /* 0x000fe2000000407c */
[----:B------:R-:W0:Y:S03]  /*27ef0*/  MUFU.EX2 R160, R160 ;  /* 0x000000a000a07308 */ /* 0x000e260000000800 */
[----:B------:R-:W-:Y:S01]  /*27f00*/  FADD R4, R0, -12583039 ;  /* 0xcb40007f00047421 */ /* 0x000fe20000000000 */
[----:B------:R-:W-:-:S03]  /*27f10*/  SHF.L.U32 R3, R3, 0x17, RZ ;  /* 0x0000001703037819 */ /* 0x000fc600000006ff */
[----:B------:R-:W-:-:S04]  /*27f20*/  FFMA R4, R161, 1.4426950216293334961, -R4 ;  /* 0x3fb8aa3ba1047823 */ /* 0x000fc80000000804 */
[----:B------:R-:W-:Y:S01]  /*27f30*/  FFMA R161, R161, 1.925963033500011079e-08, R4 ;  /* 0x32a57060a1a17823 */ /* 0x000fe20000000004 */
[----:B------:R-:W-:Y:S01]  /*27f40*/  FADD R4, -R125, R163 ;  /* 0x000000a37d047221 */ /* 0x000fe20000000100 */
[----:B------:R-:W-:Y:S01]  /*27f50*/  FFMA R5, R132, 1.4426950216293334961, -R5 ;  /* 0x3fb8aa3b84057823 */ /* 0x000fe20000000805 */
[----:B0-----:R-:W-:Y:S02]  /*27f60*/  FMUL R163, R3, R160 ;  /* 0x000000a003a37220 */ /* 0x001fe40000400000 */
[----:B------:R-:W-:Y:S01]  /*27f70*/  FFMA.SAT R3, R4, R126, 0.5 ;  /* 0x3f00000004037423 */ /* 0x000fe2000000207e */
[----:B------:R-:W-:-:S03]  /*27f80*/  FFMA R132, R132, 1.925963033500011079e-08, R5 ;  /* 0x32a5706084847823 */ /* 0x000fc60000000005 */
[----:B------:R-:W-:-:S04]  /*27f90*/  FFMA.RM R3, R3, R124, 12582913 ;  /* 0x4b40000103037423 */ /* 0x000fc8000000407c */
[----:B------:R-:W-:-:S04]  /*27fa0*/  FADD R5, R3, -12583039 ;  /* 0xcb40007f03057421 */ /* 0x000fc80000000000 */
[----:B------:R-:W-:-:S04]  /*27fb0*/  FFMA R5, R4, 1.4426950216293334961, -R5 ;  /* 0x3fb8aa3b04057823 */ /* 0x000fc80000000805 */
[----:B------:R-:W-:Y:S01]  /*27fc0*/  FFMA R4, R4, 1.925963033500011079e-08, R5 ;  /* 0x32a5706004047823 */ /* 0x000fe20000000005 */
[C---:B------:R-:W-:Y:S01]  /*27fd0*/  FFMA R7, R6.reuse, 1.4426950216293334961, -R7 ;  /* 0x3fb8aa3b06077823 */ /* 0x040fe20000000807 */
[----:B------:R-:W0:Y:S03]  /*27fe0*/  MUFU.EX2 R161, R161 ;  /* 0x000000a100a17308 */ /* 0x000e260000000800 */
[----:B------:R-:W-:-:S05]  /*27ff0*/  FFMA R6, R6, 1.925963033500011079e-08, R7 ;  /* 0x32a5706006067823 */ /* 0x000fca0000000007 */
[----:B------:R-:W1:Y:S01]  /*28000*/  MUFU.EX2 R4, R4 ;  /* 0x0000000400047308 */ /* 0x000e620000000800 */
[----:B------:R-:W-:Y:S01]  /*28010*/  SHF.L.U32 R160, R3, 0x17, RZ ;  /* 0x0000001703a07819 */ /* 0x000fe200000006ff */
[----:B------:R-:W-:Y:S01]  /*28020*/  FFMA.SAT R3, R164, R126, 0.5 ;  /* 0x3f000000a4037423 */ /* 0x000fe2000000207e */
[----:B------:R-:W-:-:S05]  /*28030*/  SHF.L.U32 R0, R0, 0x17, RZ ;  /* 0x0000001700007819 */ /* 0x000fca00000006ff */
[----:B------:R-:W2:Y:S01]  /*28040*/  MUFU.EX2 R6, R6 ;  /* 0x0000000600067308 */ /* 0x000ea20000000800 */
[----:B------:R-:W-:Y:S01]  /*28050*/  FADD R5, -R125, R162 ;  /* 0x000000a27d057221 */ /* 0x000fe20000000100 */
[----:B------:R-:W-:Y:S01]  /*28060*/  FFMA.RM R3, R3, R124, 12582913 ;  /* 0x4b40000103037423 */ /* 0x000fe2000000407c */
[----:B0-----:R-:W-:-:S05]  /*28070*/  FMUL R162, R0, R161 ;  /* 0x000000a100a27220 */ /* 0x001fca0000400000 */
[----:B------:R-:W0:Y:S01]  /*28080*/  MUFU.EX2 R159, R159 ;  /* 0x0000009f009f7308 */ /* 0x000e220000000800 */
[----:B------:R-:W-:Y:S01]  /*28090*/  FFMA.SAT R0, R5, R126, 0.5 ;  /* 0x3f00000005007423 */ /* 0x000fe2000000207e */
[----:B-1----:R-:W-:Y:S01]  /*280a0*/  FMUL R160, R160, R4 ;  /* 0x00000004a0a07220 */ /* 0x002fe20000400000 */
[----:B------:R-:W-:Y:S02]  /*280b0*/  FADD R4, R3, -12583039 ;  /* 0xcb40007f03047421 */ /* 0x000fe40000000000 */
[----:B------:R-:W-:Y:S02]  /*280c0*/  FFMA.RM R0, R0, R124, 12582913 ;  /* 0x4b40000100007423 */ /* 0x000fe4000000407c */
[----:B------:R-:W-:Y:S01]  /*280d0*/  FFMA R4, R164, 1.4426950216293334961, -R4 ;  /* 0x3fb8aa3ba4047823 */ /* 0x000fe20000000804 */
[----:B--2---:R-:W-:Y:S01]  /*280e0*/  FMUL R222, R222, R6 ;  /* 0x00000006dede7220 */ /* 0x004fe20000400000 */
[----:B------:R-:W-:Y:S02]  /*280f0*/  FADD R6, R0, -12583039 ;  /* 0xcb40007f00067421 */ /* 0x000fe40000000000 */
[----:B------:R-:W-:Y:S01]  /*28100*/  FFMA R164, R164, 1.925963033500011079e-08, R4 ;  /* 0x32a57060a4a47823 */ /* 0x000fe20000000004 */
[----:B------:R-:W-:Y:S01]  /*28110*/  SHF.L.U32 R161, R0, 0x17, RZ ;  /* 0x0000001700a17819 */ /* 0x000fe200000006ff */
[----:B------:R-:W-:Y:S01]  /*28120*/  FFMA.SAT R0, R165, R126, 0.5 ;  /* 0x3f000000a5007423 */ /* 0x000fe2000000207e */
[----:B------:R-:W1:Y:S01]  /*28130*/  MUFU.EX2 R158, R158 ;  /* 0x0000009e009e7308 */ /* 0x000e620000000800 */
[----:B0-----:R-:W-:-:S02]  /*28140*/  FMUL R194, R194, R159 ;  /* 0x0000009fc2c27220 */ /* 0x001fc40000400000 */
[----:B------:R-:W-:-:S05]  /*28150*/  FFMA.RM R0, R0, R124, 12582913 ;  /* 0x4b40000100007423 */ /* 0x000fca000000407c */
[----:B------:R-:W0:Y:S01]  /*28160*/  MUFU.EX2 R159, R164 ;  /* 0x000000a4009f7308 */ /* 0x000e220000000800 */
[----:B------:R-:W-:Y:S01]  /*28170*/  FADD R4, R0, -12583039 ;  /* 0xcb40007f00047421 */ /* 0x000fe20000000000 */
[----:B------:R-:W-:-:S03]  /*28180*/  SHF.L.U32 R3, R3, 0x17, RZ ;  /* 0x0000001703037819 */ /* 0x000fc600000006ff */
[----:B------:R-:W-:-:S04]  /*28190*/  FFMA R4, R165, 1.4426950216293334961, -R4 ;  /* 0x3fb8aa3ba5047823 */ /* 0x000fc80000000804 */
[----:B------:R-:W-:Y:S01]  /*281a0*/  FFMA R165, R165, 1.925963033500011079e-08, R4 ;  /* 0x32a57060a5a57823 */ /* 0x000fe20000000004 */
[----:B-1----:R-:W-:-:S03]  /*281b0*/  FMUL R195, R195, R158 ;  /* 0x0000009ec3c37220 */ /* 0x002fc60000400000 */
[----:B------:R-:W1:Y:S01]  /*281c0*/  MUFU.EX2 R158, R165 ;  /* 0x000000a5009e7308 */ /* 0x000e620000000800 */
[----:B0-----:R-:W-:Y:S01]  /*281d0*/  FMUL R159, R3, R159 ;  /* 0x0000009f039f7220 */ /* 0x001fe20000400000 */
[----:B------:R-:W-:-:S06]  /*281e0*/  FFMA.SAT R3, R167, R126, 0.5 ;  /* 0x3f000000a7037423 */ /* 0x000fcc000000207e */
[----:B------:R-:W0:Y:S01]  /*281f0*/  MUFU.EX2 R156, R156 ;  /* 0x0000009c009c7308 */ /* 0x000e220000000800 */
[----:B------:R-:W-:Y:S01]  /*28200*/  FFMA.RM R3, R3, R124, 12582913 ;  /* 0x4b40000103037423 */ /* 0x000fe2000000407c */
[----:B------:R-:W-:-:S03]  /*28210*/  SHF.L.U32 R0, R0, 0x17, RZ ;  /* 0x0000001700007819 */ /* 0x000fc600000006ff */
[----:B------:R-:W-:-:S04]  /*28220*/  FADD R4, R3, -12583039 ;  /* 0xcb40007f03047421 */ /* 0x000fc80000000000 */
[C---:B------:R-:W-:Y:S01]  /*28230*/  FFMA R4, R167.reuse, 1.4426950216293334961, -R4 ;  /* 0x3fb8aa3ba7047823 */ /* 0x040fe20000000804 */
[----:B-1----:R-:W-:Y:S01]  /*28240*/  FMUL R158, R0, R158 ;  /* 0x0000009e009e7220 */ /* 0x002fe20000400000 */
[----:B------:R-:W-:Y:S02]  /*28250*/  FFMA.SAT R0, R166, R126, 0.5 ;  /* 0x3f000000a6007423 */ /* 0x000fe4000000207e */
[----:B------:R-:W-:Y:S01]  /*28260*/  FFMA R167, R167, 1.925963033500011079e-08, R4 ;  /* 0x32a57060a7a77823 */ /* 0x000fe20000000004 */
[----:B------:R-:W1:Y:S01]  /*28270*/  MUFU.EX2 R157, R157 ;  /* 0x0000009d009d7308 */ /* 0x000e620000000800 */
[----:B------:R-:W-:Y:S01]  /*28280*/  FFMA.RM R0, R0, R124, 12582913 ;  /* 0x4b40000100007423 */ /* 0x000fe2000000407c */
[----:B0-----:R-:W-:-:S06]  /*28290*/  FMUL R197, R197, R156 ;  /* 0x0000009cc5c57220 */ /* 0x001fcc0000400000 */
        /* <DEDUP_REMOVED lines=13> */
[----:B------:R-:W-:Y:S01]  /*28370*/  FFMA R4, R168, 1.4426950216293334961, -R4 ;  /* 0x3fb8aa3ba8047823 */ /* 0x000fe20000000804 */
        /* <DEDUP_REMOVED lines=129> */
[----:B------:R-:W-:Y:S01]  /*28b90*/  FFMA R4, R181, 1.4426950216293334961, -R4 ;  /* 0x3fb8aa3bb5047823 */ /* 0x000fe20000000804 */
[----:B------:R-:W-:-:S03]  /*28ba0*/  FADD R183, -R125, R183 ;  /* 0x000000b77db77221 */ /* 0x000fc60000000100 */
        /* <DEDUP_REMOVED lines=8> */
[----:B------:R-:W-:Y:S01]  /*28c30*/  FADD R4, R3, -12583039 ;  /* 0xcb40007f03047421 */ /* 0x000fe20000000000 */
[----:B------:R-:W-:-:S03]  /*28c40*/  FADD R182, -R125, R182 ;  /* 0x000000b67db67221 */ /* 0x000fc60000000100 */
        /* <DEDUP_REMOVED lines=82> */
[----:B------:R-:W-:-:S04]  /*29170*/  FFMA.SAT R3, R190, R126, 0.5 ;  /* 0x3f000000be037423 */ /* 0x000fc8000000207e */
        /* <DEDUP_REMOVED lines=8> */
[----:B------:R-:W0:Y:S01]  /*29200*/  MUFU.EX2 R133, R133 ;  /* 0x0000008500857308 */ /* 0x000e220000000800 */
[----:B------:R-:W-:-:S07]  /*29210*/  FFMA.RM R0, R0, R124, 12582913 ;  /* 0x4b40000100007423 */ /* 0x000fce000000407c */
[----:B------:R-:W1:Y:S01]  /*29220*/  MUFU.EX2 R130, R190 ;  /* 0x000000be00827308 */ /* 0x000e620000000800 */
[----:B------:R-:W-:Y:S01]  /*29230*/  FADD R4, R0, -12583039 ;  /* 0xcb40007f00047421 */ /* 0x000fe20000000000 */
[----:B------:R-:W-:-:S03]  /*29240*/  SHF.L.U32 R3, R3, 0x17, RZ ;  /* 0x0000001703037819 */ /* 0x000fc600000006ff */
[----:B------:R-:W-:Y:S01]  /*29250*/  FFMA R4, R191, 1.4426950216293334961, -R4 ;  /* 0x3fb8aa3bbf047823 */ /* 0x000fe20000000804 */
[----:B------:R-:W-:-:S03]  /*29260*/  FADD R193, -R125, R193 ;  /* 0x000000c17dc17221 */ /* 0x000fc60000000100 */
[----:B------:R-:W-:Y:S01]  /*29270*/  FFMA R191, R191, 1.925963033500011079e-08, R4 ;  /* 0x32a57060bfbf7823 */ /* 0x000fe20000000004 */
[----:B0-----:R-:W-:-:S03]  /*29280*/  FMUL R220, R220, R133 ;  /* 0x00000085dcdc7220 */ /* 0x001fc60000400000 */
[----:B------:R-:W0:Y:S01]  /*29290*/  MUFU.EX2 R133, R191 ;  /* 0x000000bf00857308 */ /* 0x000e220000000800 */
[----:B-1----:R-:W-:Y:S01]  /*292a0*/  FMUL R130, R3, R130 ;  /* 0x0000008203827220 */ /* 0x002fe20000400000 */
[----:B------:R-:W-:-:S06]  /*292b0*/  FFMA.SAT R3, R193, R126, 0.5 ;  /* 0x3f000000c1037423 */ /* 0x000fcc000000207e */
[----:B------:R-:W1:Y:S01]  /*292c0*/  MUFU.EX2 R132, R132 ;  /* 0x0000008400847308 */ /* 0x000e620000000800 */
[----:B------:R-:W-:Y:S01]  /*292d0*/  FFMA.RM R3, R3, R124, 12582913 ;  /* 0x4b40000103037423 */ /* 0x000fe2000000407c */
[----:B------:R-:W-:-:S03]  /*292e0*/  SHF.L.U32 R0, R0, 0x17, RZ ;  /* 0x0000001700007819 */ /* 0x000fc600000006ff */
[----:B------:R-:W-:Y:S01]  /*292f0*/  FADD R4, R3, -12583039 ;  /* 0xcb40007f03047421 */ /* 0x000fe20000000000 */
[----:B------:R2:W-:Y:S01]  /*29300*/  STL [R1+0xdc], R250 ;  /* 0x0000dcfa01007387 */ /* 0x0005e20000100800 */
[----:B------:R-:W-:Y:S02]  /*29310*/  FADD R192, -R125, R192 ;  /* 0x000000c07dc07221 */ /* 0x000fe40000000100 */
[----:B------:R-:W-:Y:S01]  /*29320*/  FFMA R4, R193, 1.4426950216293334961, -R4 ;  /* 0x3fb8aa3bc1047823 */ /* 0x000fe20000000804 */
[----:B------:R2:W-:Y:S01]  /*29330*/  STL [R1+0xd8], R251 ;  /* 0x0000d8fb01007387 */ /* 0x0005e20000100800 */
[----:B0-----:R-:W-:-:S03]  /*29340*/  FMUL R133, R0, R133 ;  /* 0x0000008500857220 */ /* 0x001fc60000400000 */
[----:B------:R0:W-:Y:S01]  /*29350*/  STL [R1+0xd4], R129 ;  /* 0x0000d48101007387 */ /* 0x0001e20000100800 */
[----:B------:R-:W-:Y:S01]  /*29360*/  FFMA R193, R193, 1.925963033500011079e-08, R4 ;  /* 0x32a57060c1c17823 */ /* 0x000fe20000000004 */
[----:B------:R-:W-:Y:S02]  /*29370*/  FFMA.SAT R0, R192, R126, 0.5 ;  /* 0x3f000000c0007423 */ /* 0x000fe4000000207e */
[----:B------:R0:W-:Y:S01]  /*29380*/  STL [R1+0xd0], R122 ;  /* 0x0000d07a01007387 */ /* 0x0001e20000100800 */
[----:B------:R-:W-:-:S03]  /*29390*/  FFMA R6, R5, 1.4426950216293334961, -R6 ;  /* 0x3fb8aa3b05067823 */ /* 0x000fc60000000806 */
[----:B------:R-:W-:Y:S01]  /*293a0*/  STL [R1+0xec], R249 ;  /* 0x0000ecf901007387 */ /* 0x000fe20000100800 */
[----:B-1----:R-:W-:-:S03]  /*293b0*/  FMUL R221, R221, R132 ;  /* 0x00000084dddd7220 */ /* 0x002fc60000400000 */
[----:B------:R1:W-:Y:S01]  /*293c0*/  STL [R1+0xe8], R105 ;  /* 0x0000e86901007387 */ /* 0x0003e20000100800 */
[----:B------:R-:W3:Y:S03]  /*293d0*/  MUFU.EX2 R132, R193 ;  /* 0x000000c100847308 */ /* 0x000ee60000000800 */
[----:B------:R1:W-:Y:S01]  /*293e0*/  STL [R1+0xe4], R128 ;  /* 0x0000e48001007387 */ /* 0x0003e20000100800 */
[----:B------:R-:W-:-:S03]  /*293f0*/  FFMA.RM R0, R0, R124, 12582913 ;  /* 0x4b40000100007423 */ /* 0x000fc6000000407c */
[----:B------:R1:W-:Y:S01]  /*29400*/  STL [R1+0x100], R2 ;  /* 0x0001000201007387 */ /* 0x0003e20000100800 */
[----:B------:R-:W-:-:S03]  /*29410*/  FFMA R5, R5, 1.925963033500011079e-08, R6 ;  /* 0x32a5706005057823 */ /* 0x000fc60000000006 */
[----:B------:R1:W-:Y:S04]  /*29420*/  STL [R1+0xf8], R123 ;  /* 0x0000f87b01007387 */ /* 0x0003e80000100800 */
[----:B------:R1:W-:Y:S01]  /*29430*/  STL [R1+0xf4], R245 ;  /* 0x0000f4f501007387 */ /* 0x0003e20000100800 */
[----:B------:R-:W-:-:S03]  /*29440*/  FADD R4, R0, -12583039 ;  /* 0xcb40007f00047421 */ /* 0x000fc60000000000 */
[----:B------:R1:W-:Y:S04]  /*29450*/  STL [R1+0xf0], R119 ;  /* 0x0000f07701007387 */ /* 0x0003e80000100800 */
[----:B------:R-:W-:Y:S04]  /*29460*/  STL [R1+0x114], R118 ;  /* 0x0001147601007387 */ /* 0x000fe80000100800 */
[----:B------:R-:W-:Y:S01]  /*29470*/  STL [R1+0x10c], R117 ;  /* 0x00010c7501007387 */ /* 0x000fe20000100800 */
[----:B------:R-:W4:Y:S03]  /*29480*/  MUFU.EX2 R5, R5 ;  /* 0x0000000500057308 */ /* 0x000f260000000800 */
[----:B------:R-:W-:Y:S01]  /*29490*/  STL [R1+0x108], R116 ;  /* 0x0001087401007387 */ /* 0x000fe20000100800 */
[----:B------:R-:W-:-:S03]  /*294a0*/  FFMA R4, R192, 1.4426950216293334961, -R4 ;  /* 0x3fb8aa3bc0047823 */ /* 0x000fc60000000804 */
[----:B------:R-:W-:Y:S04]  /*294b0*/  STL [R1+0x104], R115 ;  /* 0x0001047301007387 */ /* 0x000fe80000100800 */
[----:B------:R1:W-:Y:S04]  /*294c0*/  STL [R1+0x124], R106 ;  /* 0x0001246a01007387 */ /* 0x0003e80000100800 */
[----:B------:R-:W-:Y:S01]  /*294d0*/  STL [R1+0x120], R114 ;  /* 0x0001207201007387 */ /* 0x000fe20000100800 */
[----:B------:R-:W-:-:S03]  /*294e0*/  SHF.L.U32 R3, R3, 0x17, RZ ;  /* 0x0000001703037819 */ /* 0x000fc600000006ff */
[----:B------:R-:W-:Y:S01]  /*294f0*/  STL [R1+0x11c], R113 ;  /* 0x00011c7101007387 */ /* 0x000fe20000100800 */
[----:B------:R-:W-:-:S03]  /*29500*/  FFMA R192, R192, 1.925963033500011079e-08, R4 ;  /* 0x32a57060c0c07823 */ /* 0x000fc60000000004 */
[----:B------:R-:W-:Y:S01]  /*29510*/  STL [R1+0x118], R112 ;  /* 0x0001187001007387 */ /* 0x000fe20000100800 */
[----:B------:R-:W-:-:S03]  /*29520*/  FADD R4, -R125, R131 ;  /* 0x000000837d047221 */ /* 0x000fc60000000100 */
[----:B------:R-:W-:Y:S04]  /*29530*/  STL [R1+0x23c], R111 ;  /* 0x00023c6f01007387 */ /* 0x000fe80000100800 */
[----:B------:R-:W-:Y:S04]  /*29540*/  STL [R1+0x18c], R110 ;  /* 0x00018c6e01007387 */ /* 0x000fe80000100800 */
[----:B------:R-:W-:Y:S01]  /*29550*/  STL [R1+0x12c], R109 ;  /* 0x00012c6d01007387 */ /* 0x000fe20000100800 */
[----:B---3--:R-:W-:-:S03]  /*29560*/  FMUL R132, R3, R132 ;  /* 0x0000008403847220 */ /* 0x008fc60000400000 */
[----:B------:R3:W-:Y:S01]  /*29570*/  STL [R1+0x128], R108 ;  /* 0x0001286c01007387 */ /* 0x0007e20000100800 */
[----:B------:R-:W-:-:S03]  /*29580*/  FFMA.SAT R3, R4, R126, 0.5 ;  /* 0x3f00000004037423 */ /* 0x000fc6000000207e */
[----:B------:R3:W-:Y:S04]  /*29590*/  STL [R1+0x240], R107 ;  /* 0x0002406b01007387 */ /* 0x0007e80000100800 */
[----:B------:R-:W2:Y:S01]  /*295a0*/  LDL.LU R83, [R1+0x230] ;  /* 0x0002300001537983 */ /* 0x000ea20000300800 */
[----:B------:R-:W-:Y:S01]  /*295b0*/  FFMA.RM R3, R3, R124, 12582913 ;  /* 0x4b40000103037423 */ /* 0x000fe2000000407c */
[----:B------:R-:W0:Y:S01]  /*295c0*/  MUFU.EX2 R131, R192 ;  /* 0x000000c000837308 */ /* 0x000e220000000800 */
[----:B----4-:R-:W-:Y:S02]  /*295d0*/  FMUL R161, R161, R5 ;  /* 0x00000005a1a17220 */ /* 0x010fe40000400000 */
[----:B------:R-:W-:-:S04]  /*295e0*/  FADD R5, R3, -12583039 ;  /* 0xcb40007f03057421 */ /* 0x000fc80000000000 */
[----:B------:R-:W-:-:S04]  /*295f0*/  FFMA R5, R4, 1.4426950216293334961, -R5 ;  /* 0x3fb8aa3b04057823 */ /* 0x000fc80000000805 */
[----:B------:R-:W-:Y:S01]  /*29600*/  FFMA R4, R4, 1.925963033500011079e-08, R5 ;  /* 0x32a5706004047823 */ /* 0x000fe20000000005 */
[----:B------:R-:W-:Y:S01]  /*29610*/  SHF.L.U32 R5, R0, 0x17, RZ ;  /* 0x0000001700057819 */ /* 0x000fe200000006ff */
[----:B------:R-:W-:Y:S02]  /*29620*/  FADD R0, -R125, R85 ;  /* 0x000000557d007221 */ /* 0x000fe40000000100 */
[----:B------:R-:W4:Y:S02]  /*29630*/  LDL.LU R85, [R1+0x218] ;  /* 0x0002180001557983 */ /* 0x000f240000300800 */
[----:B0-----:R-:W-:Y:S01]  /*29640*/  FMUL R131, R5, R131 ;  /* 0x0000008305837220 */ /* 0x001fe20000400000 */
[----:B------:R-:W-:Y:S01]  /*29650*/  FFMA.SAT R5, R0, R126, 0.5 ;  /* 0x3f00000000057423 */ /* 0x000fe2000000207e */
[----:B------:R0:W-:Y:S03]  /*29660*/  MUFU.EX2 R6, R4 ;  /* 0x0000000400067308 */ /* 0x0001e60000000800 */
[----:B------:R-:W-:Y:S01]  /*29670*/  FFMA.RM R5, R5, R124, 12582913 ;  /* 0x4b40000105057423 */ /* 0x000fe2000000407c */
[----:B------:R-:W-:-:S03]  /*29680*/  FFMA R9, R8, 1.4426950216293334961, -R9 ;  /* 0x3fb8aa3b08097823 */ /* 0x000fc60000000809 */
[----:B0-----:R-:W-:-:S04]  /*29690*/  FADD R4, R5, -12583039 ;  /* 0xcb40007f05047421 */ /* 0x001fc80000000000 */
[----:B------:R-:W-:Y:S01]  /*296a0*/  FFMA R4, R0, 1.4426950216293334961, -R4 ;  /* 0x3fb8aa3b00047823 */ /* 0x000fe20000000804 */
[----:B------:R-:W-:-:S03]  /*296b0*/  FFMA R8, R8, 1.925963033500011079e-08, R9 ;  /* 0x32a5706008087823 */ /* 0x000fc60000000009 */
[----:B------:R-:W-:Y:S01]  /*296c0*/  FFMA R4, R0, 1.925963033500011079e-08, R4 ;  /* 0x32a5706000047823 */ /* 0x000fe20000000004 */
[----:B------:R-:W-:Y:S01]  /*296d0*/  SHF.L.U32 R0, R3, 0x17, RZ ;  /* 0x0000001703007819 */ /* 0x000fe200000006ff */
[----:B------:R-:W-:Y:S02]  /*296e0*/  FADD R3, -R125, R84 ;  /* 0x000000547d037221 */ /* 0x000fe40000000100 */
[----:B------:R-:W3:Y:S01]  /*296f0*/  LDL.LU R84, [R1+0x21c] ;  /* 0x00021c0001547983 */ /* 0x000ee20000300800 */
[----:B------:R-:W0:Y:S02]  /*29700*/  MUFU.EX2 R8, R8 ;  /* 0x0000000800087308 */ /* 0x000e240000000800 */
[----:B0-----:R-:W-:Y:S01]  /*29710*/  FMUL R225, R225, R8 ;  /* 0x00000008e1e17220 */ /* 0x001fe20000400000 */
[----:B------:R-:W-:Y:S02]  /*29720*/  FADD R8, -R125, R86 ;  /* 0x000000567d087221 */ /* 0x000fe40000000100 */
[----:B------:R-:W3:Y:S01]  /*29730*/  LDL.LU R86, [R1+0x224] ;  /* 0x0002240001567983 */ /* 0x000ee20000300800 */
[----:B------:R-:W-:Y:S01]  /*29740*/  FMUL R0, R0, R6 ;  /* 0x0000000600007220 */ /* 0x000fe20000400000 */
[----:B------:R-:W-:Y:S01]  /*29750*/  FFMA.SAT R6, R3, R126, 0.5 ;  /* 0x3f00000003067423 */ /* 0x000fe2000000207e */
[----:B------:R0:W1:Y:S03]  /*29760*/  MUFU.EX2 R7, R4 ;  /* 0x0000000400077308 */ /* 0x0000660000000800 */
[----:B------:R-:W-:-:S04]  /*29770*/  FFMA.RM R6, R6, R124, 12582913 ;  /* 0x4b40000106067423 */ /* 0x000fc8000000407c */
[----:B0-----:R-:W-:-:S04]  /*29780*/  FADD R4, R6, -12583039 ;  /* 0xcb40007f06047421 */ /* 0x001fc80000000000 */
[----:B------:R-:W-:-:S04]  /*29790*/  FFMA R4, R3, 1.4426950216293334961, -R4 ;  /* 0x3fb8aa3b03047823 */ /* 0x000fc80000000804 */
[----:B------:R-:W-:Y:S01]  /*297a0*/  FFMA R4, R3, 1.925963033500011079e-08, R4 ;  /* 0x32a5706003047823 */ /* 0x000fe20000000004 */
[----:B------:R-:W-:Y:S01]  /*297b0*/  SHF.L.U32 R3, R5, 0x17, RZ ;  /* 0x0000001705037819 */ /* 0x000fe200000006ff */
[----:B------:R-:W-:-:S04]  /*297c0*/  FFMA.SAT R5, R8, R126, 0.5 ;  /* 0x3f00000008057423 */ /* 0x000fc8000000207e */
[----:B------:R-:W-:Y:S01]  /*297d0*/  FFMA.RM R5, R5, R124, 12582913 ;  /* 0x4b40000105057423 */ /* 0x000fe2000000407c */
[----:B------:R-:W0:Y:S01]  /*297e0*/  MUFU.EX2 R4, R4 ;  /* 0x0000000400047308 */ /* 0x000e220000000800 */
[----:B-1----:R-:W-:Y:S02]  /*297f0*/  FMUL R3, R3, R7 ;  /* 0x0000000703037220 */ /* 0x002fe40000400000 */
[----:B------:R-:W-:-:S04]  /*29800*/  FADD R7, R5, -12583039 ;  /* 0xcb40007f05077421 */ /* 0x000fc80000000000 */
[----:B------:R-:W-:Y:S01]  /*29810*/  FFMA R7, R8, 1.4426950216293334961, -R7 ;  /* 0x3fb8aa3b08077823 */ /* 0x000fe20000000807 */
[----:B------:R-:W-:-:S03]  /*29820*/  SHF.L.U32 R6, R6, 0x17, RZ ;  /* 0x0000001706067819 */ /* 0x000fc600000006ff */
[----:B------:R-:W-:Y:S02]  /*29830*/  FFMA R8, R8, 1.925963033500011079e-08, R7 ;  /* 0x32a5706008087823 */ /* 0x000fe40000000007 */
[----:B0-----:R-:W-:Y:S01]  /*29840*/  FMUL R4, R6, R4 ;  /* 0x0000000406047220 */ /* 0x001fe20000400000 */
[----:B------:R-:W-:-:S03]  /*29850*/  FFMA R11, R10, 1.4426950216293334961, -R11 ;  /* 0x3fb8aa3b0a0b7823 */ /* 0x000fc6000000080b */
[----:B------:R-:W0:Y:S01]  /*29860*/  MUFU.EX2 R8, R8 ;  /* 0x0000000800087308 */ /* 0x000e220000000800 */
[----:B------:R-:W-:Y:S01]  /*29870*/  FFMA R10, R10, 1.925963033500011079e-08, R11 ;  /* 0x32a570600a0a7823 */ /* 0x000fe2000000000b */
[----:B------:R-:W-:-:S06]  /*29880*/  SHF.L.U32 R5, R5, 0x17, RZ ;  /* 0x0000001705057819 */ /* 0x000fcc00000006ff */
[----:B------:R-:W1:Y:S01]  /*29890*/  MUFU.EX2 R10, R10 ;  /* 0x0000000a000a7308 */ /* 0x000e620000000800 */
[----:B0-----:R-:W-:Y:S01]  /*298a0*/  FMUL R5, R5, R8 ;  /* 0x0000000805057220 */ /* 0x001fe20000400000 */
[----:B-1----:R-:W-:Y:S01]  /*298b0*/  FMUL R226, R226, R10 ;  /* 0x0000000ae2e27220 */ /* 0x002fe20000400000 */
[----:B--2---:R-:W-:Y:S02]  /*298c0*/  FADD R7, -R125, R83 ;  /* 0x000000537d077221 */ /* 0x004fe40000000100 */
[----:B------:R-:W2:Y:S02]  /*298d0*/  LDL.LU R83, [R1+0x220] ;  /* 0x0002200001537983 */ /* 0x000ea40000300800 */
[----:B------:R-:W-:-:S04]  /*298e0*/  FFMA.SAT R6, R7, R126, 0.5 ;  /* 0x3f00000007067423 */ /* 0x000fc8000000207e */
[----:B------:R-:W-:-:S04]  /*298f0*/  FFMA.RM R6, R6, R124, 12582913 ;  /* 0x4b40000106067423 */ /* 0x000fc8000000407c */
[----:B------:R-:W-:-:S04]  /*29900*/  FADD R9, R6, -12583039 ;  /* 0xcb40007f06097421 */ /* 0x000fc80000000000 */
[----:B------:R-:W-:-:S04]  /*29910*/  FFMA R9, R7, 1.4426950216293334961, -R9 ;  /* 0x3fb8aa3b07097823 */ /* 0x000fc80000000809 */
[----:B------:R-:W-:Y:S01]  /*29920*/  FFMA R7, R7, 1.925963033500011079e-08, R9 ;  /* 0x32a5706007077823 */ /* 0x000fe20000000009 */
[----:B----4-:R-:W-:Y:S02]  /*29930*/  FADD R9, -R125, R85 ;  /* 0x000000557d097221 */ /* 0x010fe40000000100 */
[----:B------:R-:W4:Y:S02]  /*29940*/  LDL.LU R85, [R1+0x208] ;  /* 0x0002080001557983 */ /* 0x000f240000300800 */
[----:B------:R-:W-:Y:S01]  /*29950*/  FFMA.SAT R8, R9, R126, 0.5 ;  /* 0x3f00000009087423 */ /* 0x000fe2000000207e */
[----:B------:R-:W0:Y:S03]  /*29960*/  MUFU.EX2 R7, R7 ;  /* 0x0000000700077308 */ /* 0x000e260000000800 */
[----:B------:R-:W-:-:S04]  /*29970*/  FFMA.RM R8, R8, R124, 12582913 ;  /* 0x4b40000108087423 */ /* 0x000fc8000000407c */
[----:B------:R-:W-:-:S04]  /*29980*/  FADD R10, R8, -12583039 ;  /* 0xcb40007f080a7421 */ /* 0x000fc80000000000 */
[----:B------:R-:W-:Y:S01]  /*29990*/  FFMA R10, R9, 1.4426950216293334961, -R10 ;  /* 0x3fb8aa3b090a7823 */ /* 0x000fe2000000080a */
[----:B---3--:R-:W-:Y:S02]  /*299a0*/  FADD R11, -R125, R84 ;  /* 0x000000547d0b7221 */ /* 0x008fe40000000100 */
[----:B------:R-:W3:Y:S01]  /*299b0*/  LDL.LU R84, [R1+0x20c] ;  /* 0x00020c0001547983 */ /* 0x000ee20000300800 */
[----:B------:R-:W-:Y:S01]  /*299c0*/  FFMA R9, R9, 1.925963033500011079e-08, R10 ;  /* 0x32a5706009097823 */ /* 0x000fe2000000000a */
[----:B------:R-:W-:Y:S01]  /*299d0*/  FFMA.SAT R10, R11, R126, 0.5 ;  /* 0x3f0000000b0a7423 */ /* 0x000fe2000000207e */
[----:B------:R-:W-:-:S03]  /*299e0*/  SHF.L.U32 R6, R6, 0x17, RZ ;  /* 0x0000001706067819 */ /* 0x000fc600000006ff */
[----:B------:R-:W-:Y:S02]  /*299f0*/  FFMA.RM R10, R10, R124, 12582913 ;  /* 0x4b4000010a0a7423 */ /* 0x000fe4000000407c */
[----:B0-----:R-:W-:Y:S02]  /*29a00*/  FMUL R6, R6, R7 ;  /* 0x0000000706067220 */ /* 0x001fe40000400000 */
[----:B------:R0:W1:Y:S02]  /*29a10*/  MUFU.EX2 R7, R9 ;  /* 0x0000000900077308 */ /* 0x0000640000000800 */
[----:B0-----:R-:W-:-:S04]  /*29a20*/  FADD R9, R10, -12583039 ;  /* 0xcb40007f0a097421 */ /* 0x001fc80000000000 */
[----:B------:R-:W-:-:S04]  /*29a30*/  FFMA R9, R11, 1.4426950216293334961, -R9 ;  /* 0x3fb8aa3b0b097823 */ /* 0x000fc80000000809 */
[----:B------:R-:W-:Y:S01]  /*29a40*/  FFMA R11, R11, 1.925963033500011079e-08, R9 ;  /* 0x32a570600b0b7823 */ /* 0x000fe20000000009 */
[----:B------:R-:W-:Y:S01]  /*29a50*/  SHF.L.U32 R9, R8, 0x17, RZ ;  /* 0x0000001708097819 */ /* 0x000fe200000006ff */
[----:B------:R-:W-:Y:S02]  /*29a60*/  FADD R8, -R125, R86 ;  /* 0x000000567d087221 */ /* 0x000fe40000000100 */
[----:B------:R-:W3:Y:S01]  /*29a70*/  LDL.LU R86, [R1+0x214] ;  /* 0x0002140001567983 */ /* 0x000ee20000300800 */
[----:B------:R-:W-:-:S04]  /*29a80*/  FFMA R13, R12, 1.4426950216293334961, -R13 ;  /* 0x3fb8aa3b0c0d7823 */ /* 0x000fc8000000080d */
[----:B------:R-:W-:-:S06]  /*29a90*/  FFMA R12, R12, 1.925963033500011079e-08, R13 ;  /* 0x32a570600c0c7823 */ /* 0x000fcc000000000d */
[----:B------:R-:W0:Y:S01]  /*29aa0*/  MUFU.EX2 R12, R12 ;  /* 0x0000000c000c7308 */ /* 0x000e220000000800 */
[----:B-1----:R-:W-:Y:S01]  /*29ab0*/  FMUL R7, R9, R7 ;  /* 0x0000000709077220 */ /* 0x002fe20000400000 */
[----:B------:R-:W-:-:S04]  /*29ac0*/  FFMA.SAT R9, R8, R126, 0.5 ;  /* 0x3f00000008097423 */ /* 0x000fc8000000207e */
[----:B------:R-:W-:Y:S01]  /*29ad0*/  FFMA.RM R9, R9, R124, 12582913 ;  /* 0x4b40000109097423 */ /* 0x000fe2000000407c */
[----:B0-----:R-:W-:Y:S02]  /*29ae0*/  FMUL R229, R229, R12 ;  /* 0x0000000ce5e57220 */ /* 0x001fe40000400000 */
[----:B------:R0:W1:Y:S02]  /*29af0*/  MUFU.EX2 R12, R11 ;  /* 0x0000000b000c7308 */ /* 0x0000640000000800 */
[----:B0-----:R-:W-:-:S04]  /*29b00*/  FADD R11, R9, -12583039 ;  /* 0xcb40007f090b7421 */ /* 0x001fc80000000000 */
[----:B------:R-:W-:-:S04]  /*29b10*/  FFMA R11, R8, 1.4426950216293334961, -R11 ;  /* 0x3fb8aa3b080b7823 */ /* 0x000fc8000000080b */
[----:B------:R-:W-:Y:S01]  /*29b20*/  FFMA R11, R8, 1.925963033500011079e-08, R11 ;  /* 0x32a57060080b7823 */ /* 0x000fe2000000000b */
[----:B------:R-:W-:-:S05]  /*29b30*/  SHF.L.U32 R8, R10, 0x17, RZ ;  /* 0x000000170a087819 */ /* 0x000fca00000006ff */
[----:B------:R-:W0:Y:S01]  /*29b40*/  MUFU.EX2 R11, R11 ;  /* 0x0000000b000b7308 */ /* 0x000e220000000800 */
[----:B-1----:R-:W-:Y:S01]  /*29b50*/  FMUL R8, R8, R12 ;  /* 0x0000000c08087220 */ /* 0x002fe20000400000 */
[----:B------:R-:W-:-:S05]  /*29b60*/  SHF.L.U32 R9, R9, 0x17, RZ ;  /* 0x0000001709097819 */ /* 0x000fca00000006ff */
[----:B0-----:R-:W-:Y:S01]  /*29b70*/  FMUL R9, R9, R11 ;  /* 0x0000000b09097220 */ /* 0x001fe20000400000 */
        /* <DEDUP_REMOVED lines=9> */
[----:B------:R-:W-:-:S04]  /*29c10*/  FFMA.SAT R11, R12, R126, 0.5 ;  /* 0x3f0000000c0b7423 */ /* 0x000fc8000000207e */
[----:B------:R-:W-:-:S04]  /*29c20*/  FFMA.RM R11, R11, R124, 12582913 ;  /* 0x4b4000010b0b7423 */ /* 0x000fc8000000407c */
[----:B------:R-:W-:-:S04]  /*29c30*/  FADD R14, R11, -12583039 ;  /* 0xcb40007f0b0e7421 */ /* 0x000fc80000000000 */
[----:B------:R-:W-:-:S04]  /*29c40*/  FFMA R14, R12, 1.4426950216293334961, -R14 ;  /* 0x3fb8aa3b0c0e7823 */ /* 0x000fc8000000080e */
[----:B------:R-:W-:Y:S01]  /*29c50*/  FFMA R12, R12, 1.925963033500011079e-08, R14 ;  /* 0x32a570600c0c7823 */ /* 0x000fe2000000000e */
[C---:B---3--:R-:W-:Y:S02]  /*29c60*/  FADD R14, -R125.reuse, R84 ;  /* 0x000000547d0e7221 */ /* 0x048fe40000000100 */
[----:B------:R-:W3:Y:S01]  /*29c70*/  LDL.LU R84, [R1+0x1fc] ;  /* 0x0001fc0001547983 */ /* 0x000ee20000300800 */
[----:B------:R-:W-:-:S03]  /*29c80*/  FADD R16, -R125, R86 ;  /* 0x000000567d107221 */ /* 0x000fc60000000100 */
[----:B------:R-:W3:Y:S01]  /*29c90*/  LDL.LU R86, [R1+0x204] ;  /* 0x0002040001567983 */ /* 0x000ee20000300800 */
[----:B------:R-:W0:Y:S01]  /*29ca0*/  MUFU.EX2 R13, R13 ;  /* 0x0000000d000d7308 */ /* 0x000e220000000800 */
[----:B------:R-:W-:-:S07]  /*29cb0*/  SHF.L.U32 R10, R10, 0x17, RZ ;  /* 0x000000170a0a7819 */ /* 0x000fce00000006ff */
[----:B------:R-:W1:Y:S01]  /*29cc0*/  MUFU.EX2 R12, R12 ;  /* 0x0000000c000c7308 */ /* 0x000e620000000800 */
[----:B0-----:R-:W-:Y:S01]  /*29cd0*/  FMUL R10, R10, R13 ;  /* 0x0000000d0a0a7220 */ /* 0x001fe20000400000 */
[----:B------:R-:W-:-:S04]  /*29ce0*/  FFMA.SAT R13, R14, R126, 0.5 ;  /* 0x3f0000000e0d7423 */ /* 0x000fc8000000207e */
[----:B------:R-:W-:-:S04]  /*29cf0*/  FFMA.RM R13, R13, R124, 12582913 ;  /* 0x4b4000010d0d7423 */ /* 0x000fc8000000407c */
[----:B------:R-:W-:-:S04]  /*29d00*/  FADD R15, R13, -12583039 ;  /* 0xcb40007f0d0f7421 */ /* 0x000fc80000000000 */
[----:B------:R-:W-:Y:S01]  /*29d10*/  FFMA R15, R14, 1.4426950216293334961, -R15 ;  /* 0x3fb8aa3b0e0f7823 */ /* 0x000fe2000000080f */
[----:B------:R-:W-:-:S03]  /*29d20*/  SHF.L.U32 R11, R11, 0x17, RZ ;  /* 0x000000170b0b7819 */ /* 0x000fc600000006ff */
[----:B------:R-:W-:Y:S01]  /*29d30*/  FFMA R14, R14, 1.925963033500011079e-08, R15 ;  /* 0x32a570600e0e7823 */ /* 0x000fe2000000000f */
[----:B------:R-:W-:Y:S01]  /*29d40*/  FFMA.SAT R15, R16, R126, 0.5 ;  /* 0x3f000000100f7423 */ /* 0x000fe2000000207e */
[----:B-1----:R-:W-:-:S03]  /*29d50*/  FMUL R11, R11, R12 ;  /* 0x0000000c0b0b7220 */ /* 0x002fc60000400000 */
[----:B------:R-:W-:Y:S01]  /*29d60*/  FFMA.RM R15, R15, R124, 12582913 ;  /* 0x4b4000010f0f7423 */ /* 0x000fe2000000407c */
[----:B------:R0:W1:Y:S03]  /*29d70*/  MUFU.EX2 R12, R14 ;  /* 0x0000000e000c7308 */ /* 0x0000660000000800 */
[----:B0-----:R-:W-:-:S04]  /*29d80*/  FADD R14, R15, -12583039 ;  /* 0xcb40007f0f0e7421 */ /* 0x001fc80000000000 */
[----:B------:R-:W-:-:S04]  /*29d90*/  FFMA R14, R16, 1.4426950216293334961, -R14 ;  /* 0x3fb8aa3b100e7823 */ /* 0x000fc8000000080e */
[----:B------:R-:W-:Y:S01]  /*29da0*/  FFMA R16, R16, 1.925963033500011079e-08, R14 ;  /* 0x32a5706010107823 */ /* 0x000fe2000000000e */
[----:B------:R-:W-:-:S05]  /*29db0*/  SHF.L.U32 R14, R13, 0x17, RZ ;  /* 0x000000170d0e7819 */ /* 0x000fca00000006ff */
[----:B-1----:R-:W-:Y:S01]  /*29dc0*/  FMUL R12, R14, R12 ;  /* 0x0000000c0e0c7220 */ /* 0x002fe20000400000 */
[----:B------:R0:W1:Y:S01]  /*29dd0*/  MUFU.EX2 R17, R16 ;  /* 0x0000001000117308 */ /* 0x0000620000000800 */
[----:B--2---:R-:W-:Y:S02]  /*29de0*/  FADD R13, -R125, R83 ;  /* 0x000000537d0d7221 */ /* 0x004fe40000000100 */
[----:B------:R-:W2:Y:S02]  /*29df0*/  LDL.LU R83, [R1+0x200] ;  /* 0x0002000001537983 */ /* 0x000ea40000300800 */
[----:B------:R-:W-:-:S04]  /*29e00*/  FFMA.SAT R14, R13, R126, 0.5 ;  /* 0x3f0000000d0e7423 */ /* 0x000fc8000000207e */
[----:B------:R-:W-:-:S04]  /*29e10*/  FFMA.RM R14, R14, R124, 12582913 ;  /* 0x4b4000010e0e7423 */ /* 0x000fc8000000407c */
[----:B0-----:R-:W-:-:S04]  /*29e20*/  FADD R16, R14, -12583039 ;  /* 0xcb40007f0e107421 */ /* 0x001fc80000000000 */
[----:B------:R-:W-:Y:S01]  /*29e30*/  FFMA R16, R13, 1.4426950216293334961, -R16 ;  /* 0x3fb8aa3b0d107823 */ /* 0x000fe20000000810 */
[----:B----4-:R-:W-:Y:S02]  /*29e40*/  FADD R18, -R125, R85 ;  /* 0x000000557d127221 */ /* 0x010fe40000000100 */
[----:B------:R-:W4:Y:S01]  /*29e50*/  LDL.LU R85, [R1+0x1e8] ;  /* 0x0001e80001557983 */ /* 0x000f220000300800 */
        /* <DEDUP_REMOVED lines=9> */
[----:B------:R-:W-:Y:S01]  /*29ef0*/  FFMA R18, R18, 1.925963033500011079e-08, R17 ;  /* 0x32a5706012127823 */ /* 0x000fe20000000011 */
[----:B---3--:R-:W-:Y:S02]  /*29f00*/  FADD R17, -R125, R84 ;  /* 0x000000547d117221 */ /* 0x008fe40000000100 */
[----:B------:R-:W3:Y:S01]  /*29f10*/  LDL.LU R84, [R1+0x1ec] ;  /* 0x0001ec0001547983 */ /* 0x000ee20000300800 */
[----:B0-----:R-:W-:Y:S01]  /*29f20*/  FMUL R14, R14, R16 ;  /* 0x000000100e0e7220 */ /* 0x001fe20000400000 */
[----:B------:R-:W-:-:S04]  /*29f30*/  FFMA.SAT R16, R17, R126, 0.5 ;  /* 0x3f00000011107423 */ /* 0x000fc8000000207e */
[----:B------:R-:W-:-:S04]  /*29f40*/  FFMA.RM R16, R16, R124, 12582913 ;  /* 0x4b40000110107423 */ /* 0x000fc8000000407c */
[----:B------:R-:W-:-:S04]  /*29f50*/  FADD R19, R16, -12583039 ;  /* 0xcb40007f10137421 */ /* 0x000fc80000000000 */
[----:B------:R-:W-:-:S04]  /*29f60*/  FFMA R19, R17, 1.4426950216293334961, -R19 ;  /* 0x3fb8aa3b11137823 */ /* 0x000fc80000000813 */
[----:B------:R-:W-:Y:S01]  /*29f70*/  FFMA R17, R17, 1.925963033500011079e-08, R19 ;  /* 0x32a5706011117823 */ /* 0x000fe20000000013 */
[----:B------:R-:W-:Y:S02]  /*29f80*/  FADD R19, -R125, R86 ;  /* 0x000000567d137221 */ /* 0x000fe40000000100 */
        /* <DEDUP_REMOVED lines=18> */
[----:B------:R-:W-:-:S04]  /*2a0b0*/  FFMA R19, R21, 1.4426950216293334961, -R19 ;  /* 0x3fb8aa3b15137823 */ /* 0x000fc80000000813 */
[----:B------:R-:W-:Y:S01]  /*2a0c0*/  FFMA R21, R21, 1.925963033500011079e-08, R19 ;  /* 0x32a5706015157823 */ /* 0x000fe20000000013 */
[----:B------:R-:W-:Y:S01]  /*2a0d0*/  SHF.L.U32 R19, R18, 0x17, RZ ;  /* 0x0000001712137819 */ /* 0x000fe200000006ff */
[----:B----4-:R-:W-:Y:S02]  /*2a0e0*/  FADD R18, -R125, R85 ;  /* 0x000000557d127221 */ /* 0x010fe40000000100 */
[----:B------:R-:W4:Y:S02]  /*2a0f0*/  LDL.LU R85, [R1+0x1d8] ;  /* 0x0001d80001557983 */ /* 0x000f240000300800 */
[----:B-1----:R-:W-:Y:S01]  /*2a100*/  FMUL R17, R19, R17 ;  /* 0x0000001113117220 */ /* 0x002fe20000400000 */
[----:B------:R-:W-:Y:S01]  /*2a110*/  FFMA.SAT R19, R18, R126, 0.5 ;  /* 0x3f00000012137423 */ /* 0x000fe2000000207e */
[----:B------:R0:W1:Y:S03]  /*2a120*/  MUFU.EX2 R22, R21 ;  /* 0x0000001500167308 */ /* 0x0000660000000800 */
[----:B------:R-:W-:-:S04]  /*2a130*/  FFMA.RM R19, R19, R124, 12582913 ;  /* 0x4b40000113137423 */ /* 0x000fc8000000407c */
[----:B0-----:R-:W-:-:S04]  /*2a140*/  FADD R21, R19, -12583039 ;  /* 0xcb40007f13157421 */ /* 0x001fc80000000000 */
[C---:B------:R-:W-:Y:S01]  /*2a150*/  FFMA R21, R18.reuse, 1.4426950216293334961, -R21 ;  /* 0x3fb8aa3b12157823 */ /* 0x040fe20000000815 */
[----:B---3--:R-:W-:Y:S02]  /*2a160*/  FADD R23, -R125, R84 ;  /* 0x000000547d177221 */ /* 0x008fe40000000100 */
[----:B------:R-:W3:Y:S01]  /*2a170*/  LDL.LU R84, [R1+0x1dc] ;  /* 0x0001dc0001547983 */ /* 0x000ee20000300800 */
[----:B------:R-:W-:Y:S01]  /*2a180*/  FFMA R21, R18, 1.925963033500011079e-08, R21 ;  /* 0x32a5706012157823 */ /* 0x000fe20000000015 */
[----:B------:R-:W-:Y:S01]  /*2a190*/  SHF.L.U32 R18, R20, 0x17, RZ ;  /* 0x0000001714127819 */ /* 0x000fe200000006ff */
[----:B------:R-:W-:-:S04]  /*2a1a0*/  FFMA.SAT R20, R23, R126, 0.5 ;  /* 0x3f00000017147423 */ /* 0x000fc8000000207e */
[----:B------:R-:W-:Y:S01]  /*2a1b0*/  FFMA.RM R20, R20, R124, 12582913 ;  /* 0x4b40000114147423 */ /* 0x000fe2000000407c */
[----:B-1----:R-:W-:-:S03]  /*2a1c0*/  FMUL R18, R18, R22 ;  /* 0x0000001612127220 */ /* 0x002fc60000400000 */
        /* <DEDUP_REMOVED lines=12> */
[----:B------:R-:W-:-:S04]  /*2a290*/  FFMA R24, R22, 1.4426950216293334961, -R24 ;  /* 0x3fb8aa3b16187823 */ /* 0x000fc80000000818 */
[----:B------:R-:W-:Y:S01]  /*2a2a0*/  FFMA R22, R22, 1.925963033500011079e-08, R24 ;  /* 0x32a5706016167823 */ /* 0x000fe20000000018 */
[----:B------:R-:W-:-:S05]  /*2a2b0*/  SHF.L.U32 R20, R20, 0x17, RZ ;  /* 0x0000001714147819 */ /* 0x000fca00000006ff */
[----:B-1----:R-:W-:Y:S01]  /*2a2c0*/  FMUL R20, R20, R23 ;  /* 0x0000001714147220 */ /* 0x002fe20000400000 */
[----:B------:R-:W0:Y:S01]  /*2a2d0*/  MUFU.EX2 R22, R22 ;  /* 0x0000001600167308 */ /* 0x000e220000000800 */
[----:B------:R-:W-:-:S05]  /*2a2e0*/  SHF.L.U32 R21, R21, 0x17, RZ ;  /* 0x0000001715157819 */ /* 0x000fca00000006ff */
[----:B0-----:R-:W-:Y:S01]  /*2a2f0*/  FMUL R21, R21, R22 ;  /* 0x0000001615157220 */ /* 0x001fe20000400000 */
[----:B--2---:R-:W-:Y:S02]  /*2a300*/  FADD R24, -R125, R83 ;  /* 0x000000537d187221 */ /* 0x004fe40000000100 */
[----:B------:R-:W2:Y:S02]  /*2a310*/  LDL.LU R83, [R1+0x1e0] ;  /* 0x0001e00001537983 */ /* 0x000ea40000300800 */
[----:B------:R-:W-:-:S04]  /*2a320*/  FFMA.SAT R23, R24, R126, 0.5 ;  /* 0x3f00000018177423 */ /* 0x000fc8000000207e */
[----:B------:R-:W-:-:S04]  /*2a330*/  FFMA.RM R23, R23, R124, 12582913 ;  /* 0x4b40000117177423 */ /* 0x000fc8000000407c */
[----:B------:R-:W-:-:S04]  /*2a340*/  FADD R25, R23, -12583039 ;  /* 0xcb40007f17197421 */ /* 0x000fc80000000000 */
[C---:B------:R-:W-:Y:S01]  /*2a350*/  FFMA R25, R24.reuse, 1.4426950216293334961, -R25 ;  /* 0x3fb8aa3b18197823 */ /* 0x040fe20000000819 */
[----:B----4-:R-:W-:Y:S02]  /*2a360*/  FADD R26, -R125, R85 ;  /* 0x000000557d1a7221 */ /* 0x010fe40000000100 */
[----:B------:R-:W4:Y:S01]  /*2a370*/  LDL.LU R85, [R1+0x1c8] ;  /* 0x0001c80001557983 */ /* 0x000f220000300800 */
[----:B------:R-:W-:Y:S01]  /*2a380*/  FFMA R24, R24, 1.925963033500011079e-08, R25 ;  /* 0x32a5706018187823 */ /* 0x000fe20000000019 */
[----:B------:R-:W-:-:S04]  /*2a390*/  FFMA.SAT R25, R26, R126, 0.5 ;  /* 0x3f0000001a197423 */ /* 0x000fc8000000207e */
[----:B------:R-:W-:Y:S01]  /*2a3a0*/  FFMA.RM R25, R25, R124, 12582913 ;  /* 0x4b40000119197423 */ /* 0x000fe2000000407c */
[----:B------:R0:W1:Y:S03]  /*2a3b0*/  MUFU.EX2 R22, R24 ;  /* 0x0000001800167308 */ /* 0x0000660000000800 */
[----:B0-----:R-:W-:-:S04]  /*2a3c0*/  FADD R24, R25, -12583039 ;  /* 0xcb40007f19187421 */ /* 0x001fc80000000000 */
[----:B------:R-:W-:-:S04]  /*2a3d0*/  FFMA R24, R26, 1.4426950216293334961, -R24 ;  /* 0x3fb8aa3b1a187823 */ /* 0x000fc80000000818 */
[----:B------:R-:W-:Y:S01]  /*2a3e0*/  FFMA R26, R26, 1.925963033500011079e-08, R24 ;  /* 0x32a570601a1a7823 */ /* 0x000fe20000000018 */
[----:B------:R-:W-:Y:S01]  /*2a3f0*/  SHF.L.U32 R24, R23, 0x17, RZ ;  /* 0x0000001717187819 */ /* 0x000fe200000006ff */
[C---:B---3--:R-:W-:Y:S02]  /*2a400*/  FADD R23, -R125.reuse, R84 ;  /* 0x000000547d177221 */ /* 0x048fe40000000100 */
[----:B------:R-:W3:Y:S01]  /*2a410*/  LDL.LU R84, [R1+0x1cc] ;  /* 0x0001cc0001547983 */ /* 0x000ee20000300800 */
[----:B------:R-:W-:-:S03]  /*2a420*/  FADD R28, -R125, R86 ;  /* 0x000000567d1c7221 */ /* 0x000fc60000000100 */
[----:B------:R-:W3:Y:S01]  /*2a430*/  LDL.LU R86, [R1+0x1d4] ;  /* 0x0001d40001567983 */ /* 0x000ee20000300800 */
[----:B-1----:R-:W-:Y:S01]  /*2a440*/  FMUL R22, R24, R22 ;  /* 0x0000001618167220 */ /* 0x002fe20000400000 */
        /* <DEDUP_REMOVED lines=10> */
[----:B-1----:R-:W-:Y:S01]  /*2a4f0*/  FMUL R23, R23, R27 ;  /* 0x0000001b17177220 */ /* 0x002fe20000400000 */
[----:B------:R-:W-:Y:S01]  /*2a500*/  FADD R120, -R125, R252 ;  /* 0x000000fc7d787221 */ /* 0x000fe20000000100 */
[----:B------:R-:W-:Y:S01]  /*2a510*/  FADD R27, R25, -12583039 ;  /* 0xcb40007f191b7421 */ /* 0x000fe20000000000 */
[----:B------:R-:W-:Y:S02]  /*2a520*/  SHF.L.U32 R29, R29, 0x17, RZ ;  /* 0x000000171d1d7819 */ /* 0x000fe400000006ff */
[----:B------:R-:W-:Y:S01]  /*2a530*/  FFMA.SAT R121, R120, R126, 0.5 ;  /* 0x3f00000078797423 */ /* 0x000fe2000000207e */
[----:B------:R-:W-:Y:S01]  /*2a540*/  FFMA R27, R28, 1.4426950216293334961, -R27 ;  /* 0x3fb8aa3b1c1b7823 */ /* 0x000fe2000000081b */
[----:B------:R-:W-:Y:S02]  /*2a550*/  SHF.L.U32 R24, R24, 0x17, RZ ;  /* 0x0000001718187819 */ /* 0x000fe400000006ff */
[----:B------:R-:W-:Y:S01]  /*2a560*/  FFMA.RM R121, R121, R124, 12582913 ;  /* 0x4b40000179797423 */ /* 0x000fe2000000407c */
[----:B------:R-:W-:Y:S01]  /*2a570*/  FFMA R28, R28, 1.925963033500011079e-08, R27 ;  /* 0x32a570601c1c7823 */ /* 0x000fe2000000001b */
[----:B------:R-:W-:-:S02]  /*2a580*/  FMUL R252, R29, R31 ;  /* 0x0000001f1dfc7220 */ /* 0x000fc40000400000 */
[----:B------:R-:W-:Y:S01]  /*2a590*/  FADD R29, R121, -12583039 ;  /* 0xcb40007f791d7421 */ /* 0x000fe20000000000 */
[----:B0-----:R-:W-:-:S03]  /*2a5a0*/  FMUL R24, R24, R26 ;  /* 0x0000001a18187220 */ /* 0x001fc60000400000 */
[C---:B------:R-:W-:Y:S01]  /*2a5b0*/  FFMA R29, R120.reuse, 1.4426950216293334961, -R29 ;  /* 0x3fb8aa3b781d7823 */ /* 0x040fe2000000081d */
[----:B------:R-:W0:Y:S03]  /*2a5c0*/  MUFU.EX2 R28, R28 ;  /* 0x0000001c001c7308 */ /* 0x000e260000000800 */
[----:B------:R-:W-:Y:S01]  /*2a5d0*/  FFMA R120, R120, 1.925963033500011079e-08, R29 ;  /* 0x32a5706078787823 */ /* 0x000fe2000000001d */
        /* <DEDUP_REMOVED lines=16> */
[----:B------:R-:W-:-:S03]  /*2a6e0*/  SHF.L.U32 R26, R26, 0x17, RZ ;  /* 0x000000171a1a7819 */ /* 0x000fc600000006ff */
[----:B------:R-:W-:Y:S01]  /*2a6f0*/  FFMA R29, R29, 1.925963033500011079e-08, R30 ;  /* 0x32a570601d1d7823 */ /* 0x000fe2000000001e */
[----:B---3--:R-:W-:Y:S02]  /*2a700*/  FADD R31, -R125, R84 ;  /* 0x000000547d1f7221 */ /* 0x008fe40000000100 */
[----:B------:R-:W3:Y:S02]  /*2a710*/  LDL.LU R84, [R1+0x1bc] ;  /* 0x0001bc0001547983 */ /* 0x000ee40000300800 */
[----:B------:R-:W-:Y:S01]  /*2a720*/  FFMA.SAT R30, R31, R126, 0.5 ;  /* 0x3f0000001f1e7423 */ /* 0x000fe2000000207e */
[----:B0-----:R-:W-:-:S03]  /*2a730*/  FMUL R26, R26, R27 ;  /* 0x0000001b1a1a7220 */ /* 0x001fc60000400000 */
[----:B------:R-:W-:Y:S01]  /*2a740*/  FFMA.RM R30, R30, R124, 12582913 ;  /* 0x4b4000011e1e7423 */ /* 0x000fe2000000407c */
[----:B------:R0:W1:Y:S03]  /*2a750*/  MUFU.EX2 R27, R29 ;  /* 0x0000001d001b7308 */ /* 0x0000660000000800 */
[----:B0-----:R-:W-:-:S04]  /*2a760*/  FADD R29, R30, -12583039 ;  /* 0xcb40007f1e1d7421 */ /* 0x001fc80000000000 */
[----:B------:R-:W-:-:S04]  /*2a770*/  FFMA R29, R31, 1.4426950216293334961, -R29 ;  /* 0x3fb8aa3b1f1d7823 */ /* 0x000fc8000000081d */
[----:B------:R-:W-:Y:S01]  /*2a780*/  FFMA R31, R31, 1.925963033500011079e-08, R29 ;  /* 0x32a570601f1f7823 */ /* 0x000fe2000000001d */
[----:B------:R-:W-:Y:S01]  /*2a790*/  SHF.L.U32 R29, R28, 0x17, RZ ;  /* 0x000000171c1d7819 */ /* 0x000fe200000006ff */
[----:B------:R-:W-:Y:S02]  /*2a7a0*/  FADD R28, -R125, R86 ;  /* 0x000000567d1c7221 */ /* 0x000fe40000000100 */
[----:B------:R-:W3:Y:S02]  /*2a7b0*/  LDL.LU R86, [R1+0x1c4] ;  /* 0x0001c40001567983 */ /* 0x000ee40000300800 */
[----:B-1----:R-:W-:Y:S01]  /*2a7c0*/  FMUL R27, R29, R27 ;  /* 0x0000001b1d1b7220 */ /* 0x002fe20000400000 */
[----:B------:R-:W-:Y:S01]  /*2a7d0*/  FFMA.SAT R29, R28, R126, 0.5 ;  /* 0x3f0000001c1d7423 */ /* 0x000fe2000000207e */
[----:B------:R0:W1:Y:S03]  /*2a7e0*/  MUFU.EX2 R32, R31 ;  /* 0x0000001f00207308 */ /* 0x0000660000000800 */
[----:B------:R-:W-:-:S04]  /*2a7f0*/  FFMA.RM R29, R29, R124, 12582913 ;  /* 0x4b4000011d1d7423 */ /* 0x000fc8000000407c */
        /* <DEDUP_REMOVED lines=104> */
[----:B---3--:R-:W-:Y:S02]  /*2ae80*/  FADD R43, -R125, R84 ;  /* 0x000000547d2b7221 */ /* 0x008fe40000000100 */
[----:B------:R-:W3:Y:S02]  /*2ae90*/  LDL.LU R84, [R1+0x184] ;  /* 0x0001840001547983 */ /* 0x000ee40000300800 */
[----:B------:R-:W-:Y:S01]  /*2aea0*/  FFMA.SAT R40, R43, R126, 0.5 ;  /* 0x3f0000002b287423 */ /* 0x000fe2000000207e */
[----:B-1----:R-:W-:-:S03]  /*2aeb0*/  FMUL R38, R38, R42 ;  /* 0x0000002a26267220 */ /* 0x002fc60000400000 */
        /* <DEDUP_REMOVED lines=42> */
[----:B------:R-:W-:-:S03]  /*2b160*/  SHF.L.U32 R47, R47, 0x17, RZ ;  /* 0x000000172f2f7819 */ /* 0x000fc600000006ff */
[----:B------:R-:W-:Y:S02]  /*2b170*/  FFMA.RM R44, R44, R124, 12582913 ;  /* 0x4b4000012c2c7423 */ /* 0x000fe4000000407c */
[----:B------:R-:W-:Y:S02]  /*2b180*/  FMUL R248, R47, R248 ;  /* 0x000000f82ff87220 */ /* 0x000fe40000400000 */
[----:B------:R0:W1:Y:S02]  /*2b190*/  MUFU.EX2 R47, R46 ;  /* 0x0000002e002f7308 */ /* 0x0000640000000800 */
        /* <DEDUP_REMOVED lines=12> */
[----:B0-----:R-:W-:-:S04]  /*2b260*/  FMUL R44, R44, R46 ;  /* 0x0000002e2c2c7220 */ /* 0x001fc80000400000 */
        /* <DEDUP_REMOVED lines=30> */
[----:B------:R-:W3:Y:S01]  /*2b450*/  LDL.LU R86, [R1+0x168] ;  /* 0x0001680001567983 */ /* 0x000ee20000300800 */
        /* <DEDUP_REMOVED lines=14> */
[----:B------:R-:W-:-:S05]  /*2b540*/  SHF.L.U32 R56, R56, 0x17, RZ ;  /* 0x0000001738387819 */ /* 0x000fca00000006ff */
[----:B------:R-:W-:Y:S01]  /*2b550*/  FMUL R238, R56, R238 ;  /* 0x000000ee38ee7220 */ /* 0x000fe20000400000 */
        /* <DEDUP_REMOVED lines=19> */
[----:B------:R-:W-:Y:S02]  /*2b690*/  SHF.L.U32 R50, R50, 0x17, RZ ;  /* 0x0000001732327819 */ /* 0x000fe400000006ff */
[----:B------:R-:W-:-:S05]  /*2b6a0*/  SHF.L.U32 R55, R55, 0x17, RZ ;  /* 0x0000001737377819 */ /* 0x000fca00000006ff */
[----:B------:R-:W1:Y:S01]  /*2b6b0*/  MUFU.EX2 R52, R52 ;  /* 0x0000003400347308 */ /* 0x000e620000000800 */
[----:B------:R-:W-:Y:S01]  /*2b6c0*/  FMUL R237, R55, R237 ;  /* 0x000000ed37ed7220 */ /* 0x000fe20000400000 */
        /* <DEDUP_REMOVED lines=8> */
[----:B------:R-:W-:Y:S01]  /*2b750*/  FFMA R60, R57, 1.4426950216293334961, -R60 ;  /* 0x3fb8aa3b393c7823 */ /* 0x000fe2000000083c */
[----:B-1----:R-:W-:Y:S02]  /*2b760*/  FMUL R51, R51, R52 ;  /* 0x0000003433337220 */ /* 0x002fe40000400000 */
[----:B------:R-:W-:Y:S01]  /*2b770*/  FFMA.RM R55, R55, R124, 12582913 ;  /* 0x4b40000137377423 */ /* 0x000fe2000000407c */
[----:B------:R0:W1:Y:S01]  /*2b780*/  MUFU.EX2 R52, R54 ;  /* 0x0000003600347308 */ /* 0x0000620000000800 */
[----:B------:R-:W-:Y:S02]  /*2b790*/  FFMA R57, R57, 1.925963033500011079e-08, R60 ;  /* 0x32a5706039397823 */ /* 0x000fe4000000003c */
[----:B0-----:R-:W-:-:S04]  /*2b7a0*/  FADD R54, R55, -12583039 ;  /* 0xcb40007f37367421 */ /* 0x001fc80000000000 */
[C---:B------:R-:W-:Y:S01]  /*2b7b0*/  FFMA R54, R56.reuse, 1.4426950216293334961, -R54 ;  /* 0x3fb8aa3b38367823 */ /* 0x040fe20000000836 */
[----:B------:R-:W0:Y:S03]  /*2b7c0*/  MUFU.EX2 R57, R57 ;  /* 0x0000003900397308 */ /* 0x000e260000000800 */
[----:B------:R-:W-:Y:S01]  /*2b7d0*/  FFMA R56, R56, 1.925963033500011079e-08, R54 ;  /* 0x32a5706038387823 */ /* 0x000fe20000000036 */
[----:B------:R-:W-:-:S05]  /*2b7e0*/  SHF.L.U32 R54, R53, 0x17, RZ ;  /* 0x0000001735367819 */ /* 0x000fca00000006ff */
[----:B-1----:R-:W-:Y:S01]  /*2b7f0*/  FMUL R52, R54, R52 ;  /* 0x0000003436347220 */ /* 0x002fe20000400000 */
[----:B0-----:R-:W-:Y:S02]  /*2b800*/  FMUL R239, R239, R57 ;  /* 0x00000039efef7220 */ /* 0x001fe40000400000 */
        /* <DEDUP_REMOVED lines=30> */
[----:B------:R-:W-:Y:S02]  /*2b9f0*/  SHF.L.U32 R55, R55, 0x17, RZ ;  /* 0x0000001737377819 */ /* 0x000fe400000006ff */
[----:B------:R-:W-:-:S05]  /*2ba00*/  SHF.L.U32 R61, R61, 0x17, RZ ;  /* 0x000000173d3d7819 */ /* 0x000fca00000006ff */
[----:B------:R-:W1:Y:S01]  /*2ba10*/  MUFU.EX2 R57, R57 ;  /* 0x0000003900397308 */ /* 0x000e620000000800 */
[----:B0-----:R-:W-:Y:S01]  /*2ba20*/  FMUL R55, R55, R58 ;  /* 0x0000003a37377220 */ /* 0x001fe20000400000 */
[----:B------:R-:W-:-:S04]  /*2ba30*/  FFMA.SAT R58, R59, R126, 0.5 ;  /* 0x3f0000003b3a7423 */ /* 0x000fc8000000207e */
[----:B------:R-:W-:-:S04]  /*2ba40*/  FFMA.RM R58, R58, R124, 12582913 ;  /* 0x4b4000013a3a7423 */ /* 0x000fc8000000407c */
[----:B------:R-:W-:Y:S01]  /*2ba50*/  FADD R60, R58, -12583039 ;  /* 0xcb40007f3a3c7421 */ /* 0x000fe20000000000 */
[----:B------:R-:W-:-:S03]  /*2ba60*/  FMUL R235, R61, R235 ;  /* 0x000000eb3deb7220 */ /* 0x000fc60000400000 */
[----:B------:R-:W-:Y:S01]  /*2ba70*/  FFMA R60, R59, 1.4426950216293334961, -R60 ;  /* 0x3fb8aa3b3b3c7823 */ /* 0x000fe2000000083c */
[----:B------:R-:W-:-:S03]  /*2ba80*/  SHF.L.U32 R56, R56, 0x17, RZ ;  /* 0x0000001738387819 */ /* 0x000fc600000006ff */
[----:B------:R-:W-:Y:S02]  /*2ba90*/  FFMA R59, R59, 1.925963033500011079e-08, R60 ;  /* 0x32a570603b3b7823 */ /* 0x000fe4000000003c */
[----:B-1----:R-:W-:Y:S02]  /*2baa0*/  FMUL R56, R56, R57 ;  /* 0x0000003938387220 */ /* 0x002fe40000400000 */
[----:B------:R0:W1:Y:S01]  /*2bab0*/  MUFU.EX2 R57, R59 ;  /* 0x0000003b00397308 */ /* 0x0000620000000800 */
[----:B------:R-:W-:-:S05]  /*2bac0*/  SHF.L.U32 R62, R62, 0x17, RZ ;  /* 0x000000173e3e7819 */ /* 0x000fca00000006ff */
[----:B------:R-:W-:Y:S01]  /*2bad0*/  FMUL R230, R62, R230 ;  /* 0x000000e63ee67220 */ /* 0x000fe20000400000 */
        /* <DEDUP_REMOVED lines=38> */
[----:B-1----:R-:W-:-:S05]  /*2bd40*/  FMUL R60, R60, R63 ;  /* 0x0000003f3c3c7220 */ /* 0x002fca0000400000 */
        /* <DEDUP_REMOVED lines=8> */
[----:B------:R-:W-:Y:S01]  /*2bdd0*/  FFMA R65, R64, 1.4426950216293334961, -R65 ;  /* 0x3fb8aa3b40417823 */ /* 0x000fe20000000841 */
[----:B----4-:R-:W-:-:S03]  /*2bde0*/  FADD R66, -R125, R85 ;  /* 0x000000557d427221 */ /* 0x010fc60000000100 */
[----:B------:R-:W-:Y:S01]  /*2bdf0*/  FFMA R64, R64, 1.925963033500011079e-08, R65 ;  /* 0x32a5706040407823 */ /* 0x000fe20000000041 */
[----:B------:R-:W4:Y:S01]  /*2be00*/  LDL.LU R85, [R1+0x130] ;  /* 0x0001300001557983 */ /* 0x000f220000300800 */
[----:B------:R-:W-:Y:S02]  /*2be10*/  FFMA.SAT R65, R66, R126, 0.5 ;  /* 0x3f00000042417423 */ /* 0x000fe4000000207e */
[----:B------:R0:W1:Y:S02]  /*2be20*/  MUFU.EX2 R62, R64 ;  /* 0x00000040003e7308 */ /* 0x0000640000000800 */
[----:B------:R-:W-:-:S04]  /*2be30*/  FFMA.RM R65, R65, R124, 12582913 ;  /* 0x4b40000141417423 */ /* 0x000fc8000000407c */
        /* <DEDUP_REMOVED lines=17> */
[----:B------:R-:W0:Y:S01]  /*2bf50*/  MUFU.EX2 R66, R66 ;  /* 0x0000004200427308 */ /* 0x000e220000000800 */
[----:B------:R-:W-:Y:S01]  /*2bf60*/  FFMA.RM R65, R65, R124, 12582913 ;  /* 0x4b40000141417423 */ /* 0x000fe2000000407c */
[----:B-1----:R-:W-:-:S03]  /*2bf70*/  FMUL R63, R63, R67 ;  /* 0x000000433f3f7220 */ /* 0x002fc60000400000 */
[----:B------:R-:W-:Y:S01]  /*2bf80*/  FADD R67, R65, -12583039 ;  /* 0xcb40007f41437421 */ /* 0x000fe20000000000 */
[----:B------:R-:W-:-:S03]  /*2bf90*/  SHF.L.U32 R64, R64, 0x17, RZ ;  /* 0x0000001740407819 */ /* 0x000fc600000006ff */
[----:B------:R-:W-:-:S04]  /*2bfa0*/  FFMA R67, R68, 1.4426950216293334961, -R67 ;  /* 0x3fb8aa3b44437823 */ /* 0x000fc80000000843 */
[----:B------:R-:W-:Y:S01]  /*2bfb0*/  FFMA R68, R68, 1.925963033500011079e-08, R67 ;  /* 0x32a5706044447823 */ /* 0x000fe20000000043 */
[----:B0-----:R-:W-:-:S05]  /*2bfc0*/  FMUL R64, R64, R66 ;  /* 0x0000004240407220 */ /* 0x001fca0000400000 */
        /* <DEDUP_REMOVED lines=19> */
[----:B---3--:R-:W-:Y:S01]  /*2c100*/  FADD R71, -R125, R84 ;  /* 0x000000547d477221 */ /* 0x008fe20000000100 */
[----:B0-----:R-:W-:Y:S01]  /*2c110*/  FMUL R66, R66, R67 ;  /* 0x0000004342427220 */ /* 0x001fe20000400000 */
[----:B------:R-:W3:Y:S02]  /*2c120*/  LDL.LU R84, [R1+0xb4] ;  /* 0x0000b40001547983 */ /* 0x000ee40000300800 */
[----:B------:R-:W-:Y:S01]  /*2c130*/  FFMA.SAT R70, R71, R126, 0.5 ;  /* 0x3f00000047467423 */ /* 0x000fe2000000207e */
[----:B------:R0:W1:Y:S03]  /*2c140*/  MUFU.EX2 R67, R69 ;  /* 0x0000004500437308 */ /* 0x0000660000000800 */
[----:B------:R-:W-:-:S04]  /*2c150*/  FFMA.RM R70, R70, R124, 12582913 ;  /* 0x4b40000146467423 */ /* 0x000fc8000000407c */
        /* <DEDUP_REMOVED lines=8> */
[----:B------:R0:W1:Y:S01]  /*2c1e0*/  MUFU.EX2 R72, R71 ;  /* 0x0000004700487308 */ /* 0x0000620000000800 */
[----:B------:R-:W3:Y:S02]  /*2c1f0*/  LDL.LU R80, [R1+0xc0] ;  /* 0x0000c00001507983 */ /* 0x000ee40000300800 */
[----:B------:R-:W-:-:S02]  /*2c200*/  FFMA.RM R69, R69, R124, 12582913 ;  /* 0x4b40000145457423 */ /* 0x000fc4000000407c */
[----:B------:R-:W3:Y:S02]  /*2c210*/  LDL R164, [R1+0x6c8] ;  /* 0x0006c80001a47983 */ /* 0x000ee40000100800 */
[----:B0-----:R-:W-:Y:S02]  /*2c220*/  FADD R71, R69, -12583039 ;  /* 0xcb40007f45477421 */ /* 0x001fe40000000000 */
[----:B------:R-:W3:Y:S02]  /*2c230*/  LDL R82, [R1+0x770] ;  /* 0x0007700001527983 */ /* 0x000ee40000100800 */
[----:B------:R-:W-:-:S04]  /*2c240*/  FFMA R71, R68, 1.4426950216293334961, -R71 ;  /* 0x3fb8aa3b44477823 */ /* 0x000fc80000000847 */
[----:B------:R-:W-:Y:S01]  /*2c250*/  FFMA R71, R68, 1.925963033500011079e-08, R71 ;  /* 0x32a5706044477823 */ /* 0x000fe20000000047 */
[----:B------:R-:W-:-:S05]  /*2c260*/  SHF.L.U32 R68, R70, 0x17, RZ ;  /* 0x0000001746447819 */ /* 0x000fca00000006ff */
[----:B------:R-:W0:Y:S01]  /*2c270*/  MUFU.EX2 R71, R71 ;  /* 0x0000004700477308 */ /* 0x000e220000000800 */
[----:B-1----:R-:W-:Y:S01]  /*2c280*/  FMUL R68, R68, R72 ;  /* 0x0000004844447220 */ /* 0x002fe20000400000 */
[----:B------:R-:W-:-:S05]  /*2c290*/  SHF.L.U32 R69, R69, 0x17, RZ ;  /* 0x0000001745457819 */ /* 0x000fca00000006ff */
[----:B0-----:R-:W-:Y:S01]  /*2c2a0*/  FMUL R69, R69, R71 ;  /* 0x0000004745457220 */ /* 0x001fe20000400000 */
[----:B--2---:R-:W-:-:S04]  /*2c2b0*/  FADD R73, -R125, R83 ;  /* 0x000000537d497221 */ /* 0x004fc80000000100 */
[----:B------:R-:W-:-:S04]  /*2c2c0*/  FFMA.SAT R70, R73, R126, 0.5 ;  /* 0x3f00000049467423 */ /* 0x000fc8000000207e */
[----:B------:R-:W-:-:S04]  /*2c2d0*/  FFMA.RM R70, R70, R124, 12582913 ;  /* 0x4b40000146467423 */ /* 0x000fc8000000407c */
[----:B------:R-:W-:-:S04]  /*2c2e0*/  FADD R72, R70, -12583039 ;  /* 0xcb40007f46487421 */ /* 0x000fc80000000000 */
[----:B------:R-:W-:-:S04]  /*2c2f0*/  FFMA R72, R73, 1.4426950216293334961, -R72 ;  /* 0x3fb8aa3b49487823 */ /* 0x000fc80000000848 */
[----:B------:R-:W-:Y:S01]  /*2c300*/  FFMA R73, R73, 1.925963033500011079e-08, R72 ;  /* 0x32a5706049497823 */ /* 0x000fe20000000048 */
[----:B----4-:R-:W-:Y:S02]  /*2c310*/  FADD R72, -R125, R85 ;  /* 0x000000557d487221 */ /* 0x010fe40000000100 */
[----:B------:R-:W2:Y:S02]  /*2c320*/  LDL R85, [R1+0x76c] ;  /* 0x00076c0001557983 */ /* 0x000ea40000100800 */
[----:B------:R-:W-:-:S04]  /*2c330*/  FFMA.SAT R71, R72, R126, 0.5 ;  /* 0x3f00000048477423 */ /* 0x000fc8000000207e */
[----:B------:R-:W-:-:S04]  /*2c340*/  FFMA.RM R71, R71, R124, 12582913 ;  /* 0x4b40000147477423 */ /* 0x000fc8000000407c */
[----:B------:R-:W-:-:S04]  /*2c350*/  FADD R74, R71, -12583039 ;  /* 0xcb40007f474a7421 */ /* 0x000fc80000000000 */
[----:B------:R-:W-:-:S04]  /*2c360*/  FFMA R74, R72, 1.4426950216293334961, -R74 ;  /* 0x3fb8aa3b484a7823 */ /* 0x000fc8000000084a */
[----:B------:R-:W-:Y:S01]  /*2c370*/  FFMA R72, R72, 1.925963033500011079e-08, R74 ;  /* 0x32a5706048487823 */ /* 0x000fe2000000004a */
[C---:B---3--:R-:W-:Y:S02]  /*2c380*/  FADD R74, -R125.reuse, R84 ;  /* 0x000000547d4a7221 */ /* 0x048fe40000000100 */
[----:B------:R-:W3:Y:S01]  /*2c390*/  LDL R84, [R1+0x760] ;  /* 0x0007600001547983 */ /* 0x000ee20000100800 */
[----:B------:R-:W-:-:S03]  /*2c3a0*/  FADD R76, -R125, R86 ;  /* 0x000000567d4c7221 */ /* 0x000fc60000000100 */
[----:B------:R-:W4:Y:S01]  /*2c3b0*/  LDL.LU R86, [R1+0xb8] ;  /* 0x0000b80001567983 */ /* 0x000f220000300800 */
[----:B------:R-:W0:Y:S03]  /*2c3c0*/  MUFU.EX2 R73, R73 ;  /* 0x0000004900497308 */ /* 0x000e260000000800 */
[----:B------:R-:W4:Y:S01]  /*2c3d0*/  LDL R83, [R1+0x768] ;  /* 0x0007680001537983 */ /* 0x000f220000100800 */
[----:B------:R-:W-:-:S03]  /*2c3e0*/  SHF.L.U32 R70, R70, 0x17, RZ ;  /* 0x0000001746467819 */ /* 0x000fc600000006ff */
[----:B------:R-:W4:Y:S01]  /*2c3f0*/  LDL R169, [R1+0x764] ;  /* 0x0007640001a97983 */ /* 0x000f220000100800 */
[----:B------:R-:W1:Y:S03]  /*2c400*/  MUFU.EX2 R72, R72 ;  /* 0x0000004800487308 */ /* 0x000e660000000800 */
[----:B------:R-:W4:Y:S04]  /*2c410*/  LDL R168, [R1+0x75c] ;  /* 0x00075c0001a87983 */ /* 0x000f280000100800 */
[----:B------:R-:W4:Y:S01]  /*2c420*/  LDL R166, [R1+0x758] ;  /* 0x0007580001a67983 */ /* 0x000f220000100800 */
[----:B0-----:R-:W-:Y:S01]  /*2c430*/  FMUL R70, R70, R73 ;  /* 0x0000004946467220 */ /* 0x001fe20000400000 */
[----:B------:R-:W-:-:S02]  /*2c440*/  FFMA.SAT R73, R74, R126, 0.5 ;  /* 0x3f0000004a497423 */ /* 0x000fc4000000207e */
[----:B------:R-:W4:Y:S02]  /*2c450*/  LDL R165, [R1+0x754] ;  /* 0x0007540001a57983 */ /* 0x000f240000100800 */
[----:B------:R-:W-:Y:S01]  /*2c460*/  FFMA.RM R73, R73, R124, 12582913 ;  /* 0x4b40000149497423 */ /* 0x000fe2000000407c */
[----:B------:R-:W-:Y:S01]  /*2c470*/  SHF.L.U32 R71, R71, 0x17, RZ ;  /* 0x0000001747477819 */ /* 0x000fe200000006ff */
[----:B------:R-:W4:Y:S02]  /*2c480*/  LDL R79, [R1+0x750] ;  /* 0x00075000014f7983 */ /* 0x000f240000100800 */
[----:B------:R-:W-:Y:S02]  /*2c490*/  FADD R75, R73, -12583039 ;  /* 0xcb40007f494b7421 */ /* 0x000fe40000000000 */
[----:B------:R-:W4:Y:S02]  /*2c4a0*/  LDL R81, [R1+0x74c] ;  /* 0x00074c0001517983 */ /* 0x000f240000100800 */
[----:B------:R-:W-:-:S04]  /*2c4b0*/  FFMA R75, R74, 1.4426950216293334961, -R75 ;  /* 0x3fb8aa3b4a4b7823 */ /* 0x000fc8000000084b */
[----:B------:R-:W-:Y:S01]  /*2c4c0*/  FFMA R74, R74, 1.925963033500011079e-08, R75 ;  /* 0x32a570604a4a7823 */ /* 0x000fe2000000004b */
        /* <DEDUP_REMOVED lines=8> */
[----:B------:R-:W-:Y:S02]  /*2c550*/  FADD R73, -R125, R80 ;  /* 0x000000507d497221 */ /* 0x000fe40000000100 */
[----:B------:R-:W4:Y:S02]  /*2c560*/  LDL R80, [R1+0x748] ;  /* 0x0007480001507983 */ /* 0x000f240000100800 */
[----:B-1----:R-:W-:Y:S01]  /*2c570*/  FMUL R72, R74, R72 ;  /* 0x000000484a487220 */ /* 0x002fe20000400000 */
[----:B------:R-:W-:-:S04]  /*2c580*/  FFMA.SAT R74, R73, R126, 0.5 ;  /* 0x3f000000494a7423 */ /* 0x000fc8000000207e */
[----:B------:R-:W-:Y:S01]  /*2c590*/  FFMA.RM R74, R74, R124, 12582913 ;  /* 0x4b4000014a4a7423 */ /* 0x000fe2000000407c */
[----:B------:R-:W0:Y:S03]  /*2c5a0*/  MUFU.EX2 R76, R76 ;  /* 0x0000004c004c7308 */ /* 0x000e260000000800 */
[----:B------:R-:W-:-:S04]  /*2c5b0*/  FADD R77, R74, -12583039 ;  /* 0xcb40007f4a4d7421 */ /* 0x000fc80000000000 */
[----:B------:R-:W-:-:S04]  /*2c5c0*/  FFMA R77, R73, 1.4426950216293334961, -R77 ;  /* 0x3fb8aa3b494d7823 */ /* 0x000fc8000000084d */
[----:B------:R-:W-:Y:S01]  /*2c5d0*/  FFMA R77, R73, 1.925963033500011079e-08, R77 ;  /* 0x32a57060494d7823 */ /* 0x000fe2000000004d */
[----:B------:R-:W-:-:S03]  /*2c5e0*/  SHF.L.U32 R73, R75, 0x17, RZ ;  /* 0x000000174b497819 */ /* 0x000fc600000006ff */
[----:B------:R-:W1:Y:S02]  /*2c5f0*/  MUFU.EX2 R75, R77 ;  /* 0x0000004d004b7308 */ /* 0x000e640000000800 */
[----:B0-----:R-:W-:Y:S01]  /*2c600*/  FMUL R73, R73, R76 ;  /* 0x0000004c49497220 */ /* 0x001fe20000400000 */
[----:B------:R-:W-:Y:S01]  /*2c610*/  FADD R76, RZ, R164 ;  /* 0x000000a4ff4c7221 */ /* 0x000fe20000000000 */
[----:B------:R-:W-:-:S03]  /*2c620*/  SHF.L.U32 R74, R74, 0x17, RZ ;  /* 0x000000174a4a7819 */ /* 0x000fc600000006ff */
[----:B------:R-:W-:Y:S02]  /*2c630*/  FADD R76, R76, R82 ;  /* 0x000000524c4c7221 */ /* 0x000fe40000000000 */
[----:B------:R-:W4:Y:S01]  /*2c640*/  LDL R82, [R1+0x744] ;  /* 0x0007440001527983 */ /* 0x000f220000100800 */
[----:B-1----:R-:W-:Y:S01]  /*2c650*/  FMUL R74, R74, R75 ;  /* 0x0000004b4a4a7220 */ /* 0x002fe20000400000 */
[----:B--2---:R-:W-:Y:S02]  /*2c660*/  FADD R76, R76, R85 ;  /* 0x000000554c4c7221 */ /* 0x004fe40000000000 */
[----:B------:R-:W2:Y:S02]  /*2c670*/  LDL R85, [R1+0x740] ;  /* 0x0007400001557983 */ /* 0x000ea40000100800 */
[----:B---3--:R-:W-:Y:S02]  /*2c680*/  FADD R75, R76, R84 ;  /* 0x000000544c4b7221 */ /* 0x008fe40000000000 */
[----:B------:R-:W3:Y:S01]  /*2c690*/  LDL R84, [R1+0x73c] ;  /* 0x00073c0001547983 */ /* 0x000ee20000100800 */
[----:B----4-:R-:W-:-:S03]  /*2c6a0*/  FADD R76, -R125, R86 ;  /* 0x000000567d4c7221 */ /* 0x010fc60000000100 */
[----:B------:R-:W4:Y:S01]  /*2c6b0*/  LDL.LU R86, [R1+0xa8] ;  /* 0x0000a80001567983 */ /* 0x000f220000300800 */
[----:B------:R-:W-:-:S03]  /*2c6c0*/  FADD R78, R75, R83 ;  /* 0x000000534b4e7221 */ /* 0x000fc60000000000 */
[----:B------:R-:W4:Y:S01]  /*2c6d0*/  LDL R83, [R1+0x738] ;  /* 0x0007380001537983 */ /* 0x000f220000100800 */
[----:B------:R-:W-:Y:S01]  /*2c6e0*/  FFMA.SAT R75, R76, R126, 0.5 ;  /* 0x3f0000004c4b7423 */ /* 0x000fe2000000207e */
[----:B------:R-:W-:Y:S02]  /*2c6f0*/  FADD R78, R78, R169 ;  /* 0x000000a94e4e7221 */ /* 0x000fe40000000000 */
[----:B------:R-:W4:Y:S01]  /*2c700*/  LDL R171, [R1+0x734] ;  /* 0x0007340001ab7983 */ /* 0x000f220000100800 */
[----:B------:R-:W-:Y:S01]  /*2c710*/  FFMA.RM R75, R75, R124, 12582913 ;  /* 0x4b4000014b4b7423 */ /* 0x000fe2000000407c */
[----:B------:R-:W-:Y:S02]  /*2c720*/  FADD R78, R78, R168 ;  /* 0x000000a84e4e7221 */ /* 0x000fe40000000000 */
[----:B------:R-:W4:Y:S01]  /*2c730*/  LDL R169, [R1+0x730] ;  /* 0x0007300001a97983 */ /* 0x000f220000100800 */
[----:B------:R-:W-:Y:S01]  /*2c740*/  FADD R77, R75, -12583039 ;  /* 0xcb40007f4b4d7421 */ /* 0x000fe20000000000 */
[----:B------:R-:W-:-:S02]  /*2c750*/  FADD R78, R78, R166 ;  /* 0x000000a64e4e7221 */ /* 0x000fc40000000000 */
[----:B------:R-:W4:Y:S01]  /*2c760*/  LDL R168, [R1+0x72c] ;  /* 0x00072c0001a87983 */ /* 0x000f220000100800 */
[----:B------:R-:W-:-:S03]  /*2c770*/  FFMA R77, R76, 1.4426950216293334961, -R77 ;  /* 0x3fb8aa3b4c4d7823 */ /* 0x000fc6000000084d */
[----:B------:R-:W4:Y:S01]  /*2c780*/  LDL R166, [R1+0x724] ;  /* 0x0007240001a67983 */ /* 0x000f220000100800 */
[----:B------:R-:W-:Y:S01]  /*2c790*/  FFMA R77, R76, 1.925963033500011079e-08, R77 ;  /* 0x32a570604c4d7823 */ /* 0x000fe2000000004d */
[----:B------:R-:W-:Y:S02]  /*2c7a0*/  FADD R76, R78, R165 ;  /* 0x000000a54e4c7221 */ /* 0x000fe40000000000 */
[----:B------:R-:W4:Y:S02]  /*2c7b0*/  LDL R165, [R1+0x728] ;  /* 0x0007280001a57983 */ /* 0x000f240000100800 */
[----:B------:R-:W-:Y:S01]  /*2c7c0*/  FADD R76, R76, R79 ;  /* 0x0000004f4c4c7221 */ /* 0x000fe20000000000 */
[----:B------:R-:W0:Y:S03]  /*2c7d0*/  MUFU.EX2 R77, R77 ;  /* 0x0000004d004d7308 */ /* 0x000e260000000800 */
[----:B------:R-:W-:-:S02]  /*2c7e0*/  FADD R76, R76, R81 ;  /* 0x000000514c4c7221 */ /* 0x000fc40000000000 */
[----:B------:R-:W4:Y:S01]  /*2c7f0*/  LDL R81, [R1+0x720] ;  /* 0x0007200001517983 */ /* 0x000f220000100800 */
[----:B------:R-:W-:-:S05]  /*2c800*/  SHF.L.U32 R75, R75, 0x17, RZ ;  /* 0x000000174b4b7819 */ /* 0x000fca00000006ff */
[----:B0-----:R-:W-:Y:S01]  /*2c810*/  FMUL R75, R75, R77 ;  /* 0x0000004d4b4b7220 */ /* 0x001fe20000400000 */
[----:B------:R-:W-:Y:S02]  /*2c820*/  FADD R76, R76, R80 ;  /* 0x000000504c4c7221 */ /* 0x000fe40000000000 */
[----:B------:R-:W4:Y:S02]  /*2c830*/  LDL R80, [R1+0x71c] ;  /* 0x00071c0001507983 */ /* 0x000f240000100800 */
[----:B------:R-:W-:Y:S02]  /*2c840*/  FADD R76, R76, R82 ;  /* 0x000000524c4c7221 */ /* 0x000fe40000000000 */
[----:B------:R-:W4:Y:S02]  /*2c850*/  LDL R82, [R1+0x718] ;  /* 0x0007180001527983 */ /* 0x000f240000100800 */
[----:B--2---:R-:W-:Y:S02]  /*2c860*/  FADD R76, R76, R85 ;  /* 0x000000554c4c7221 */ /* 0x004fe40000000000 */
[----:B------:R-:W2:Y:S02]  /*2c870*/  LDL R85, [R1+0x714] ;  /* 0x0007140001557983 */ /* 0x000ea40000100800 */
[----:B---3--:R-:W-:-:S02]  /*2c880*/  FADD R76, R76, R84 ;  /* 0x000000544c4c7221 */ /* 0x008fc40000000000 */
        /* <DEDUP_REMOVED lines=20> */
[----:B------:R-:W0:Y:S01]  /*2c9d0*/  MUFU.EX2 R78, R78 ;  /* 0x0000004e004e7308 */ /* 0x000e220000000800 */
[----:B------:R-:W4:Y:S02]  /*2c9e0*/  LDL R166, [R1+0x6f4] ;  /* 0x0006f40001a67983 */ /* 0x000f240000100800 */
[----:B------:R-:W-:-:S02]  /*2c9f0*/  FADD R77, R77, R81 ;  /* 0x000000514d4d7221 */ /* 0x000fc40000000000 */
[----:B------:R-:W4:Y:S01]  /*2ca00*/  LDL R81, [R1+0x6f0] ;  /* 0x0006f00001517983 */ /* 0x000f220000100800 */
[----:B------:R-:W-:-:S05]  /*2ca10*/  SHF.L.U32 R76, R76, 0x17, RZ ;  /* 0x000000174c4c7819 */ /* 0x000fca00000006ff */
[----:B0-----:R-:W-:Y:S01]  /*2ca20*/  FMUL R76, R76, R78 ;  /* 0x0000004e4c4c7220 */ /* 0x001fe20000400000 */
[----:B------:R-:W-:-:S04]  /*2ca30*/  FADD R77, R77, R80 ;  /* 0x000000504d4d7221 */ /* 0x000fc80000000000 */
[----:B------:R-:W-:Y:S02]  /*2ca40*/  FADD R77, R77, R82 ;  /* 0x000000524d4d7221 */ /* 0x000fe40000000000 */
[----:B------:R-:W4:Y:S02]  /*2ca50*/  LDL R82, [R1+0x6ec] ;  /* 0x0006ec0001527983 */ /* 0x000f240000100800 */
        /* <DEDUP_REMOVED lines=8> */
[----:B------:R-:W-:-:S03]  /*2cae0*/  FFMA.SAT R77, R78, R126, 0.5 ;  /* 0x3f0000004e4d7423 */ /* 0x000fc6000000207e */
[----:B------:R-:W4:Y:S01]  /*2caf0*/  LDL R172, [R1+0x6dc] ;  /* 0x0006dc0001ac7983 */ /* 0x000f220000100800 */
[----:B------:R-:W-:Y:S01]  /*2cb00*/  FFMA.RM R77, R77, R124, 12582913 ;  /* 0x4b4000014d4d7423 */ /* 0x000fe2000000407c */
[----:B------:R-:W-:Y:S02]  /*2cb10*/  FADD R80, R80, R170 ;  /* 0x000000aa50507221 */ /* 0x000fe40000000000 */
[----:B------:R-:W4:Y:S01]  /*2cb20*/  LDL R170, [R1+0x6d8] ;  /* 0x0006d80001aa7983 */ /* 0x000f220000100800 */
[----:B------:R-:W-:Y:S01]  /*2cb30*/  FADD R79, R77, -12583039 ;  /* 0xcb40007f4d4f7421 */ /* 0x000fe20000000000 */
[----:B------:R-:W-:Y:S02]  /*2cb40*/  FADD R80, R80, R171 ;  /* 0x000000ab50507221 */ /* 0x000fe40000000000 */
[----:B------:R-:W4:Y:S01]  /*2cb50*/  LDL R171, [R1+0x6d4] ;  /* 0x0006d40001ab7983 */ /* 0x000f220000100800 */
[----:B------:R-:W-:Y:S01]  /*2cb60*/  FFMA R79, R78, 1.4426950216293334961, -R79 ;  /* 0x3fb8aa3b4e4f7823 */ /* 0x000fe2000000084f */
[----:B------:R-:W-:-:S02]  /*2cb70*/  FADD R80, R80, R169 ;  /* 0x000000a950507221 */ /* 0x000fc40000000000 */
        /* <DEDUP_REMOVED lines=8> */
[----:B------:R-:W4:Y:S02]  /*2cc00*/  LDL R166, [R1+0x6c0] ;  /* 0x0006c00001a67983 */ /* 0x000f240000100800 */
[----:B------:R-:W-:Y:S01]  /*2cc10*/  FADD R78, R78, R81 ;  /* 0x000000514e4e7221 */ /* 0x000fe20000000000 */
[----:B------:R-:W-:-:S05]  /*2cc20*/  SHF.L.U32 R77, R77, 0x17, RZ ;  /* 0x000000174d4d7819 */ /* 0x000fca00000006ff */
[----:B0-----:R-:W-:Y:S01]  /*2cc30*/  FMUL R77, R77, R79 ;  /* 0x0000004f4d4d7220 */ /* 0x001fe20000400000 */
        /* <DEDUP_REMOVED lines=20> */
[----:B------:R-:W-:-:S04]  /*2cd80*/  FFMA R80, R79, 1.4426950216293334961, -R80 ;  /* 0x3fb8aa3b4f507823 */ /* 0x000fc80000000850 */
[----:B------:R-:W-:Y:S01]  /*2cd90*/  FFMA R80, R79, 1.925963033500011079e-08, R80 ;  /* 0x32a570604f507823 */ /* 0x000fe20000000050 */
[----:B------:R-:W-:Y:S02]  /*2cda0*/  FADD R79, R81, R165 ;  /* 0x000000a5514f7221 */ /* 0x000fe40000000000 */
[----:B------:R-:W4:Y:S02]  /*2cdb0*/  LDL R165, [R1+0x6a0] ;  /* 0x0006a00001a57983 */ /* 0x000f240000100800 */
[----:B------:R-:W-:Y:S01]  /*2cdc0*/  FADD R79, R79, R169 ;  /* 0x000000a94f4f7221 */ /* 0x000fe20000000000 */
[----:B------:R-:W0:Y:S01]  /*2cdd0*/  MUFU.EX2 R80, R80 ;  /* 0x0000005000507308 */ /* 0x000e220000000800 */
[----:B------:R-:W4:Y:S02]  /*2cde0*/  LDL R169, [R1+0x698] ;  /* 0x0006980001a97983 */ /* 0x000f240000100800 */
[----:B------:R-:W-:Y:S02]  /*2cdf0*/  FADD R79, R79, R168 ;  /* 0x000000a84f4f7221 */ /* 0x000fe40000000000 */
[----:B------:R-:W4:Y:S02]  /*2ce00*/  LDL R168, [R1+0x694] ;  /* 0x0006940001a87983 */ /* 0x000f240000100800 */
[----:B------:R-:W-:-:S02]  /*2ce10*/  FADD R79, R79, R166 ;  /* 0x000000a64f4f7221 */ /* 0x000fc40000000000 */
[----:B------:R-:W4:Y:S01]  /*2ce20*/  LDL R166, [R1+0x690] ;  /* 0x0006900001a67983 */ /* 0x000f220000100800 */
[----:B------:R-:W-:-:S05]  /*2ce30*/  SHF.L.U32 R78, R78, 0x17, RZ ;  /* 0x000000174e4e7819 */ /* 0x000fca00000006ff */
[----:B0-----:R-:W-:Y:S01]  /*2ce40*/  FMUL R78, R78, R80 ;  /* 0x000000504e4e7220 */ /* 0x001fe20000400000 */
[----:B------:R-:W-:-:S04]  /*2ce50*/  FADD R79, R79, R82 ;  /* 0x000000524f4f7221 */ /* 0x000fc80000000000 */
        /* <DEDUP_REMOVED lines=16> */
[----:B------:R-:W-:-:S03]  /*2cf60*/  FADD R81, R79, -12583039 ;  /* 0xcb40007f4f517421 */ /* 0x000fc60000000000 */
[----:B------:R-:W4:Y:S01]  /*2cf70*/  LDL R173, [R1+0x670] ;  /* 0x0006700001ad7983 */ /* 0x000f220000100800 */
[----:B------:R-:W-:-:S04]  /*2cf80*/  FFMA R81, R80, 1.4426950216293334961, -R81 ;  /* 0x3fb8aa3b50517823 */ /* 0x000fc80000000851 */
[----:B------:R-:W-:Y:S01]  /*2cf90*/  FFMA R81, R80, 1.925963033500011079e-08, R81 ;  /* 0x32a5706050517823 */ /* 0x000fe20000000051 */
[----:B------:R-:W-:Y:S02]  /*2cfa0*/  FADD R80, R82, R165 ;  /* 0x000000a552507221 */ /* 0x000fe40000000000 */
[----:B------:R-:W4:Y:S02]  /*2cfb0*/  LDL R165, [R1+0x674] ;  /* 0x0006740001a57983 */ /* 0x000f240000100800 */
[----:B------:R-:W-:Y:S02]  /*2cfc0*/  FADD R80, R80, R171 ;  /* 0x000000ab50507221 */ /* 0x000fe40000000000 */
[----:B------:R-:W4:Y:S01]  /*2cfd0*/  LDL R171, [R1+0x66c] ;  /* 0x00066c0001ab7983 */ /* 0x000f220000100800 */
[----:B------:R-:W0:Y:S01]  /*2cfe0*/  MUFU.EX2 R81, R81 ;  /* 0x0000005100517308 */ /* 0x000e220000000800 */
[----:B------:R-:W-:Y:S02]  /*2cff0*/  FADD R80, R80, R169 ;  /* 0x000000a950507221 */ /* 0x000fe40000000000 */
[----:B------:R-:W4:Y:S02]  /*2d000*/  LDL R169, [R1+0x668] ;  /* 0x0006680001a97983 */ /* 0x000f240000100800 */
[----:B------:R-:W-:-:S02]  /*2d010*/  FADD R80, R80, R168 ;  /* 0x000000a850507221 */ /* 0x000fc40000000000 */
[----:B------:R-:W4:Y:S02]  /*2d020*/  LDL R168, [R1+0x664] ;  /* 0x0006640001a87983 */ /* 0x000f240000100800 */
[----:B------:R-:W-:Y:S01]  /*2d030*/  FADD R80, R80, R166 ;  /* 0x000000a650507221 */ /* 0x000fe20000000000 */
[----:B------:R-:W-:Y:S01]  /*2d040*/  SHF.L.U32 R79, R79, 0x17, RZ ;  /* 0x000000174f4f7819 */ /* 0x000fe200000006ff */
[----:B------:R-:W4:Y:S04]  /*2d050*/  LDL R166, [R1+0x660] ;  /* 0x0006600001a67983 */ /* 0x000f280000100800 */
[----:B0-----:R-:W-:Y:S01]  /*2d060*/  FMUL R79, R79, R81 ;  /* 0x000000514f4f7220 */ /* 0x001fe20000400000 */
[----:B--2---:R-:W-:Y:S02]  /*2d070*/  FADD R80, R80, R85 ;  /* 0x0000005550507221 */ /* 0x004fe40000000000 */
[----:B------:R-:W2:Y:S02]  /*2d080*/  LDL R85, [R1+0x65c] ;  /* 0x00065c0001557983 */ /* 0x000ea40000100800 */
[----:B---3--:R-:W-:-:S02]  /*2d090*/  FADD R80, R80, R84 ;  /* 0x0000005450507221 */ /* 0x008fc40000000000 */
[----:B------:R-:W3:Y:S04]  /*2d0a0*/  LDL.LU R84, [R1+0x9c] ;  /* 0x00009c0001547983 */ /* 0x000ee80000300800 */
[----:B------:R-:W3:Y:S01]  /*2d0b0*/  LDL R174, [R1+0x650] ;  /* 0x0006500001ae7983 */ /* 0x000ee20000100800 */
[----:B----4-:R-:W-:-:S03]  /*2d0c0*/  FADD R81, -R125, R86 ;  /* 0x000000567d517221 */ /* 0x010fc60000000100 */
[----:B------:R-:W4:Y:S01]  /*2d0d0*/  LDL R86, [R1+0x658] ;  /* 0x0006580001567983 */ /* 0x000f220000100800 */
[----:B------:R-:W-:Y:S01]  /*2d0e0*/  FADD R83, R80, R83 ;  /* 0x0000005350537221 */ /* 0x000fe20000000000 */
[----:B------:R-:W-:-:S03]  /*2d0f0*/  FFMA.SAT R80, R81, R126, 0.5 ;  /* 0x3f00000051507423 */ /* 0x000fc6000000207e */
[----:B------:R-:W-:Y:S02]  /*2d100*/  FADD R83, R83, R172 ;  /* 0x000000ac53537221 */ /* 0x000fe40000000000 */
[----:B------:R-:W4:Y:S02]  /*2d110*/  LDL R172, [R1+0x654] ;  /* 0x0006540001ac7983 */ /* 0x000f240000100800 */
[----:B------:R-:W-:Y:S01]  /*2d120*/  FADD R83, R83, R175 ;  /* 0x000000af53537221 */ /* 0x000fe20000000000 */
[----:B------:R-:W-:Y:S01]  /*2d130*/  FFMA.RM R80, R80, R124, 12582913 ;  /* 0x4b40000150507423 */ /* 0x000fe2000000407c */
[----:B------:R-:W4:Y:S02]  /*2d140*/  LDL R175, [R1+0x644] ;  /* 0x0006440001af7983 */ /* 0x000f240000100800 */
[----:B------:R-:W-:Y:S02]  /*2d150*/  FADD R83, R83, R170 ;  /* 0x000000aa53537221 */ /* 0x000fe40000000000 */
[----:B------:R-:W4:Y:S01]  /*2d160*/  LDL R170, [R1+0x64c] ;  /* 0x00064c0001aa7983 */ /* 0x000f220000100800 */
[----:B------:R-:W-:-:S04]  /*2d170*/  FADD R82, R80, -12583039 ;  /* 0xcb40007f50527421 */ /* 0x000fc80000000000 */
        /* <DEDUP_REMOVED lines=10> */
[----:B------:R-:W4:Y:S02]  /*2d220*/  LDL R169, [R1+0x638] ;  /* 0x0006380001a97983 */ /* 0x000f240000100800 */
[----:B------:R-:W-:Y:S01]  /*2d230*/  FADD R81, R81, R168 ;  /* 0x000000a851517221 */ /* 0x000fe20000000000 */
[----:B------:R-:W-:Y:S01]  /*2d240*/  SHF.L.U32 R80, R80, 0x17, RZ ;  /* 0x0000001750507819 */ /* 0x000fe200000006ff */
[----:B------:R-:W4:Y:S02]  /*2d250*/  LDL R168, [R1+0x634] ;  /* 0x0006340001a87983 */ /* 0x000f240000100800 */
[----:B------:R-:W-:Y:S02]  /*2d260*/  FADD R81, R81, R166 ;  /* 0x000000a651517221 */ /* 0x000fe40000000000 */
[----:B------:R-:W4:Y:S01]  /*2d270*/  LDL R166, [R1+0x630] ;  /* 0x0006300001a67983 */ /* 0x000f220000100800 */
[----:B0-----:R-:W-:Y:S01]  /*2d280*/  FMUL R80, R80, R82 ;  /* 0x0000005250507220 */ /* 0x001fe20000400000 */
[----:B--2---:R-:W-:-:S02]  /*2d290*/  FADD R81, R81, R85 ;  /* 0x0000005551517221 */ /* 0x004fc40000000000 */
[----:B------:R-:W2:Y:S04]  /*2d2a0*/  LDL.LU R85, [R1+0xa0] ;  /* 0x0000a00001557983 */ /* 0x000ea80000300800 */
[----:B------:R-:W2:Y:S04]  /*2d2b0*/  LDL R177, [R1+0x624] ;  /* 0x0006240001b17983 */ /* 0x000ea80000100800 */
[----:B------:R-:W2:Y:S01]  /*2d2c0*/  LDL R176, [R1+0x614] ;  /* 0x0006140001b07983 */ /* 0x000ea20000100800 */
[----:B---3--:R-:W-:Y:S01]  /*2d2d0*/  FADD R82, -R125, R84 ;  /* 0x000000547d527221 */ /* 0x008fe20000000100 */
[----:B----4-:R-:W-:-:S02]  /*2d2e0*/  FADD R84, R81, R86 ;  /* 0x0000005651547221 */ /* 0x010fc40000000000 */
[----:B------:R-:W3:Y:S01]  /*2d2f0*/  LDL R86, [R1+0x62c] ;  /* 0x00062c0001567983 */ /* 0x000ee20000100800 */
[----:B------:R-:W-:Y:S01]  /*2d300*/  FFMA.SAT R81, R82, R126, 0.5 ;  /* 0x3f00000052517423 */ /* 0x000fe2000000207e */
[----:B------:R-:W-:Y:S02]  /*2d310*/  FADD R84, R84, R172 ;  /* 0x000000ac54547221 */ /* 0x000fe40000000000 */
[----:B------:R-:W4:Y:S02]  /*2d320*/  LDL R172, [R1+0x628] ;  /* 0x0006280001ac7983 */ /* 0x000f240000100800 */
[----:B------:R-:W-:Y:S01]  /*2d330*/  FADD R84, R84, R174 ;  /* 0x000000ae54547221 */ /* 0x000fe20000000000 */
[----:B------:R-:W-:Y:S01]  /*2d340*/  FFMA.RM R81, R81, R124, 12582913 ;  /* 0x4b40000151517423 */ /* 0x000fe2000000407c */
[----:B------:R-:W4:Y:S02]  /*2d350*/  LDL R174, [R1+0x61c] ;  /* 0x00061c0001ae7983 */ /* 0x000f240000100800 */
[----:B------:R-:W-:-:S02]  /*2d360*/  FADD R84, R84, R170 ;  /* 0x000000aa54547221 */ /* 0x000fc40000000000 */
[----:B------:R-:W4:Y:S01]  /*2d370*/  LDL R170, [R1+0x620] ;  /* 0x0006200001aa7983 */ /* 0x000f220000100800 */
[----:B------:R-:W-:-:S04]  /*2d380*/  FADD R83, R81, -12583039 ;  /* 0xcb40007f51537421 */ /* 0x000fc80000000000 */
[----:B------:R-:W-:-:S04]  /*2d390*/  FFMA R83, R82, 1.4426950216293334961, -R83 ;  /* 0x3fb8aa3b52537823 */ /* 0x000fc80000000853 */
[----:B------:R-:W-:Y:S01]  /*2d3a0*/  FFMA R83, R82, 1.925963033500011079e-08, R83 ;  /* 0x32a5706052537823 */ /* 0x000fe20000000053 */
[----:B------:R-:W-:Y:S02]  /*2d3b0*/  FADD R82, R84, R165 ;  /* 0x000000a554527221 */ /* 0x000fe40000000000 */
[----:B------:R-:W4:Y:S02]  /*2d3c0*/  LDL R165, [R1+0x618] ;  /* 0x0006180001a57983 */ /* 0x000f240000100800 */
[----:B------:R-:W-:Y:S02]  /*2d3d0*/  FADD R82, R82, R175 ;  /* 0x000000af52527221 */ /* 0x000fe40000000000 */
[----:B------:R-:W4:Y:S02]  /*2d3e0*/  LDL R175, [R1+0x610] ;  /* 0x0006100001af7983 */ /* 0x000f240000100800 */
[----:B------:R-:W-:Y:S02]  /*2d3f0*/  FADD R82, R82, R171 ;  /* 0x000000ab52527221 */ /* 0x000fe40000000000 */
[----:B------:R-:W4:Y:S01]  /*2d400*/  LDL R171, [R1+0x60c] ;  /* 0x00060c0001ab7983 */ /* 0x000f220000100800 */
[----:B------:R-:W0:Y:S01]  /*2d410*/  MUFU.EX2 R83, R83 ;  /* 0x0000005300537308 */ /* 0x000e220000000800 */
[----:B------:R-:W-:Y:S01]  /*2d420*/  FADD R82, R82, R173 ;  /* 0x000000ad52527221 */ /* 0x000fe20000000000 */
[----:B------:R-:W-:Y:S01]  /*2d430*/  SHF.L.U32 R81, R81, 0x17, RZ ;  /* 0x0000001751517819 */ /* 0x000fe200000006ff */
[----:B------:R-:W4:Y:S02]  /*2d440*/  LDL R173, [R1+0x604] ;  /* 0x0006040001ad7983 */ /* 0x000f240000100800 */
[----:B------:R-:W-:-:S02]  /*2d450*/  FADD R82, R82, R169 ;  /* 0x000000a952527221 */ /* 0x000fc40000000000 */
[----:B------:R-:W4:Y:S02]  /*2d460*/  LDL R169, [R1+0x608] ;  /* 0x0006080001a97983 */ /* 0x000f240000100800 */
[----:B------:R-:W-:Y:S02]  /*2d470*/  FADD R82, R82, R168 ;  /* 0x000000a852527221 */ /* 0x000fe40000000000 */
[----:B------:R-:W4:Y:S02]  /*2d480*/  LDL.LU R168, [R1+0x94] ;  /* 0x0000940001a87983 */ /* 0x000f240000300800 */
[----:B------:R-:W-:Y:S02]  /*2d490*/  FADD R82, R82, R166 ;  /* 0x000000a652527221 */ /* 0x000fe40000000000 */
[----:B------:R-:W4:Y:S01]  /*2d4a0*/  LDL R166, [R1+0x5fc] ;  /* 0x0005fc0001a67983 */ /* 0x000f220000100800 */
[----:B0-----:R-:W-:-:S03]  /*2d4b0*/  FMUL R81, R81, R83 ;  /* 0x0000005351517220 */ /* 0x001fc60000400000 */
[----:B------:R-:W4:Y:S04]  /*2d4c0*/  LDL R178, [R1+0x5e8] ;  /* 0x0005e80001b27983 */ /* 0x000f280000100800 */
[----:B------:R-:W4:Y:S01]  /*2d4d0*/  LDL R179, [R1+0x5d8] ;  /* 0x0005d80001b37983 */ /* 0x000f220000100800 */
[----:B--2---:R-:W-:Y:S01]  /*2d4e0*/  FADD R83, -R125, R85 ;  /* 0x000000557d537221 */ /* 0x004fe20000000100 */
[----:B---3--:R-:W-:Y:S02]  /*2d4f0*/  FADD R85, R82, R86 ;  /* 0x0000005652557221 */ /* 0x008fe40000000000 */
[----:B------:R-:W2:Y:S01]  /*2d500*/  LDL R86, [R1+0x600] ;  /* 0x0006000001567983 */ /* 0x000ea20000100800 */
[----:B------:R-:W-:Y:S01]  /*2d510*/  FFMA.SAT R82, R83, R126, 0.5 ;  /* 0x3f00000053527423 */ /* 0x000fe2000000207e */
[----:B----4-:R-:W-:-:S02]  /*2d520*/  FADD R85, R85, R172 ;  /* 0x000000ac55557221 */ /* 0x010fc40000000000 */
[----:B------:R-:W3:Y:S01]  /*2d530*/  LDL R172, [R1+0x5f8] ;  /* 0x0005f80001ac7983 */ /* 0x000ee20000100800 */
[----:B------:R-:W-:Y:S01]  /*2d540*/  FFMA.RM R82, R82, R124, 12582913 ;  /* 0x4b40000152527423 */ /* 0x000fe2000000407c */
[----:B------:R-:W-:-:S03]  /*2d550*/  FADD R85, R85, R177 ;  /* 0x000000b155557221 */ /* 0x000fc60000000000 */
[----:B------:R-:W-:Y:S01]  /*2d560*/  FADD R84, R82, -12583039 ;  /* 0xcb40007f52547421 */ /* 0x000fe20000000000 */
[----:B------:R-:W-:Y:S02]  /*2d570*/  FADD R85, R85, R170 ;  /* 0x000000aa55557221 */ /* 0x000fe40000000000 */
[----:B------:R-:W4:Y:S01]  /*2d580*/  LDL R170, [R1+0x5f4] ;  /* 0x0005f40001aa7983 */ /* 0x000f220000100800 */
[----:B------:R-:W-:-:S04]  /*2d590*/  FFMA R84, R83, 1.4426950216293334961, -R84 ;  /* 0x3fb8aa3b53547823 */ /* 0x000fc80000000854 */
[----:B------:R-:W-:Y:S01]  /*2d5a0*/  FFMA R84, R83, 1.925963033500011079e-08, R84 ;  /* 0x32a5706053547823 */ /* 0x000fe20000000054 */
[----:B------:R-:W-:Y:S02]  /*2d5b0*/  FADD R83, R85, R174 ;  /* 0x000000ae55537221 */ /* 0x000fe40000000000 */
[----:B------:R-:W4:Y:S02]  /*2d5c0*/  LDL R174, [R1+0x5f0] ;  /* 0x0005f00001ae7983 */ /* 0x000f240000100800 */
[----:B------:R-:W-:Y:S02]  /*2d5d0*/  FADD R83, R83, R165 ;  /* 0x000000a553537221 */ /* 0x000fe40000000000 */
[----:B------:R-:W4:Y:S02]  /*2d5e0*/  LDL R165, [R1+0x5ec] ;  /* 0x0005ec0001a57983 */ /* 0x000f240000100800 */
[----:B------:R-:W-:-:S04]  /*2d5f0*/  FADD R83, R83, R176 ;  /* 0x000000b053537221 */ /* 0x000fc80000000000 */
        /* <DEDUP_REMOVED lines=9> */
[----:B0-----:R-:W-:Y:S01]  /*2d690*/  FMUL R82, R82, R84 ;  /* 0x0000005452527220 */ /* 0x001fe20000400000 */
[----:B------:R-:W-:Y:S02]  /*2d6a0*/  FADD R84, -R125, R168 ;  /* 0x000000a87d547221 */ /* 0x000fe40000000100 */
[----:B------:R-:W4:Y:S04]  /*2d6b0*/  LDL.LU R168, [R1+0x88] ;  /* 0x0000880001a87983 */ /* 0x000f280000300800 */
[----:B------:R-:W4:Y:S04]  /*2d6c0*/  LDL R177, [R1+0x5cc] ;  /* 0x0005cc0001b17983 */ /* 0x000f280000100800 */
[----:B------:R-:W4:Y:S04]  /*2d6d0*/  LDL R173, [R1+0x5c4] ;  /* 0x0005c40001ad7983 */ /* 0x000f280000100800 */
[----:B------:R-:W4:Y:S01]  /*2d6e0*/  LDL R176, [R1+0x5bc] ;  /* 0x0005bc0001b07983 */ /* 0x000f220000100800 */
[----:B--2---:R-:W-:-:S04]  /*2d6f0*/  FADD R86, R83, R86 ;  /* 0x0000005653567221 */ /* 0x004fc80000000000 */
[----:B------:R-:W-:Y:S02]  /*2d700*/  FADD R86, R86, R166 ;  /* 0x000000a656567221 */ /* 0x000fe40000000000 */
[----:B------:R-:W2:Y:S01]  /*2d710*/  LDL R166, [R1+0x5d0] ;  /* 0x0005d00001a67983 */ /* 0x000ea20000100800 */
[----:B------:R-:W-:Y:S01]  /*2d720*/  FFMA.SAT R83, R84, R126, 0.5 ;  /* 0x3f00000054537423 */ /* 0x000fe2000000207e */
[----:B---3--:R-:W-:Y:S02]  /*2d730*/  FADD R86, R86, R172 ;  /* 0x000000ac56567221 */ /* 0x008fe40000000000 */
[----:B------:R-:W3:Y:S01]  /*2d740*/  LDL R172, [R1+0x5c8] ;  /* 0x0005c80001ac7983 */ /* 0x000ee20000100800 */
[----:B------:R-:W-:-:S04]  /*2d750*/  FFMA.RM R83, R83, R124, 12582913 ;  /* 0x4b40000153537423 */ /* 0x000fc8000000407c */
[----:B------:R-:W-:Y:S01]  /*2d760*/  FADD R85, R83, -12583039 ;  /* 0xcb40007f53557421 */ /* 0x000fe20000000000 */
[----:B----4-:R-:W-:Y:S02]  /*2d770*/  FADD R86, R86, R170 ;  /* 0x000000aa56567221 */ /* 0x010fe40000000000 */
        /* <DEDUP_REMOVED lines=8> */
[----:B------:R-:W-:Y:S01]  /*2d800*/  FADD R84, R84, R175 ;  /* 0x000000af54547221 */ /* 0x000fe20000000000 */
[----:B------:R-:W0:Y:S01]  /*2d810*/  MUFU.EX2 R85, R85 ;  /* 0x0000005500557308 */ /* 0x000e220000000800 */
[----:B------:R-:W4:Y:S02]  /*2d820*/  LDL R175, [R1+0x5ac] ;  /* 0x0005ac0001af7983 */ /* 0x000f240000100800 */
[----:B------:R-:W-:Y:S02]  /*2d830*/  FADD R84, R84, R171 ;  /* 0x000000ab54547221 */ /* 0x000fe40000000000 */
[----:B------:R-:W4:Y:S02]  /*2d840*/  LDL R171, [R1+0x5b0] ;  /* 0x0005b00001ab7983 */ /* 0x000f240000100800 */
[----:B------:R-:W-:Y:S01]  /*2d850*/  FADD R84, R84, R169 ;  /* 0x000000a954547221 */ /* 0x000fe20000000000 */
[----:B------:R-:W-:Y:S01]  /*2d860*/  SHF.L.U32 R83, R83, 0x17, RZ ;  /* 0x0000001753537819 */ /* 0x000fe200000006ff */
[----:B------:R-:W4:Y:S02]  /*2d870*/  LDL.LU R169, [R1+0x8c] ;  /* 0x00008c0001a97983 */ /* 0x000f240000300800 */
[----:B------:R-:W-:-:S02]  /*2d880*/  FADD R84, R84, R179 ;  /* 0x000000b354547221 */ /* 0x000fc40000000000 */
[----:B------:R-:W4:Y:S01]  /*2d890*/  LDL R178, [R1+0x594] ;  /* 0x0005940001b27983 */ /* 0x000f220000100800 */
[----:B0-----:R-:W-:-:S03]  /*2d8a0*/  FMUL R83, R83, R85 ;  /* 0x0000005553537220 */ /* 0x001fc60000400000 */
[----:B------:R-:W4:Y:S01]  /*2d8b0*/  LDL R179, [R1+0x580] ;  /* 0x0005800001b37983 */ /* 0x000f220000100800 */
[----:B------:R-:W-:-:S03]  /*2d8c0*/  FADD R85, -R125, R168 ;  /* 0x000000a87d557221 */ /* 0x000fc60000000100 */
[----:B------:R-:W4:Y:S01]  /*2d8d0*/  LDL R168, [R1+0x5a4] ;  /* 0x0005a40001a87983 */ /* 0x000f220000100800 */
[----:B------:R-:W-:Y:S01]  /*2d8e0*/  FADD R87, R84, R87 ;  /* 0x0000005754577221 */ /* 0x000fe20000000000 */
[----:B------:R-:W-:-:S04]  /*2d8f0*/  FFMA.SAT R84, R85, R126, 0.5 ;  /* 0x3f00000055547423 */ /* 0x000fc8000000207e */
[----:B------:R-:W-:-:S04]  /*2d900*/  FFMA.RM R84, R84, R124, 12582913 ;  /* 0x4b40000154547423 */ /* 0x000fc8000000407c */
[----:B------:R-:W-:-:S04]  /*2d910*/  FADD R86, R84, -12583039 ;  /* 0xcb40007f54567421 */ /* 0x000fc80000000000 */
[----:B------:R-:W-:-:S04]  /*2d920*/  FFMA R86, R85, 1.4426950216293334961, -R86 ;  /* 0x3fb8aa3b55567823 */ /* 0x000fc80000000856 */
[----:B------:R-:W-:Y:S01]  /*2d930*/  FFMA R86, R85, 1.925963033500011079e-08, R86 ;  /* 0x32a5706055567823 */ /* 0x000fe20000000056 */
[----:B--2---:R-:W-:Y:S02]  /*2d940*/  FADD R87, R87, R166 ;  /* 0x000000a657577221 */ /* 0x004fe40000000000 */
[----:B------:R-:W2:Y:S02]  /*2d950*/  LDL R166, [R1+0x5a0] ;  /* 0x0005a00001a67983 */ /* 0x000ea40000100800 */
[----:B------:R-:W-:-:S04]  /*2d960*/  FADD R87, R87, R177 ;  /* 0x000000b157577221 */ /* 0x000fc80000000000 */
[----:B---3--:R-:W-:Y:S02]  /*2d970*/  FADD R87, R87, R172 ;  /* 0x000000ac57577221 */ /* 0x008fe40000000000 */
[----:B------:R-:W3:Y:S02]  /*2d980*/  LDL R172, [R1+0x59c] ;  /* 0x00059c0001ac7983 */ /* 0x000ee40000100800 */
[----:B------:R-:W-:Y:S02]  /*2d990*/  FADD R85, R87, R173 ;  /* 0x000000ad57557221 */ /* 0x000fe40000000000 */
[----:B------:R-:W3:Y:S02]  /*2d9a0*/  LDL R173, [R1+0x598] ;  /* 0x0005980001ad7983 */ /* 0x000ee40000100800 */
[----:B----4-:R-:W-:Y:S02]  /*2d9b0*/  FADD R85, R85, R170 ;  /* 0x000000aa55557221 */ /* 0x010fe40000000000 */
[----:B------:R-:W4:Y:S02]  /*2d9c0*/  LDL R170, [R1+0x590] ;  /* 0x0005900001aa7983 */ /* 0x000f240000100800 */
[----:B------:R-:W-:-:S04]  /*2d9d0*/  FADD R85, R85, R176 ;  /* 0x000000b055557221 */ /* 0x000fc80000000000 */
[----:B------:R-:W-:Y:S02]  /*2d9e0*/  FADD R85, R85, R174 ;  /* 0x000000ae55557221 */ /* 0x000fe40000000000 */
[----:B------:R-:W4:Y:S02]  /*2d9f0*/  LDL R174, [R1+0x58c] ;  /* 0x00058c0001ae7983 */ /* 0x000f240000100800 */
[----:B------:R-:W-:Y:S02]  /*2da00*/  FADD R85, R85, R165 ;  /* 0x000000a555557221 */ /* 0x000fe40000000000 */
[----:B------:R-:W4:Y:S02]  /*2da10*/  LDL R165, [R1+0x588] ;  /* 0x0005880001a57983 */ /* 0x000f240000100800 */
[----:B------:R-:W-:Y:S02]  /*2da20*/  FADD R85, R85, R171 ;  /* 0x000000ab55557221 */ /* 0x000fe40000000000 */
[----:B------:R-:W4:Y:S01]  /*2da30*/  LDL R171, [R1+0x584] ;  /* 0x0005840001ab7983 */ /* 0x000f220000100800 */
[----:B------:R-:W0:Y:S01]  /*2da40*/  MUFU.EX2 R86, R86 ;  /* 0x0000005600567308 */ /* 0x000e220000000800 */
[----:B------:R-:W-:Y:S01]  /*2da50*/  SHF.L.U32 R84, R84, 0x17, RZ ;  /* 0x0000001754547819 */ /* 0x000fe200000006ff */
[----:B------:R-:W-:-:S04]  /*2da60*/  FADD R85, R85, R175 ;  /* 0x000000af55557221 */ /* 0x000fc80000000000 */
[----:B------:R-:W-:Y:S01]  /*2da70*/  FADD R88, R85, R88 ;  /* 0x0000005855587221 */ /* 0x000fe20000000000 */
[----:B0-----:R-:W-:Y:S01]  /*2da80*/  FMUL R84, R84, R86 ;  /* 0x0000005654547220 */ /* 0x001fe20000400000 */
[----:B------:R-:W-:Y:S02]  /*2da90*/  FADD R86, -R125, R169 ;  /* 0x000000a97d567221 */ /* 0x000fe40000000100 */
[----:B------:R-:W4:Y:S01]  /*2daa0*/  LDL.LU R169, [R1+0x90] ;  /* 0x0000900001a97983 */ /* 0x000f220000300800 */
[----:B------:R-:W-:-:S03]  /*2dab0*/  FADD R88, R88, R168 ;  /* 0x000000a858587221 */ /* 0x000fc60000000000 */
[----:B------:R-:W4:Y:S04]  /*2dac0*/  LDL R168, [R1+0x578] ;  /* 0x0005780001a87983 */ /* 0x000f280000100800 */
[----:B------:R-:W4:Y:S01]  /*2dad0*/  LDL R177, [R1+0x574] ;  /* 0x0005740001b17983 */ /* 0x000f220000100800 */
[----:B------:R-:W-:-:S03]  /*2dae0*/  FFMA.SAT R85, R86, R126, 0.5 ;  /* 0x3f00000056557423 */ /* 0x000fc6000000207e */
[----:B------:R-:W4:Y:S01]  /*2daf0*/  LDL R175, [R1+0x56c] ;  /* 0x00056c0001af7983 */ /* 0x000f220000100800 */
[----:B------:R-:W-:-:S03]  /*2db00*/  FFMA.RM R85, R85, R124, 12582913 ;  /* 0x4b40000155557423 */ /* 0x000fc6000000407c */
[----:B------:R-:W4:Y:S01]  /*2db10*/  LDL R176, [R1+0x564] ;  /* 0x0005640001b07983 */ /* 0x000f220000100800 */
[----:B------:R-:W-:-:S04]  /*2db20*/  FADD R87, R85, -12583039 ;  /* 0xcb40007f55577421 */ /* 0x000fc80000000000 */
[----:B------:R-:W-:-:S04]  /*2db30*/  FFMA R87, R86, 1.4426950216293334961, -R87 ;  /* 0x3fb8aa3b56577823 */ /* 0x000fc80000000857 */
[----:B------:R-:W-:Y:S01]  /*2db40*/  FFMA R87, R86, 1.925963033500011079e-08, R87 ;  /* 0x32a5706056577823 */ /* 0x000fe20000000057 */
[----:B--2---:R-:W-:Y:S02]  /*2db50*/  FADD R88, R88, R166 ;  /* 0x000000a658587221 */ /* 0x004fe40000000000 */
[----:B------:R-:W2:Y:S02]  /*2db60*/  LDL R166, [R1+0x570] ;  /* 0x0005700001a67983 */ /* 0x000ea40000100800 */
[----:B---3--:R-:W-:Y:S02]  /*2db70*/  FADD R88, R88, R172 ;  /* 0x000000ac58587221 */ /* 0x008fe40000000000 */
[----:B------:R-:W3:Y:S02]  /*2db80*/  LDL R172, [R1+0x568] ;  /* 0x0005680001ac7983 */ /* 0x000ee40000100800 */
[----:B------:R-:W-:Y:S02]  /*2db90*/  FADD R86, R88, R173 ;  /* 0x000000ad58567221 */ /* 0x000fe40000000000 */
[----:B------:R-:W3:Y:S02]  /*2dba0*/  LDL R173, [R1+0x560] ;  /* 0x0005600001ad7983 */ /* 0x000ee40000100800 */
[----:B----4-:R-:W-:-:S02]  /*2dbb0*/  FADD R86, R86, R170 ;  /* 0x000000aa56567221 */ /* 0x010fc40000000000 */
[----:B------:R-:W4:Y:S02]  /*2dbc0*/  LDL R170, [R1+0x55c] ;  /* 0x00055c0001aa7983 */ /* 0x000f240000100800 */
[----:B------:R-:W-:-:S04]  /*2dbd0*/  FADD R86, R86, R178 ;  /* 0x000000b256567221 */ /* 0x000fc80000000000 */
[----:B------:R-:W-:Y:S02]  /*2dbe0*/  FADD R86, R86, R174 ;  /* 0x000000ae56567221 */ /* 0x000fe40000000000 */
[----:B------:R-:W4:Y:S02]  /*2dbf0*/  LDL R174, [R1+0x554] ;  /* 0x0005540001ae7983 */ /* 0x000f240000100800 */
[----:B------:R-:W-:Y:S02]  /*2dc00*/  FADD R86, R86, R165 ;  /* 0x000000a556567221 */ /* 0x000fe40000000000 */
[----:B------:R-:W4:Y:S02]  /*2dc10*/  LDL R165, [R1+0x558] ;  /* 0x0005580001a57983 */ /* 0x000f240000100800 */
[----:B------:R-:W-:Y:S02]  /*2dc20*/  FADD R86, R86, R171 ;  /* 0x000000ab56567221 */ /* 0x000fe40000000000 */
[----:B------:R-:W4:Y:S01]  /*2dc30*/  LDL.LU R171, [R1+0x84] ;  /* 0x0000840001ab7983 */ /* 0x000f220000300800 */
[----:B------:R-:W0:Y:S01]  /*2dc40*/  MUFU.EX2 R87, R87 ;  /* 0x0000005700577308 */ /* 0x000e220000000800 */
[----:B------:R-:W-:Y:S01]  /*2dc50*/  SHF.L.U32 R85, R85, 0x17, RZ ;  /* 0x0000001755557819 */ /* 0x000fe200000006ff */
[----:B------:R-:W-:Y:S01]  /*2dc60*/  FADD R86, R86, R179 ;  /* 0x000000b356567221 */ /* 0x000fe20000000000 */
[----:B------:R-:W4:Y:S03]  /*2dc70*/  LDL R178, [R1+0x538] ;  /* 0x0005380001b27983 */ /* 0x000f260000100800 */
[----:B------:R-:W-:Y:S01]  /*2dc80*/  FADD R89, R86, R89 ;  /* 0x0000005956597221 */ /* 0x000fe20000000000 */
[----:B------:R-:W4:Y:S01]  /*2dc90*/  LDL R179, [R1+0x528] ;  /* 0x0005280001b37983 */ /* 0x000f220000100800 */
[----:B0-----:R-:W-:Y:S01]  /*2dca0*/  FMUL R85, R85, R87 ;  /* 0x0000005755557220 */ /* 0x001fe20000400000 */
[----:B------:R-:W-:-:S02]  /*2dcb0*/  FADD R87, -R125, R169 ;  /* 0x000000a97d577221 */ /* 0x000fc40000000100 */
[----:B------:R-:W4:Y:S01]  /*2dcc0*/  LDL R169, [R1+0x54c] ;  /* 0x00054c0001a97983 */ /* 0x000f220000100800 */
[----:B------:R-:W-:-:S03]  /*2dcd0*/  FADD R89, R89, R168 ;  /* 0x000000a859597221 */ /* 0x000fc60000000000 */
        /* <DEDUP_REMOVED lines=9> */
[----:B------:R-:W-:Y:S02]  /*2dd70*/  FADD R87, R89, R175 ;  /* 0x000000af59577221 */ /* 0x000fe40000000000 */
[----:B------:R-:W2:Y:S02]  /*2dd80*/  LDL R175, [R1+0x540] ;  /* 0x0005400001af7983 */ /* 0x000ea40000100800 */
[----:B---3--:R-:W-:Y:S02]  /*2dd90*/  FADD R87, R87, R172 ;  /* 0x000000ac57577221 */ /* 0x008fe40000000000 */
[----:B------:R-:W3:Y:S02]  /*2dda0*/  LDL R172, [R1+0x53c] ;  /* 0x00053c0001ac7983 */ /* 0x000ee40000100800 */
[----:B------:R-:W-:-:S04]  /*2ddb0*/  FADD R87, R87, R176 ;  /* 0x000000b057577221 */ /* 0x000fc80000000000 */
[----:B------:R-:W-:Y:S02]  /*2ddc0*/  FADD R87, R87, R173 ;  /* 0x000000ad57577221 */ /* 0x000fe40000000000 */
[----:B------:R-:W3:Y:S02]  /*2ddd0*/  LDL R173, [R1+0x534] ;  /* 0x0005340001ad7983 */ /* 0x000ee40000100800 */
[----:B----4-:R-:W-:Y:S02]  /*2dde0*/  FADD R87, R87, R170 ;  /* 0x000000aa57577221 */ /* 0x010fe40000000000 */
[----:B------:R-:W4:Y:S01]  /*2ddf0*/  LDL R170, [R1+0x530] ;  /* 0x0005300001aa7983 */ /* 0x000f220000100800 */
[----:B------:R-:W0:Y:S01]  /*2de00*/  MUFU.EX2 R88, R88 ;  /* 0x0000005800587308 */ /* 0x000e220000000800 */
[----:B------:R-:W-:Y:S02]  /*2de10*/  FADD R87, R87, R165 ;  /* 0x000000a557577221 */ /* 0x000fe40000000000 */
[----:B------:R-:W4:Y:S01]  /*2de20*/  LDL R165, [R1+0x52c] ;  /* 0x00052c0001a57983 */ /* 0x000f220000100800 */
[----:B------:R-:W-:-:S05]  /*2de30*/  SHF.L.U32 R86, R86, 0x17, RZ ;  /* 0x0000001756567819 */ /* 0x000fca00000006ff */
[----:B0-----:R-:W-:Y:S01]  /*2de40*/  FMUL R86, R86, R88 ;  /* 0x0000005856567220 */ /* 0x001fe20000400000 */
[----:B------:R-:W-:Y:S02]  /*2de50*/  FADD R88, -R125, R171 ;  /* 0x000000ab7d587221 */ /* 0x000fe40000000100 */
[----:B------:R-:W4:Y:S01]  /*2de60*/  LDL.LU R171, [R1+0x74] ;  /* 0x0000740001ab7983 */ /* 0x000f220000300800 */
[----:B------:R-:W-:-:S03]  /*2de70*/  FADD R87, R87, R174 ;  /* 0x000000ae57577221 */ /* 0x000fc60000000000 */
[----:B------:R-:W4:Y:S01]  /*2de80*/  LDL R177, [R1+0x51c] ;  /* 0x00051c0001b17983 */ /* 0x000f220000100800 */
[----:B------:R-:W-:-:S03]  /*2de90*/  FADD R90, R87, R90 ;  /* 0x0000005a575a7221 */ /* 0x000fc60000000000 */
[----:B------:R-:W4:Y:S04]  /*2dea0*/  LDL R174, [R1+0x514] ;  /* 0x0005140001ae7983 */ /* 0x000f280000100800 */
[----:B------:R-:W4:Y:S01]  /*2deb0*/  LDL R176, [R1+0x50c] ;  /* 0x00050c0001b07983 */ /* 0x000f220000100800 */
[----:B------:R-:W-:-:S03]  /*2dec0*/  FADD R90, R90, R169 ;  /* 0x000000a95a5a7221 */ /* 0x000fc60000000000 */
[----:B------:R-:W4:Y:S01]  /*2ded0*/  LDL R169, [R1+0x520] ;  /* 0x0005200001a97983 */ /* 0x000f220000100800 */
[----:B------:R-:W-:-:S03]  /*2dee0*/  FADD R90, R90, R168 ;  /* 0x000000a85a5a7221 */ /* 0x000fc60000000000 */
[----:B------:R-:W4:Y:S01]  /*2def0*/  LDL R168, [R1+0x518] ;  /* 0x0005180001a87983 */ /* 0x000f220000100800 */
        /* <DEDUP_REMOVED lines=12> */
[----:B------:R-:W-:Y:S01]  /*2dfc0*/  FADD R88, R88, R173 ;  /* 0x000000ad58587221 */ /* 0x000fe20000000000 */
[----:B------:R-:W0:Y:S01]  /*2dfd0*/  MUFU.EX2 R89, R89 ;  /* 0x0000005900597308 */ /* 0x000e220000000800 */
[----:B------:R-:W3:Y:S02]  /*2dfe0*/  LDL R173, [R1+0x4fc] ;  /* 0x0004fc0001ad7983 */ /* 0x000ee40000100800 */
[----:B----4-:R-:W-:Y:S02]  /*2dff0*/  FADD R88, R88, R170 ;  /* 0x000000aa58587221 */ /* 0x010fe40000000000 */
[----:B------:R-:W4:Y:S02]  /*2e000*/  LDL R170, [R1+0x500] ;  /* 0x0005000001aa7983 */ /* 0x000f240000100800 */
[----:B------:R-:W-:Y:S02]  /*2e010*/  FADD R88, R88, R165 ;  /* 0x000000a558587221 */ /* 0x000fe40000000000 */
[----:B------:R-:W4:Y:S01]  /*2e020*/  LDL.LU R165, [R1+0x78] ;  /* 0x0000780001a57983 */ /* 0x000f220000300800 */
[----:B------:R-:W-:Y:S01]  /*2e030*/  SHF.L.U32 R87, R87, 0x17, RZ ;  /* 0x0000001757577819 */ /* 0x000fe200000006ff */
[----:B------:R-:W-:-:S02]  /*2e040*/  FADD R88, R88, R179 ;  /* 0x000000b358587221 */ /* 0x000fc40000000000 */
[----:B------:R-:W4:Y:S02]  /*2e050*/  LDL R178, [R1+0x4e0] ;  /* 0x0004e00001b27983 */ /* 0x000f240000100800 */
[----:B0-----:R-:W-:Y:S02]  /*2e060*/  FMUL R87, R87, R89 ;  /* 0x0000005957577220 */ /* 0x001fe40000400000 */
[----:B------:R-:W4:Y:S01]  /*2e070*/  LDL R179, [R1+0x4d0] ;  /* 0x0004d00001b37983 */ /* 0x000f220000100800 */
[----:B------:R-:W-:-:S03]  /*2e080*/  FADD R89, -R125, R171 ;  /* 0x000000ab7d597221 */ /* 0x000fc60000000100 */
[----:B------:R-:W4:Y:S01]  /*2e090*/  LDL R171, [R1+0x4f4] ;  /* 0x0004f40001ab7983 */ /* 0x000f220000100800 */
[----:B------:R-:W-:Y:S01]  /*2e0a0*/  FADD R91, R88, R91 ;  /* 0x0000005b585b7221 */ /* 0x000fe20000000000 */
[----:B------:R-:W-:-:S04]  /*2e0b0*/  FFMA.SAT R88, R89, R126, 0.5 ;  /* 0x3f00000059587423 */ /* 0x000fc8000000207e */
[----:B------:R-:W-:Y:S01]  /*2e0c0*/  FFMA.RM R88, R88, R124, 12582913 ;  /* 0x4b40000158587423 */ /* 0x000fe2000000407c */
[----:B------:R-:W-:Y:S02]  /*2e0d0*/  FADD R91, R91, R169 ;  /* 0x000000a95b5b7221 */ /* 0x000fe40000000000 */
[----:B------:R-:W4:Y:S02]  /*2e0e0*/  LDL R169, [R1+0x4f0] ;  /* 0x0004f00001a97983 */ /* 0x000f240000100800 */
[----:B------:R-:W-:Y:S01]  /*2e0f0*/  FADD R91, R91, R177 ;  /* 0x000000b15b5b7221 */ /* 0x000fe20000000000 */
[----:B------:R-:W-:-:S03]  /*2e100*/  FADD R90, R88, -12583039 ;  /* 0xcb40007f585a7421 */ /* 0x000fc60000000000 */
[----:B------:R-:W-:Y:S02]  /*2e110*/  FADD R91, R91, R168 ;  /* 0x000000a85b5b7221 */ /* 0x000fe40000000000 */
[----:B------:R-:W4:Y:S01]  /*2e120*/  LDL R168, [R1+0x4ec] ;  /* 0x0004ec0001a87983 */ /* 0x000f220000100800 */
[----:B------:R-:W-:-:S04]  /*2e130*/  FFMA R90, R89, 1.4426950216293334961, -R90 ;  /* 0x3fb8aa3b595a7823 */ /* 0x000fc8000000085a */
[----:B------:R-:W-:Y:S01]  /*2e140*/  FFMA R90, R89, 1.925963033500011079e-08, R90 ;  /* 0x32a57060595a7823 */ /* 0x000fe2000000005a */
[----:B------:R-:W-:Y:S02]  /*2e150*/  FADD R89, R91, R174 ;  /* 0x000000ae5b597221 */ /* 0x000fe40000000000 */
[----:B------:R-:W4:Y:S03]  /*2e160*/  LDL R174, [R1+0x4e8] ;  /* 0x0004e80001ae7983 */ /* 0x000f260000100800 */
[----:B------:R-:W0:Y:S01]  /*2e170*/  MUFU.EX2 R90, R90 ;  /* 0x0000005a005a7308 */ /* 0x000e220000000800 */
[----:B------:R-:W-:Y:S01]  /*2e180*/  SHF.L.U32 R88, R88, 0x17, RZ ;  /* 0x0000001758587819 */ /* 0x000fe200000006ff */
[----:B--2---:R-:W-:Y:S02]  /*2e190*/  FADD R89, R89, R166 ;  /* 0x000000a659597221 */ /* 0x004fe40000000000 */
[----:B------:R-:W2:Y:S02]  /*2e1a0*/  LDL R166, [R1+0x4e4] ;  /* 0x0004e40001a67983 */ /* 0x000ea40000100800 */
[----:B------:R-:W-:-:S04]  /*2e1b0*/  FADD R89, R89, R176 ;  /* 0x000000b059597221 */ /* 0x000fc80000000000 */
[----:B------:R-:W-:Y:S02]  /*2e1c0*/  FADD R89, R89, R175 ;  /* 0x000000af59597221 */ /* 0x000fe40000000000 */
[----:B------:R-:W2:Y:S02]  /*2e1d0*/  LDL R175, [R1+0x4dc] ;  /* 0x0004dc0001af7983 */ /* 0x000ea40000100800 */
[----:B---3--:R-:W-:Y:S02]  /*2e1e0*/  FADD R89, R89, R172 ;  /* 0x000000ac59597221 */ /* 0x008fe40000000000 */
[----:B------:R-:W3:Y:S02]  /*2e1f0*/  LDL R172, [R1+0x4d8] ;  /* 0x0004d80001ac7983 */ /* 0x000ee40000100800 */
[----:B----4-:R-:W-:Y:S02]  /*2e200*/  FADD R89, R89, R170 ;  /* 0x000000aa59597221 */ /* 0x010fe40000000000 */
[----:B------:R-:W4:Y:S01]  /*2e210*/  LDL R170, [R1+0x4d4] ;  /* 0x0004d40001aa7983 */ /* 0x000f220000100800 */
[----:B0-----:R-:W-:Y:S01]  /*2e220*/  FMUL R88, R88, R90 ;  /* 0x0000005a58587220 */ /* 0x001fe20000400000 */
[----:B------:R-:W-:-:S02]  /*2e230*/  FADD R90, -R125, R165 ;  /* 0x000000a57d5a7221 */ /* 0x000fc40000000100 */
[----:B------:R-:W4:Y:S01]  /*2e240*/  LDL.LU R165, [R1+0x7c] ;  /* 0x00007c0001a57983 */ /* 0x000f220000300800 */
[----:B------:R-:W-:-:S03]  /*2e250*/  FADD R89, R89, R173 ;  /* 0x000000ad59597221 */ /* 0x000fc60000000000 */
[----:B------:R-:W4:Y:S01]  /*2e260*/  LDL R177, [R1+0x4c4] ;  /* 0x0004c40001b17983 */ /* 0x000f220000100800 */
[----:B------:R-:W-:-:S03]  /*2e270*/  FADD R92, R89, R92 ;  /* 0x0000005c595c7221 */ /* 0x000fc60000000000 */
[----:B------:R-:W4:Y:S01]  /*2e280*/  LDL R173, [R1+0x4bc] ;  /* 0x0004bc0001ad7983 */ /* 0x000f220000100800 */
[----:B------:R-:W-:-:S03]  /*2e290*/  FADD R92, R92, R171 ;  /* 0x000000ab5c5c7221 */ /* 0x000fc60000000000 */
[----:B------:R-:W4:Y:S04]  /*2e2a0*/  LDL R176, [R1+0x4b4] ;  /* 0x0004b40001b07983 */ /* 0x000f280000100800 */
[----:B------:R-:W4:Y:S01]  /*2e2b0*/  LDL R171, [R1+0x4c8] ;  /* 0x0004c80001ab7983 */ /* 0x000f220000100800 */
[----:B------:R-:W-:-:S04]  /*2e2c0*/  FFMA.SAT R89, R90, R126, 0.5 ;  /* 0x3f0000005a597423 */ /* 0x000fc8000000207e */
        /* <DEDUP_REMOVED lines=20> */
[----:B------:R-:W4:Y:S01]  /*2e410*/  LDL.LU R170, [R1+0x80] ;  /* 0x0000800001aa7983 */ /* 0x000f220000300800 */
[----:B0-----:R-:W-:Y:S01]  /*2e420*/  FMUL R89, R89, R91 ;  /* 0x0000005b59597220 */ /* 0x001fe20000400000 */
[----:B------:R-:W-:-:S02]  /*2e430*/  FADD R90, R90, R179 ;  /* 0x000000b35a5a7221 */ /* 0x000fc40000000000 */
[----:B------:R-:W4:Y:S01]  /*2e440*/  LDL R178, [R1+0x488] ;  /* 0x0004880001b27983 */ /* 0x000f220000100800 */
[----:B------:R-:W-:-:S03]  /*2e450*/  FADD R91, -R125, R165 ;  /* 0x000000a57d5b7221 */ /* 0x000fc60000000100 */
[----:B------:R-:W4:Y:S01]  /*2e460*/  LDL R165, [R1+0x49c] ;  /* 0x00049c0001a57983 */ /* 0x000f220000100800 */
[----:B------:R-:W-:-:S03]  /*2e470*/  FADD R93, R90, R93 ;  /* 0x0000005d5a5d7221 */ /* 0x000fc60000000000 */
[----:B------:R-:W4:Y:S01]  /*2e480*/  LDL R179, [R1+0x478] ;  /* 0x0004780001b37983 */ /* 0x000f220000100800 */
[----:B------:R-:W-:-:S03]  /*2e490*/  FADD R93, R93, R171 ;  /* 0x000000ab5d5d7221 */ /* 0x000fc60000000000 */
[----:B------:R-:W4:Y:S01]  /*2e4a0*/  LDL R171, [R1+0x498] ;  /* 0x0004980001ab7983 */ /* 0x000f220000100800 */
[----:B------:R-:W-:-:S04]  /*2e4b0*/  FFMA.SAT R90, R91, R126, 0.5 ;  /* 0x3f0000005b5a7423 */ /* 0x000fc8000000207e */
[----:B------:R-:W-:Y:S01]  /*2e4c0*/  FFMA.RM R90, R90, R124, 12582913 ;  /* 0x4b4000015a5a7423 */ /* 0x000fe2000000407c */
[----:B------:R-:W-:-:S03]  /*2e4d0*/  FADD R93, R93, R177 ;  /* 0x000000b15d5d7221 */ /* 0x000fc60000000000 */
[----:B------:R-:W-:Y:S01]  /*2e4e0*/  FADD R92, R90, -12583039 ;  /* 0xcb40007f5a5c7421 */ /* 0x000fe20000000000 */
[----:B------:R-:W-:-:S03]  /*2e4f0*/  FADD R93, R93, R169 ;  /* 0x000000a95d5d7221 */ /* 0x000fc60000000000 */
[C---:B------:R-:W-:Y:S01]  /*2e500*/  FFMA R92, R91.reuse, 1.4426950216293334961, -R92 ;  /* 0x3fb8aa3b5b5c7823 */ /* 0x040fe2000000085c */
[----:B------:R-:W4:Y:S03]  /*2e510*/  LDL R169, [R1+0x494] ;  /* 0x0004940001a97983 */ /* 0x000f260000100800 */
[----:B------:R-:W-:Y:S01]  /*2e520*/  FFMA R92, R91, 1.925963033500011079e-08, R92 ;  /* 0x32a570605b5c7823 */ /* 0x000fe2000000005c */
[----:B------:R-:W-:Y:S02]  /*2e530*/  FADD R91, R93, R173 ;  /* 0x000000ad5d5b7221 */ /* 0x000fe40000000000 */
[----:B------:R-:W4:Y:S02]  /*2e540*/  LDL R173, [R1+0x490] ;  /* 0x0004900001ad7983 */ /* 0x000f240000100800 */
[----:B------:R-:W-:Y:S02]  /*2e550*/  FADD R91, R91, R168 ;  /* 0x000000a85b5b7221 */ /* 0x000fe40000000000 */
[----:B------:R-:W4:Y:S02]  /*2e560*/  LDL R168, [R1+0x48c] ;  /* 0x00048c0001a87983 */ /* 0x000f240000100800 */
[----:B------:R-:W-:-:S04]  /*2e570*/  FADD R91, R91, R176 ;  /* 0x000000b05b5b7221 */ /* 0x000fc80000000000 */
[----:B------:R-:W-:Y:S02]  /*2e580*/  FADD R91, R91, R174 ;  /* 0x000000ae5b5b7221 */ /* 0x000fe40000000000 */
[----:B------:R-:W4:Y:S01]  /*2e590*/  LDL R174, [R1+0x484] ;  /* 0x0004840001ae7983 */ /* 0x000f220000100800 */
[----:B------:R-:W0:Y:S01]  /*2e5a0*/  MUFU.EX2 R92, R92 ;  /* 0x0000005c005c7308 */ /* 0x000e220000000800 */
[----:B------:R-:W-:Y:S01]  /*2e5b0*/  SHF.L.U32 R90, R90, 0x17, RZ ;  /* 0x000000175a5a7819 */ /* 0x000fe200000006ff */
[----:B--2---:R-:W-:Y:S02]  /*2e5c0*/  FADD R91, R91, R166 ;  /* 0x000000a65b5b7221 */ /* 0x004fe40000000000 */
[----:B------:R-:W2:Y:S02]  /*2e5d0*/  LDL R166, [R1+0x480] ;  /* 0x0004800001a67983 */ /* 0x000ea40000100800 */
[----:B0-----:R-:W-:Y:S01]  /*2e5e0*/  FMUL R90, R90, R92 ;  /* 0x0000005c5a5a7220 */ /* 0x001fe20000400000 */
[----:B---3--:R-:W-:-:S02]  /*2e5f0*/  FADD R91, R91, R172 ;  /* 0x000000ac5b5b7221 */ /* 0x008fc40000000000 */
[----:B------:R-:W3:Y:S02]  /*2e600*/  LDL R172, [R1+0x47c] ;  /* 0x00047c0001ac7983 */ /* 0x000ee40000100800 */
[----:B------:R-:W-:Y:S01]  /*2e610*/  FADD R91, R91, R175 ;  /* 0x000000af5b5b7221 */ /* 0x000fe20000000000 */
[----:B----4-:R-:W-:Y:S02]  /*2e620*/  FADD R92, -R125, R170 ;  /* 0x000000aa7d5c7221 */ /* 0x010fe40000000100 */
[----:B------:R-:W4:Y:S01]  /*2e630*/  LDL.LU R170, [R1+0x64] ;  /* 0x0000640001aa7983 */ /* 0x000f220000300800 */
[----:B------:R-:W-:-:S03]  /*2e640*/  FADD R94, R91, R94 ;  /* 0x0000005e5b5e7221 */ /* 0x000fc60000000000 */
[----:B------:R-:W4:Y:S01]  /*2e650*/  LDL R177, [R1+0x46c] ;  /* 0x00046c0001b17983 */ /* 0x000f220000100800 */
[----:B------:R-:W-:-:S03]  /*2e660*/  FADD R94, R94, R165 ;  /* 0x000000a55e5e7221 */ /* 0x000fc60000000000 */
[----:B------:R-:W4:Y:S04]  /*2e670*/  LDL R165, [R1+0x470] ;  /* 0x0004700001a57983 */ /* 0x000f280000100800 */
[----:B------:R-:W4:Y:S04]  /*2e680*/  LDL R175, [R1+0x468] ;  /* 0x0004680001af7983 */ /* 0x000f280000100800 */
[----:B------:R-:W4:Y:S01]  /*2e690*/  LDL R176, [R1+0x45c] ;  /* 0x00045c0001b07983 */ /* 0x000f220000100800 */
[----:B------:R-:W-:-:S03]  /*2e6a0*/  FADD R94, R94, R171 ;  /* 0x000000ab5e5e7221 */ /* 0x000fc60000000000 */
[----:B------:R-:W4:Y:S01]  /*2e6b0*/  LDL R171, [R1+0x464] ;  /* 0x0004640001ab7983 */ /* 0x000f220000100800 */
[----:B------:R-:W-:-:S04]  /*2e6c0*/  FFMA.SAT R91, R92, R126, 0.5 ;  /* 0x3f0000005c5b7423 */ /* 0x000fc8000000207e */
[----:B------:R-:W-:-:S04]  /*2e6d0*/  FFMA.RM R91, R91, R124, 12582913 ;  /* 0x4b4000015b5b7423 */ /* 0x000fc8000000407c */
        /* <DEDUP_REMOVED lines=12> */
[----:B------:R-:W4:Y:S01]  /*2e7a0*/  LDL R174, [R1+0x44c] ;  /* 0x00044c0001ae7983 */ /* 0x000f220000100800 */
[----:B------:R-:W-:Y:S01]  /*2e7b0*/  SHF.L.U32 R91, R91, 0x17, RZ ;  /* 0x000000175b5b7819 */ /* 0x000fe200000006ff */
[----:B--2---:R-:W-:Y:S02]  /*2e7c0*/  FADD R92, R92, R166 ;  /* 0x000000a65c5c7221 */ /* 0x004fe40000000000 */
[----:B------:R-:W2:Y:S02]  /*2e7d0*/  LDL R166, [R1+0x450] ;  /* 0x0004500001a67983 */ /* 0x000ea40000100800 */
[----:B0-----:R-:W-:Y:S01]  /*2e7e0*/  FMUL R91, R91, R93 ;  /* 0x0000005d5b5b7220 */ /* 0x001fe20000400000 */
[----:B---3--:R-:W-:Y:S02]  /*2e7f0*/  FADD R92, R92, R172 ;  /* 0x000000ac5c5c7221 */ /* 0x008fe40000000000 */
[----:B------:R-:W3:Y:S02]  /*2e800*/  LDL.LU R172, [R1+0x68] ;  /* 0x0000680001ac7983 */ /* 0x000ee40000300800 */
[----:B------:R-:W-:-:S02]  /*2e810*/  FADD R92, R92, R179 ;  /* 0x000000b35c5c7221 */ /* 0x000fc40000000000 */
[----:B------:R-:W3:Y:S01]  /*2e820*/  LDL R178, [R1+0x338] ;  /* 0x0003380001b27983 */ /* 0x000ee20000100800 */
[----:B----4-:R-:W-:-:S03]  /*2e830*/  FADD R93, -R125, R170 ;  /* 0x000000aa7d5d7221 */ /* 0x010fc60000000100 */
[----:B------:R-:W4:Y:S01]  /*2e840*/  LDL R170, [R1+0x444] ;  /* 0x0004440001aa7983 */ /* 0x000f220000100800 */
[----:B------:R-:W-:Y:S01]  /*2e850*/  FADD R95, R92, R95 ;  /* 0x0000005f5c5f7221 */ /* 0x000fe20000000000 */
[----:B------:R-:W-:Y:S02]  /*2e860*/  FFMA.SAT R92, R93, R126, 0.5 ;  /* 0x3f0000005d5c7423 */ /* 0x000fe4000000207e */
[----:B------:R-:W4:Y:S01]  /*2e870*/  LDL R179, [R1+0x328] ;  /* 0x0003280001b37983 */ /* 0x000f220000100800 */
[----:B------:R-:W-:-:S03]  /*2e880*/  FADD R95, R95, R165 ;  /* 0x000000a55f5f7221 */ /* 0x000fc60000000000 */
[----:B------:R-:W4:Y:S01]  /*2e890*/  LDL R165, [R1+0x440] ;  /* 0x0004400001a57983 */ /* 0x000f220000100800 */
        /* <DEDUP_REMOVED lines=17> */
[----:B------:R-:W-:Y:S01]  /*2e9b0*/  SHF.L.U32 R92, R92, 0x17, RZ ;  /* 0x000000175c5c7819 */ /* 0x000fe200000006ff */
[----:B--2---:R-:W-:Y:S02]  /*2e9c0*/  FADD R93, R93, R166 ;  /* 0x000000a65d5d7221 */ /* 0x004fe40000000000 */
[----:B------:R-:W2:Y:S02]  /*2e9d0*/  LDL R166, [R1+0x32c] ;  /* 0x00032c0001a67983 */ /* 0x000ea40000100800 */
[----:B------:R-:W-:Y:S01]  /*2e9e0*/  FADD R93, R93, R174 ;  /* 0x000000ae5d5d7221 */ /* 0x000fe20000000000 */
[----:B0-----:R-:W-:-:S03]  /*2e9f0*/  FMUL R92, R92, R94 ;  /* 0x0000005e5c5c7220 */ /* 0x001fc60000400000 */
[----:B------:R-:W-:Y:S01]  /*2ea00*/  FADD R96, R93, R96 ;  /* 0x000000605d607221 */ /* 0x000fe20000000000 */
[----:B---3--:R-:W-:Y:S02]  /*2ea10*/  FADD R94, -R125, R172 ;  /* 0x000000ac7d5e7221 */ /* 0x008fe40000000100 */
[----:B------:R-:W3:Y:S04]  /*2ea20*/  LDL.LU R172, [R1+0x6c] ;  /* 0x00006c0001ac7983 */ /* 0x000ee80000300800 */
[----:B------:R-:W3:Y:S01]  /*2ea30*/  LDL R177, [R1+0x31c] ;  /* 0x00031c0001b17983 */ /* 0x000ee20000100800 */
[----:B----4-:R-:W-:-:S03]  /*2ea40*/  FADD R96, R96, R170 ;  /* 0x000000aa60607221 */ /* 0x010fc60000000000 */
[----:B------:R-:W4:Y:S01]  /*2ea50*/  LDL R170, [R1+0x320] ;  /* 0x0003200001aa7983 */ /* 0x000f220000100800 */
[----:B------:R-:W-:-:S03]  /*2ea60*/  FFMA.SAT R93, R94, R126, 0.5 ;  /* 0x3f0000005e5d7423 */ /* 0x000fc6000000207e */
[----:B------:R-:W4:Y:S01]  /*2ea70*/  LDL R176, [R1+0x314] ;  /* 0x0003140001b07983 */ /* 0x000f220000100800 */
[----:B------:R-:W-:-:S03]  /*2ea80*/  FADD R96, R96, R165 ;  /* 0x000000a560607221 */ /* 0x000fc60000000000 */
[----:B------:R-:W4:Y:S01]  /*2ea90*/  LDL R165, [R1+0x318] ;  /* 0x0003180001a57983 */ /* 0x000f220000100800 */
[----:B------:R-:W-:-:S03]  /*2eaa0*/  FFMA.RM R93, R93, R124, 12582913 ;  /* 0x4b4000015d5d7423 */ /* 0x000fc6000000407c */
        /* <DEDUP_REMOVED lines=18> */
[----:B------:R-:W2:Y:S02]  /*2ebd0*/  LDL.LU R166, [R1+0x70] ;  /* 0x0000700001a67983 */ /* 0x000ea40000300800 */
[----:B------:R-:W-:Y:S01]  /*2ebe0*/  FADD R94, R94, R179 ;  /* 0x000000b35e5e7221 */ /* 0x000fe20000000000 */
[----:B0-----:R-:W-:Y:S01]  /*2ebf0*/  FMUL R93, R93, R95 ;  /* 0x0000005f5d5d7220 */ /* 0x001fe20000400000 */
[----:B------:R-:W2:Y:S02]  /*2ec00*/  LDL R180, [R1+0x2e0] ;  /* 0x0002e00001b47983 */ /* 0x000ea40000100800 */
[----:B------:R-:W-:-:S02]  /*2ec10*/  FADD R97, R94, R97 ;  /* 0x000000615e617221 */ /* 0x000fc40000000000 */
[----:B------:R-:W2:Y:S01]  /*2ec20*/  LDL R178, [R1+0x2dc] ;  /* 0x0002dc0001b27983 */ /* 0x000ea20000100800 */
[----:B---3--:R-:W-:-:S03]  /*2ec30*/  FADD R95, -R125, R172 ;  /* 0x000000ac7d5f7221 */ /* 0x008fc60000000100 */
[----:B------:R-:W3:Y:S01]  /*2ec40*/  LDL R172, [R1+0x2f4] ;  /* 0x0002f40001ac7983 */ /* 0x000ee20000100800 */
[----:B------:R-:W-:-:S03]  /*2ec50*/  FFMA.SAT R94, R95, R126, 0.5 ;  /* 0x3f0000005f5e7423 */ /* 0x000fc6000000207e */
[----:B------:R-:W3:Y:S01]  /*2ec60*/  LDL R179, [R1+0x2d0] ;  /* 0x0002d00001b37983 */ /* 0x000ee20000100800 */
[----:B----4-:R-:W-:Y:S01]  /*2ec70*/  FADD R97, R97, R170 ;  /* 0x000000aa61617221 */ /* 0x010fe20000000000 */
[----:B------:R-:W-:Y:S02]  /*2ec80*/  FFMA.RM R94, R94, R124, 12582913 ;  /* 0x4b4000015e5e7423 */ /* 0x000fe4000000407c */
[----:B------:R-:W4:Y:S01]  /*2ec90*/  LDL R170, [R1+0x2f0] ;  /* 0x0002f00001aa7983 */ /* 0x000f220000100800 */
[----:B------:R-:W-:Y:S01]  /*2eca0*/  FADD R97, R97, R177 ;  /* 0x000000b161617221 */ /* 0x000fe20000000000 */
[----:B------:R-:W-:Y:S02]  /*2ecb0*/  FADD R96, R94, -12583039 ;  /* 0xcb40007f5e607421 */ /* 0x000fe40000000000 */
[----:B------:R-:W4:Y:S01]  /*2ecc0*/  LDL R177, [R1+0x2c8] ;  /* 0x0002c80001b17983 */ /* 0x000f220000100800 */
[----:B------:R-:W-:-:S03]  /*2ecd0*/  FADD R97, R97, R165 ;  /* 0x000000a561617221 */ /* 0x000fc60000000000 */
[----:B------:R-:W4:Y:S01]  /*2ece0*/  LDL R165, [R1+0x2ec] ;  /* 0x0002ec0001a57983 */ /* 0x000f220000100800 */
[----:B------:R-:W-:-:S04]  /*2ecf0*/  FFMA R96, R95, 1.4426950216293334961, -R96 ;  /* 0x3fb8aa3b5f607823 */ /* 0x000fc80000000860 */
[----:B------:R-:W-:Y:S01]  /*2ed00*/  FFMA R96, R95, 1.925963033500011079e-08, R96 ;  /* 0x32a570605f607823 */ /* 0x000fe20000000060 */
[----:B------:R-:W-:Y:S01]  /*2ed10*/  FADD R95, R97, R176 ;  /* 0x000000b0615f7221 */ /* 0x000fe20000000000 */
[----:B------:R-:W-:Y:S01]  /*2ed20*/  SHF.L.U32 R94, R94, 0x17, RZ ;  /* 0x000000175e5e7819 */ /* 0x000fe200000006ff */
        /* <DEDUP_REMOVED lines=8> */
[----:B------:R-:W-:Y:S02]  /*2edb0*/  FADD R95, R95, R169 ;  /* 0x000000a95f5f7221 */ /* 0x000fe40000000000 */
[----:B------:R-:W4:Y:S01]  /*2edc0*/  LDL R169, [R1+0x2d8] ;  /* 0x0002d80001a97983 */ /* 0x000f220000100800 */
[----:B0-----:R-:W-:Y:S01]  /*2edd0*/  FMUL R94, R94, R96 ;  /* 0x000000605e5e7220 */ /* 0x001fe20000400000 */
[----:B------:R-:W-:Y:S02]  /*2ede0*/  FADD R95, R95, R168 ;  /* 0x000000a85f5f7221 */ /* 0x000fe40000000000 */
[----:B------:R-:W4:Y:S02]  /*2edf0*/  LDL R168, [R1+0x2d4] ;  /* 0x0002d40001a87983 */ /* 0x000f240000100800 */
[----:B------:R-:W-:-:S02]  /*2ee00*/  FADD R95, R95, R173 ;  /* 0x000000ad5f5f7221 */ /* 0x000fc40000000000 */
[----:B------:R-:W4:Y:S02]  /*2ee10*/  LDL R173, [R1+0x2b8] ;  /* 0x0002b80001ad7983 */ /* 0x000f240000100800 */
[----:B------:R-:W-:Y:S01]  /*2ee20*/  FADD R98, R95, R98 ;  /* 0x000000625f627221 */ /* 0x000fe20000000000 */
[----:B--2---:R-:W-:Y:S02]  /*2ee30*/  FADD R96, -R125, R166 ;  /* 0x000000a67d607221 */ /* 0x004fe40000000100 */
[----:B------:R-:W2:Y:S01]  /*2ee40*/  LDL R166, [R1+0x2cc] ;  /* 0x0002cc0001a67983 */ /* 0x000ea20000100800 */
[----:B---3--:R-:W-:Y:S01]  /*2ee50*/  FADD R98, R98, R172 ;  /* 0x000000ac62627221 */ /* 0x008fe20000000000 */
[----:B------:R-:W-:Y:S02]  /*2ee60*/  FFMA.SAT R95, R96, R126, 0.5 ;  /* 0x3f000000605f7423 */ /* 0x000fe4000000207e */
[----:B------:R-:W3:Y:S01]  /*2ee70*/  LDL R172, [R1+0x2b0] ;  /* 0x0002b00001ac7983 */ /* 0x000ee20000100800 */
[----:B----4-:R-:W-:Y:S01]  /*2ee80*/  FADD R98, R98, R170 ;  /* 0x000000aa62627221 */ /* 0x010fe20000000000 */
[----:B------:R-:W-:-:S02]  /*2ee90*/  FFMA.RM R95, R95, R124, 12582913 ;  /* 0x4b4000015f5f7423 */ /* 0x000fc4000000407c */
[----:B------:R-:W4:Y:S01]  /*2eea0*/  LDL R170, [R1+0x2ac] ;  /* 0x0002ac0001aa7983 */ /* 0x000f220000100800 */
[----:B------:R-:W-:-:S03]  /*2eeb0*/  FADD R98, R98, R165 ;  /* 0x000000a562627221 */ /* 0x000fc60000000000 */
[----:B------:R-:W3:Y:S01]  /*2eec0*/  LDL R165, [R1+0x2b4] ;  /* 0x0002b40001a57983 */ /* 0x000ee20000100800 */
[----:B------:R-:W-:-:S04]  /*2eed0*/  FADD R97, R95, -12583039 ;  /* 0xcb40007f5f617421 */ /* 0x000fc80000000000 */
[----:B------:R-:W-:-:S04]  /*2eee0*/  FFMA R97, R96, 1.4426950216293334961, -R97 ;  /* 0x3fb8aa3b60617823 */ /* 0x000fc80000000861 */
[----:B------:R-:W-:Y:S01]  /*2eef0*/  FFMA R97, R96, 1.925963033500011079e-08, R97 ;  /* 0x32a5706060617823 */ /* 0x000fe20000000061 */
[----:B------:R-:W-:Y:S02]  /*2ef00*/  FADD R96, R98, R171 ;  /* 0x000000ab62607221 */ /* 0x000fe40000000000 */
[----:B------:R-:W4:Y:S02]  /*2ef10*/  LDL R171, [R1+0x2a8] ;  /* 0x0002a80001ab7983 */ /* 0x000f240000100800 */
[----:B------:R-:W-:Y:S02]  /*2ef20*/  FADD R96, R96, R241 ;  /* 0x000000f160607221 */ /* 0x000fe40000000000 */
[----:B------:R-:W4:Y:S02]  /*2ef30*/  LDL.LU R241, [R1+0x7ac] ;  /* 0x0007ac0001f17983 */ /* 0x000f240000300800 */
[----:B------:R-:W-:-:S04]  /*2ef40*/  FADD R96, R96, R180 ;  /* 0x000000b460607221 */ /* 0x000fc80000000000 */
[----:B------:R-:W-:-:S04]  /*2ef50*/  FADD R96, R96, R178 ;  /* 0x000000b260607221 */ /* 0x000fc80000000000 */
[----:B------:R-:W-:Y:S02]  /*2ef60*/  FADD R96, R96, R169 ;  /* 0x000000a960607221 */ /* 0x000fe40000000000 */
[----:B------:R-:W4:Y:S02]  /*2ef70*/  LDL R169, [R1+0x2a4] ;  /* 0x0002a40001a97983 */ /* 0x000f240000100800 */
[----:B------:R-:W-:Y:S02]  /*2ef80*/  FADD R96, R96, R168 ;  /* 0x000000a860607221 */ /* 0x000fe40000000000 */
[----:B------:R-:W4:Y:S02]  /*2ef90*/  LDL.LU R168, [R1+0x58] ;  /* 0x0000580001a87983 */ /* 0x000f240000300800 */
[----:B------:R-:W-:Y:S02]  /*2efa0*/  FADD R96, R96, R179 ;  /* 0x000000b360607221 */ /* 0x000fe40000000000 */
[----:B------:R-:W4:Y:S04]  /*2efb0*/  LDL R184, [R1+0x290] ;  /* 0x0002900001b87983 */ /* 0x000f280000100800 */
[----:B------:R-:W4:Y:S01]  /*2efc0*/  LDL R182, [R1+0x28c] ;  /* 0x00028c0001b67983 */ /* 0x000f220000100800 */
[----:B------:R-:W0:Y:S03]  /*2efd0*/  MUFU.EX2 R97, R97 ;  /* 0x0000006100617308 */ /* 0x000e260000000800 */
[----:B------:R-:W4:Y:S04]  /*2efe0*/  LDL R183, [R1+0x288] ;  /* 0x0002880001b77983 */ /* 0x000f280000100800 */
[----:B------:R-:W4:Y:S04]  /*2eff0*/  LDL R181, [R1+0x284] ;  /* 0x0002840001b57983 */ /* 0x000f280000100800 */
[----:B------:R-:W4:Y:S01]  /*2f000*/  LDL R180, [R1+0x280] ;  /* 0x0002800001b47983 */ /* 0x000f220000100800 */
[----:B------:R-:W-:-:S03]  /*2f010*/  SHF.L.U32 R95, R95, 0x17, RZ ;  /* 0x000000175f5f7819 */ /* 0x000fc600000006ff */
[----:B------:R-:W4:Y:S04]  /*2f020*/  LDL R178, [R1+0x27c] ;  /* 0x00027c0001b27983 */ /* 0x000f280000100800 */
[----:B------:R-:W4:Y:S01]  /*2f030*/  LDL R179, [R1+0x278] ;  /* 0x0002780001b37983 */ /* 0x000f220000100800 */
[----:B--2---:R-:W-:-:S03]  /*2f040*/  FADD R98, R96, R166 ;  /* 0x000000a660627221 */ /* 0x004fc60000000000 */
[----:B------:R-:W2:Y:S01]  /*2f050*/  LDL R166, [R1+0x29c] ;  /* 0x00029c0001a67983 */ /* 0x000ea20000100800 */
[----:B------:R-:W-:-:S04]  /*2f060*/  FADD R98, R98, R177 ;  /* 0x000000b162627221 */ /* 0x000fc80000000000 */
[----:B------:R-:W-:-:S04]  /*2f070*/  FADD R98, R98, R176 ;  /* 0x000000b062627221 */ /* 0x000fc80000000000 */
[----:B------:R-:W-:-:S04]  /*2f080*/  FADD R98, R98, R174 ;  /* 0x000000ae62627221 */ /* 0x000fc80000000000 */
[----:B------:R-:W-:-:S04]  /*2f090*/  FADD R98, R98, R175 ;  /* 0x000000af62627221 */ /* 0x000fc80000000000 */
[----:B------:R-:W-:-:S04]  /*2f0a0*/  FADD R98, R98, R173 ;  /* 0x000000ad62627221 */ /* 0x000fc80000000000 */
[----:B---3--:R-:W-:Y:S02]  /*2f0b0*/  FADD R98, R98, R165 ;  /* 0x000000a562627221 */ /* 0x008fe40000000000 */
[----:B------:R-:W3:Y:S01]  /*2f0c0*/  LDL R165, [R1+0x294] ;  /* 0x0002940001a57983 */ /* 0x000ee20000100800 */
[----:B0-----:R-:W-:-:S03]  /*2f0d0*/  FMUL R95, R95, R97 ;  /* 0x000000615f5f7220 */ /* 0x001fc60000400000 */
[----:B------:R-:W3:Y:S04]  /*2f0e0*/  LDL.LU R177, [R1+0x5c] ;  /* 0x00005c0001b17983 */ /* 0x000ee80000300800 */
[----:B------:R-:W3:Y:S04]  /*2f0f0*/  LDL R176, [R1+0x270] ;  /* 0x0002700001b07983 */ /* 0x000ee80000100800 */
[----:B------:R-:W3:Y:S04]  /*2f100*/  LDL R174, [R1+0x26c] ;  /* 0x00026c0001ae7983 */ /* 0x000ee80000100800 */
[----:B------:R-:W3:Y:S01]  /*2f110*/  LDL R175, [R1+0x268] ;  /* 0x0002680001af7983 */ /* 0x000ee20000100800 */
[----:B----4-:R-:W-:-:S03]  /*2f120*/  FADD R241, -R125, R241 ;  /* 0x000000f17df17221 */ /* 0x010fc60000000100 */
[----:B------:R-:W4:Y:S01]  /*2f130*/  LDL R173, [R1+0x264] ;  /* 0x0002640001ad7983 */ /* 0x000f220000100800 */
[----:B------:R-:W-:-:S04]  /*2f140*/  FFMA.SAT R96, R241, R126, 0.5 ;  /* 0x3f000000f1607423 */ /* 0x000fc8000000207e */
[----:B------:R-:W-:-:S04]  /*2f150*/  FFMA.RM R96, R96, R124, 12582913 ;  /* 0x4b40000160607423 */ /* 0x000fc8000000407c */
[----:B------:R-:W-:-:S04]  /*2f160*/  FADD R97, R96, -12583039 ;  /* 0xcb40007f60617421 */ /* 0x000fc80000000000 */
[----:B------:R-:W-:-:S04]  /*2f170*/  FFMA R97, R241, 1.4426950216293334961, -R97 ;  /* 0x3fb8aa3bf1617823 */ /* 0x000fc80000000861 */
[----:B------:R-:W-:-:S06]  /*2f180*/  FFMA R97, R241, 1.925963033500011079e-08, R97 ;  /* 0x32a57060f1617823 */ /* 0x000fcc0000000061 */
[----:B------:R-:W0:Y:S01]  /*2f190*/  MUFU.EX2 R97, R97 ;  /* 0x0000006100617308 */ /* 0x000e220000000800 */
[----:B------:R-:W-:Y:S02]  /*2f1a0*/  FADD R98, R98, R172 ;  /* 0x000000ac62627221 */ /* 0x000fe40000000000 */
[----:B------:R-:W4:Y:S02]  /*2f1b0*/  LDL R172, [R1+0x260] ;  /* 0x0002600001ac7983 */ /* 0x000f240000100800 */
[----:B------:R-:W-:Y:S01]  /*2f1c0*/  FADD R98, R98, R170 ;  /* 0x000000aa62627221 */ /* 0x000fe20000000000 */
[----:B------:R-:W-:Y:S01]  /*2f1d0*/  SHF.L.U32 R96, R96, 0x17, RZ ;  /* 0x0000001760607819 */ /* 0x000fe200000006ff */
[----:B------:R-:W4:Y:S02]  /*2f1e0*/  LDL R170, [R1+0x25c] ;  /* 0x00025c0001aa7983 */ /* 0x000f240000100800 */
[----:B------:R-:W-:Y:S02]  /*2f1f0*/  FADD R98, R98, R171 ;  /* 0x000000ab62627221 */ /* 0x000fe40000000000 */
[----:B------:R-:W4:Y:S01]  /*2f200*/  LDL R171, [R1+0x258] ;  /* 0x0002580001ab7983 */ /* 0x000f220000100800 */
[----:B0-----:R-:W-:Y:S01]  /*2f210*/  FMUL R96, R96, R97 ;  /* 0x0000006160607220 */ /* 0x001fe20000400000 */
[----:B------:R-:W-:-:S02]  /*2f220*/  FADD R97, R98, R169 ;  /* 0x000000a962617221 */ /* 0x000fc40000000000 */
[----:B------:R-:W4:Y:S01]  /*2f230*/  LDL R169, [R1+0x254] ;  /* 0x0002540001a97983 */ /* 0x000f220000100800 */
[----:B------:R-:W-:Y:S01]  /*2f240*/  FADD R98, -R125, R168 ;  /* 0x000000a87d627221 */ /* 0x000fe20000000100 */
[----:B------:R-:W-:Y:S02]  /*2f250*/  FADD R100, R97, R100 ;  /* 0x0000006461647221 */ /* 0x000fe40000000000 */
[----:B------:R-:W4:Y:S02]  /*2f260*/  LDL R168, [R1+0x250] ;  /* 0x0002500001a87983 */ /* 0x000f240000100800 */
[----:B--2---:R-:W-:Y:S02]  /*2f270*/  FADD R100, R100, R166 ;  /* 0x000000a664647221 */ /* 0x004fe40000000000 */
[----:B------:R-:W2:Y:S01]  /*2f280*/  LDL R166, [R1+0x24c] ;  /* 0x00024c0001a67983 */ /* 0x000ea20000100800 */
[----:B------:R-:W-:Y:S01]  /*2f290*/  FFMA.SAT R97, R98, R126, 0.5 ;  /* 0x3f00000062617423 */ /* 0x000fe2000000207e */
[----:B------:R-:W-:-:S03]  /*2f2a0*/  FADD R100, R100, R99 ;  /* 0x0000006364647221 */ /* 0x000fc60000000000 */
[----:B------:R-:W-:-:S04]  /*2f2b0*/  FFMA.RM R97, R97, R124, 12582913 ;  /* 0x4b40000161617423 */ /* 0x000fc8000000407c */
[----:B------:R-:W-:-:S04]  /*2f2c0*/  FADD R99, R97, -12583039 ;  /* 0xcb40007f61637421 */ /* 0x000fc80000000000 */
[----:B------:R-:W-:-:S04]  /*2f2d0*/  FFMA R99, R98, 1.4426950216293334961, -R99 ;  /* 0x3fb8aa3b62637823 */ /* 0x000fc80000000863 */
[----:B------:R-:W-:Y:S01]  /*2f2e0*/  FFMA R99, R98, 1.925963033500011079e-08, R99 ;  /* 0x32a5706062637823 */ /* 0x000fe20000000063 */
[----:B---3--:R-:W-:-:S05]  /*2f2f0*/  FADD R100, R100, R165 ;  /* 0x000000a564647221 */ /* 0x008fca0000000000 */
[----:B------:R-:W0:Y:S01]  /*2f300*/  MUFU.EX2 R99, R99 ;  /* 0x0000006300637308 */ /* 0x000e220000000800 */
[----:B------:R-:W-:Y:S01]  /*2f310*/  SHF.L.U32 R97, R97, 0x17, RZ ;  /* 0x0000001761617819 */ /* 0x000fe200000006ff */
[----:B------:R-:W3:Y:S01]  /*2f320*/  LDL.LU R165, [R1+0x60] ;  /* 0x0000600001a57983 */ /* 0x000ee20000300800 */
[----:B------:R-:W-:-:S04]  /*2f330*/  FADD R98, R100, R184 ;  /* 0x000000b864627221 */ /* 0x000fc80000000000 */
[----:B------:R-:W-:-:S04]  /*2f340*/  FADD R98, R98, R182 ;  /* 0x000000b662627221 */ /* 0x000fc80000000000 */
[----:B------:R-:W-:-:S04]  /*2f350*/  FADD R98, R98, R183 ;  /* 0x000000b762627221 */ /* 0x000fc80000000000 */
[----:B------:R-:W-:-:S04]  /*2f360*/  FADD R98, R98, R181 ;  /* 0x000000b562627221 */ /* 0x000fc80000000000 */
[----:B------:R-:W-:-:S04]  /*2f370*/  FADD R98, R98, R180 ;  /* 0x000000b462627221 */ /* 0x000fc80000000000 */
[----:B------:R-:W-:Y:S01]  /*2f380*/  FADD R98, R98, R178 ;  /* 0x000000b262627221 */ /* 0x000fe20000000000 */
[----:B0-----:R-:W-:Y:S01]  /*2f390*/  FMUL R97, R97, R99 ;  /* 0x0000006361617220 */ /* 0x001fe20000400000 */
[----:B------:R-:W-:Y:S02]  /*2f3a0*/  FADD R99, -R125, R177 ;  /* 0x000000b17d637221 */ /* 0x000fe40000000100 */
[----:B------:R-:W-:-:S04]  /*2f3b0*/  FADD R98, R98, R179 ;  /* 0x000000b362627221 */ /* 0x000fc80000000000 */
[----:B------:R-:W-:Y:S01]  /*2f3c0*/  FADD R101, R98, R101 ;  /* 0x0000006562657221 */ /* 0x000fe20000000000 */
[----:B------:R-:W-:-:S03]  /*2f3d0*/  FFMA.SAT R98, R99, R126, 0.5 ;  /* 0x3f00000063627423 */ /* 0x000fc6000000207e */
[----:B------:R-:W-:Y:S01]  /*2f3e0*/  FADD R101, R101, R176 ;  /* 0x000000b065657221 */ /* 0x000fe20000000000 */
[----:B------:R-:W-:-:S03]  /*2f3f0*/  FFMA.RM R98, R98, R124, 12582913 ;  /* 0x4b40000162627423 */ /* 0x000fc6000000407c */
[----:B------:R-:W-:Y:S01]  /*2f400*/  FADD R101, R101, R174 ;  /* 0x000000ae65657221 */ /* 0x000fe20000000000 */
[----:B------:R-:W-:-:S03]  /*2f410*/  FADD R100, R98, -12583039 ;  /* 0xcb40007f62647421 */ /* 0x000fc60000000000 */
[----:B------:R-:W-:Y:S01]  /*2f420*/  FADD R101, R101, R175 ;  /* 0x000000af65657221 */ /* 0x000fe20000000000 */
[----:B------:R-:W-:-:S04]  /*2f430*/  FFMA R100, R99, 1.4426950216293334961, -R100 ;  /* 0x3fb8aa3b63647823 */ /* 0x000fc80000000864 */
[----:B------:R-:W-:Y:S01]  /*2f440*/  FFMA R100, R99, 1.925963033500011079e-08, R100 ;  /* 0x32a5706063647823 */ /* 0x000fe20000000064 */
[----:B----4-:R-:W-:-:S04]  /*2f450*/  FADD R99, R101, R173 ;  /* 0x000000ad65637221 */ /* 0x010fc80000000000 */
[----:B------:R-:W-:-:S04]  /*2f460*/  FADD R99, R99, R172 ;  /* 0x000000ac63637221 */ /* 0x000fc80000000000 */
[----:B------:R-:W-:-:S04]  /*2f470*/  FADD R99, R99, R170 ;  /* 0x000000aa63637221 */ /* 0x000fc80000000000 */
[----:B------:R-:W-:-:S04]  /*2f480*/  FADD R99, R99, R171 ;  /* 0x000000ab63637221 */ /* 0x000fc80000000000 */
[----:B------:R-:W-:-:S04]  /*2f490*/  FADD R99, R99, R169 ;  /* 0x000000a963637221 */ /* 0x000fc80000000000 */
[----:B------:R-:W-:-:S04]  /*2f4a0*/  FADD R99, R99, R168 ;  /* 0x000000a863637221 */ /* 0x000fc80000000000 */
[----:B--2---:R-:W-:-:S04]  /*2f4b0*/  FADD R99, R99, R166 ;  /* 0x000000a663637221 */ /* 0x004fc80000000000 */
[----:B------:R-:W-:-:S04]  /*2f4c0*/  FADD R102, R99, R102 ;  /* 0x0000006663667221 */ /* 0x000fc80000000000 */
[----:B------:R-:W-:Y:S02]  /*2f4d0*/  FADD R102, R102, R243 ;  /* 0x000000f366667221 */ /* 0x000fe40000000000 */
[----:B------:R-:W2:Y:S04]  /*2f4e0*/  LDL.LU R243, [R1+0x7a8] ;  /* 0x0007a80001f37983 */ /* 0x000ea80000300800 */
[----:B------:R-:W4:Y:S04]  /*2f4f0*/  LDL R175, [R1+0x4] ;  /* 0x0000040001af7983 */ /* 0x000f280000100800 */
[----:B------:R-:W4:Y:S04]  /*2f500*/  LDL R173, [R1] ;  /* 0x0000000001ad7983 */ /* 0x000f280000100800 */
[----:B------:R-:W4:Y:S04]  /*2f510*/  LDL R172, [R1+0x14] ;  /* 0x0000140001ac7983 */ /* 0x000f280000100800 */
[----:B------:R-:W4:Y:S04]  /*2f520*/  LDL R170, [R1+0x10] ;  /* 0x0000100001aa7983 */ /* 0x000f280000100800 */
[----:B------:R-:W4:Y:S04]  /*2f530*/  LDL.LU R171, [R1+0x4c] ;  /* 0x00004c0001ab7983 */ /* 0x000f280000300800 */
[----:B------:R-:W4:Y:S01]  /*2f540*/  LDL R169, [R1+0x8] ;  /* 0x0000080001a97983 */ /* 0x000f220000100800 */
[----:B------:R-:W0:Y:S01]  /*2f550*/  MUFU.EX2 R100, R100 ;  /* 0x0000006400647308 */ /* 0x000e220000000800 */
[----:B------:R-:W-:Y:S01]  /*2f560*/  SHF.L.U32 R98, R98, 0x17, RZ ;  /* 0x0000001762627819 */ /* 0x000fe200000006ff */
[----:B------:R-:W-:Y:S01]  /*2f570*/  FADD R102, R102, R231 ;  /* 0x000000e766667221 */ /* 0x000fe20000000000 */
[----:B------:R-:W4:Y:S04]  /*2f580*/  LDL R168, [R1+0x1c] ;  /* 0x00001c0001a87983 */ /* 0x000f280000100800 */
[----:B------:R-:W4:Y:S01]  /*2f590*/  LDL R166, [R1+0x18] ;  /* 0x0000180001a67983 */ /* 0x000f220000100800 */
[----:B0-----:R-:W-:Y:S01]  /*2f5a0*/  FMUL R98, R98, R100 ;  /* 0x0000006462627220 */ /* 0x001fe20000400000 */
[----:B---3--:R-:W-:Y:S01]  /*2f5b0*/  FADD R100, -R125, R165 ;  /* 0x000000a57d647221 */ /* 0x008fe20000000100 */
[----:B------:R-:W-:Y:S01]  /*2f5c0*/  FADD R102, R102, R230 ;  /* 0x000000e666667221 */ /* 0x000fe20000000000 */
[----:B------:R-:W3:Y:S02]  /*2f5d0*/  LDL.LU R165, [R1+0x54] ;  /* 0x0000540001a57983 */ /* 0x000ee40000300800 */
[----:B------:R-:W-:-:S04]  /*2f5e0*/  FFMA.SAT R99, R100, R126, 0.5 ;  /* 0x3f00000064637423 */ /* 0x000fc8000000207e */
[----:B------:R-:W-:-:S04]  /*2f5f0*/  FFMA.RM R99, R99, R124, 12582913 ;  /* 0x4b40000163637423 */ /* 0x000fc8000000407c */
[----:B------:R-:W-:-:S04]  /*2f600*/  FADD R101, R99, -12583039 ;  /* 0xcb40007f63657421 */ /* 0x000fc80000000000 */
[----:B------:R-:W-:-:S04]  /*2f610*/  FFMA R101, R100, 1.4426950216293334961, -R101 ;  /* 0x3fb8aa3b64657823 */ /* 0x000fc80000000865 */
[----:B------:R-:W-:Y:S01]  /*2f620*/  FFMA R101, R100, 1.925963033500011079e-08, R101 ;  /* 0x32a5706064657823 */ /* 0x000fe20000000065 */
[----:B------:R-:W-:-:S04]  /*2f630*/  FADD R100, R102, R235 ;  /* 0x000000eb66647221 */ /* 0x000fc80000000000 */
[----:B------:R-:W-:-:S04]  /*2f640*/  FADD R100, R100, R234 ;  /* 0x000000ea64647221 */ /* 0x000fc80000000000 */
[----:B------:R-:W-:-:S04]  /*2f650*/  FADD R100, R100, R233 ;  /* 0x000000e964647221 */ /* 0x000fc80000000000 */
[----:B------:R-:W-:Y:S01]  /*2f660*/  FADD R100, R100, R232 ;  /* 0x000000e864647221 */ /* 0x000fe20000000000 */
[----:B------:R-:W0:Y:S03]  /*2f670*/  MUFU.EX2 R101, R101 ;  /* 0x0000006500657308 */ /* 0x000e260000000800 */
[----:B------:R-:W-:-:S04]  /*2f680*/  FADD R100, R100, R239 ;  /* 0x000000ef64647221 */ /* 0x000fc80000000000 */
[----:B------:R-:W-:-:S04]  /*2f690*/  FADD R100, R100, R238 ;  /* 0x000000ee64647221 */ /* 0x000fc80000000000 */
[----:B------:R-:W-:Y:S01]  /*2f6a0*/  FADD R100, R100, R237 ;  /* 0x000000ed64647221 */ /* 0x000fe20000000000 */
[----:B------:R-:W-:-:S03]  /*2f6b0*/  SHF.L.U32 R99, R99, 0x17, RZ ;  /* 0x0000001763637819 */ /* 0x000fc600000006ff */
[----:B------:R-:W-:-:S04]  /*2f6c0*/  FADD R102, R100, R236 ;  /* 0x000000ec64667221 */ /* 0x000fc80000000000 */
[----:B------:R-:W-:Y:S01]  /*2f6d0*/  FADD R102, R102, R246 ;  /* 0x000000f666667221 */ /* 0x000fe20000000000 */
[----:B0-----:R-:W-:-:S03]  /*2f6e0*/  FMUL R99, R99, R101 ;  /* 0x0000006563637220 */ /* 0x001fc60000400000 */
[----:B------:R-:W-:-:S04]  /*2f6f0*/  FADD R102, R102, R244 ;  /* 0x000000f466667221 */ /* 0x000fc80000000000 */
[----:B------:R-:W-:-:S04]  /*2f700*/  FADD R102, R102, R242 ;  /* 0x000000f266667221 */ /* 0x000fc80000000000 */
[----:B------:R-:W-:Y:S01]  /*2f710*/  FADD R102, R102, R240 ;  /* 0x000000f066667221 */ /* 0x000fe20000000000 */
[----:B--2---:R-:W-:-:S04]  /*2f720*/  FADD R243, -R125, R243 ;  /* 0x000000f37df37221 */ /* 0x004fc80000000100 */
[----:B------:R-:W-:-:S04]  /*2f730*/  FFMA.SAT R100, R243, R126, 0.5 ;  /* 0x3f000000f3647423 */ /* 0x000fc8000000207e */
[----:B------:R-:W-:-:S04]  /*2f740*/  FFMA.RM R100, R100, R124, 12582913 ;  /* 0x4b40000164647423 */ /* 0x000fc8000000407c */
[----:B------:R-:W-:-:S04]  /*2f750*/  FADD R101, R100, -12583039 ;  /* 0xcb40007f64657421 */ /* 0x000fc80000000000 */
[----:B------:R-:W-:-:S04]  /*2f760*/  FFMA R101, R243, 1.4426950216293334961, -R101 ;  /* 0x3fb8aa3bf3657823 */ /* 0x000fc80000000865 */
[----:B------:R-:W-:Y:S01]  /*2f770*/  FFMA R101, R243, 1.925963033500011079e-08, R101 ;  /* 0x32a57060f3657823 */ /* 0x000fe20000000065 */
[----:B----4-:R-:W-:-:S05]  /*2f780*/  FADD R102, R102, R175 ;  /* 0x000000af66667221 */ /* 0x010fca0000000000 */
[----:B------:R-:W0:Y:S01]  /*2f790*/  MUFU.EX2 R101, R101 ;  /* 0x0000006500657308 */ /* 0x000e220000000800 */
        /* <DEDUP_REMOVED lines=8> */
[----:B------:R-:W-:-:S04]  /*2f820*/  FADD R104, R104, R169 ;  /* 0x000000a968687221 */ /* 0x000fc80000000000 */
[----:B------:R-:W-:-:S04]  /*2f830*/  FADD R104, R104, R103 ;  /* 0x0000006768687221 */ /* 0x000fc80000000000 */
[----:B------:R-:W-:Y:S02]  /*2f840*/  FADD R104, R104, R127 ;  /* 0x0000007f68687221 */ /* 0x000fe40000000000 */
[----:B------:R-:W2:Y:S01]  /*2f850*/  LDL.LU R127, [R1+0x50] ;  /* 0x00005000017f7983 */ /* 0x000ea20000300800 */
[----:B------:R-:W-:-:S04]  /*2f860*/  FADD R102, -R125, R171 ;  /* 0x000000ab7d667221 */ /* 0x000fc80000000100 */
[----:B------:R-:W-:-:S04]  /*2f870*/  FFMA.SAT R101, R102, R126, 0.5 ;  /* 0x3f00000066657423 */ /* 0x000fc8000000207e */
[----:B------:R-:W-:-:S04]  /*2f880*/  FFMA.RM R101, R101, R124, 12582913 ;  /* 0x4b40000165657423 */ /* 0x000fc8000000407c */
[----:B------:R-:W-:-:S04]  /*2f890*/  FADD R103, R101, -12583039 ;  /* 0xcb40007f65677421 */ /* 0x000fc80000000000 */
[----:B------:R-:W-:-:S04]  /*2f8a0*/  FFMA R103, R102, 1.4426950216293334961, -R103 ;  /* 0x3fb8aa3b66677823 */ /* 0x000fc80000000867 */
[----:B------:R-:W-:Y:S01]  /*2f8b0*/  FFMA R103, R102, 1.925963033500011079e-08, R103 ;  /* 0x32a5706066677823 */ /* 0x000fe20000000067 */
[----:B------:R-:W-:-:S04]  /*2f8c0*/  FADD R102, R104, R168 ;  /* 0x000000a868667221 */ /* 0x000fc80000000000 */
[----:B------:R-:W-:Y:S01]  /*2f8d0*/  FADD R102, R102, R166 ;  /* 0x000000a666667221 */ /* 0x000fe20000000000 */
[----:B------:R-:W0:Y:S03]  /*2f8e0*/  MUFU.EX2 R103, R103 ;  /* 0x0000006700677308 */ /* 0x000e260000000800 */
[----:B------:R-:W-:Y:S01]  /*2f8f0*/  FADD R102, R102, R250 ;  /* 0x000000fa66667221 */ /* 0x000fe20000000000 */
[----:B------:R-:W-:Y:S01]  /*2f900*/  SHF.L.U32 R101, R101, 0x17, RZ ;  /* 0x0000001765657819 */ /* 0x000fe200000006ff */
[----:B------:R-:W4:Y:S02]  /*2f910*/  LDL.LU R250, [R1+0x7a4] ;  /* 0x0007a40001fa7983 */ /* 0x000f240000300800 */
[----:B------:R-:W-:Y:S02]  /*2f920*/  FADD R102, R102, R251 ;  /* 0x000000fb66667221 */ /* 0x000fe40000000000 */
[----:B------:R-:W4:Y:S02]  /*2f930*/  LDL.LU R251, [R1+0x7a0] ;  /* 0x0007a00001fb7983 */ /* 0x000f240000300800 */
[----:B------:R-:W-:-:S02]  /*2f940*/  FADD R102, R102, R129 ;  /* 0x0000008166667221 */ /* 0x000fc40000000000 */
[----:B------:R-:W4:Y:S02]  /*2f950*/  LDL.LU R129, [R1+0x79c] ;  /* 0x00079c0001817983 */ /* 0x000f240000300800 */
[----:B------:R-:W-:Y:S01]  /*2f960*/  FADD R102, R102, R122 ;  /* 0x0000007a66667221 */ /* 0x000fe20000000000 */
[----:B0-----:R-:W-:Y:S01]  /*2f970*/  FMUL R101, R101, R103 ;  /* 0x0000006765657220 */ /* 0x001fe20000400000 */
[----:B---3--:R-:W-:Y:S02]  /*2f980*/  FADD R103, -R125, R165 ;  /* 0x000000a57d677221 */ /* 0x008fe40000000100 */
[----:B------:R-:W-:Y:S01]  /*2f990*/  FADD R102, R102, R249 ;  /* 0x000000f966667221 */ /* 0x000fe20000000000 */
[----:B------:R-:W3:Y:S03]  /*2f9a0*/  LDL.LU R122, [R1+0x798] ;  /* 0x00079800017a7983 */ /* 0x000ee60000300800 */
[----:B------:R-:W-:Y:S01]  /*2f9b0*/  FADD R105, R102, R105 ;  /* 0x0000006966697221 */ /* 0x000fe20000000000 */
[----:B------:R-:W-:Y:S01]  /*2f9c0*/  FFMA.SAT R102, R103, R126, 0.5 ;  /* 0x3f00000067667423 */ /* 0x000fe2000000207e */
[----:B------:R-:W4:Y:S02]  /*2f9d0*/  LDL.LU R249, [R1+0x794] ;  /* 0x0007940001f97983 */ /* 0x000f240000300800 */
[----:B------:R-:W-:Y:S01]  /*2f9e0*/  FADD R105, R105, R128 ;  /* 0x0000008069697221 */ /* 0x000fe20000000000 */
[----:B------:R-:W-:Y:S01]  /*2f9f0*/  FFMA.RM R102, R102, R124, 12582913 ;  /* 0x4b40000166667423 */ /* 0x000fe2000000407c */
[----:B------:R-:W3:Y:S02]  /*2fa00*/  LDL.LU R128, [R1+0x790] ;  /* 0x0007900001807983 */ /* 0x000ee40000300800 */
[----:B------:R-:W-:Y:S01]  /*2fa10*/  FADD R105, R105, R252 ;  /* 0x000000fc69697221 */ /* 0x000fe20000000000 */
[----:B------:R-:W-:-:S03]  /*2fa20*/  FADD R104, R102, -12583039 ;  /* 0xcb40007f66687421 */ /* 0x000fc60000000000 */
[----:B------:R-:W-:Y:S01]  /*2fa30*/  FADD R105, R105, R2 ;  /* 0x0000000269697221 */ /* 0x000fe20000000000 */
[C---:B------:R-:W-:Y:S01]  /*2fa40*/  FFMA R104, R103.reuse, 1.4426950216293334961, -R104 ;  /* 0x3fb8aa3b67687823 */ /* 0x040fe20000000868 */
[----:B------:R-:W4:Y:S03]  /*2fa50*/  LDL.LU R2, [R1+0x78c] ;  /* 0x00078c0001027983 */ /* 0x000f260000300800 */
[----:B------:R-:W-:Y:S01]  /*2fa60*/  FFMA R104, R103, 1.925963033500011079e-08, R104 ;  /* 0x32a5706067687823 */ /* 0x000fe20000000068 */
[----:B------:R-:W-:Y:S02]  /*2fa70*/  FADD R103, R105, R123 ;  /* 0x0000007b69677221 */ /* 0x000fe40000000000 */
[----:B------:R-:W4:Y:S02]  /*2fa80*/  LDL.LU R123, [R1+0x788] ;  /* 0x00078800017b7983 */ /* 0x000f240000300800 */
[----:B------:R-:W-:-:S02]  /*2fa90*/  FADD R103, R103, R245 ;  /* 0x000000f567677221 */ /* 0x000fc40000000000 */
[----:B------:R-:W3:Y:S01]  /*2faa0*/  LDL.LU R245, [R1+0x784] ;  /* 0x0007840001f57983 */ /* 0x000ee20000300800 */
[----:B------:R-:W0:Y:S01]  /*2fab0*/  MUFU.EX2 R104, R104 ;  /* 0x0000006800687308 */ /* 0x000e220000000800 */
[----:B------:R-:W-:-:S05]  /*2fac0*/  SHF.L.U32 R102, R102, 0x17, RZ ;  /* 0x0000001766667819 */ /* 0x000fca00000006ff */
[----:B0-----:R-:W-:Y:S01]  /*2fad0*/  FMUL R102, R102, R104 ;  /* 0x0000006866667220 */ /* 0x001fe20000400000 */
[----:B------:R-:W-:-:S04]  /*2fae0*/  FADD R103, R103, R119 ;  /* 0x0000007767677221 */ /* 0x000fc80000000000 */
[----:B------:R-:W-:Y:S01]  /*2faf0*/  FADD R103, R103, R118 ;  /* 0x0000007667677221 */ /* 0x000fe20000000000 */
[----:B--2---:R-:W-:Y:S02]  /*2fb00*/  FADD R104, -R125, R127 ;  /* 0x0000007f7d687221 */ /* 0x004fe40000000100 */
[----:B------:R-:W2:Y:S01]  /*2fb10*/  LDL.LU R127, [R1+0x44] ;  /* 0x00004400017f7983 */ /* 0x000ea20000300800 */
[----:B------:R-:W-:-:S03]  /*2fb20*/  FADD R103, R103, R117 ;  /* 0x0000007567677221 */ /* 0x000fc60000000000 */
[----:B------:R-:W4:Y:S01]  /*2fb30*/  LDL.LU R119, [R1+0x48] ;  /* 0x0000480001777983 */ /* 0x000f220000300800 */
[----:B------:R-:W-:-:S04]  /*2fb40*/  FADD R103, R103, R116 ;  /* 0x0000007467677221 */ /* 0x000fc80000000000 */
        /* <DEDUP_REMOVED lines=21> */
[----:B---3--:R-:W-:-:S04]  /*2fca0*/  FADD R245, -R125, R245 ;  /* 0x000000f57df57221 */ /* 0x008fc80000000100 */
[----:B------:R-:W-:Y:S01]  /*2fcb0*/  FFMA.SAT R104, R245, R126, 0.5 ;  /* 0x3f000000f5687423 */ /* 0x000fe2000000207e */
[----:B0-----:R-:W-:-:S03]  /*2fcc0*/  FMUL R103, R103, R105 ;  /* 0x0000006967677220 */ /* 0x001fc60000400000 */
[----:B------:R-:W-:Y:S01]  /*2fcd0*/  FFMA.RM R104, R104, R124, 12582913 ;  /* 0x4b40000168687423 */ /* 0x000fe2000000407c */
[----:B------:R-:W-:-:S03]  /*2fce0*/  FADD R106, R106, R225 ;  /* 0x000000e16a6a7221 */ /* 0x000fc60000000000 */
[----:B------:R-:W-:Y:S01]  /*2fcf0*/  FADD R105, R104, -12583039 ;  /* 0xcb40007f68697421 */ /* 0x000fe20000000000 */
[----:B------:R-:W-:-:S03]  /*2fd00*/  FADD R106, R106, R224 ;  /* 0x000000e06a6a7221 */ /* 0x000fc60000000000 */
[----:B------:R-:W-:Y:S01]  /*2fd10*/  FFMA R105, R245, 1.4426950216293334961, -R105 ;  /* 0x3fb8aa3bf5697823 */ /* 0x000fe20000000869 */
[----:B------:R-:W-:-:S03]  /*2fd20*/  FADD R106, R106, R222 ;  /* 0x000000de6a6a7221 */ /* 0x000fc60000000000 */
[----:B------:R-:W-:Y:S01]  /*2fd30*/  FFMA R105, R245, 1.925963033500011079e-08, R105 ;  /* 0x32a57060f5697823 */ /* 0x000fe20000000069 */
[----:B------:R-:W-:-:S05]  /*2fd40*/  FADD R106, R106, R223 ;  /* 0x000000df6a6a7221 */ /* 0x000fca0000000000 */
[----:B------:R-:W0:Y:S01]  /*2fd50*/  MUFU.EX2 R105, R105 ;  /* 0x0000006900697308 */ /* 0x000e220000000800 */
[----:B------:R-:W-:-:S04]  /*2fd60*/  FADD R106, R106, R221 ;  /* 0x000000dd6a6a7221 */ /* 0x000fc80000000000 */
[----:B------:R-:W-:Y:S01]  /*2fd70*/  FADD R106, R106, R220 ;  /* 0x000000dc6a6a7221 */ /* 0x000fe20000000000 */
[----:B------:R-:W-:-:S03]  /*2fd80*/  SHF.L.U32 R104, R104, 0x17, RZ ;  /* 0x0000001768687819 */ /* 0x000fc600000006ff */
[----:B------:R-:W-:-:S04]  /*2fd90*/  FADD R106, R106, R218 ;  /* 0x000000da6a6a7221 */ /* 0x000fc80000000000 */
[----:B------:R-:W-:Y:S01]  /*2fda0*/  FADD R106, R106, R219 ;  /* 0x000000db6a6a7221 */ /* 0x000fe20000000000 */
[----:B0-----:R-:W-:-:S03]  /*2fdb0*/  FMUL R104, R104, R105 ;  /* 0x0000006968687220 */ /* 0x001fc60000400000 */
[----:B------:R-:W-:Y:S01]  /*2fdc0*/  FADD R105, R106, R217 ;  /* 0x000000d96a697221 */ /* 0x000fe20000000000 */
[----:B--2---:R-:W-:Y:S02]  /*2fdd0*/  FADD R106, -R125, R127 ;  /* 0x0000007f7d6a7221 */ /* 0x004fe40000000100 */
[----:B------:R-:W2:Y:S01]  /*2fde0*/  LDL.LU R127, [R1+0x40] ;  /* 0x00004000017f7983 */ /* 0x000ea20000300800 */
        /* <DEDUP_REMOVED lines=10> */
[----:B------:R-:W-:Y:S01]  /*2fe90*/  FADD R106, R106, R210 ;  /* 0x000000d26a6a7221 */ /* 0x000fe20000000000 */
[----:B------:R-:W0:Y:S03]  /*2fea0*/  MUFU.EX2 R107, R107 ;  /* 0x0000006b006b7308 */ /* 0x000e260000000800 */
[----:B------:R-:W-:-:S04]  /*2feb0*/  FADD R106, R106, R211 ;  /* 0x000000d36a6a7221 */ /* 0x000fc80000000000 */
[----:B------:R-:W-:Y:S01]  /*2fec0*/  FADD R106, R106, R209 ;  /* 0x000000d16a6a7221 */ /* 0x000fe20000000000 */
[----:B------:R-:W-:-:S03]  /*2fed0*/  SHF.L.U32 R105, R105, 0x17, RZ ;  /* 0x0000001769697819 */ /* 0x000fc600000006ff */
[----:B------:R-:W-:-:S04]  /*2fee0*/  FADD R106, R106, R208 ;  /* 0x000000d06a6a7221 */ /* 0x000fc80000000000 */
[----:B------:R-:W-:Y:S01]  /*2fef0*/  FADD R106, R106, R206 ;  /* 0x000000ce6a6a7221 */ /* 0x000fe20000000000 */
[----:B0-----:R-:W-:Y:S01]  /*2ff00*/  FMUL R105, R105, R107 ;  /* 0x0000006b69697220 */ /* 0x001fe20000400000 */
[----:B----4-:R-:W-:Y:S02]  /*2ff10*/  FADD R107, -R125, R119 ;  /* 0x000000777d6b7221 */ /* 0x010fe40000000100 */
[----:B------:R-:W-:Y:S01]  /*2ff20*/  FADD R106, R106, R207 ;  /* 0x000000cf6a6a7221 */ /* 0x000fe20000000000 */
[----:B------:R-:W3:Y:S03]  /*2ff30*/  LDL.LU R119, [R1+0x34] ;  /* 0x0000340001777983 */ /* 0x000ee60000300800 */
[----:B------:R-:W-:Y:S01]  /*2ff40*/  FADD R109, R106, R205 ;  /* 0x000000cd6a6d7221 */ /* 0x000fe20000000000 */
[----:B------:R-:W-:-:S04]  /*2ff50*/  FFMA.SAT R106, R107, R126, 0.5 ;  /* 0x3f0000006b6a7423 */ /* 0x000fc8000000207e */
[----:B------:R-:W-:-:S04]  /*2ff60*/  FFMA.RM R106, R106, R124, 12582913 ;  /* 0x4b4000016a6a7423 */ /* 0x000fc8000000407c */
[----:B------:R-:W-:-:S04]  /*2ff70*/  FADD R108, R106, -12583039 ;  /* 0xcb40007f6a6c7421 */ /* 0x000fc80000000000 */
[----:B------:R-:W-:-:S04]  /*2ff80*/  FFMA R108, R107, 1.4426950216293334961, -R108 ;  /* 0x3fb8aa3b6b6c7823 */ /* 0x000fc8000000086c */
[----:B------:R-:W-:-:S06]  /*2ff90*/  FFMA R108, R107, 1.925963033500011079e-08, R108 ;  /* 0x32a570606b6c7823 */ /* 0x000fcc000000006c */
[----:B------:R-:W0:Y:S01]  /*2ffa0*/  MUFU.EX2 R108, R108 ;  /* 0x0000006c006c7308 */ /* 0x000e220000000800 */
[----:B------:R-:W-:-:S05]  /*2ffb0*/  SHF.L.U32 R106, R106, 0x17, RZ ;  /* 0x000000176a6a7819 */ /* 0x000fca00000006ff */
[----:B0-----:R-:W-:Y:S01]  /*2ffc0*/  FMUL R106, R106, R108 ;  /* 0x0000006c6a6a7220 */ /* 0x001fe20000400000 */
[----:B------:R-:W-:-:S04]  /*2ffd0*/  FADD R109, R109, R204 ;  /* 0x000000cc6d6d7221 */ /* 0x000fc80000000000 */
[----:B------:R-:W-:-:S04]  /*2ffe0*/  FADD R109, R109, R202 ;  /* 0x000000ca6d6d7221 */ /* 0x000fc80000000000 */
[----:B------:R-:W-:-:S04]  /*2fff0*/  FADD R109, R109, R203 ;  /* 0x000000cb6d6d7221 */ /* 0x000fc80000000000 */
[----:B------:R-:W-:-:S04]  /*30000*/  FADD R107, R109, R201 ;  /* 0x000000c96d6b7221 */ /* 0x000fc80000000000 */
[----:B------:R-:W-:Y:S01]  /*30010*/  FADD R107, R107, R200 ;  /* 0x000000c86b6b7221 */ /* 0x000fe20000000000 */
[----:B--2---:R-:W-:Y:S02]  /*30020*/  FADD R108, -R125, R127 ;  /* 0x0000007f7d6c7221 */ /* 0x004fe40000000100 */
[----:B------:R-:W2:Y:S01]  /*30030*/  LDL.LU R127, [R1+0x38] ;  /* 0x00003800017f7983 */ /* 0x000ea20000300800 */
[----:B------:R-:W-:-:S04]  /*30040*/  FADD R107, R107, R198 ;  /* 0x000000c66b6b7221 */ /* 0x000fc80000000000 */
[----:B------:R-:W-:-:S04]  /*30050*/  FADD R107, R107, R199 ;  /* 0x000000c76b6b7221 */ /* 0x000fc80000000000 */
[----:B------:R-:W-:-:S04]  /*30060*/  FADD R107, R107, R197 ;  /* 0x000000c56b6b7221 */ /* 0x000fc80000000000 */
        /* <DEDUP_REMOVED lines=20> */
[----:B---3--:R-:W-:Y:S02]  /*301b0*/  FADD R109, -R125, R119 ;  /* 0x000000777d6d7221 */ /* 0x008fe40000000100 */
        /* <DEDUP_REMOVED lines=107> */
[----:B------:R-:W-:Y:S01]  /*30870*/  FADD R116, R116, R36 ;  /* 0x0000002474747221 */ /* 0x000fe20000000000 */
[C---:B------:R-:W-:Y:S01]  /*30880*/  FADD R128, -R125.reuse, R128 ;  /* 0x000000807d807221 */ /* 0x040fe20000000100 */
[----:B--2---:R-:W-:-:S04]  /*30890*/  FADD R114, -R125, R127 ;  /* 0x0000007f7d727221 */ /* 0x004fc80000000100 */
        /* <DEDUP_REMOVED lines=14> */
[C---:B------:R-:W-:Y:S02]  /*30980*/  FADD R115, -R125.reuse, R123 ;  /* 0x0000007b7d737221 */ /* 0x040fe40000000100 */
[----:B------:R-:W-:Y:S01]  /*30990*/  FADD R114, R114, R43 ;  /* 0x0000002b72727221 */ /* 0x000fe20000000000 */
[----:B------:R-:W-:Y:S01]  /*309a0*/  FADD R249, -R125, R249 ;  /* 0x000000f97df97221 */ /* 0x000fe20000000100 */
[----:B------:R0:W5:Y:S02]  /*309b0*/  LDL.LU R123, [R1+0x780] ;  /* 0x00078000017b7983 */ /* 0x0001640000300800 */
        /* <DEDUP_REMOVED lines=11> */
[----:B------:R-:W1:Y:S03]  /*30a70*/  MUFU.EX2 R116, R116 ;  /* 0x0000007400747308 */ /* 0x000e660000000800 */
[----:B------:R-:W-:-:S04]  /*30a80*/  FADD R115, R115, R50 ;  /* 0x0000003273737221 */ /* 0x000fc80000000000 */
[----:B------:R-:W-:Y:S01]  /*30a90*/  FADD R115, R115, R51 ;  /* 0x0000003373737221 */ /* 0x000fe20000000000 */
[----:B------:R-:W-:-:S03]  /*30aa0*/  SHF.L.U32 R114, R114, 0x17, RZ ;  /* 0x0000001772727819 */ /* 0x000fc600000006ff */
[----:B------:R-:W-:-:S04]  /*30ab0*/  FADD R115, R115, R52 ;  /* 0x0000003473737221 */ /* 0x000fc80000000000 */
[----:B------:R-:W-:Y:S01]  /*30ac0*/  FADD R115, R115, R53 ;  /* 0x0000003573737221 */ /* 0x000fe20000000000 */
[----:B-1----:R-:W-:-:S03]  /*30ad0*/  FMUL R114, R114, R116 ;  /* 0x0000007472727220 */ /* 0x002fc60000400000 */
[----:B------:R-:W-:Y:S01]  /*30ae0*/  FADD R116, R115, R54 ;  /* 0x0000003673747221 */ /* 0x000fe20000000000 */
[----:B------:R-:W-:-:S03]  /*30af0*/  FADD R115, -R125, R2 ;  /* 0x000000027d737221 */ /* 0x000fc60000000100 */
        /* <DEDUP_REMOVED lines=12> */
[----:B------:R-:W-:-:S04]  /*30bc0*/  FADD R115, R115, R62 ;  /* 0x0000003e73737221 */ /* 0x000fc80000000000 */
[----:B------:R-:W-:Y:S01]  /*30bd0*/  FADD R115, R115, R63 ;  /* 0x0000003f73737221 */ /* 0x000fe20000000000 */
[----:B------:R-:W1:Y:S03]  /*30be0*/  MUFU.EX2 R116, R116 ;  /* 0x0000007400747308 */ /* 0x000e660000000800 */
[----:B------:R-:W-:-:S04]  /*30bf0*/  FADD R115, R115, R64 ;  /* 0x0000004073737221 */ /* 0x000fc80000000000 */
[----:B------:R-:W-:-:S04]  /*30c00*/  FADD R115, R115, R65 ;  /* 0x0000004173737221 */ /* 0x000fc80000000000 */
[----:B------:R-:W-:Y:S01]  /*30c10*/  FADD R117, R115, R66 ;  /* 0x0000004273757221 */ /* 0x000fe20000000000 */
[----:B------:R-:W-:Y:S01]  /*30c20*/  FFMA.SAT R115, R128, R126, 0.5 ;  /* 0x3f00000080737423 */ /* 0x000fe2000000207e */
[----:B------:R-:W-:Y:S02]  /*30c30*/  SHF.L.U32 R2, R2, 0x17, RZ ;  /* 0x0000001702027819 */ /* 0x000fe400000006ff */
[----:B------:R-:W-:Y:S01]  /*30c40*/  FADD R117, R117, R67 ;  /* 0x0000004375757221 */ /* 0x000fe20000000000 */
[----:B------:R-:W-:-:S03]  /*30c50*/  FFMA.RM R115, R115, R124, 12582913 ;  /* 0x4b40000173737423 */ /* 0x000fc6000000407c */
[----:B------:R-:W-:Y:S01]  /*30c60*/  FADD R117, R117, R68 ;  /* 0x0000004475757221 */ /* 0x000fe20000000000 */
[----:B-1----:R-:W-:Y:S01]  /*30c70*/  FMUL R2, R2, R116 ;  /* 0x0000007402027220 */ /* 0x002fe20000400000 */
[----:B------:R-:W-:Y:S02]  /*30c80*/  FADD R116, R115, -12583039 ;  /* 0xcb40007f73747421 */ /* 0x000fe40000000000 */
[----:B------:R-:W-:Y:S02]  /*30c90*/  FADD R117, R117, R69 ;  /* 0x0000004575757221 */ /* 0x000fe40000000000 */
[C---:B------:R-:W-:Y:S02]  /*30ca0*/  FFMA R116, R128.reuse, 1.4426950216293334961, -R116 ;  /* 0x3fb8aa3b80747823 */ /* 0x040fe40000000874 */
[----:B------:R-:W-:Y:S02]  /*30cb0*/  FADD R117, R117, R70 ;  /* 0x0000004675757221 */ /* 0x000fe40000000000 */
[----:B------:R-:W-:-:S02]  /*30cc0*/  FFMA R116, R128, 1.925963033500011079e-08, R116 ;  /* 0x32a5706080747823 */ /* 0x000fc40000000074 */
        /* <DEDUP_REMOVED lines=8> */
[----:B-1----:R-:W-:Y:S01]  /*30d50*/  FMUL R115, R115, R116 ;  /* 0x0000007473737220 */ /* 0x002fe20000400000 */
[----:B------:R-:W-:Y:S02]  /*30d60*/  FFMA.SAT R116, R249, R126, 0.5 ;  /* 0x3f000000f9747423 */ /* 0x000fe4000000207e */
[----:B------:R-:W-:Y:S02]  /*30d70*/  FADD R117, R117, R77 ;  /* 0x0000004d75757221 */ /* 0x000fe40000000000 */
[----:B------:R-:W-:Y:S02]  /*30d80*/  FFMA.RM R116, R116, R124, 12582913 ;  /* 0x4b40000174747423 */ /* 0x000fe4000000407c */
[----:B------:R-:W-:Y:S02]  /*30d90*/  FADD R118, R117, R78 ;  /* 0x0000004e75767221 */ /* 0x000fe40000000000 */
[----:B------:R-:W-:-:S02]  /*30da0*/  FADD R117, R116, -12583039 ;  /* 0xcb40007f74757421 */ /* 0x000fc40000000000 */
[----:B------:R-:W-:Y:S02]  /*30db0*/  FADD R118, R118, R79 ;  /* 0x0000004f76767221 */ /* 0x000fe40000000000 */
[C---:B------:R-:W-:Y:S02]  /*30dc0*/  FFMA R117, R249.reuse, 1.4426950216293334961, -R117 ;  /* 0x3fb8aa3bf9757823 */ /* 0x040fe40000000875 */
[----:B------:R-:W-:Y:S02]  /*30dd0*/  FADD R118, R118, R80 ;  /* 0x0000005076767221 */ /* 0x000fe40000000000 */
[----:B------:R-:W-:Y:S02]  /*30de0*/  FFMA R117, R249, 1.925963033500011079e-08, R117 ;  /* 0x32a57060f9757823 */ /* 0x000fe40000000075 */
        /* <DEDUP_REMOVED lines=10> */
[----:B------:R-:W-:Y:S02]  /*30e90*/  FADD R118, -R125, R122 ;  /* 0x0000007a7d767221 */ /* 0x000fe40000000100 */
[----:B------:R0:W5:Y:S01]  /*30ea0*/  LDL.LU R122, [R1+0x77c] ;  /* 0x00077c00017a7983 */ /* 0x0001620000300800 */
        /* <DEDUP_REMOVED lines=27> */
[----:B------:R-:W-:-:S03]  /*31060*/  FFMA R128, R119, 1.4426950216293334961, -R128 ;  /* 0x3fb8aa3b77807823 */ /* 0x000fc60000000880 */
[----:B------:R-:W-:Y:S01]  /*31070*/  FADD R127, R127, R103 ;  /* 0x000000677f7f7221 */ /* 0x000fe20000000000 */
[----:B------:R-:W-:-:S03]  /*31080*/  FFMA R119, R119, 1.925963033500011079e-08, R128 ;  /* 0x32a5706077777823 */ /* 0x000fc60000000080 */
[----:B------:R-:W-:-:S03]  /*31090*/  FADD R127, R127, R104 ;  /* 0x000000687f7f7221 */ /* 0x000fc60000000000 */
[----:B------:R-:W1:Y:S01]  /*310a0*/  MUFU.EX2 R119, R119 ;  /* 0x0000007700777308 */ /* 0x000e620000000800 */
[----:B------:R-:W-:Y:S01]  /*310b0*/  FADD R128, R127, R105 ;  /* 0x000000697f807221 */ /* 0x000fe20000000000 */
[C---:B------:R-:W-:Y:S01]  /*310c0*/  FADD R251, -R125.reuse, R251 ;  /* 0x000000fb7dfb7221 */ /* 0x040fe20000000100 */
[----:B------:R-:W-:Y:S02]  /*310d0*/  FADD R250, -R125, R250 ;  /* 0x000000fa7dfa7221 */ /* 0x000fe40000000100 */
[----:B------:R-:W-:Y:S01]  /*310e0*/  FADD R128, R128, R106 ;  /* 0x0000006a80807221 */ /* 0x000fe20000000000 */
[-C--:B------:R-:W-:Y:S01]  /*310f0*/  FFMA.SAT R127, R251, R126.reuse, 0.5 ;  /* 0x3f000000fb7f7423 */ /* 0x080fe2000000207e */
[----:B------:R-:W-:Y:S02]  /*31100*/  FFMA.SAT R126, R250, R126, 0.5 ;  /* 0x3f000000fa7e7423 */ /* 0x000fe4000000207e */
[----:B------:R-:W-:Y:S01]  /*31110*/  FADD R128, R128, R107 ;  /* 0x0000006b80807221 */ /* 0x000fe20000000000 */
[----:B------:R-:W-:Y:S01]  /*31120*/  SHF.L.U32 R118, R118, 0x17, RZ ;  /* 0x0000001776767819 */ /* 0x000fe200000006ff */
[----:B------:R-:W-:-:S02]  /*31130*/  FFMA.RM R127, R127, R124, 12582913 ;  /* 0x4b4000017f7f7423 */ /* 0x000fc4000000407c */
[----:B------:R-:W-:Y:S01]  /*31140*/  FADD R128, R128, R108 ;  /* 0x0000006c80807221 */ /* 0x000fe20000000000 */
[----:B------:R-:W-:Y:S01]  /*31150*/  FFMA.RM R126, R126, R124, 12582913 ;  /* 0x4b4000017e7e7423 */ /* 0x000fe2000000407c */
[----:B------:R-:W-:Y:S01]  /*31160*/  FADD R124, R127, -12583039 ;  /* 0xcb40007f7f7c7421 */ /* 0x000fe20000000000 */
[----:B-1----:R-:W-:Y:S01]  /*31170*/  FMUL R118, R118, R119 ;  /* 0x0000007776767220 */ /* 0x002fe20000400000 */
[----:B------:R-:W-:Y:S02]  /*31180*/  FADD R119, R128, R109 ;  /* 0x0000006d80777221 */ /* 0x000fe40000000000 */
[----:B------:R-:W-:Y:S02]  /*31190*/  FFMA R124, R251, 1.4426950216293334961, -R124 ;  /* 0x3fb8aa3bfb7c7823 */ /* 0x000fe4000000087c */
[----:B------:R-:W-:Y:S02]  /*311a0*/  FADD R119, R119, R110 ;  /* 0x0000006e77777221 */ /* 0x000fe40000000000 */
[----:B------:R-:W-:-:S02]  /*311b0*/  FFMA R251, R251, 1.925963033500011079e-08, R124 ;  /* 0x32a57060fbfb7823 */ /* 0x000fc4000000007c */
[----:B------:R-:W-:Y:S01]  /*311c0*/  FADD R119, R119, R111 ;  /* 0x0000006f77777221 */ /* 0x000fe20000000000 */
[----:B------:R-:W-:-:S03]  /*311d0*/  FADD R124, R126, -12583039 ;  /* 0xcb40007f7e7c7421 */ /* 0x000fc60000000000 */
[----:B------:R-:W1:Y:S01]  /*311e0*/  MUFU.EX2 R251, R251 ;  /* 0x000000fb00fb7308 */ /* 0x000e620000000800 */
[----:B------:R-:W-:Y:S01]  /*311f0*/  FADD R119, R119, R112 ;  /* 0x0000007077777221 */ /* 0x000fe20000000000 */
[----:B------:R-:W-:-:S03]  /*31200*/  FFMA R124, R250, 1.4426950216293334961, -R124 ;  /* 0x3fb8aa3bfa7c7823 */ /* 0x000fc6000000087c */
[----:B------:R-:W-:Y:S01]  /*31210*/  FADD R119, R119, R113 ;  /* 0x0000007177777221 */ /* 0x000fe20000000000 */
[----:B------:R-:W-:-:S03]  /*31220*/  FFMA R124, R250, 1.925963033500011079e-08, R124 ;  /* 0x32a57060fa7c7823 */ /* 0x000fc6000000007c */
[----:B------:R-:W-:Y:S01]  /*31230*/  FADD R119, R119, R114 ;  /* 0x0000007277777221 */ /* 0x000fe20000000000 */
[----:B------:R-:W-:-:S03]  /*31240*/  SHF.L.U32 R127, R127, 0x17, RZ ;  /* 0x000000177f7f7819 */ /* 0x000fc600000006ff */
[----:B------:R-:W-:Y:S01]  /*31250*/  FADD R128, R119, R2 ;  /* 0x0000000277807221 */ /* 0x000fe20000000000 */
[----:B------:R-:W2:Y:S03]  /*31260*/  MUFU.EX2 R124, R124 ;  /* 0x0000007c007c7308 */ /* 0x000ea60000000800 */
[----:B------:R-:W-:Y:S01]  /*31270*/  FADD R128, R128, R115 ;  /* 0x0000007380807221 */ /* 0x000fe20000000000 */
[----:B-1----:R-:W-:-:S03]  /*31280*/  FMUL R119, R127, R251 ;  /* 0x000000fb7f777220 */ /* 0x002fc60000400000 */
[----:B------:R-:W-:Y:S01]  /*31290*/  FADD R128, R128, R116 ;  /* 0x0000007480807221 */ /* 0x000fe20000000000 */
[----:B------:R1:W3:Y:S03]  /*312a0*/  MUFU.EX2 R127, R120 ;  /* 0x00000078007f7308 */ /* 0x0002e60000000800 */
[----:B------:R-:W-:Y:S01]  /*312b0*/  FADD R128, R128, R117 ;  /* 0x0000007580807221 */ /* 0x000fe20000000000 */
[----:B------:R-:W-:-:S03]  /*312c0*/  SHF.L.U32 R121, R121, 0x17, RZ ;  /* 0x0000001779797819 */ /* 0x000fc600000006ff */
[----:B------:R-:W-:Y:S01]  /*312d0*/  FADD R128, R128, R118 ;  /* 0x0000007680807221 */ /* 0x000fe20000000000 */
[----:B-1----:R-:W-:-:S03]  /*312e0*/  SHF.L.U32 R120, R126, 0x17, RZ ;  /* 0x000000177e787819 */ /* 0x002fc600000006ff */
[----:B------:R-:W-:Y:S02]  /*312f0*/  FADD R128, R128, R119 ;  /* 0x0000007780807221 */ /* 0x000fe40000000000 */
[----:B--2---:R-:W-:Y:S01]  /*31300*/  FMUL R120, R120, R124 ;  /* 0x0000007c78787220 */ /* 0x004fe20000400000 */
[----:B---3--:R-:W-:-:S03]  /*31310*/  FMUL R121, R121, R127 ;  /* 0x0000007f79797220 */ /* 0x008fc60000400000 */
[----:B------:R-:W-:-:S04]  /*31320*/  FADD R124, R128, R120 ;  /* 0x00000078807c7221 */ /* 0x000fc80000000000 */
[----:B------:R-:W-:-:S05]  /*31330*/  FADD R124, R124, R121 ;  /* 0x000000797c7c7221 */ /* 0x000fca0000000000 */
[----:B------:R-:W1:Y:S02]  /*31340*/  SHFL.BFLY PT, R126, R124, 0x10, 0x1f ;  /* 0x0e001f007c7e7f89 */ /* 0x000e6400000e0000 */
[----:B-1----:R-:W-:-:S05]  /*31350*/  FADD R126, R124, R126 ;  /* 0x0000007e7c7e7221 */ /* 0x002fca0000000000 */
[----:B------:R-:W1:Y:S02]  /*31360*/  SHFL.BFLY PT, R124, R126, 0x8, 0x1f ;  /* 0x0d001f007e7c7f89 */ /* 0x000e6400000e0000 */
[----:B-1----:R-:W-:-:S05]  /*31370*/  FADD R124, R126, R124 ;  /* 0x0000007c7e7c7221 */ /* 0x002fca0000000000 */
[----:B------:R-:W1:Y:S02]  /*31380*/  SHFL.BFLY PT, R126, R124, 0x4, 0x1f ;  /* 0x0c801f007c7e7f89 */ /* 0x000e6400000e0000 */
[----:B-1----:R-:W-:-:S05]  /*31390*/  FADD R126, R124, R126 ;  /* 0x0000007e7c7e7221 */ /* 0x002fca0000000000 */
[----:B------:R-:W1:Y:S02]  /*313a0*/  SHFL.BFLY PT, R124, R126, 0x2, 0x1f ;  /* 0x0c401f007e7c7f89 */ /* 0x000e6400000e0000 */
[----:B-1----:R-:W-:-:S05]  /*313b0*/  FADD R124, R126, R124 ;  /* 0x0000007c7e7c7221 */ /* 0x002fca0000000000 */
[----:B------:R-:W1:Y:S02]  /*313c0*/  SHFL.BFLY PT, R126, R124, 0x1, 0x1f ;  /* 0x0c201f007c7e7f89 */ /* 0x000e6400000e0000 */
[----:B-1----:R-:W-:Y:S01]  /*313d0*/  FADD R124, R124, R126 ;  /* 0x0000007e7c7c7221 */ /* 0x002fe20000000000 */
[----:B0-----:R-:W-:Y:S06]  /*313e0*/  @!P0 EXIT ;  /* 0x000000000000894d */ /* 0x001fec0003800000 */
[----:B------:R-:W0:Y:S01]  /*313f0*/  MUFU.RCP R126, R124 ;  /* 0x0000007c007e7308 */ /* 0x000e220000001000 */
[----:B------:R-:W-:Y:S01]  /*31400*/  FSET.BF.NEU.AND R125, R125, -10000, PT ;  /* 0xc61c40007d7d780a */ /* 0x000fe2000380d000 */
[----:B------:R-:W-:Y:S04]  /*31410*/  BSSY.RECONVERGENT B2, `(.L_x_256) ;  /* 0x000000c000027945 */ /* 0x000fe80003800200 */
[----:B------:R-:W-:-:S04]  /*31420*/  FMUL R128, R125, R164 ;  /* 0x000000a47d807220 */ /* 0x000fc80000400000 */
[----:B------:R-:W1:Y:S01]  /*31430*/  FCHK P0, R128, R124 ;  /* 0x0000007c80007302 */ /* 0x000e620000000000 */
[----:B0-----:R-:W-:-:S04]  /*31440*/  FFMA R127, -R124, R126, 1 ;  /* 0x3f8000007c7f7423 */ /* 0x001fc8000000017e */
[----:B------:R-:W-:-:S04]  /*31450*/  FFMA R126, R126, R127, R126 ;  /* 0x0000007f7e7e7223 */ /* 0x000fc8000000007e */
[----:B------:R-:W-:-:S04]  /*31460*/  FFMA R127, R128, R126, RZ ;  /* 0x0000007e807f7223 */ /* 0x000fc800000000ff */
[----:B------:R-:W-:-:S04]  /*31470*/  FFMA R129, -R124, R127, R128 ;  /* 0x0000007f7c817223 */ /* 0x000fc80000000180 */
[----:B------:R-:W-:Y:S01]  /*31480*/  FFMA R126, R126, R129, R127 ;  /* 0x000000817e7e7223 */ /* 0x000fe2000000007f */
[----:B-1----:R-:W-:Y:S06]  /*31490*/  @!P0 BRA `(.L_x_257) ;  /* 0x00000000000c8947 */ /* 0x002fec0003800000 */
[----:B------:R-:W-:-:S07]  /*314a0*/  MOV R129, 0x314c0 ;  /* 0x000314c000817802 */ /* 0x000fce0000000f00 */
[----:B-----5:R-:W-:Y:S05]  /*314b0*/  CALL.REL.NOINC `($__internal_0_$__cuda_sm3x_div_rn_noftz_f32_slowpath) ;  /* 0x0000021000147944 */ /* 0x020fea0003c00000 */
[----:B------:R-:W-:-:S07]  /*314c0*/  MOV R126, R167 ;  /* 0x000000a7007e7202 */ /* 0x000fce0000000f00 */
.L_x_257:
[----:B------:R-:W-:Y:S05]  /*314d0*/  BSYNC.RECONVERGENT B2 ;  /* 0x0000000000027941 */ /* 0x000fea0003800200 */
.L_x_256:
[----:B------:R-:W2:Y:S01]  /*314e0*/  LDL.LU R128, [R1+0x770] ;  /* 0x0007700001807983 */ /* 0x000ea20000300800 */
[----:B------:R-:W0:Y:S01]  /*314f0*/  MUFU.RCP R164, R124 ;  /* 0x0000007c00a47308 */ /* 0x000e220000001000 */
[----:B------:R-:W-:Y:S01]  /*31500*/  BSSY.RECONVERGENT B2, `(.L_x_258) ;  /* 0x000000c000027945 */ /* 0x000fe20003800200 */
[----:B0-----:R-:W-:-:S04]  /*31510*/  FFMA R127, -R124, R164, 1 ;  /* 0x3f8000007c7f7423 */ /* 0x001fc800000001a4 */
[----:B------:R-:W-:Y:S01]  /*31520*/  FFMA R164, R164, R127, R164 ;  /* 0x0000007fa4a47223 */ /* 0x000fe200000000a4 */
[----:B--2---:R-:W-:-:S04]  /*31530*/  FMUL R128, R125, R128 ;  /* 0x000000807d807220 */ /* 0x004fc80000400000 */
[----:B------:R-:W0:Y:S01]  /*31540*/  FCHK P0, R128, R124 ;  /* 0x0000007c80007302 */ /* 0x000e220000000000 */
[----:B------:R-:W-:-:S04]  /*31550*/  FFMA R127, R164, R128, RZ ;  /* 0x00000080a47f7223 */ /* 0x000fc800000000ff */
[----:B------:R-:W-:-:S04]  /*31560*/  FFMA R129, -R124, R127, R128 ;  /* 0x0000007f7c817223 */ /* 0x000fc80000000180 */
[----:B------:R-:W-:Y:S01]  /*31570*/  FFMA R164, R164, R129, R127 ;  /* 0x00000081a4a47223 */ /* 0x000fe2000000007f */
[----:B0-----:R-:W-:Y:S06]  /*31580*/  @!P0 BRA `(.L_x_259) ;  /* 0x00000000000c8947 */ /* 0x001fec0003800000 */
[----:B------:R-:W-:-:S07]  /*31590*/  MOV R129, 0x315b0 ;  /* 0x000315b000817802 */ /* 0x000fce0000000f00 */
[----:B-----5:R-:W-:Y:S05]  /*315a0*/  CALL.REL.NOINC `($__internal_0_$__cuda_sm3x_div_rn_noftz_f32_slowpath) ;  /* 0x0000020c00d87944 */ /* 0x020fea0003c00000 */
[----:B------:R-:W-:-:S07]  /*315b0*/  MOV R164, R167 ;  /* 0x000000a700a47202 */ /* 0x000fce0000000f00 */
.L_x_259:
[----:B------:R-:W-:Y:S05]  /*315c0*/  BSYNC.RECONVERGENT B2 ;  /* 0x0000000000027941 */ /* 0x000fea0003800200 */
.L_x_258:
        /* <DEDUP_REMOVED lines=14> */
.L_x_261:
[----:B------:R-:W-:Y:S05]  /*316b0*/  BSYNC.RECONVERGENT B2 ;  /* 0x0000000000027941 */ /* 0x000fea0003800200 */
.L_x_260:
        /* <DEDUP_REMOVED lines=11> */
[----:B------:R-:W-:Y:S02]  /*31770*/  MOV R128, R165 ;  /* 0x000000a500807202 */ /* 0x000fe40000000f00 */
[----:B------:R-:W-:-:S07]  /*31780*/  MOV R129, 0x317a0 ;  /* 0x000317a000817802 */ /* 0x000fce0000000f00 */
[----:B-----5:R-:W-:Y:S05]  /*31790*/  CALL.REL.NOINC `($__internal_0_$__cuda_sm3x_div_rn_noftz_f32_slowpath) ;  /* 0x0000020c005c7944 */ /* 0x020fea0003c00000 */
[----:B------:R-:W-:-:S07]  /*317a0*/  MOV R129, R167 ;  /* 0x000000a700817202 */ /* 0x000fce0000000f00 */
.L_x_263:
[----:B------:R-:W-:Y:S05]  /*317b0*/  BSYNC.RECONVERGENT B2 ;  /* 0x0000000000027941 */ /* 0x000fea0003800200 */
.L_x_262:
[----:B------:R-:W2:Y:S01]  /*317c0*/  LDL.LU R166, [R1+0x774] ;  /* 0x0007740001a67983 */ /* 0x000ea20000300800 */
[----:B------:R-:W2:Y:S03]  /*317d0*/  LDCU.64 UR6, c[0x0][0x380] ;  /* 0x00007000ff0677ac */ /* 0x000ea60008000a00 */
[----:B------:R-:W3:Y:S01]  /*317e0*/  LDL.LU R165, [R1+0x778] ;  /* 0x0007780001a57983 */ /* 0x000ee20000300800 */
[----:B------:R-:W-:Y:S02]  /*317f0*/  F2FP.BF16.F32.PACK_AB R128, R164, R126 ;  /* 0x0000007ea480723e */ /* 0x000fe400000010ff */
[----:B------:R-:W-:Y:S02]  /*31800*/  F2FP.BF16.F32.PACK_AB R129, R129, R127 ;  /* 0x0000007f8181723e */ /* 0x000fe400000010ff */
[----:B--2---:R-:W-:-:S04]  /*31810*/  IADD3 R126, P0, PT, R166, UR6, RZ ;  /* 0x00000006a67e7c10 */ /* 0x004fc8000ff1e0ff */
[----:B---3--:R-:W-:-:S05]  /*31820*/  IADD3.X R127, PT, PT, R165, UR7, RZ, P0, !PT ;  /* 0x00000007a57f7c10 */ /* 0x008fca00087fe4ff */
[----:B------:R0:W-:Y:S01]  /*31830*/  STG.E.64 desc[UR4][R126.64], R128 ;  /* 0x000000807e007986 */ /* 0x0001e2000c101b04 */
[----:B------:R-:W-:Y:S05]  /*31840*/  @P2 EXIT ;  /* 0x000000000000294d */ /* 0x000fea0003800000 */
[----:B------:R-:W2:Y:S01]  /*31850*/  LDL.LU R166, [R1+0x768] ;  /* 0x0007680001a67983 */ /* 0x000ea20000300800 */
[----:B------:R-:W1:Y:S01]  /*31860*/  MUFU.RCP R165, R124 ;  /* 0x0000007c00a57308 */ /* 0x000e620000001000 */
[----:B------:R-:W3:Y:S01]  /*31870*/  LDCU UR6, c[0x0][0x3a0] ;  /* 0x00007400ff0677ac */ /* 0x000ee20008000800 */
[----:B0----5:R-:W-:Y:S01]  /*31880*/  IADD3 R129, PT, PT, R122, 0x100, RZ ;  /* 0x000001007a817810 */ /* 0x021fe20007ffe0ff */
[----:B------:R-:W-:Y:S01]  /*31890*/  BSSY.RECONVERGENT B2, `(.L_x_264) ;  /* 0x000000d000027945 */ /* 0x000fe20003800200 */
[----:B-1----:R-:W-:Y:S02]  /*318a0*/  FFMA R128, -R124, R165, 1 ;  /* 0x3f8000007c807423 */ /* 0x002fe400000001a5 */
[----:B---3--:R-:W-:Y:S02]  /*318b0*/  ISETP.GE.AND P2, PT, R129, UR6, PT ;  /* 0x0000000681007c0c */ /* 0x008fe4000bf46270 */
        /* <DEDUP_REMOVED lines=8> */
[----:B------:R-:W-:Y:S05]  /*31940*/  CALL.REL.NOINC `($__internal_0_$__cuda_sm3x_div_rn_noftz_f32_slowpath) ;  /* 0x0000020800f07944 */ /* 0x000fea0003c00000 */
[----:B------:R-:W-:-:S07]  /*31950*/  MOV R165, R167 ;  /* 0x000000a700a57202 */ /* 0x000fce0000000f00 */
.L_x_265:
[----:B------:R-:W-:Y:S05]  /*31960*/  BSYNC.RECONVERGENT B2 ;  /* 0x0000000000027941 */ /* 0x000fea0003800200 */
.L_x_264:
        /* <DEDUP_REMOVED lines=14> */
.L_x_267:
[----:B------:R-:W-:Y:S05]  /*31a50*/  BSYNC.RECONVERGENT B2 ;  /* 0x0000000000027941 */ /* 0x000fea0003800200 */
.L_x_266:
        /* <DEDUP_REMOVED lines=14> */
.L_x_269:
[----:B------:R-:W-:Y:S05]  /*31b40*/  BSYNC.RECONVERGENT B2 ;  /* 0x0000000000027941 */ /* 0x000fea0003800200 */
.L_x_268:
        /* <DEDUP_REMOVED lines=13> */
[----:B------:R-:W-:Y:S05]  /*31c20*/  CALL.REL.NOINC `($__internal_0_$__cuda_sm3x_div_rn_noftz_f32_slowpath) ;  /* 0x0000020800387944 */ /* 0x000fea0003c00000 */
.L_x_271:
[----:B------:R-:W-:Y:S05]  /*31c30*/  BSYNC.RECONVERGENT B2 ;  /* 0x0000000000027941 */ /* 0x000fea0003800200 */
.L_x_270:
[----:B------:R-:W-:Y:S02]  /*31c40*/  F2FP.BF16.F32.PACK_AB R128, R166, R165 ;  /* 0x000000a5a680723e */ /* 0x000fe400000010ff */
[----:B------:R-:W-:-:S05]  /*31c50*/  F2FP.BF16.F32.PACK_AB R129, R167, R164 ;  /* 0x000000a4a781723e */ /* 0x000fca00000010ff */
[----:B------:R0:W-:Y:S01]  /*31c60*/  STG.E.64 desc[UR4][R126.64+0x100], R128 ;  /* 0x000100807e007986 */ /* 0x0001e2000c101b04 */
[----:B------:R-:W-:Y:S05]  /*31c70*/  @P2 EXIT ;  /* 0x000000000000294d */ /* 0x000fea0003800000 */
[----:B------:R-:W2:Y:S01]  /*31c80*/  LDL.LU R168, [R1+0x754] ;  /* 0x0007540001a87983 */ /* 0x000ea20000300800 */
[----:B------:R-:W1:Y:S01]  /*31c90*/  MUFU.RCP R165, R124 ;  /* 0x0000007c00a57308 */ /* 0x000e620000001000 */
[----:B------:R-:W3:Y:S01]  /*31ca0*/  LDCU UR6, c[0x0][0x3a0] ;  /* 0x00007400ff0677ac */ /* 0x000ee20008000800 */
[----:B0-----:R-:W-:Y:S01]  /*31cb0*/  IADD3 R129, PT, PT, R122, 0x180, RZ ;  /* 0x000001807a817810 */ /* 0x001fe20007ffe0ff */
        /* <DEDUP_REMOVED lines=13> */
.L_x_273:
[----:B------:R-:W-:Y:S05]  /*31d90*/  BSYNC.RECONVERGENT B2 ;  /* 0x0000000000027941 */ /* 0x000fea0003800200 */
.L_x_272:
        /* <DEDUP_REMOVED lines=14> */
.L_x_275:
[----:B------:R-:W-:Y:S05]  /*31e80*/  BSYNC.RECONVERGENT B2 ;  /* 0x0000000000027941 */ /* 0x000fea0003800200 */
.L_x_274:
        /* <DEDUP_REMOVED lines=14> */
.L_x_277:
[----:B------:R-:W-:Y:S05]  /*31f70*/  BSYNC.RECONVERGENT B2 ;  /* 0x0000000000027941 */ /* 0x000fea0003800200 */
.L_x_276:
        /* <DEDUP_REMOVED lines=14> */
.L_x_279:
[----:B------:R-:W-:Y:S05]  /*32060*/  BSYNC.RECONVERGENT B2 ;  /* 0x0000000000027941 */ /* 0x000fea0003800200 */
.L_x_278:
        /* <DEDUP_REMOVED lines=21> */
.L_x_281:
[----:B------:R-:W-:Y:S05]  /*321c0*/  BSYNC.RECONVERGENT B2 ;  /* 0x0000000000027941 */ /* 0x000fea0003800200 */
.L_x_280:
        /* <DEDUP_REMOVED lines=14> */
.L_x_283:
[----:B------:R-:W-:Y:S05]  /*322b0*/  BSYNC.RECONVERGENT B2 ;  /* 0x0000000000027941 */ /* 0x000fea0003800200 */
.L_x_282:
        /* <DEDUP_REMOVED lines=14> */
.L_x_285:
[----:B------:R-:W-:Y:S05]  /*323a0*/  BSYNC.RECONVERGENT B2 ;  /* 0x0000000000027941 */ /* 0x000fea0003800200 */
.L_x_284:
        /* <DEDUP_REMOVED lines=14> */
.L_x_287:
[----:B------:R-:W-:Y:S05]  /*32490*/  BSYNC.RECONVERGENT B2 ;  /* 0x0000000000027941 */ /* 0x000fea0003800200 */
.L_x_286:
[----:B------:R-:W-:Y:S02]  /*324a0*/  F2FP.BF16.F32.PACK_AB R128, R166, R165 ;  /* 0x000000a5a680723e */ /* 0x000fe400000010ff */
[----:B------:R-:W-:-:S05]  /*324b0*/  F2FP.BF16.F32.PACK_AB R129, R167, R164 ;  /* 0x000000a4a781723e */ /* 0x000fca00000010ff */
[----:B------:R0:W-:Y:S01]  /*324c0*/  STG.E.64 desc[UR4][R126.64+0x300], R128 ;  /* 0x000300807e007986 */ /* 0x0001e2000c101b04 */
[----:B------:R-:W-:Y:S05]  /*324d0*/  @P2 EXIT ;  /* 0x000000000000294d */ /* 0x000fea0003800000 */
[----:B------:R-:W2:Y:S01]  /*324e0*/  LDL.LU R168, [R1+0x734] ;  /* 0x0007340001a87983 */ /* 0x000ea20000300800 */
[----:B------:R-:W0:Y:S01]  /*324f0*/  MUFU.RCP R165, R124 ;  /* 0x0000007c00a57308 */ /* 0x000e220000001000 */
[----:B------:R-:W1:Y:S01]  /*32500*/  LDCU UR6, c[0x0][0x3a0] ;  /* 0x00007400ff0677ac */ /* 0x000e620008000800 */
        /* <DEDUP_REMOVED lines=8> */
[----:B------:R-:W-:-:S04]  /*32590*/  IADD3 R129, PT, PT, R122, 0x280, RZ ;  /* 0x000002807a817810 */ /* 0x000fc80007ffe0ff */
[----:B-1----:R-:W-:Y:S01]  /*325a0*/  ISETP.GE.AND P2, PT, R129, UR6, PT ;  /* 0x0000000681007c0c */ /* 0x002fe2000bf46270 */
[----:B0-----:R-:W-:-:S12]  /*325b0*/  @!P0 BRA `(.L_x_289) ;  /* 0x00000000000c8947 */ /* 0x001fd80003800000 */
[----:B------:R-:W-:-:S07]  /*325c0*/  MOV R129, 0x325e0 ;  /* 0x000325e000817802 */ /* 0x000fce0000000f00 */
[----:B------:R-:W-:Y:S05]  /*325d0*/  CALL.REL.NOINC `($__internal_0_$__cuda_sm3x_div_rn_noftz_f32_slowpath) ;  /* 0x000001fc00cc7944 */ /* 0x000fea0003c00000 */
[----:B------:R-:W-:-:S07]  /*325e0*/  MOV R165, R167 ;  /* 0x000000a700a57202 */ /* 0x000fce0000000f00 */
.L_x_289:
[----:B------:R-:W-:Y:S05]  /*325f0*/  BSYNC.RECONVERGENT B2 ;  /* 0x0000000000027941 */ /* 0x000fea0003800200 */
.L_x_288:
        /* <DEDUP_REMOVED lines=14> */
.L_x_291:
[----:B------:R-:W-:Y:S05]  /*326e0*/  BSYNC.RECONVERGENT B2 ;  /* 0x0000000000027941 */ /* 0x000fea0003800200 */
.L_x_290:
        /* <DEDUP_REMOVED lines=14> */
.L_x_293:
[----:B------:R-:W-:Y:S05]  /*327d0*/  BSYNC.RECONVERGENT B2 ;  /* 0x0000000000027941 */ /* 0x000fea0003800200 */
.L_x_292:
        /* <DEDUP_REMOVED lines=14> */
.L_x_295:
[----:B------:R-:W-:Y:S05]  /*328c0*/  BSYNC.RECONVERGENT B2 ;  /* 0x0000000000027941 */ /* 0x000fea0003800200 */
.L_x_294:
        /* <DEDUP_REMOVED lines=21> */
.L_x_297:
[----:B------:R-:W-:Y:S05]  /*32a20*/  BSYNC.RECONVERGENT B2 ;  /* 0x0000000000027941 */ /* 0x000fea0003800200 */
.L_x_296:
        /* <DEDUP_REMOVED lines=14> */
.L_x_299:
[----:B------:R-:W-:Y:S05]  /*32b10*/  BSYNC.RECONVERGENT B2 ;  /* 0x0000000000027941 */ /* 0x000fea0003800200 */
.L_x_298:
        /* <DEDUP_REMOVED lines=14> */
.L_x_301:
[----:B------:R-:W-:Y:S05]  /*32c00*/  BSYNC.RECONVERGENT B2 ;  /* 0x0000000000027941 */ /* 0x000fea0003800200 */
.L_x_300:
        /* <DEDUP_REMOVED lines=14> */
.L_x_303:
[----:B------:R-:W-:Y:S05]  /*32cf0*/  BSYNC.RECONVERGENT B2 ;  /* 0x0000000000027941 */ /* 0x000fea0003800200 */
.L_x_302:
        /* <DEDUP_REMOVED lines=21> */
.L_x_305:
[----:B------:R-:W-:Y:S05]  /*32e50*/  BSYNC.RECONVERGENT B2 ;  /* 0x0000000000027941 */ /* 0x000fea0003800200 */
.L_x_304:
        /* <DEDUP_REMOVED lines=14> */
.L_x_307:
[----:B------:R-:W-:Y:S05]  /*32f40*/  BSYNC.RECONVERGENT B2 ;  /* 0x0000000000027941 */ /* 0x000fea0003800200 */
.L_x_306:
        /* <DEDUP_REMOVED lines=14> */
.L_x_309:
[----:B------:R-:W-:Y:S05]  /*33030*/  BSYNC.RECONVERGENT B2 ;  /* 0x0000000000027941 */ /* 0x000fea0003800200 */
.L_x_308:
        /* <DEDUP_REMOVED lines=14> */
.L_x_311:
[----:B------:R-:W-:Y:S05]  /*33120*/  BSYNC.RECONVERGENT B2 ;  /* 0x0000000000027941 */ /* 0x000fea0003800200 */
.L_x_310:
        /* <DEDUP_REMOVED lines=21> */
.L_x_313:
[----:B------:R-:W-:Y:S05]  /*33280*/  BSYNC.RECONVERGENT B2 ;  /* 0x0000000000027941 */ /* 0x000fea0003800200 */
.L_x_312:
        /* <DEDUP_REMOVED lines=14> */
.L_x_315:
[----:B------:R-:W-:Y:S05]  /*33370*/  BSYNC.RECONVERGENT B2 ;  /* 0x0000000000027941 */ /* 0x000fea0003800200 */
.L_x_314:
        /* <DEDUP_REMOVED lines=14> */
.L_x_317:
[----:B------:R-:W-:Y:S05]  /*33460*/  BSYNC.RECONVERGENT B2 ;  /* 0x0000000000027941 */ /* 0x000fea0003800200 */
.L_x_316:
        /* <DEDUP_REMOVED lines=14> */
.L_x_319:
[----:B------:R-:W-:Y:S05]  /*33550*/  BSYNC.RECONVERGENT B2 ;  /* 0x0000000000027941 */ /* 0x000fea0003800200 */
.L_x_318:
        /* <DEDUP_REMOVED lines=21> */
.L_x_321:
[----:B------:R-:W-:Y:S05]  /*336b0*/  BSYNC.RECONVERGENT B2 ;  /* 0x0000000000027941 */ /* 0x000fea0003800200 */
.L_x_320:
        /* <DEDUP_REMOVED lines=14> */
.L_x_323:
[----:B------:R-:W-:Y:S05]  /*337a0*/  BSYNC.RECONVERGENT B2 ;  /* 0x0000000000027941 */ /* 0x000fea0003800200 */
.L_x_322:
        /* <DEDUP_REMOVED lines=14> */
.L_x_325:
[----:B------:R-:W-:Y:S05]  /*33890*/  BSYNC.RECONVERGENT B2 ;  /* 0x0000000000027941 */ /* 0x000fea0003800200 */
.L_x_324:
        /* <DEDUP_REMOVED lines=14> */
.L_x_327:
[----:B------:R-:W-:Y:S05]  /*33980*/  BSYNC.RECONVERGENT B2 ;  /* 0x0000000000027941 */ /* 0x000fea0003800200 */
.L_x_326:
        /* <DEDUP_REMOVED lines=21> */
.L_x_329:
[----:B------:R-:W-:Y:S05]  /*33ae0*/  BSYNC.RECONVERGENT B2 ;  /* 0x0000000000027941 */ /* 0x000fea0003800200 */
.L_x_328:
        /* <DEDUP_REMOVED lines=14> */
.L_x_331:
[----:B------:R-:W-:Y:S05]  /*33bd0*/  BSYNC.RECONVERGENT B2 ;  /* 0x0000000000027941 */ /* 0x000fea0003800200 */
.L_x_330:
        /* <DEDUP_REMOVED lines=14> */
.L_x_333:
[----:B------:R-:W-:Y:S05]  /*33cc0*/  BSYNC.RECONVERGENT B2 ;  /* 0x0000000000027941 */ /* 0x000fea0003800200 */
.L_x_332:
        /* <DEDUP_REMOVED lines=14> */
.L_x_335:
[----:B------:R-:W-:Y:S05]  /*33db0*/  BSYNC.RECONVERGENT B2 ;  /* 0x0000000000027941 */ /* 0x000fea0003800200 */
.L_x_334:
        /* <DEDUP_REMOVED lines=21> */
.L_x_337:
[----:B------:R-:W-:Y:S05]  /*33f10*/  BSYNC.RECONVERGENT B2 ;  /* 0x0000000000027941 */ /* 0x000fea0003800200 */
.L_x_336:
        /* <DEDUP_REMOVED lines=14> */
.L_x_339:
[----:B------:R-:W-:Y:S05]  /*34000*/  BSYNC.RECONVERGENT B2 ;  /* 0x0000000000027941 */ /* 0x000fea0003800200 */
.L_x_338:
        /* <DEDUP_REMOVED lines=14> */
.L_x_341:
[----:B------:R-:W-:Y:S05]  /*340f0*/  BSYNC.RECONVERGENT B2 ;  /* 0x0000000000027941 */ /* 0x000fea0003800200 */
.L_x_340:
        /* <DEDUP_REMOVED lines=14> */
.L_x_343:
[----:B------:R-:W-:Y:S05]  /*341e0*/  BSYNC.RECONVERGENT B2 ;  /* 0x0000000000027941 */ /* 0x000fea0003800200 */
.L_x_342:
        /* <DEDUP_REMOVED lines=21> */
.L_x_345:
[----:B------:R-:W-:Y:S05]  /*34340*/  BSYNC.RECONVERGENT B2 ;  /* 0x0000000000027941 */ /* 0x000fea0003800200 */
.L_x_344:
        /* <DEDUP_REMOVED lines=14> */
.L_x_347:
[----:B------:R-:W-:Y:S05]  /*34430*/  BSYNC.RECONVERGENT B2 ;  /* 0x0000000000027941 */ /* 0x000fea0003800200 */
.L_x_346:
        /* <DEDUP_REMOVED lines=14> */
.L_x_349:
[----:B------:R-:W-:Y:S05]  /*34520*/  BSYNC.RECONVERGENT B2 ;  /* 0x0000000000027941 */ /* 0x000fea0003800200 */
.L_x_348:
        /* <DEDUP_REMOVED lines=14> */
.L_x_351:
[----:B------:R-:W-:Y:S05]  /*34610*/  BSYNC.RECONVERGENT B2 ;  /* 0x0000000000027941 */ /* 0x000fea0003800200 */
.L_x_350:
        /* <DEDUP_REMOVED lines=21> */
.L_x_353:
[----:B------:R-:W-:Y:S05]  /*34770*/  BSYNC.RECONVERGENT B2 ;  /* 0x0000000000027941 */ /* 0x000fea0003800200 */
.L_x_352:
        /* <DEDUP_REMOVED lines=14> */
.L_x_355:
[----:B------:R-:W-:Y:S05]  /*34860*/  BSYNC.RECONVERGENT B2 ;  /* 0x0000000000027941 */ /* 0x000fea0003800200 */
.L_x_354:
        /* <DEDUP_REMOVED lines=14> */
.L_x_357:
[----:B------:R-:W-:Y:S05]  /*34950*/  BSYNC.RECONVERGENT B2 ;  /* 0x0000000000027941 */ /* 0x000fea0003800200 */
.L_x_356:
        /* <DEDUP_REMOVED lines=14> */
.L_x_359:
[----:B------:R-:W-:Y:S05]  /*34a40*/  BSYNC.RECONVERGENT B2 ;  /* 0x0000000000027941 */ /* 0x000fea0003800200 */
.L_x_358:
        /* <DEDUP_REMOVED lines=21> */
.L_x_361:
[----:B------:R-:W-:Y:S05]  /*34ba0*/  BSYNC.RECONVERGENT B2 ;  /* 0x0000000000027941 */ /* 0x000fea0003800200 */
.L_x_360:
        /* <DEDUP_REMOVED lines=14> */
.L_x_363:
[----:B------:R-:W-:Y:S05]  /*34c90*/  BSYNC.RECONVERGENT B2 ;  /* 0x0000000000027941 */ /* 0x000fea0003800200 */
.L_x_362:
        /* <DEDUP_REMOVED lines=14> */
.L_x_365:
[----:B------:R-:W-:Y:S05]  /*34d80*/  BSYNC.RECONVERGENT B2 ;  /* 0x0000000000027941 */ /* 0x000fea0003800200 */
.L_x_364:
        /* <DEDUP_REMOVED lines=14> */
.L_x_367:
[----:B------:R-:W-:Y:S05]  /*34e70*/  BSYNC.RECONVERGENT B2 ;  /* 0x0000000000027941 */ /* 0x000fea0003800200 */
.L_x_366:
        /* <DEDUP_REMOVED lines=21> */
.L_x_369:
[----:B------:R-:W-:Y:S05]  /*34fd0*/  BSYNC.RECONVERGENT B2 ;  /* 0x0000000000027941 */ /* 0x000fea0003800200 */
.L_x_368:
        /* <DEDUP_REMOVED lines=14> */
.L_x_371:
[----:B------:R-:W-:Y:S05]  /*350c0*/  BSYNC.RECONVERGENT B2 ;  /* 0x0000000000027941 */ /* 0x000fea0003800200 */
.L_x_370:
        /* <DEDUP_REMOVED lines=14> */
.L_x_373:
[----:B------:R-:W-:Y:S05]  /*351b0*/  BSYNC.RECONVERGENT B2 ;  /* 0x0000000000027941 */ /* 0x000fea0003800200 */
.L_x_372:
        /* <DEDUP_REMOVED lines=14> */
.L_x_375:
[----:B------:R-:W-:Y:S05]  /*352a0*/  BSYNC.RECONVERGENT B2 ;  /* 0x0000000000027941 */ /* 0x000fea0003800200 */
.L_x_374:
        /* <DEDUP_REMOVED lines=21> */
.L_x_377:
[----:B------:R-:W-:Y:S05]  /*35400*/  BSYNC.RECONVERGENT B2 ;  /* 0x0000000000027941 */ /* 0x000fea0003800200 */
.L_x_376:
        /* <DEDUP_REMOVED lines=14> */
.L_x_379:
[----:B------:R-:W-:Y:S05]  /*354f0*/  BSYNC.RECONVERGENT B2 ;  /* 0x0000000000027941 */ /* 0x000fea0003800200 */
.L_x_378:
        /* <DEDUP_REMOVED lines=14> */
.L_x_381:
[----:B------:R-:W-:Y:S05]  /*355e0*/  BSYNC.RECONVERGENT B2 ;  /* 0x0000000000027941 */ /* 0x000fea0003800200 */
.L_x_380:
        /* <DEDUP_REMOVED lines=14> */
.L_x_383:
[----:B------:R-:W-:Y:S05]  /*356d0*/  BSYNC.RECONVERGENT B2 ;  /* 0x0000000000027941 */ /* 0x000fea0003800200 */
.L_x_382:
        /* <DEDUP_REMOVED lines=21> */
.L_x_385:
[----:B------:R-:W-:Y:S05]  /*35830*/  BSYNC.RECONVERGENT B2 ;  /* 0x0000000000027941 */ /* 0x000fea0003800200 */
.L_x_384:
        /* <DEDUP_REMOVED lines=14> */
.L_x_387:
[----:B------:R-:W-:Y:S05]  /*35920*/  BSYNC.RECONVERGENT B2 ;  /* 0x0000000000027941 */ /* 0x000fea0003800200 */
.L_x_386:
        /* <DEDUP_REMOVED lines=14> */
.L_x_389:
[----:B------:R-:W-:Y:S05]  /*35a10*/  BSYNC.RECONVERGENT B2 ;  /* 0x0000000000027941 */ /* 0x000fea0003800200 */
.L_x_388:
        /* <DEDUP_REMOVED lines=14> */
.L_x_391:
[----:B------:R-:W-:Y:S05]  /*35b00*/  BSYNC.RECONVERGENT B2 ;  /* 0x0000000000027941 */ /* 0x000fea0003800200 */
.L_x_390:
        /* <DEDUP_REMOVED lines=21> */
.L_x_393:
[----:B------:R-:W-:Y:S05]  /*35c60*/  BSYNC.RECONVERGENT B2 ;  /* 0x0000000000027941 */ /* 0x000fea0003800200 */
.L_x_392:
        /* <DEDUP_REMOVED lines=14> */
.L_x_395:
[----:B------:R-:W-:Y:S05]  /*35d50*/  BSYNC.RECONVERGENT B2 ;  /* 0x0000000000027941 */ /* 0x000fea0003800200 */
.L_x_394:
        /* <DEDUP_REMOVED lines=14> */
.L_x_397:
[----:B------:R-:W-:Y:S05]  /*35e40*/  BSYNC.RECONVERGENT B2 ;  /* 0x0000000000027941 */ /* 0x000fea0003800200 */
.L_x_396:
        /* <DEDUP_REMOVED lines=14> */
.L_x_399:
[----:B------:R-:W-:Y:S05]  /*35f30*/  BSYNC.RECONVERGENT B2 ;  /* 0x0000000000027941 */ /* 0x000fea0003800200 */
.L_x_398:
        /* <DEDUP_REMOVED lines=21> */
.L_x_401:
[----:B------:R-:W-:Y:S05]  /*36090*/  BSYNC.RECONVERGENT B2 ;  /* 0x0000000000027941 */ /* 0x000fea0003800200 */
.L_x_400:
        /* <DEDUP_REMOVED lines=14> */
.L_x_403:
[----:B------:R-:W-:Y:S05]  /*36180*/  BSYNC.RECONVERGENT B2 ;  /* 0x0000000000027941 */ /* 0x000fea0003800200 */
.L_x_402:
        /* <DEDUP_REMOVED lines=14> */
.L_x_405:
[----:B------:R-:W-:Y:S05]  /*36270*/  BSYNC.RECONVERGENT B2 ;  /* 0x0000000000027941 */ /* 0x000fea0003800200 */
.L_x_404:
        /* <DEDUP_REMOVED lines=14> */
.L_x_407:
[----:B------:R-:W-:Y:S05]  /*36360*/  BSYNC.RECONVERGENT B2 ;  /* 0x0000000000027941 */ /* 0x000fea0003800200 */
.L_x_406:
        /* <DEDUP_REMOVED lines=21> */
.L_x_409:
[----:B------:R-:W-:Y:S05]  /*364c0*/  BSYNC.RECONVERGENT B2 ;  /* 0x0000000000027941 */ /* 0x000fea0003800200 */
.L_x_408:
        /* <DEDUP_REMOVED lines=14> */
.L_x_411:
[----:B------:R-:W-:Y:S05]  /*365b0*/  BSYNC.RECONVERGENT B2 ;  /* 0x0000000000027941 */ /* 0x000fea0003800200 */
.L_x_410:
        /* <DEDUP_REMOVED lines=14> */
.L_x_413:
[----:B------:R-:W-:Y:S05]  /*366a0*/  BSYNC.RECONVERGENT B2 ;  /* 0x0000000000027941 */ /* 0x000fea0003800200 */
.L_x_412:
        /* <DEDUP_REMOVED lines=14> */
.L_x_415:
[----:B------:R-:W-:Y:S05]  /*36790*/  BSYNC.RECONVERGENT B2 ;  /* 0x0000000000027941 */ /* 0x000fea0003800200 */
.L_x_414:
        /* <DEDUP_REMOVED lines=21> */
.L_x_417:
[----:B------:R-:W-:Y:S05]  /*368f0*/  BSYNC.RECONVERGENT B2 ;  /* 0x0000000000027941 */ /* 0x000fea0003800200 */
.L_x_416:
        /* <DEDUP_REMOVED lines=14> */
.L_x_419:
[----:B------:R-:W-:Y:S05]  /*369e0*/  BSYNC.RECONVERGENT B2 ;  /* 0x0000000000027941 */ /* 0x000fea0003800200 */
.L_x_418:
        /* <DEDUP_REMOVED lines=14> */
.L_x_421:
[----:B------:R-:W-:Y:S05]  /*36ad0*/  BSYNC.RECONVERGENT B2 ;  /* 0x0000000000027941 */ /* 0x000fea0003800200 */
.L_x_420:
        /* <DEDUP_REMOVED lines=14> */
.L_x_423:
[----:B------:R-:W-:Y:S05]  /*36bc0*/  BSYNC.RECONVERGENT B2 ;  /* 0x0000000000027941 */ /* 0x000fea0003800200 */
.L_x_422:
        /* <DEDUP_REMOVED lines=21> */
.L_x_425:
[----:B------:R-:W-:Y:S05]  /*36d20*/  BSYNC.RECONVERGENT B2 ;  /* 0x0000000000027941 */ /* 0x000fea0003800200 */
.L_x_424:
        /* <DEDUP_REMOVED lines=14> */
.L_x_427:
[----:B------:R-:W-:Y:S05]  /*36e10*/  BSYNC.RECONVERGENT B2 ;  /* 0x0000000000027941 */ /* 0x000fea0003800200 */
.L_x_426:
        /* <DEDUP_REMOVED lines=14> */
.L_x_429:
[----:B------:R-:W-:Y:S05]  /*36f00*/  BSYNC.RECONVERGENT B2 ;  /* 0x0000000000027941 */ /* 0x000fea0003800200 */
.L_x_428:
        /* <DEDUP_REMOVED lines=14> */
.L_x_431:
[----:B------:R-:W-:Y:S05]  /*36ff0*/  BSYNC.RECONVERGENT B2 ;  /* 0x0000000000027941 */ /* 0x000fea0003800200 */
.L_x_430:
        /* <DEDUP_REMOVED lines=21> */
.L_x_433:
[----:B------:R-:W-:Y:S05]  /*37150*/  BSYNC.RECONVERGENT B2 ;  /* 0x0000000000027941 */ /* 0x000fea0003800200 */
.L_x_432:
        /* <DEDUP_REMOVED lines=14> */
.L_x_435:
[----:B------:R-:W-:Y:S05]  /*37240*/  BSYNC.RECONVERGENT B2 ;  /* 0x0000000000027941 */ /* 0x000fea0003800200 */
.L_x_434:
        /* <DEDUP_REMOVED lines=14> */
.L_x_437:
[----:B------:R-:W-:Y:S05]  /*37330*/  BSYNC.RECONVERGENT B2 ;  /* 0x0000000000027941 */ /* 0x000fea0003800200 */
.L_x_436:
        /* <DEDUP_REMOVED lines=14> */
.L_x_439:
[----:B------:R-:W-:Y:S05]  /*37420*/  BSYNC.RECONVERGENT B2 ;  /* 0x0000000000027941 */ /* 0x000fea0003800200 */
.L_x_438:
        /* <DEDUP_REMOVED lines=21> */
.L_x_441:
[----:B------:R-:W-:Y:S05]  /*37580*/  BSYNC.RECONVERGENT B2 ;  /* 0x0000000000027941 */ /* 0x000fea0003800200 */
.L_x_440:
        /* <DEDUP_REMOVED lines=14> */
.L_x_443:
[----:B------:R-:W-:Y:S05]  /*37670*/  BSYNC.RECONVERGENT B2 ;  /* 0x0000000000027941 */ /* 0x000fea0003800200 */
.L_x_442:
        /* <DEDUP_REMOVED lines=14> */
.L_x_445:
[----:B------:R-:W-:Y:S05]  /*37760*/  BSYNC.RECONVERGENT B2 ;  /* 0x0000000000027941 */ /* 0x000fea0003800200 */
.L_x_444:
        /* <DEDUP_REMOVED lines=14> */
.L_x_447:
[----:B------:R-:W-:Y:S05]  /*37850*/  BSYNC.RECONVERGENT B2 ;  /* 0x0000000000027941 */ /* 0x000fea0003800200 */
.L_x_446:
        /* <DEDUP_REMOVED lines=21> */
.L_x_449:
[----:B------:R-:W-:Y:S05]  /*379b0*/  BSYNC.RECONVERGENT B2 ;  /* 0x0000000000027941 */ /* 0x000fea0003800200 */
.L_x_448:
        /* <DEDUP_REMOVED lines=14> */
.L_x_451:
[----:B------:R-:W-:Y:S05]  /*37aa0*/  BSYNC.RECONVERGENT B2 ;  /* 0x0000000000027941 */ /* 0x000fea0003800200 */
.L_x_450:
        /* <DEDUP_REMOVED lines=14> */
.L_x_453:
[----:B------:R-:W-:Y:S05]  /*37b90*/  BSYNC.RECONVERGENT B2 ;  /* 0x0000000000027941 */ /* 0x000fea0003800200 */
.L_x_452:
        /* <DEDUP_REMOVED lines=14> */
.L_x_455:
[----:B------:R-:W-:Y:S05]  /*37c80*/  BSYNC.RECONVERGENT B2 ;  /* 0x0000000000027941 */ /* 0x000fea0003800200 */
.L_x_454:
        /* <DEDUP_REMOVED lines=21> */
.L_x_457:
[----:B------:R-:W-:Y:S05]  /*37de0*/  BSYNC.RECONVERGENT B2 ;  /* 0x0000000000027941 */ /* 0x000fea0003800200 */
.L_x_456:
        /* <DEDUP_REMOVED lines=14> */
.L_x_459:
[----:B------:R-:W-:Y:S05]  /*37ed0*/  BSYNC.RECONVERGENT B2 ;  /* 0x0000000000027941 */ /* 0x000fea0003800200 */
.L_x_458:
        /* <DEDUP_REMOVED lines=14> */
.L_x_461:
[----:B------:R-:W-:Y:S05]  /*37fc0*/  BSYNC.RECONVERGENT B2 ;  /* 0x0000000000027941 */ /* 0x000fea0003800200 */
.L_x_460:
        /* <DEDUP_REMOVED lines=14> */
.L_x_463:
[----:B------:R-:W-:Y:S05]  /*380b0*/  BSYNC.RECONVERGENT B2 ;  /* 0x0000000000027941 */ /* 0x000fea0003800200 */
.L_x_462:
        /* <DEDUP_REMOVED lines=21> */
.L_x_465:
[----:B------:R-:W-:Y:S05]  /*38210*/  BSYNC.RECONVERGENT B2 ;  /* 0x0000000000027941 */ /* 0x000fea0003800200 */
.L_x_464:
        /* <DEDUP_REMOVED lines=14> */
.L_x_467:
[----:B------:R-:W-:Y:S05]  /*38300*/  BSYNC.RECONVERGENT B2 ;  /* 0x0000000000027941 */ /* 0x000fea0003800200 */
.L_x_466:
        /* <DEDUP_REMOVED lines=14> */
.L_x_469:
[----:B------:R-:W-:Y:S05]  /*383f0*/  BSYNC.RECONVERGENT B2 ;  /* 0x0000000000027941 */ /* 0x000fea0003800200 */
.L_x_468:
        /* <DEDUP_REMOVED lines=14> */
.L_x_471:
[----:B------:R-:W-:Y:S05]  /*384e0*/  BSYNC.RECONVERGENT B2 ;  /* 0x0000000000027941 */ /* 0x000fea0003800200 */
.L_x_470:
        /* <DEDUP_REMOVED lines=21> */
.L_x_473:
[----:B------:R-:W-:Y:S05]  /*38640*/  BSYNC.RECONVERGENT B2 ;  /* 0x0000000000027941 */ /* 0x000fea0003800200 */
.L_x_472:
        /* <DEDUP_REMOVED lines=14> */
.L_x_475:
[----:B------:R-:W-:Y:S05]  /*38730*/  BSYNC.RECONVERGENT B2 ;  /* 0x0000000000027941 */ /* 0x000fea0003800200 */
.L_x_474:
        /* <DEDUP_REMOVED lines=14> */
.L_x_477:
[----:B------:R-:W-:Y:S05]  /*38820*/  BSYNC.RECONVERGENT B2 ;  /* 0x0000000000027941 */ /* 0x000fea0003800200 */
.L_x_476:
        /* <DEDUP_REMOVED lines=14> */
.L_x_479:
[----:B------:R-:W-:Y:S05]  /*38910*/  BSYNC.RECONVERGENT B2 ;  /* 0x0000000000027941 */ /* 0x000fea0003800200 */
.L_x_478:
        /* <DEDUP_REMOVED lines=21> */
.L_x_481:
[----:B------:R-:W-:Y:S05]  /*38a70*/  BSYNC.RECONVERGENT B2 ;  /* 0x0000000000027941 */ /* 0x000fea0003800200 */
.L_x_480:
        /* <DEDUP_REMOVED lines=14> */
.L_x_483:
[----:B------:R-:W-:Y:S05]  /*38b60*/  BSYNC.RECONVERGENT B2 ;  /* 0x0000000000027941 */ /* 0x000fea0003800200 */
.L_x_482:
        /* <DEDUP_REMOVED lines=14> */
.L_x_485:
[----:B------:R-:W-:Y:S05]  /*38c50*/  BSYNC.RECONVERGENT B2 ;  /* 0x0000000000027941 */ /* 0x000fea0003800200 */
.L_x_484:
        /* <DEDUP_REMOVED lines=14> */
.L_x_487:
[----:B------:R-:W-:Y:S05]  /*38d40*/  BSYNC.RECONVERGENT B2 ;  /* 0x0000000000027941 */ /* 0x000fea0003800200 */
.L_x_486:
        /* <DEDUP_REMOVED lines=21> */
.L_x_489:
[----:B------:R-:W-:Y:S05]  /*38ea0*/  BSYNC.RECONVERGENT B2 ;  /* 0x0000000000027941 */ /* 0x000fea0003800200 */
.L_x_488:
        /* <DEDUP_REMOVED lines=14> */
.L_x_491:
[----:B------:R-:W-:Y:S05]  /*38f90*/  BSYNC.RECONVERGENT B2 ;  /* 0x0000000000027941 */ /* 0x000fea0003800200 */
.L_x_490:
        /* <DEDUP_REMOVED lines=14> */
.L_x_493:
[----:B------:R-:W-:Y:S05]  /*39080*/  BSYNC.RECONVERGENT B2 ;  /* 0x0000000000027941 */ /* 0x000fea0003800200 */
.L_x_492:
        /* <DEDUP_REMOVED lines=14> */
.L_x_495:
[----:B------:R-:W-:Y:S05]  /*39170*/  BSYNC.RECONVERGENT B2 ;  /* 0x0000000000027941 */ /* 0x000fea0003800200 */
.L_x_494:
[----:B------:R-:W-:Y:S02]  /*39180*/  F2FP.BF16.F32.PACK_AB R128, R166, R165 ;  /* 0x000000a5a680723e */ /* 0x000fe400000010ff */
[----:B------:R-:W-:-:S05]  /*39190*/  F2FP.BF16.F32.PACK_AB R129, R167, R164 ;  /* 0x000000a4a781723e */ /* 0x000fca00000010ff */
[----:B------:R0:W-:Y:S01]  /*391a0*/  STG.E.64 desc[UR4][R126.64+0x1d00], R128 ;  /* 0x001d00807e007986 */ /* 0x0001e2000c101b04 */
[----:B------:R-:W-:Y:S05]  /*391b0*/  @P2 EXIT ;  /* 0x000000000000294d */ /* 0x000fea0003800000 */
[----:B------:R-:W2:Y:S01]  /*391c0*/  LDL.LU R168, [R1+0x594] ;  /* 0x0005940001a87983 */ /* 0x000ea20000300800 */
[----:B------:R-:W0:Y:S01]  /*391d0*/  MUFU.RCP R123, R124 ;  /* 0x0000007c007b7308 */ /* 0x000e220000001000 */
[----:B------:R-:W1:Y:S01]  /*391e0*/  LDCU UR6, c[0x0][0x3a0] ;  /* 0x00007400ff0677ac */ /* 0x000e620008000800 */
[----:B------:R-:W-:Y:S01]  /*391f0*/  IADD3 R122, PT, PT, R122, 0xf80, RZ ;  /* 0x00000f807a7a7810 */ /* 0x000fe20007ffe0ff */
[----:B------:R-:W-:Y:S01]  /*39200*/  BSSY.RECONVERGENT B2, `(.L_x_496) ;  /* 0x000000d000027945 */ /* 0x000fe20003800200 */
[----:B0-----:R-:W-:Y:S02]  /*39210*/  FFMA R128, -R124, R123, 1 ;  /* 0x3f8000007c807423 */ /* 0x001fe4000000017b */
[----:B-1----:R-:W-:Y:S02]  /*39220*/  ISETP.GE.AND P2, PT, R122, UR6, PT ;  /* 0x000000067a007c0c */ /* 0x002fe4000bf46270 */
        /* <DEDUP_REMOVED lines=10> */
.L_x_497:
[----:B------:R-:W-:Y:S05]  /*392d0*/  BSYNC.RECONVERGENT B2 ;  /* 0x0000000000027941 */ /* 0x000fea0003800200 */
.L_x_496:
        /* <DEDUP_REMOVED lines=14> */
.L_x_499:
[----:B------:R-:W-:Y:S05]  /*393c0*/  BSYNC.RECONVERGENT B2 ;  /* 0x0000000000027941 */ /* 0x000fea0003800200 */
.L_x_498:
        /* <DEDUP_REMOVED lines=14> */
.L_x_501:
[----:B------:R-:W-:Y:S05]  /*394b0*/  BSYNC.RECONVERGENT B2 ;  /* 0x0000000000027941 */ /* 0x000fea0003800200 */
.L_x_500:
        /* <DEDUP_REMOVED lines=14> */
[----:B------:R-:W-:-:S07]  /*395a0*/  MOV R128, R167 ;  /* 0x000000a700807202 */ /* 0x000fce0000000f00 */
.L_x_503:
[----:B------:R-:W-:Y:S05]  /*395b0*/  BSYNC.RECONVERGENT B2 ;  /* 0x0000000000027941 */ /* 0x000fea0003800200 */
.L_x_502:
[----:B------:R-:W-:Y:S02]  /*395c0*/  F2FP.BF16.F32.PACK_AB R122, R164, R122 ;  /* 0x0000007aa47a723e */ /* 0x000fe400000010ff */
[----:B------:R-:W-:-:S05]  /*395d0*/  F2FP.BF16.F32.PACK_AB R123, R128, R123 ;  /* 0x0000007b807b723e */ /* 0x000fca00000010ff */
[----:B------:R0:W-:Y:S01]  /*395e0*/  STG.E.64 desc[UR4][R126.64+0x1e00], R122 ;  /* 0x001e007a7e007986 */ /* 0x0001e2000c101b04 */
[----:B------:R-:W-:Y:S05]  /*395f0*/  @P2 EXIT ;  /* 0x000000000000294d */ /* 0x000fea0003800000 */
[----:B------:R-:W2:Y:S01]  /*39600*/  LDL.LU R129, [R1+0x580] ;  /* 0x0005800001817983 */ /* 0x000ea20000300800 */
[----:B0-----:R-:W0:Y:S01]  /*39610*/  MUFU.RCP R122, R124 ;  /* 0x0000007c007a7308 */ /* 0x001e220000001000 */
[----:B------:R-:W1:Y:S01]  /*39620*/  LDCU UR6, c[0x0][0x3a0] ;  /* 0x00007400ff0677ac */ /* 0x000e620008000800 */
[----:B------:R-:W-:Y:S01]  /*39630*/  BSSY.RECONVERGENT B2, `(.L_x_504) ;  /* 0x0000010000027945 */ /* 0x000fe20003800200 */
[----:B------:R-:W3:Y:S01]  /*39640*/  S2R R164, SR_TID.X ;  /* 0x0000000000a47919 */ /* 0x000ee20000002100 */
[----:B0-----:R-:W-:-:S04]  /*39650*/  FFMA R123, -R124, R122, 1 ;  /* 0x3f8000007c7b7423 */ /* 0x001fc8000000017a */
[----:B------:R-:W-:Y:S01]  /*39660*/  FFMA R122, R122, R123, R122 ;  /* 0x0000007b7a7a7223 */ /* 0x000fe2000000007a */
[----:B---3--:R-:W-:Y:S01]  /*39670*/  SHF.L.U32 R164, R164, 0x2, RZ ;  /* 0x00000002a4a47819 */ /* 0x008fe200000006ff */
[----:B--2---:R-:W-:-:S04]  /*39680*/  FMUL R128, R125, R129 ;  /* 0x000000817d807220 */ /* 0x004fc80000400000 */
[----:B------:R-:W0:Y:S01]  /*39690*/  FCHK P0, R128, R124 ;  /* 0x0000007c80007302 */ /* 0x000e220000000000 */
[----:B------:R-:W-:-:S04]  /*396a0*/  FFMA R123, R122, R128, RZ ;  /* 0x000000807a7b7223 */ /* 0x000fc800000000ff */
[----:B------:R-:W-:-:S04]  /*396b0*/  FFMA R129, -R124, R123, R128 ;  /* 0x0000007b7c817223 */ /* 0x000fc80000000180 */
[----:B------:R-:W-:Y:S01]  /*396c0*/  FFMA R122, R122, R129, R123 ;  /* 0x000000817a7a7223 */ /* 0x000fe2000000007b */
[----:B------:R-:W-:-:S04]  /*396d0*/  LOP3.LUT R123, R164, 0x1000, RZ, 0xfc, !PT ;  /* 0x00001000a47b7812 */ /* 0x000fc800078efcff */
[----:B-1----:R-:W-:Y:S01]  /*396e0*/  ISETP.GE.AND P2, PT, R123, UR6, PT ;  /* 0x000000067b007c0c */ /* 0x002fe2000bf46270 */
[----:B0-----:R-:W-:-:S12]  /*396f0*/  @!P0 BRA `(.L_x_505) ;  /* 0x00000000000c8947 */ /* 0x001fd80003800000 */
[----:B------:R-:W-:-:S07]  /*39700*/  MOV R129, 0x39720 ;  /* 0x0003972000817802 */ /* 0x000fce0000000f00 */
[----:B------:R-:W-:Y:S05]  /*39710*/  CALL.REL.NOINC `($__internal_0_$__cuda_sm3x_div_rn_noftz_f32_slowpath) ;  /* 0x0000018c007c7944 */ /* 0x000fea0003c00000 */
[----:B------:R-:W-:-:S07]  /*39720*/  MOV R122, R167 ;  /* 0x000000a7007a7202 */ /* 0x000fce0000000f00 */
.L_x_505:
[----:B------:R-:W-:Y:S05]  /*39730*/  BSYNC.RECONVERGENT B2 ;  /* 0x0000000000027941 */ /* 0x000fea0003800200 */
.L_x_504:
        /* <DEDUP_REMOVED lines=14> */
.L_x_507:
[----:B------:R-:W-:Y:S05]  /*39820*/  BSYNC.RECONVERGENT B2 ;  /* 0x0000000000027941 */ /* 0x000fea0003800200 */
.L_x_506:
        /* <DEDUP_REMOVED lines=14> */
.L_x_509:
[----:B------:R-:W-:Y:S05]  /*39910*/  BSYNC.RECONVERGENT B2 ;  /* 0x0000000000027941 */ /* 0x000fea0003800200 */
.L_x_508:
        /* <DEDUP_REMOVED lines=15> */
.L_x_511:
[----:B------:R-:W-:Y:S05]  /*39a10*/  BSYNC.RECONVERGENT B2 ;  /* 0x0000000000027941 */ /* 0x000fea0003800200 */
.L_x_510:
        /* <DEDUP_REMOVED lines=21> */
.L_x_513:
[----:B------:R-:W-:Y:S05]  /*39b70*/  BSYNC.RECONVERGENT B2 ;  /* 0x0000000000027941 */ /* 0x000fea0003800200 */
.L_x_512:
        /* <DEDUP_REMOVED lines=14> */
.L_x_515:
[----:B------:R-:W-:Y:S05]  /*39c60*/  BSYNC.RECONVERGENT B2 ;  /* 0x0000000000027941 */ /* 0x000fea0003800200 */
.L_x_514:
        /* <DEDUP_REMOVED lines=14> */
.L_x_517:
[----:B------:R-:W-:Y:S05]  /*39d50*/  BSYNC.RECONVERGENT B2 ;  /* 0x0000000000027941 */ /* 0x000fea0003800200 */
.L_x_516:
        /* <DEDUP_REMOVED lines=15> */
.L_x_519:
[----:B------:R-:W-:Y:S05]  /*39e50*/  BSYNC.RECONVERGENT B2 ;  /* 0x0000000000027941 */ /* 0x000fea0003800200 */
.L_x_518:
        /* <DEDUP_REMOVED lines=21> */
.L_x_521:
[----:B------:R-:W-:Y:S05]  /*39fb0*/  BSYNC.RECONVERGENT B2 ;  /* 0x0000000000027941 */ /* 0x000fea0003800200 */
.L_x_520:
        /* <DEDUP_REMOVED lines=14> */
.L_x_523:
[----:B------:R-:W-:Y:S05]  /*3a0a0*/  BSYNC.RECONVERGENT B2 ;  /* 0x0000000000027941 */ /* 0x000fea0003800200 */
.L_x_522:
        /* <DEDUP_REMOVED lines=14> */
.L_x_525:
[----:B------:R-:W-:Y:S05]  /*3a190*/  BSYNC.RECONVERGENT B2 ;  /* 0x0000000000027941 */ /* 0x000fea0003800200 */
.L_x_524:
        /* <DEDUP_REMOVED lines=15> */
.L_x_527:
[----:B------:R-:W-:Y:S05]  /*3a290*/  BSYNC.RECONVERGENT B2 ;  /* 0x0000000000027941 */ /* 0x000fea0003800200 */
.L_x_526:
        /* <DEDUP_REMOVED lines=21> */
.L_x_529:
[----:B------:R-:W-:Y:S05]  /*3a3f0*/  BSYNC.RECONVERGENT B2 ;  /* 0x0000000000027941 */ /* 0x000fea0003800200 */
.L_x_528:
        /* <DEDUP_REMOVED lines=14> */
.L_x_531:
[----:B------:R-:W-:Y:S05]  /*3a4e0*/  BSYNC.RECONVERGENT B2 ;  /* 0x0000000000027941 */ /* 0x000fea0003800200 */
.L_x_530:
        /* <DEDUP_REMOVED lines=14> */
.L_x_533:
[----:B------:R-:W-:Y:S05]  /*3a5d0*/  BSYNC.RECONVERGENT B2 ;  /* 0x0000000000027941 */ /* 0x000fea0003800200 */
.L_x_532:
        /* <DEDUP_REMOVED lines=15> */
.L_x_535:
[----:B------:R-:W-:Y:S05]  /*3a6d0*/  BSYNC.RECONVERGENT B2 ;  /* 0x0000000000027941 */ /* 0x000fea0003800200 */
.L_x_534:
        /* <DEDUP_REMOVED lines=21> */
.L_x_537:
[----:B------:R-:W-:Y:S05]  /*3a830*/  BSYNC.RECONVERGENT B2 ;  /* 0x0000000000027941 */ /* 0x000fea0003800200 */
.L_x_536:
        /* <DEDUP_REMOVED lines=14> */
.L_x_539:
[----:B------:R-:W-:Y:S05]  /*3a920*/  BSYNC.RECONVERGENT B2 ;  /* 0x0000000000027941 */ /* 0x000fea0003800200 */
.L_x_538:
        /* <DEDUP_REMOVED lines=14> */
.L_x_541:
[----:B------:R-:W-:Y:S05]  /*3aa10*/  BSYNC.RECONVERGENT B2 ;  /* 0x0000000000027941 */ /* 0x000fea0003800200 */
.L_x_540:
        /* <DEDUP_REMOVED lines=15> */
.L_x_543:
[----:B------:R-:W-:Y:S05]  /*3ab10*/  BSYNC.RECONVERGENT B2 ;  /* 0x0000000000027941 */ /* 0x000fea0003800200 */
.L_x_542:
        /* <DEDUP_REMOVED lines=21> */
.L_x_545:
[----:B------:R-:W-:Y:S05]  /*3ac70*/  BSYNC.RECONVERGENT B2 ;  /* 0x0000000000027941 */ /* 0x000fea0003800200 */
.L_x_544:
        /* <DEDUP_REMOVED lines=14> */
.L_x_547:
[----:B------:R-:W-:Y:S05]  /*3ad60*/  BSYNC.RECONVERGENT B2 ;  /* 0x0000000000027941 */ /* 0x000fea0003800200 */
.L_x_546:
        /* <DEDUP_REMOVED lines=14> */
.L_x_549:
[----:B------:R-:W-:Y:S05]  /*3ae50*/  BSYNC.RECONVERGENT B2 ;  /* 0x0000000000027941 */ /* 0x000fea0003800200 */
.L_x_548:
        /* <DEDUP_REMOVED lines=15> */
.L_x_551:
[----:B------:R-:W-:Y:S05]  /*3af50*/  BSYNC.RECONVERGENT B2 ;  /* 0x0000000000027941 */ /* 0x000fea0003800200 */
.L_x_550:
        /* <DEDUP_REMOVED lines=21> */
.L_x_553:
[----:B------:R-:W-:Y:S05]  /*3b0b0*/  BSYNC.RECONVERGENT B2 ;  /* 0x0000000000027941 */ /* 0x000fea0003800200 */
.L_x_552:
        /* <DEDUP_REMOVED lines=14> */
.L_x_555:
[----:B------:R-:W-:Y:S05]  /*3b1a0*/  BSYNC.RECONVERGENT B2 ;  /* 0x0000000000027941 */ /* 0x000fea0003800200 */
.L_x_554:
        /* <DEDUP_REMOVED lines=14> */
.L_x_557:
[----:B------:R-:W-:Y:S05]  /*3b290*/  BSYNC.RECONVERGENT B2 ;  /* 0x0000000000027941 */ /* 0x000fea0003800200 */
.L_x_556:
        /* <DEDUP_REMOVED lines=15> */
.L_x_559:
[----:B------:R-:W-:Y:S05]  /*3b390*/  BSYNC.RECONVERGENT B2 ;  /* 0x0000000000027941 */ /* 0x000fea0003800200 */
.L_x_558:
        /* <DEDUP_REMOVED lines=21> */
.L_x_561:
[----:B------:R-:W-:Y:S05]  /*3b4f0*/  BSYNC.RECONVERGENT B2 ;  /* 0x0000000000027941 */ /* 0x000fea0003800200 */
.L_x_560:
        /* <DEDUP_REMOVED lines=14> */
.L_x_563:
[----:B------:R-:W-:Y:S05]  /*3b5e0*/  BSYNC.RECONVERGENT B2 ;  /* 0x0000000000027941 */ /* 0x000fea0003800200 */
.L_x_562:
        /* <DEDUP_REMOVED lines=14> */
.L_x_565:
[----:B------:R-:W-:Y:S05]  /*3b6d0*/  BSYNC.RECONVERGENT B2 ;  /* 0x0000000000027941 */ /* 0x000fea0003800200 */
.L_x_564:
        /* <DEDUP_REMOVED lines=15> */
.L_x_567:
[----:B------:R-:W-:Y:S05]  /*3b7d0*/  BSYNC.RECONVERGENT B2 ;  /* 0x0000000000027941 */ /* 0x000fea0003800200 */
.L_x_566:
        /* <DEDUP_REMOVED lines=21> */
.L_x_569:
[----:B------:R-:W-:Y:S05]  /*3b930*/  BSYNC.RECONVERGENT B2 ;  /* 0x0000000000027941 */ /* 0x000fea0003800200 */
.L_x_568:
        /* <DEDUP_REMOVED lines=14> */
.L_x_571:
[----:B------:R-:W-:Y:S05]  /*3ba20*/  BSYNC.RECONVERGENT B2 ;  /* 0x0000000000027941 */ /* 0x000fea0003800200 */
.L_x_570:
        /* <DEDUP_REMOVED lines=14> */
.L_x_573:
[----:B------:R-:W-:Y:S05]  /*3bb10*/  BSYNC.RECONVERGENT B2 ;  /* 0x0000000000027941 */ /* 0x000fea0003800200 */
.L_x_572:
        /* <DEDUP_REMOVED lines=15> */
.L_x_575:
[----:B------:R-:W-:Y:S05]  /*3bc10*/  BSYNC.RECONVERGENT B2 ;  /* 0x0000000000027941 */ /* 0x000fea0003800200 */
.L_x_574:
        /* <DEDUP_REMOVED lines=21> */
.L_x_577:
[----:B------:R-:W-:Y:S05]  /*3bd70*/  BSYNC.RECONVERGENT B2 ;  /* 0x0000000000027941 */ /* 0x000fea0003800200 */
.L_x_576:
        /* <DEDUP_REMOVED lines=14> */
.L_x_579:
[----:B------:R-:W-:Y:S05]  /*3be60*/  BSYNC.RECONVERGENT B2 ;  /* 0x0000000000027941 */ /* 0x000fea0003800200 */
.L_x_578:
        /* <DEDUP_REMOVED lines=14> */
.L_x_581:
[----:B------:R-:W-:Y:S05]  /*3bf50*/  BSYNC.RECONVERGENT B2 ;  /* 0x0000000000027941 */ /* 0x000fea0003800200 */
.L_x_580:
        /* <DEDUP_REMOVED lines=15> */
.L_x_583:
[----:B------:R-:W-:Y:S05]  /*3c050*/  BSYNC.RECONVERGENT B2 ;  /* 0x0000000000027941 */ /* 0x000fea0003800200 */
.L_x_582:
        /* <DEDUP_REMOVED lines=21> */
.L_x_585:
[----:B------:R-:W-:Y:S05]  /*3c1b0*/  BSYNC.RECONVERGENT B2 ;  /* 0x0000000000027941 */ /* 0x000fea0003800200 */
.L_x_584:
        /* <DEDUP_REMOVED lines=14> */
.L_x_587:
[----:B------:R-:W-:Y:S05]  /*3c2a0*/  BSYNC.RECONVERGENT B2 ;  /* 0x0000000000027941 */ /* 0x000fea0003800200 */
.L_x_586:
        /* <DEDUP_REMOVED lines=14> */
.L_x_589:
[----:B------:R-:W-:Y:S05]  /*3c390*/  BSYNC.RECONVERGENT B2 ;  /* 0x0000000000027941 */ /* 0x000fea0003800200 */
.L_x_588:
        /* <DEDUP_REMOVED lines=15> */
.L_x_591:
[----:B------:R-:W-:Y:S05]  /*3c490*/  BSYNC.RECONVERGENT B2 ;  /* 0x0000000000027941 */ /* 0x000fea0003800200 */
.L_x_590:
        /* <DEDUP_REMOVED lines=21> */
.L_x_593:
[----:B------:R-:W-:Y:S05]  /*3c5f0*/  BSYNC.RECONVERGENT B2 ;  /* 0x0000000000027941 */ /* 0x000fea0003800200 */
.L_x_592:
        /* <DEDUP_REMOVED lines=14> */
.L_x_595:
[----:B------:R-:W-:Y:S05]  /*3c6e0*/  BSYNC.RECONVERGENT B2 ;  /* 0x0000000000027941 */ /* 0x000fea0003800200 */
.L_x_594:
        /* <DEDUP_REMOVED lines=14> */
.L_x_597:
[----:B------:R-:W-:Y:S05]  /*3c7d0*/  BSYNC.RECONVERGENT B2 ;  /* 0x0000000000027941 */ /* 0x000fea0003800200 */
.L_x_596:
        /* <DEDUP_REMOVED lines=15> */
.L_x_599:
[----:B------:R-:W-:Y:S05]  /*3c8d0*/  BSYNC.RECONVERGENT B2 ;  /* 0x0000000000027941 */ /* 0x000fea0003800200 */
.L_x_598:
        /* <DEDUP_REMOVED lines=21> */
.L_x_601:
[----:B------:R-:W-:Y:S05]  /*3ca30*/  BSYNC.RECONVERGENT B2 ;  /* 0x0000000000027941 */ /* 0x000fea0003800200 */
.L_x_600:
        /* <DEDUP_REMOVED lines=14> */
.L_x_603:
[----:B------:R-:W-:Y:S05]  /*3cb20*/  BSYNC.RECONVERGENT B2 ;  /* 0x0000000000027941 */ /* 0x000fea0003800200 */
.L_x_602:
        /* <DEDUP_REMOVED lines=14> */
.L_x_605:
[----:B------:R-:W-:Y:S05]  /*3cc10*/  BSYNC.RECONVERGENT B2 ;  /* 0x0000000000027941 */ /* 0x000fea0003800200 */
.L_x_604:
        /* <DEDUP_REMOVED lines=15> */
.L_x_607:
[----:B------:R-:W-:Y:S05]  /*3cd10*/  BSYNC.RECONVERGENT B2 ;  /* 0x0000000000027941 */ /* 0x000fea0003800200 */
.L_x_606:
        /* <DEDUP_REMOVED lines=21> */
.L_x_609:
[----:B------:R-:W-:Y:S05]  /*3ce70*/  BSYNC.RECONVERGENT B2 ;  /* 0x0000000000027941 */ /* 0x000fea0003800200 */
.L_x_608:
        /* <DEDUP_REMOVED lines=14> */
.L_x_611:
[----:B------:R-:W-:Y:S05]  /*3cf60*/  BSYNC.RECONVERGENT B2 ;  /* 0x0000000000027941 */ /* 0x000fea0003800200 */
.L_x_610:
        /* <DEDUP_REMOVED lines=14> */
.L_x_613:
[----:B------:R-:W-:Y:S05]  /*3d050*/  BSYNC.RECONVERGENT B2 ;  /* 0x0000000000027941 */ /* 0x000fea0003800200 */
.L_x_612:
        /* <DEDUP_REMOVED lines=15> */
.L_x_615:
[----:B------:R-:W-:Y:S05]  /*3d150*/  BSYNC.RECONVERGENT B2 ;  /* 0x0000000000027941 */ /* 0x000fea0003800200 */
.L_x_614:
        /* <DEDUP_REMOVED lines=21> */
.L_x_617:
[----:B------:R-:W-:Y:S05]  /*3d2b0*/  BSYNC.RECONVERGENT B2 ;  /* 0x0000000000027941 */ /* 0x000fea0003800200 */
.L_x_616:
        /* <DEDUP_REMOVED lines=14> */
.L_x_619:
[----:B------:R-:W-:Y:S05]  /*3d3a0*/  BSYNC.RECONVERGENT B2 ;  /* 0x0000000000027941 */ /* 0x000fea0003800200 */
.L_x_618:
        /* <DEDUP_REMOVED lines=14> */
.L_x_621:
[----:B------:R-:W-:Y:S05]  /*3d490*/  BSYNC.RECONVERGENT B2 ;  /* 0x0000000000027941 */ /* 0x000fea0003800200 */
.L_x_620:
        /* <DEDUP_REMOVED lines=15> */
.L_x_623:
[----:B------:R-:W-:Y:S05]  /*3d590*/  BSYNC.RECONVERGENT B2 ;  /* 0x0000000000027941 */ /* 0x000fea0003800200 */
.L_x_622:
        /* <DEDUP_REMOVED lines=21> */
.L_x_625:
[----:B------:R-:W-:Y:S05]  /*3d6f0*/  BSYNC.RECONVERGENT B2 ;  /* 0x0000000000027941 */ /* 0x000fea0003800200 */
.L_x_624:
        /* <DEDUP_REMOVED lines=14> */
.L_x_627:
[----:B------:R-:W-:Y:S05]  /*3d7e0*/  BSYNC.RECONVERGENT B2 ;  /* 0x0000000000027941 */ /* 0x000fea0003800200 */
.L_x_626:
        /* <DEDUP_REMOVED lines=14> */
.L_x_629:
[----:B------:R-:W-:Y:S05]  /*3d8d0*/  BSYNC.RECONVERGENT B2 ;  /* 0x0000000000027941 */ /* 0x000fea0003800200 */
.L_x_628:
        /* <DEDUP_REMOVED lines=15> */
.L_x_631:
[----:B------:R-:W-:Y:S05]  /*3d9d0*/  BSYNC.RECONVERGENT B2 ;  /* 0x0000000000027941 */ /* 0x000fea0003800200 */
.L_x_630:
        /* <DEDUP_REMOVED lines=21> */
.L_x_633:
[----:B------:R-:W-:Y:S05]  /*3db30*/  BSYNC.RECONVERGENT B2 ;  /* 0x0000000000027941 */ /* 0x000fea0003800200 */
.L_x_632:
        /* <DEDUP_REMOVED lines=14> */
.L_x_635:
[----:B------:R-:W-:Y:S05]  /*3dc20*/  BSYNC.RECONVERGENT B2 ;  /* 0x0000000000027941 */ /* 0x000fea0003800200 */
.L_x_634:
        /* <DEDUP_REMOVED lines=14> */
.L_x_637:
[----:B------:R-:W-:Y:S05]  /*3dd10*/  BSYNC.RECONVERGENT B2 ;  /* 0x0000000000027941 */ /* 0x000fea0003800200 */
.L_x_636:
        /* <DEDUP_REMOVED lines=15> */
.L_x_639:
[----:B------:R-:W-:Y:S05]  /*3de10*/  BSYNC.RECONVERGENT B2 ;  /* 0x0000000000027941 */ /* 0x000fea0003800200 */
.L_x_638:
        /* <DEDUP_REMOVED lines=21> */
.L_x_641:
[----:B------:R-:W-:Y:S05]  /*3df70*/  BSYNC.RECONVERGENT B2 ;  /* 0x0000000000027941 */ /* 0x000fea0003800200 */
.L_x_640:
        /* <DEDUP_REMOVED lines=14> */
.L_x_643:
[----:B------:R-:W-:Y:S05]  /*3e060*/  BSYNC.RECONVERGENT B2 ;  /* 0x0000000000027941 */ /* 0x000fea0003800200 */
.L_x_642:
        /* <DEDUP_REMOVED lines=14> */
.L_x_645:
[----:B------:R-:W-:Y:S05]  /*3e150*/  BSYNC.RECONVERGENT B2 ;  /* 0x0000000000027941 */ /* 0x000fea0003800200 */
.L_x_644:
        /* <DEDUP_REMOVED lines=15> */
.L_x_647:
[----:B------:R-:W-:Y:S05]  /*3e250*/  BSYNC.RECONVERGENT B2 ;  /* 0x0000000000027941 */ /* 0x000fea0003800200 */
.L_x_646:
        /* <DEDUP_REMOVED lines=21> */
.L_x_649:
[----:B------:R-:W-:Y:S05]  /*3e3b0*/  BSYNC.RECONVERGENT B2 ;  /* 0x0000000000027941 */ /* 0x000fea0003800200 */
.L_x_648:
        /* <DEDUP_REMOVED lines=14> */
.L_x_651:
[----:B------:R-:W-:Y:S05]  /*3e4a0*/  BSYNC.RECONVERGENT B2 ;  /* 0x0000000000027941 */ /* 0x000fea0003800200 */
.L_x_650:
        /* <DEDUP_REMOVED lines=14> */
.L_x_653:
[----:B------:R-:W-:Y:S05]  /*3e590*/  BSYNC.RECONVERGENT B2 ;  /* 0x0000000000027941 */ /* 0x000fea0003800200 */
.L_x_652:
        /* <DEDUP_REMOVED lines=15> */
.L_x_655:
[----:B------:R-:W-:Y:S05]  /*3e690*/  BSYNC.RECONVERGENT B2 ;  /* 0x0000000000027941 */ /* 0x000fea0003800200 */
.L_x_654:
        /* <DEDUP_REMOVED lines=21> */
.L_x_657:
[----:B------:R-:W-:Y:S05]  /*3e7f0*/  BSYNC.RECONVERGENT B2 ;  /* 0x0000000000027941 */ /* 0x000fea0003800200 */
.L_x_656:
        /* <DEDUP_REMOVED lines=14> */
.L_x_659:
[----:B------:R-:W-:Y:S05]  /*3e8e0*/  BSYNC.RECONVERGENT B2 ;  /* 0x0000000000027941 */ /* 0x000fea0003800200 */
.L_x_658:
        /* <DEDUP_REMOVED lines=14> */
.L_x_661:
[----:B------:R-:W-:Y:S05]  /*3e9d0*/  BSYNC.RECONVERGENT B2 ;  /* 0x0000000000027941 */ /* 0x000fea0003800200 */
.L_x_660:
        /* <DEDUP_REMOVED lines=15> */
.L_x_663:
[----:B------:R-:W-:Y:S05]  /*3ead0*/  BSYNC.RECONVERGENT B2 ;  /* 0x0000000000027941 */ /* 0x000fea0003800200 */
.L_x_662:
        /* <DEDUP_REMOVED lines=21> */
.L_x_665:
[----:B------:R-:W-:Y:S05]  /*3ec30*/  BSYNC.RECONVERGENT B2 ;  /* 0x0000000000027941 */ /* 0x000fea0003800200 */
.L_x_664:
        /* <DEDUP_REMOVED lines=14> */
.L_x_667:
[----:B------:R-:W-:Y:S05]  /*3ed20*/  BSYNC.RECONVERGENT B2 ;  /* 0x0000000000027941 */ /* 0x000fea0003800200 */
.L_x_666:
        /* <DEDUP_REMOVED lines=14> */
.L_x_669:
[----:B------:R-:W-:Y:S05]  /*3ee10*/  BSYNC.RECONVERGENT B2 ;  /* 0x0000000000027941 */ /* 0x000fea0003800200 */
.L_x_668:
        /* <DEDUP_REMOVED lines=15> */
.L_x_671:
[----:B------:R-:W-:Y:S05]  /*3ef10*/  BSYNC.RECONVERGENT B2 ;  /* 0x0000000000027941 */ /* 0x000fea0003800200 */
.L_x_670:
        /* <DEDUP_REMOVED lines=21> */
.L_x_673:
[----:B------:R-:W-:Y:S05]  /*3f070*/  BSYNC.RECONVERGENT B2 ;  /* 0x0000000000027941 */ /* 0x000fea0003800200 */
.L_x_672:
        /* <DEDUP_REMOVED lines=14> */
.L_x_675:
[----:B------:R-:W-:Y:S05]  /*3f160*/  BSYNC.RECONVERGENT B2 ;  /* 0x0000000000027941 */ /* 0x000fea0003800200 */
.L_x_674:
        /* <DEDUP_REMOVED lines=14> */
.L_x_677:
[----:B------:R-:W-:Y:S05]  /*3f250*/  BSYNC.RECONVERGENT B2 ;  /* 0x0000000000027941 */ /* 0x000fea0003800200 */
.L_x_676:
        /* <DEDUP_REMOVED lines=15> */
.L_x_679:
[----:B------:R-:W-:Y:S05]  /*3f350*/  BSYNC.RECONVERGENT B2 ;  /* 0x0000000000027941 */ /* 0x000fea0003800200 */
.L_x_678:
        /* <DEDUP_REMOVED lines=21> */
.L_x_681:
[----:B------:R-:W-:Y:S05]  /*3f4b0*/  BSYNC.RECONVERGENT B2 ;  /* 0x0000000000027941 */ /* 0x000fea0003800200 */
.L_x_680:
        /* <DEDUP_REMOVED lines=14> */
.L_x_683:
[----:B------:R-:W-:Y:S05]  /*3f5a0*/  BSYNC.RECONVERGENT B2 ;  /* 0x0000000000027941 */ /* 0x000fea0003800200 */
.L_x_682:
        /* <DEDUP_REMOVED lines=14> */
.L_x_685:
[----:B------:R-:W-:Y:S05]  /*3f690*/  BSYNC.RECONVERGENT B2 ;  /* 0x0000000000027941 */ /* 0x000fea0003800200 */
.L_x_684:
        /* <DEDUP_REMOVED lines=15> */
.L_x_687:
[----:B------:R-:W-:Y:S05]  /*3f790*/  BSYNC.RECONVERGENT B2 ;  /* 0x0000000000027941 */ /* 0x000fea0003800200 */
.L_x_686:
        /* <DEDUP_REMOVED lines=21> */
.L_x_689:
[----:B------:R-:W-:Y:S05]  /*3f8f0*/  BSYNC.RECONVERGENT B2 ;  /* 0x0000000000027941 */ /* 0x000fea0003800200 */
.L_x_688:
        /* <DEDUP_REMOVED lines=14> */
.L_x_691:
[----:B------:R-:W-:Y:S05]  /*3f9e0*/  BSYNC.RECONVERGENT B2 ;  /* 0x0000000000027941 */ /* 0x000fea0003800200 */
.L_x_690:
        /* <DEDUP_REMOVED lines=14> */
.L_x_693:
[----:B------:R-:W-:Y:S05]  /*3fad0*/  BSYNC.RECONVERGENT B2 ;  /* 0x0000000000027941 */ /* 0x000fea0003800200 */
.L_x_692:
        /* <DEDUP_REMOVED lines=15> */
.L_x_695:
[----:B------:R-:W-:Y:S05]  /*3fbd0*/  BSYNC.RECONVERGENT B2 ;  /* 0x0000000000027941 */ /* 0x000fea0003800200 */
.L_x_694:
        /* <DEDUP_REMOVED lines=21> */
.L_x_697:
[----:B------:R-:W-:Y:S05]  /*3fd30*/  BSYNC.RECONVERGENT B2 ;  /* 0x0000000000027941 */ /* 0x000fea0003800200 */
.L_x_696:
        /* <DEDUP_REMOVED lines=14> */
.L_x_699:
[----:B------:R-:W-:Y:S05]  /*3fe20*/  BSYNC.RECONVERGENT B2 ;  /* 0x0000000000027941 */ /* 0x000fea0003800200 */
.L_x_698:
        /* <DEDUP_REMOVED lines=14> */
.L_x_701:
[----:B------:R-:W-:Y:S05]  /*3ff10*/  BSYNC.RECONVERGENT B2 ;  /* 0x0000000000027941 */ /* 0x000fea0003800200 */
.L_x_700:
        /* <DEDUP_REMOVED lines=15> */
.L_x_703:
[----:B------:R-:W-:Y:S05]  /*40010*/  BSYNC.RECONVERGENT B2 ;  /* 0x0000000000027941 */ /* 0x000fea0003800200 */
.L_x_702:
        /* <DEDUP_REMOVED lines=21> */
.L_x_705:
[----:B------:R-:W-:Y:S05]  /*40170*/  BSYNC.RECONVERGENT B2 ;  /* 0x0000000000027941 */ /* 0x000fea0003800200 */
.L_x_704:
        /* <DEDUP_REMOVED lines=14> */
.L_x_707:
[----:B------:R-:W-:Y:S05]  /*40260*/  BSYNC.RECONVERGENT B2 ;  /* 0x0000000000027941 */ /* 0x000fea0003800200 */
.L_x_706:
        /* <DEDUP_REMOVED lines=14> */
.L_x_709:
[----:B------:R-:W-:Y:S05]  /*40350*/  BSYNC.RECONVERGENT B2 ;  /* 0x0000000000027941 */ /* 0x000fea0003800200 */
.L_x_708:
        /* <DEDUP_REMOVED lines=15> */
.L_x_711:
[----:B------:R-:W-:Y:S05]  /*40450*/  BSYNC.RECONVERGENT B2 ;  /* 0x0000000000027941 */ /* 0x000fea0003800200 */
.L_x_710:
        /* <DEDUP_REMOVED lines=21> */
.L_x_713:
[----:B------:R-:W-:Y:S05]  /*405b0*/  BSYNC.RECONVERGENT B2 ;  /* 0x0000000000027941 */ /* 0x000fea0003800200 */
.L_x_712:
        /* <DEDUP_REMOVED lines=14> */
.L_x_715:
[----:B------:R-:W-:Y:S05]  /*406a0*/  BSYNC.RECONVERGENT B2 ;  /* 0x0000000000027941 */ /* 0x000fea0003800200 */
.L_x_714:
        /* <DEDUP_REMOVED lines=14> */
.L_x_717:
[----:B------:R-:W-:Y:S05]  /*40790*/  BSYNC.RECONVERGENT B2 ;  /* 0x0000000000027941 */ /* 0x000fea0003800200 */
.L_x_716:
        /* <DEDUP_REMOVED lines=15> */
.L_x_719:
[----:B------:R-:W-:Y:S05]  /*40890*/  BSYNC.RECONVERGENT B2 ;  /* 0x0000000000027941 */ /* 0x000fea0003800200 */
.L_x_718:
        /* <DEDUP_REMOVED lines=21> */
.L_x_721:
[----:B------:R-:W-:Y:S05]  /*409f0*/  BSYNC.RECONVERGENT B2 ;  /* 0x0000000000027941 */ /* 0x000fea0003800200 */
.L_x_720:
        /* <DEDUP_REMOVED lines=14> */
.L_x_723:
[----:B------:R-:W-:Y:S05]  /*40ae0*/  BSYNC.RECONVERGENT B2 ;  /* 0x0000000000027941 */ /* 0x000fea0003800200 */
.L_x_722:
        /* <DEDUP_REMOVED lines=14> */
.L_x_725:
[----:B------:R-:W-:Y:S05]  /*40bd0*/  BSYNC.RECONVERGENT B2 ;  /* 0x0000000000027941 */ /* 0x000fea0003800200 */
.L_x_724:
        /* <DEDUP_REMOVED lines=15> */
.L_x_727:
[----:B------:R-:W-:Y:S05]  /*40cd0*/  BSYNC.RECONVERGENT B2 ;  /* 0x0000000000027941 */ /* 0x000fea0003800200 */
.L_x_726:
        /* <DEDUP_REMOVED lines=21> */
.L_x_729:
[----:B------:R-:W-:Y:S05]  /*40e30*/  BSYNC.RECONVERGENT B2 ;  /* 0x0000000000027941 */ /* 0x000fea0003800200 */
.L_x_728:
        /* <DEDUP_REMOVED lines=14> */
.L_x_731:
[----:B------:R-:W-:Y:S05]  /*40f20*/  BSYNC.RECONVERGENT B2 ;  /* 0x0000000000027941 */ /* 0x000fea0003800200 */
.L_x_730:
        /* <DEDUP_REMOVED lines=14> */
.L_x_733:
[----:B------:R-:W-:Y:S05]  /*41010*/  BSYNC.RECONVERGENT B2 ;  /* 0x0000000000027941 */ /* 0x000fea0003800200 */
.L_x_732:
        /* <DEDUP_REMOVED lines=15> */
.L_x_735:
[----:B------:R-:W-:Y:S05]  /*41110*/  BSYNC.RECONVERGENT B2 ;  /* 0x0000000000027941 */ /* 0x000fea0003800200 */
.L_x_734:
        /* <DEDUP_REMOVED lines=21> */
.L_x_737:
[----:B------:R-:W-:Y:S05]  /*41270*/  BSYNC.RECONVERGENT B2 ;  /* 0x0000000000027941 */ /* 0x000fea0003800200 */
.L_x_736:
        /* <DEDUP_REMOVED lines=14> */
.L_x_739:
[----:B------:R-:W-:Y:S05]  /*41360*/  BSYNC.RECONVERGENT B2 ;  /* 0x0000000000027941 */ /* 0x000fea0003800200 */
.L_x_738:
        /* <DEDUP_REMOVED lines=14> */
.L_x_741:
[----:B------:R-:W-:Y:S05]  /*41450*/  BSYNC.RECONVERGENT B2 ;  /* 0x0000000000027941 */ /* 0x000fea0003800200 */
.L_x_740:
        /* <DEDUP_REMOVED lines=15> */
.L_x_743:
[----:B------:R-:W-:Y:S05]  /*41550*/  BSYNC.RECONVERGENT B2 ;  /* 0x0000000000027941 */ /* 0x000fea0003800200 */
.L_x_742:
        /* <DEDUP_REMOVED lines=21> */
.L_x_745:
[----:B------:R-:W-:Y:S05]  /*416b0*/  BSYNC.RECONVERGENT B2 ;  /* 0x0000000000027941 */ /* 0x000fea0003800200 */
.L_x_744:
        /* <DEDUP_REMOVED lines=14> */
.L_x_747:
[----:B------:R-:W-:Y:S05]  /*417a0*/  BSYNC.RECONVERGENT B2 ;  /* 0x0000000000027941 */ /* 0x000fea0003800200 */
.L_x_746:
        /* <DEDUP_REMOVED lines=14> */
.L_x_749:
[----:B------:R-:W-:Y:S05]  /*41890*/  BSYNC.RECONVERGENT B2 ;  /* 0x0000000000027941 */ /* 0x000fea0003800200 */
.L_x_748:
        /* <DEDUP_REMOVED lines=15> */
.L_x_751:
[----:B------:R-:W-:Y:S05]  /*41990*/  BSYNC.RECONVERGENT B2 ;  /* 0x0000000000027941 */ /* 0x000fea0003800200 */
.L_x_750:
[----:B------:R-:W-:Y:S02]  /*419a0*/  F2FP.BF16.F32.PACK_AB R122, R165, R122 ;  /* 0x0000007aa57a723e */ /* 0x000fe400000010ff */
[----:B------:R-:W-:-:S05]  /*419b0*/  F2FP.BF16.F32.PACK_AB R123, R128, R123 ;  /* 0x0000007b807b723e */ /* 0x000fca00000010ff */
[----:B------:R0:W-:Y:S01]  /*419c0*/  STG.E.64 desc[UR4][R126.64+0x3d00], R122 ;  /* 0x003d007a7e007986 */ /* 0x0001e2000c101b04 */
[----:B------:R-:W-:Y:S05]  /*419d0*/  @P2 EXIT ;  /* 0x000000000000294d */ /* 0x000fea0003800000 */
[----:B------:R-:W2:Y:S01]  /*419e0*/  LDL.LU R129, [R1+0x298] ;  /* 0x0002980001817983 */ /* 0x000ea20000300800 */
[----:B0-----:R-:W0:Y:S01]  /*419f0*/  MUFU.RCP R122, R124 ;  /* 0x0000007c007a7308 */ /* 0x001e220000001000 */
        /* <DEDUP_REMOVED lines=15> */
.L_x_753:
[----:B------:R-:W-:Y:S05]  /*41af0*/  BSYNC.RECONVERGENT B2 ;  /* 0x0000000000027941 */ /* 0x000fea0003800200 */
.L_x_752:
        /* <DEDUP_REMOVED lines=14> */
.L_x_755:
[----:B------:R-:W-:Y:S05]  /*41be0*/  BSYNC.RECONVERGENT B2 ;  /* 0x0000000000027941 */ /* 0x000fea0003800200 */
.L_x_754:
        /* <DEDUP_REMOVED lines=14> */
.L_x_757:
[----:B------:R-:W-:Y:S05]  /*41cd0*/  BSYNC.RECONVERGENT B2 ;  /* 0x0000000000027941 */ /* 0x000fea0003800200 */
.L_x_756:
        /* <DEDUP_REMOVED lines=15> */
.L_x_759:
[----:B------:R-:W-:Y:S05]  /*41dd0*/  BSYNC.RECONVERGENT B2 ;  /* 0x0000000000027941 */ /* 0x000fea0003800200 */
.L_x_758:
        /* <DEDUP_REMOVED lines=23> */
.L_x_761:
[----:B------:R-:W-:Y:S05]  /*41f50*/  BSYNC.RECONVERGENT B2 ;  /* 0x0000000000027941 */ /* 0x000fea0003800200 */
.L_x_760:
        /* <DEDUP_REMOVED lines=14> */
.L_x_763:
[----:B------:R-:W-:Y:S05]  /*42040*/  BSYNC.RECONVERGENT B2 ;  /* 0x0000000000027941 */ /* 0x000fea0003800200 */
.L_x_762:
        /* <DEDUP_REMOVED lines=14> */
.L_x_765:
[----:B------:R-:W-:Y:S05]  /*42130*/  BSYNC.RECONVERGENT B2 ;  /* 0x0000000000027941 */ /* 0x000fea0003800200 */
.L_x_764:
        /* <DEDUP_REMOVED lines=15> */
.L_x_767:
[----:B------:R-:W-:Y:S05]  /*42230*/  BSYNC.RECONVERGENT B2 ;  /* 0x0000000000027941 */ /* 0x000fea0003800200 */
.L_x_766:
        /* <DEDUP_REMOVED lines=21> */
.L_x_769:
[----:B------:R-:W-:Y:S05]  /*42390*/  BSYNC.RECONVERGENT B2 ;  /* 0x0000000000027941 */ /* 0x000fea0003800200 */
.L_x_768:
        /* <DEDUP_REMOVED lines=14> */
.L_x_771:
[----:B------:R-:W-:Y:S05]  /*42480*/  BSYNC.RECONVERGENT B2 ;  /* 0x0000000000027941 */ /* 0x000fea0003800200 */
.L_x_770:
        /* <DEDUP_REMOVED lines=14> */
.L_x_773:
[----:B------:R-:W-:Y:S05]  /*42570*/  BSYNC.RECONVERGENT B2 ;  /* 0x0000000000027941 */ /* 0x000fea0003800200 */
.L_x_772:
        /* <DEDUP_REMOVED lines=15> */
.L_x_775:
[----:B------:R-:W-:Y:S05]  /*42670*/  BSYNC.RECONVERGENT B2 ;  /* 0x0000000000027941 */ /* 0x000fea0003800200 */
.L_x_774:
        /* <DEDUP_REMOVED lines=21> */
.L_x_777:
[----:B------:R-:W-:Y:S05]  /*427d0*/  BSYNC.RECONVERGENT B2 ;  /* 0x0000000000027941 */ /* 0x000fea0003800200 */
.L_x_776:
        /* <DEDUP_REMOVED lines=14> */
.L_x_779:
[----:B------:R-:W-:Y:S05]  /*428c0*/  BSYNC.RECONVERGENT B2 ;  /* 0x0000000000027941 */ /* 0x000fea0003800200 */
.L_x_778:
        /* <DEDUP_REMOVED lines=14> */
.L_x_781:
[----:B------:R-:W-:Y:S05]  /*429b0*/  BSYNC.RECONVERGENT B2 ;  /* 0x0000000000027941 */ /* 0x000fea0003800200 */
.L_x_780:
        /* <DEDUP_REMOVED lines=15> */
.L_x_783:
[----:B------:R-:W-:Y:S05]  /*42ab0*/  BSYNC.RECONVERGENT B2 ;  /* 0x0000000000027941 */ /* 0x000fea0003800200 */
.L_x_782:
        /* <DEDUP_REMOVED lines=21> */
.L_x_785:
[----:B------:R-:W-:Y:S05]  /*42c10*/  BSYNC.RECONVERGENT B2 ;  /* 0x0000000000027941 */ /* 0x000fea0003800200 */
.L_x_784:
        /* <DEDUP_REMOVED lines=14> */
.L_x_787:
[----:B------:R-:W-:Y:S05]  /*42d00*/  BSYNC.RECONVERGENT B2 ;  /* 0x0000000000027941 */ /* 0x000fea0003800200 */
.L_x_786:
        /* <DEDUP_REMOVED lines=14> */
.L_x_789:
[----:B------:R-:W-:Y:S05]  /*42df0*/  BSYNC.RECONVERGENT B2 ;  /* 0x0000000000027941 */ /* 0x000fea0003800200 */
.L_x_788:
        /* <DEDUP_REMOVED lines=15> */
.L_x_791:
[----:B------:R-:W-:Y:S05]  /*42ef0*/  BSYNC.RECONVERGENT B2 ;  /* 0x0000000000027941 */ /* 0x000fea0003800200 */
.L_x_790:
        /* <DEDUP_REMOVED lines=11> */
[----:B------:R-:W-:Y:S01]  /*42fb0*/  FFMA R123, R122, R128, RZ ;  /* 0x000000807a7b7223 */ /* 0x000fe200000000ff */
[----:B------:R-:W0:Y:S03]  /*42fc0*/  FCHK P0, R128, R124 ;  /* 0x0000007c80007302 */ /* 0x000e260000000000 */
[----:B------:R-:W-:-:S04]  /*42fd0*/  FFMA R164, -R124, R123, R128 ;  /* 0x0000007b7ca47223 */ /* 0x000fc80000000180 */
[----:B------:R-:W-:Y:S02]  /*42fe0*/  FFMA R122, R122, R164, R123 ;  /* 0x000000a47a7a7223 */ /* 0x000fe4000000007b */
[----:B------:R-:W2:Y:S02]  /*42ff0*/  S2R R164, SR_TID.X ;  /* 0x0000000000a47919 */ /* 0x000ea40000002100 */
[----:B--2---:R-:W-:-:S04]  /*43000*/  SHF.L.U32 R164, R164, 0x2, RZ ;  /* 0x00000002a4a47819 */ /* 0x004fc800000006ff */
[----:B------:R-:W-:-:S04]  /*43010*/  IADD3 R123, PT, PT, R164, 0x2200, RZ ;  /* 0x00002200a47b7810 */ /* 0x000fc80007ffe0ff */
[----:B-1----:R-:W-:Y:S01]  /*43020*/  ISETP.GE.AND P2, PT, R123, UR6, PT ;  /* 0x000000067b007c0c */ /* 0x002fe2000bf46270 */
[----:B0-----:R-:W-:-:S12]  /*43030*/  @!P0 BRA `(.L_x_793) ;  /* 0x00000000000c8947 */ /* 0x001fd80003800000 */
[----:B------:R-:W-:-:S07]  /*43040*/  MOV R129, 0x43060 ;  /* 0x0004306000817802 */ /* 0x000fce0000000f00 */
[----:B------:R-:W-:Y:S05]  /*43050*/  CALL.REL.NOINC `($__internal_0_$__cuda_sm3x_div_rn_noftz_f32_slowpath) ;  /* 0x000000f4002c7944 */ /* 0x000fea0003c00000 */
[----:B------:R-:W-:-:S07]  /*43060*/  MOV R122, R167 ;  /* 0x000000a7007a7202 */ /* 0x000fce0000000f00 */
.L_x_793:
[----:B------:R-:W-:Y:S05]  /*43070*/  BSYNC.RECONVERGENT B2 ;  /* 0x0000000000027941 */ /* 0x000fea0003800200 */
.L_x_792:
        /* <DEDUP_REMOVED lines=14> */
.L_x_795:
[----:B------:R-:W-:Y:S05]  /*43160*/  BSYNC.RECONVERGENT B2 ;  /* 0x0000000000027941 */ /* 0x000fea0003800200 */
.L_x_794:
[----:B------:R-:W0:Y:S01]  /*43170*/  MUFU.RCP R123, R124 ;  /* 0x0000007c007b7308 */ /* 0x000e220000001000 */
[----:B------:R-:W-:Y:S01]  /*43180*/  BSSY.RECONVERGENT B2, `(.L_x_796) ;  /* 0x000000c000027945 */ /* 0x000fe20003800200 */
[----:B0-----:R-:W-:-:S04]  /*43190*/  FFMA R128, -R124, R123, 1 ;  /* 0x3f8000007c807423 */ /* 0x001fc8000000017b */
[----:B------:R-:W-:Y:S01]  /*431a0*/  FFMA R123, R123, R128, R123 ;  /* 0x000000807b7b7223 */ /* 0x000fe2000000007b */
[----:B------:R-:W-:-:S04]  /*431b0*/  FMUL R128, R125, R231 ;  /* 0x000000e77d807220 */ /* 0x000fc80000400000 */
        /* <DEDUP_REMOVED lines=8> */
.L_x_797:
[----:B------:R-:W-:Y:S05]  /*43240*/  BSYNC.RECONVERGENT B2 ;  /* 0x0000000000027941 */ /* 0x000fea0003800200 */
.L_x_796:
        /* <DEDUP_REMOVED lines=13> */
.L_x_799:
[----:B------:R-:W-:Y:S05]  /*43320*/  BSYNC.RECONVERGENT B2 ;  /* 0x0000000000027941 */ /* 0x000fea0003800200 */
.L_x_798:
[----:B------:R-:W-:Y:S02]  /*43330*/  F2FP.BF16.F32.PACK_AB R122, R165, R122 ;  /* 0x0000007aa57a723e */ /* 0x000fe400000010ff */
[----:B------:R-:W-:-:S05]  /*43340*/  F2FP.BF16.F32.PACK_AB R123, R167, R123 ;  /* 0x0000007ba77b723e */ /* 0x000fca00000010ff */
[----:B------:R0:W-:Y:S01]  /*43350*/  STG.E.64 desc[UR4][R126.64+0x4300], R122 ;  /* 0x0043007a7e007986 */ /* 0x0001e2000c101b04 */
[----:B------:R-:W-:Y:S05]  /*43360*/  @P2 EXIT ;  /* 0x000000000000294d */ /* 0x000fea0003800000 */
[----:B0-----:R-:W0:Y:S01]  /*43370*/  MUFU.RCP R123, R124 ;  /* 0x0000007c007b7308 */ /* 0x001e220000001000 */
[----:B------:R-:W1:Y:S01]  /*43380*/  LDCU UR6, c[0x0][0x3a0] ;  /* 0x00007400ff0677ac */ /* 0x000e620008000800 */
[----:B------:R-:W-:Y:S01]  /*43390*/  FMUL R235, R125, R235 ;  /* 0x000000eb7deb7220 */ /* 0x000fe20000400000 */
[----:B------:R-:W-:Y:S05]  /*433a0*/  BSSY.RECONVERGENT B2, `(.L_x_800) ;  /* 0x000000e000027945 */ /* 0x000fea0003800200 */
[----:B------:R-:W2:Y:S01]  /*433b0*/  FCHK P0, R235, R124 ;  /* 0x0000007ceb007302 */ /* 0x000ea20000000000 */
[----:B0-----:R-:W-:-:S04]  /*433c0*/  FFMA R122, -R124, R123, 1 ;  /* 0x3f8000007c7a7423 */ /* 0x001fc8000000017b */
[----:B------:R-:W-:Y:S01]  /*433d0*/  FFMA R122, R123, R122, R123 ;  /* 0x0000007a7b7a7223 */ /* 0x000fe2000000007b */
[----:B------:R-:W-:-:S04]  /*433e0*/  IADD3 R123, PT, PT, R164, 0x2280, RZ ;  /* 0x00002280a47b7810 */ /* 0x000fc80007ffe0ff */
[----:B-1----:R-:W-:Y:S01]  /*433f0*/  ISETP.GE.AND P2, PT, R123, UR6, PT ;  /* 0x000000067b007c0c */ /* 0x002fe2000bf46270 */
[----:B------:R-:W-:-:S04]  /*43400*/  FFMA R123, R122, R235, RZ ;  /* 0x000000eb7a7b7223 */ /* 0x000fc800000000ff */
[----:B------:R-:W-:-:S04]  /*43410*/  FFMA R128, -R124, R123, R235 ;  /* 0x0000007b7c807223 */ /* 0x000fc800000001eb */
[----:B------:R-:W-:Y:S01]  /*43420*/  FFMA R122, R122, R128, R123 ;  /* 0x000000807a7a7223 */ /* 0x000fe2000000007b */
[----:B--2---:R-:W-:Y:S06]  /*43430*/  @!P0 BRA `(.L_x_801) ;  /* 0x0000000000108947 */ /* 0x004fec0003800000 */
[----:B------:R-:W-:Y:S02]  /*43440*/  MOV R128, R235 ;  /* 0x000000eb00807202 */ /* 0x000fe40000000f00 */
[----:B------:R-:W-:-:S07]  /*43450*/  MOV R129, 0x43470 ;  /* 0x0004347000817802 */ /* 0x000fce0000000f00 */
[----:B------:R-:W-:Y:S05]  /*43460*/  CALL.REL.NOINC `($__internal_0_$__cuda_sm3x_div_rn_noftz_f32_slowpath) ;  /* 0x000000f000287944 */ /* 0x000fea0003c00000 */
[----:B------:R-:W-:-:S07]  /*43470*/  MOV R122, R167 ;  /* 0x000000a7007a7202 */ /* 0x000fce0000000f00 */
.L_x_801:
[----:B------:R-:W-:Y:S05]  /*43480*/  BSYNC.RECONVERGENT B2 ;  /* 0x0000000000027941 */ /* 0x000fea0003800200 */
.L_x_800:
[----:B------:R-:W0:Y:S01]  /*43490*/  MUFU.RCP R165, R124 ;  /* 0x0000007c00a57308 */ /* 0x000e220000001000 */
[----:B------:R-:W-:Y:S01]  /*434a0*/  FMUL R129, R125, R234 ;  /* 0x000000ea7d817220 */ /* 0x000fe20000400000 */
[----:B------:R-:W-:Y:S06]  /*434b0*/  BSSY.RECONVERGENT B2, `(.L_x_802) ;  /* 0x000000c000027945 */ /* 0x000fec0003800200 */
[----:B------:R-:W1:Y:S01]  /*434c0*/  FCHK P0, R129, R124 ;  /* 0x0000007c81007302 */ /* 0x000e620000000000 */
[----:B0-----:R-:W-:-:S04]  /*434d0*/  FFMA R128, -R124, R165, 1 ;  /* 0x3f8000007c807423 */ /* 0x001fc800000001a5 */
[----:B------:R-:W-:-:S04]  /*434e0*/  FFMA R165, R165, R128, R165 ;  /* 0x00000080a5a57223 */ /* 0x000fc800000000a5 */
[----:B------:R-:W-:-:S04]  /*434f0*/  FFMA R123, R165, R129, RZ ;  /* 0x00000081a57b7223 */ /* 0x000fc800000000ff */
[----:B------:R-:W-:-:S04]  /*43500*/  FFMA R128, -R124, R123, R129 ;  /* 0x0000007b7c807223 */ /* 0x000fc80000000181 */
[----:B------:R-:W-:Y:S01]  /*43510*/  FFMA R165, R165, R128, R123 ;  /* 0x00000080a5a57223 */ /* 0x000fe2000000007b */
[----:B-1----:R-:W-:Y:S06]  /*43520*/  @!P0 BRA `(.L_x_803) ;  /* 0x0000000000108947 */ /* 0x002fec0003800000 */
[----:B------:R-:W-:Y:S02]  /*43530*/  MOV R128, R129 ;  /* 0x0000008100807202 */ /* 0x000fe40000000f00 */
[----:B------:R-:W-:-:S07]  /*43540*/  MOV R129, 0x43560 ;  /* 0x0004356000817802 */ /* 0x000fce0000000f00 */
[----:B------:R-:W-:Y:S05]  /*43550*/  CALL.REL.NOINC `($__internal_0_$__cuda_sm3x_div_rn_noftz_f32_slowpath) ;  /* 0x000000ec00ec7944 */ /* 0x000fea0003c00000 */
[----:B------:R-:W-:-:S07]  /*43560*/  MOV R165, R167 ;  /* 0x000000a700a57202 */ /* 0x000fce0000000f00 */
.L_x_803:
[----:B------:R-:W-:Y:S05]  /*43570*/  BSYNC.RECONVERGENT B2 ;  /* 0x0000000000027941 */ /* 0x000fea0003800200 */
.L_x_802:
        /* <DEDUP_REMOVED lines=14> */
.L_x_805:
[----:B------:R-:W-:Y:S05]  /*43660*/  BSYNC.RECONVERGENT B2 ;  /* 0x0000000000027941 */ /* 0x000fea0003800200 */
.L_x_804:
        /* <DEDUP_REMOVED lines=13> */
.L_x_807:
[----:B------:R-:W-:Y:S05]  /*43740*/  BSYNC.RECONVERGENT B2 ;  /* 0x0000000000027941 */ /* 0x000fea0003800200 */
.L_x_806:
        /* <DEDUP_REMOVED lines=21> */
.L_x_809:
[----:B------:R-:W-:Y:S05]  /*438a0*/  BSYNC.RECONVERGENT B2 ;  /* 0x0000000000027941 */ /* 0x000fea0003800200 */
.L_x_808:
        /* <DEDUP_REMOVED lines=14> */
.L_x_811:
[----:B------:R-:W-:Y:S05]  /*43990*/  BSYNC.RECONVERGENT B2 ;  /* 0x0000000000027941 */ /* 0x000fea0003800200 */
.L_x_810:
        /* <DEDUP_REMOVED lines=14> */
.L_x_813:
[----:B------:R-:W-:Y:S05]  /*43a80*/  BSYNC.RECONVERGENT B2 ;  /* 0x0000000000027941 */ /* 0x000fea0003800200 */
.L_x_812:
        /* <DEDUP_REMOVED lines=13> */
.L_x_815:
[----:B------:R-:W-:Y:S05]  /*43b60*/  BSYNC.RECONVERGENT B2 ;  /* 0x0000000000027941 */ /* 0x000fea0003800200 */
.L_x_814:
        /* <DEDUP_REMOVED lines=21> */
.L_x_817:
[----:B------:R-:W-:Y:S05]  /*43cc0*/  BSYNC.RECONVERGENT B2 ;  /* 0x0000000000027941 */ /* 0x000fea0003800200 */
.L_x_816:
        /* <DEDUP_REMOVED lines=14> */
.L_x_819:
[----:B------:R-:W-:Y:S05]  /*43db0*/  BSYNC.RECONVERGENT B2 ;  /* 0x0000000000027941 */ /* 0x000fea0003800200 */
.L_x_818:
        /* <DEDUP_REMOVED lines=14> */
.L_x_821:
[----:B------:R-:W-:Y:S05]  /*43ea0*/  BSYNC.RECONVERGENT B2 ;  /* 0x0000000000027941 */ /* 0x000fea0003800200 */
.L_x_820:
        /* <DEDUP_REMOVED lines=13> */
.L_x_823:
[----:B------:R-:W-:Y:S05]  /*43f80*/  BSYNC.RECONVERGENT B2 ;  /* 0x0000000000027941 */ /* 0x000fea0003800200 */
.L_x_822:
        /* <DEDUP_REMOVED lines=10> */
[----:B------:R-:W-:-:S04]  /*44030*/  IADD3 R123, PT, PT, R164, 0x2400, RZ ;  /* 0x00002400a47b7810 */ /* 0x000fc80007ffe0ff */
[----:B-1----:R-:W-:Y:S01]  /*44040*/  ISETP.GE.AND P2, PT, R123, UR6, PT ;  /* 0x000000067b007c0c */ /* 0x002fe2000bf46270 */
        /* <DEDUP_REMOVED lines=10> */
.L_x_825:
[----:B------:R-:W-:Y:S05]  /*440f0*/  BSYNC.RECONVERGENT B2 ;  /* 0x0000000000027941 */ /* 0x000fea0003800200 */
.L_x_824:
[----:B------:R-:W2:Y:S01]  /*44100*/  LDL.LU R123, [R1] ;  /* 0x00000000017b7983 */ /* 0x000ea20000300800 */
        /* <DEDUP_REMOVED lines=14> */
.L_x_827:
[----:B------:R-:W-:Y:S05]  /*441f0*/  BSYNC.RECONVERGENT B2 ;  /* 0x0000000000027941 */ /* 0x000fea0003800200 */
.L_x_826:
        /* <DEDUP_REMOVED lines=14> */
.L_x_829:
[----:B------:R-:W-:Y:S05]  /*442e0*/  BSYNC.RECONVERGENT B2 ;  /* 0x0000000000027941 */ /* 0x000fea0003800200 */
.L_x_828:
        /* <DEDUP_REMOVED lines=13> */
.L_x_831:
[----:B------:R-:W-:Y:S05]  /*443c0*/  BSYNC.RECONVERGENT B2 ;  /* 0x0000000000027941 */ /* 0x000fea0003800200 */
.L_x_830:
        /* <DEDUP_REMOVED lines=10> */
[----:B--2---:R-:W-:Y:S01]  /*44470*/  FMUL R129, R125, R128 ;  /* 0x000000807d817220 */ /* 0x004fe20000400000 */
[----:B------:R-:W-:-:S03]  /*44480*/  IADD3 R128, PT, PT, R164, 0x2480, RZ ;  /* 0x00002480a4807810 */ /* 0x000fc60007ffe0ff */
[----:B------:R-:W0:Y:S01]  /*44490*/  FCHK P0, R129, R124 ;  /* 0x0000007c81007302 */ /* 0x000e220000000000 */
[----:B------:R-:W-:Y:S01]  /*444a0*/  FFMA R123, R122, R129, RZ ;  /* 0x000000817a7b7223 */ /* 0x000fe200000000ff */
[----:B-1----:R-:W-:-:S03]  /*444b0*/  ISETP.GE.AND P2, PT, R128, UR6, PT ;  /* 0x0000000680007c0c */ /* 0x002fc6000bf46270 */
[----:B------:R-:W-:-:S04]  /*444c0*/  FFMA R128, -R124, R123, R129 ;  /* 0x0000007b7c807223 */ /* 0x000fc80000000181 */
[----:B------:R-:W-:Y:S01]  /*444d0*/  FFMA R122, R122, R128, R123 ;  /* 0x000000807a7a7223 */ /* 0x000fe2000000007b */
[----:B0-----:R-:W-:Y:S06]  /*444e0*/  @!P0 BRA `(.L_x_833) ;  /* 0x0000000000108947 */ /* 0x001fec0003800000 */
[----:B------:R-:W-:Y:S02]  /*444f0*/  MOV R128, R129 ;  /* 0x0000008100807202 */ /* 0x000fe40000000f00 */
[----:B------:R-:W-:-:S07]  /*44500*/  MOV R129, 0x44520 ;  /* 0x0004452000817802 */ /* 0x000fce0000000f00 */
[----:B------:R-:W-:Y:S05]  /*44510*/  CALL.REL.NOINC `($__internal_0_$__cuda_sm3x_div_rn_noftz_f32_slowpath) ;  /* 0x000000dc00fc7944 */ /* 0x000fea0003c00000 */
[----:B------:R-:W-:-:S07]  /*44520*/  MOV R122, R167 ;  /* 0x000000a7007a7202 */ /* 0x000fce0000000f00 */
.L_x_833:
[----:B------:R-:W-:Y:S05]  /*44530*/  BSYNC.RECONVERGENT B2 ;  /* 0x0000000000027941 */ /* 0x000fea0003800200 */
.L_x_832:
        /* <DEDUP_REMOVED lines=15> */
.L_x_835:
[----:B------:R-:W-:Y:S05]  /*44630*/  BSYNC.RECONVERGENT B2 ;  /* 0x0000000000027941 */ /* 0x000fea0003800200 */
.L_x_834:
        /* <DEDUP_REMOVED lines=15> */
.L_x_837:
[----:B------:R-:W-:Y:S05]  /*44730*/  BSYNC.RECONVERGENT B2 ;  /* 0x0000000000027941 */ /* 0x000fea0003800200 */
.L_x_836:
        /* <DEDUP_REMOVED lines=14> */
.L_x_839:
[----:B------:R-:W-:Y:S05]  /*44820*/  BSYNC.RECONVERGENT B2 ;  /* 0x0000000000027941 */ /* 0x000fea0003800200 */
.L_x_838:
        /* <DEDUP_REMOVED lines=22> */
.L_x_841:
[----:B------:R-:W-:Y:S05]  /*44990*/  BSYNC.RECONVERGENT B2 ;  /* 0x0000000000027941 */ /* 0x000fea0003800200 */
.L_x_840:
        /* <DEDUP_REMOVED lines=15> */
.L_x_843:
[----:B------:R-:W-:Y:S05]  /*44a90*/  BSYNC.RECONVERGENT B2 ;  /* 0x0000000000027941 */ /* 0x000fea0003800200 */
.L_x_842:
        /* <DEDUP_REMOVED lines=15> */
.L_x_845:
[----:B------:R-:W-:Y:S05]  /*44b90*/  BSYNC.RECONVERGENT B2 ;  /* 0x0000000000027941 */ /* 0x000fea0003800200 */
.L_x_844:
        /* <DEDUP_REMOVED lines=14> */
.L_x_847:
[----:B------:R-:W-:Y:S05]  /*44c80*/  BSYNC.RECONVERGENT B2 ;  /* 0x0000000000027941 */ /* 0x000fea0003800200 */
.L_x_846:
        /* <DEDUP_REMOVED lines=22> */
.L_x_849:
[----:B------:R-:W-:Y:S05]  /*44df0*/  BSYNC.RECONVERGENT B2 ;  /* 0x0000000000027941 */ /* 0x000fea0003800200 */
.L_x_848:
        /* <DEDUP_REMOVED lines=15> */
.L_x_851:
[----:B------:R-:W-:Y:S05]  /*44ef0*/  BSYNC.RECONVERGENT B2 ;  /* 0x0000000000027941 */ /* 0x000fea0003800200 */
.L_x_850:
        /* <DEDUP_REMOVED lines=15> */
.L_x_853:
[----:B------:R-:W-:Y:S05]  /*44ff0*/  BSYNC.RECONVERGENT B2 ;  /* 0x0000000000027941 */ /* 0x000fea0003800200 */
.L_x_852:
        /* <DEDUP_REMOVED lines=14> */
.L_x_855:
[----:B------:R-:W-:Y:S05]  /*450e0*/  BSYNC.RECONVERGENT B2 ;  /* 0x0000000000027941 */ /* 0x000fea0003800200 */
.L_x_854:
        /* <DEDUP_REMOVED lines=22> */
.L_x_857:
[----:B------:R-:W-:Y:S05]  /*45250*/  BSYNC.RECONVERGENT B2 ;  /* 0x0000000000027941 */ /* 0x000fea0003800200 */
.L_x_856:
        /* <DEDUP_REMOVED lines=15> */
.L_x_859:
[----:B------:R-:W-:Y:S05]  /*45350*/  BSYNC.RECONVERGENT B2 ;  /* 0x0000000000027941 */ /* 0x000fea0003800200 */
.L_x_858:
        /* <DEDUP_REMOVED lines=15> */
.L_x_861:
[----:B------:R-:W-:Y:S05]  /*45450*/  BSYNC.RECONVERGENT B2 ;  /* 0x0000000000027941 */ /* 0x000fea0003800200 */
.L_x_860:
        /* <DEDUP_REMOVED lines=13> */
.L_x_863:
[----:B------:R-:W-:Y:S05]  /*45530*/  BSYNC.RECONVERGENT B2 ;  /* 0x0000000000027941 */ /* 0x000fea0003800200 */
.L_x_862:
        /* <DEDUP_REMOVED lines=22> */
.L_x_865:
[----:B------:R-:W-:Y:S05]  /*456a0*/  BSYNC.RECONVERGENT B2 ;  /* 0x0000000000027941 */ /* 0x000fea0003800200 */
.L_x_864:
        /* <DEDUP_REMOVED lines=15> */
.L_x_867:
[----:B------:R-:W-:Y:S05]  /*457a0*/  BSYNC.RECONVERGENT B2 ;  /* 0x0000000000027941 */ /* 0x000fea0003800200 */
.L_x_866:
        /* <DEDUP_REMOVED lines=15> */
.L_x_869:
[----:B------:R-:W-:Y:S05]  /*458a0*/  BSYNC.RECONVERGENT B2 ;  /* 0x0000000000027941 */ /* 0x000fea0003800200 */
.L_x_868:
        /* <DEDUP_REMOVED lines=14> */
.L_x_871:
[----:B------:R-:W-:Y:S05]  /*45990*/  BSYNC.RECONVERGENT B2 ;  /* 0x0000000000027941 */ /* 0x000fea0003800200 */
.L_x_870:
        /* <DEDUP_REMOVED lines=22> */
.L_x_873:
[----:B------:R-:W-:Y:S05]  /*45b00*/  BSYNC.RECONVERGENT B2 ;  /* 0x0000000000027941 */ /* 0x000fea0003800200 */
.L_x_872:
        /* <DEDUP_REMOVED lines=15> */
.L_x_875:
[----:B------:R-:W-:Y:S05]  /*45c00*/  BSYNC.RECONVERGENT B2 ;  /* 0x0000000000027941 */ /* 0x000fea0003800200 */
.L_x_874:
        /* <DEDUP_REMOVED lines=15> */
.L_x_877:
[----:B------:R-:W-:Y:S05]  /*45d00*/  BSYNC.RECONVERGENT B2 ;  /* 0x0000000000027941 */ /* 0x000fea0003800200 */
.L_x_876:
        /* <DEDUP_REMOVED lines=14> */
.L_x_879:
[----:B------:R-:W-:Y:S05]  /*45df0*/  BSYNC.RECONVERGENT B2 ;  /* 0x0000000000027941 */ /* 0x000fea0003800200 */
.L_x_878:
        /* <DEDUP_REMOVED lines=22> */
.L_x_881:
[----:B------:R-:W-:Y:S05]  /*45f60*/  BSYNC.RECONVERGENT B2 ;  /* 0x0000000000027941 */ /* 0x000fea0003800200 */
.L_x_880:
        /* <DEDUP_REMOVED lines=15> */
.L_x_883:
[----:B------:R-:W-:Y:S05]  /*46060*/  BSYNC.RECONVERGENT B2 ;  /* 0x0000000000027941 */ /* 0x000fea0003800200 */
.L_x_882:
        /* <DEDUP_REMOVED lines=15> */
.L_x_885:
[----:B------:R-:W-:Y:S05]  /*46160*/  BSYNC.RECONVERGENT B2 ;  /* 0x0000000000027941 */ /* 0x000fea0003800200 */
.L_x_884:
        /* <DEDUP_REMOVED lines=14> */
.L_x_887:
[----:B------:R-:W-:Y:S05]  /*46250*/  BSYNC.RECONVERGENT B2 ;  /* 0x0000000000027941 */ /* 0x000fea0003800200 */
.L_x_886:
        /* <DEDUP_REMOVED lines=22> */
.L_x_889:
[----:B------:R-:W-:Y:S05]  /*463c0*/  BSYNC.RECONVERGENT B2 ;  /* 0x0000000000027941 */ /* 0x000fea0003800200 */
.L_x_888:
        /* <DEDUP_REMOVED lines=15> */
.L_x_891:
[----:B------:R-:W-:Y:S05]  /*464c0*/  BSYNC.RECONVERGENT B2 ;  /* 0x0000000000027941 */ /* 0x000fea0003800200 */
.L_x_890:
        /* <DEDUP_REMOVED lines=15> */
.L_x_893:
[----:B------:R-:W-:Y:S05]  /*465c0*/  BSYNC.RECONVERGENT B2 ;  /* 0x0000000000027941 */ /* 0x000fea0003800200 */
.L_x_892:
        /* <DEDUP_REMOVED lines=14> */
.L_x_895:
[----:B------:R-:W-:Y:S05]  /*466b0*/  BSYNC.RECONVERGENT B2 ;  /* 0x0000000000027941 */ /* 0x000fea0003800200 */
.L_x_894:
        /* <DEDUP_REMOVED lines=22> */
.L_x_897:
[----:B------:R-:W-:Y:S05]  /*46820*/  BSYNC.RECONVERGENT B2 ;  /* 0x0000000000027941 */ /* 0x000fea0003800200 */
.L_x_896:
        /* <DEDUP_REMOVED lines=11> */
[----:B------:R-:W-:Y:S05]  /*468e0*/  CALL.REL.NOINC `($__internal_0_$__cuda_sm3x_div_rn_noftz_f32_slowpath) ;  /* 0x000000bc00087944 */ /* 0x000fea0003c00000 */
[----:B------:R-:W-:-:S07]  /*468f0*/  MOV R166, R167 ;  /* 0x000000a700a67202 */ /* 0x000fce0000000f00 */
.L_x_899:
[----:B------:R-:W-:Y:S05]  /*46900*/  BSYNC.RECONVERGENT B2 ;  /* 0x0000000000027941 */ /* 0x000fea0003800200 */
.L_x_898:
        /* <DEDUP_REMOVED lines=14> */
.L_x_901:
[----:B------:R-:W-:Y:S05]  /*469f0*/  BSYNC.RECONVERGENT B2 ;  /* 0x0000000000027941 */ /* 0x000fea0003800200 */
.L_x_900:
        /* <DEDUP_REMOVED lines=13> */
.L_x_903:
[----:B------:R-:W-:Y:S05]  /*46ad0*/  BSYNC.RECONVERGENT B2 ;  /* 0x0000000000027941 */ /* 0x000fea0003800200 */
.L_x_902:
[----:B------:R-:W-:Y:S02]  /*46ae0*/  F2FP.BF16.F32.PACK_AB R122, R166, R123 ;  /* 0x0000007ba67a723e */ /* 0x000fe400000010ff */
[----:B------:R-:W-:-:S05]  /*46af0*/  F2FP.BF16.F32.PACK_AB R123, R167, R165 ;  /* 0x000000a5a77b723e */ /* 0x000fca00000010ff */
[----:B------:R0:W-:Y:S01]  /*46b00*/  STG.E.64 desc[UR4][R126.64+0x5000], R122 ;  /* 0x0050007a7e007986 */ /* 0x0001e2000c101b04 */
[----:B------:R-:W-:Y:S05]  /*46b10*/  @P2 EXIT ;  /* 0x000000000000294d */ /* 0x000fea0003800000 */
[----:B0-----:R-:W0:Y:S01]  /*46b20*/  MUFU.RCP R123, R124 ;  /* 0x0000007c007b7308 */ /* 0x001e220000001000 */
[----:B------:R-:W1:Y:S01]  /*46b30*/  LDCU UR6, c[0x0][0x3a0] ;  /* 0x00007400ff0677ac */ /* 0x000e620008000800 */
[----:B------:R-:W-:Y:S01]  /*46b40*/  FMUL R227, R125, R227 ;  /* 0x000000e37de37220 */ /* 0x000fe20000400000 */
[----:B------:R-:W-:Y:S01]  /*46b50*/  IADD3 R128, PT, PT, R164, 0x2900, RZ ;  /* 0x00002900a4807810 */ /* 0x000fe20007ffe0ff */
[----:B------:R-:W-:Y:S04]  /*46b60*/  BSSY.RECONVERGENT B2, `(.L_x_904) ;  /* 0x000000d000027945 */ /* 0x000fe80003800200 */
[----:B------:R-:W2:Y:S01]  /*46b70*/  FCHK P0, R227, R124 ;  /* 0x0000007ce3007302 */ /* 0x000ea20000000000 */
[----:B0-----:R-:W-:Y:S01]  /*46b80*/  FFMA R122, -R124, R123, 1 ;  /* 0x3f8000007c7a7423 */ /* 0x001fe2000000017b */
[----:B-1----:R-:W-:-:S03]  /*46b90*/  ISETP.GE.AND P2, PT, R128, UR6, PT ;  /* 0x0000000680007c0c */ /* 0x002fc6000bf46270 */
[----:B------:R-:W-:-:S04]  /*46ba0*/  FFMA R122, R123, R122, R123 ;  /* 0x0000007a7b7a7223 */ /* 0x000fc8000000007b */
        /* <DEDUP_REMOVED lines=8> */
.L_x_905:
[----:B------:R-:W-:Y:S05]  /*46c30*/  BSYNC.RECONVERGENT B2 ;  /* 0x0000000000027941 */ /* 0x000fea0003800200 */
.L_x_904:
        /* <DEDUP_REMOVED lines=13> */
.L_x_907:
[----:B------:R-:W-:Y:S05]  /*46d10*/  BSYNC.RECONVERGENT B2 ;  /* 0x0000000000027941 */ /* 0x000fea0003800200 */
.L_x_906:
        /* <DEDUP_REMOVED lines=14> */
.L_x_909:
[----:B------:R-:W-:Y:S05]  /*46e00*/  BSYNC.RECONVERGENT B2 ;  /* 0x0000000000027941 */ /* 0x000fea0003800200 */
.L_x_908:
        /* <DEDUP_REMOVED lines=13> */
.L_x_911:
[----:B------:R-:W-:Y:S05]  /*46ee0*/  BSYNC.RECONVERGENT B2 ;  /* 0x0000000000027941 */ /* 0x000fea0003800200 */
.L_x_910:
        /* <DEDUP_REMOVED lines=21> */
.L_x_913:
[----:B------:R-:W-:Y:S05]  /*47040*/  BSYNC.RECONVERGENT B2 ;  /* 0x0000000000027941 */ /* 0x000fea0003800200 */
.L_x_912:
        /* <DEDUP_REMOVED lines=13> */
.L_x_915:
[----:B------:R-:W-:Y:S05]  /*47120*/  BSYNC.RECONVERGENT B2 ;  /* 0x0000000000027941 */ /* 0x000fea0003800200 */
.L_x_914:
        /* <DEDUP_REMOVED lines=14> */
.L_x_917:
[----:B------:R-:W-:Y:S05]  /*47210*/  BSYNC.RECONVERGENT B2 ;  /* 0x0000000000027941 */ /* 0x000fea0003800200 */
.L_x_916:
        /* <DEDUP_REMOVED lines=13> */
.L_x_919:
[----:B------:R-:W-:Y:S05]  /*472f0*/  BSYNC.RECONVERGENT B2 ;  /* 0x0000000000027941 */ /* 0x000fea0003800200 */
.L_x_918:
        /* <DEDUP_REMOVED lines=21> */
.L_x_921:
[----:B------:R-:W-:Y:S05]  /*47450*/  BSYNC.RECONVERGENT B2 ;  /* 0x0000000000027941 */ /* 0x000fea0003800200 */
.L_x_920:
        /* <DEDUP_REMOVED lines=13> */
.L_x_923:
[----:B------:R-:W-:Y:S05]  /*47530*/  BSYNC.RECONVERGENT B2 ;  /* 0x0000000000027941 */ /* 0x000fea0003800200 */
.L_x_922:
        /* <DEDUP_REMOVED lines=14> */
.L_x_925:
[----:B------:R-:W-:Y:S05]  /*47620*/  BSYNC.RECONVERGENT B2 ;  /* 0x0000000000027941 */ /* 0x000fea0003800200 */
.L_x_924:
        /* <DEDUP_REMOVED lines=13> */
.L_x_927:
[----:B------:R-:W-:Y:S05]  /*47700*/  BSYNC.RECONVERGENT B2 ;  /* 0x0000000000027941 */ /* 0x000fea0003800200 */
.L_x_926:
        /* <DEDUP_REMOVED lines=21> */
.L_x_929:
[----:B------:R-:W-:Y:S05]  /*47860*/  BSYNC.RECONVERGENT B2 ;  /* 0x0000000000027941 */ /* 0x000fea0003800200 */
.L_x_928:
        /* <DEDUP_REMOVED lines=14> */
.L_x_931:
[----:B------:R-:W-:Y:S05]  /*47950*/  BSYNC.RECONVERGENT B2 ;  /* 0x0000000000027941 */ /* 0x000fea0003800200 */
.L_x_930:
        /* <DEDUP_REMOVED lines=14> */
.L_x_933:
[----:B------:R-:W-:Y:S05]  /*47a40*/  BSYNC.RECONVERGENT B2 ;  /* 0x0000000000027941 */ /* 0x000fea0003800200 */
.L_x_932:
        /* <DEDUP_REMOVED lines=13> */
.L_x_935:
[----:B------:R-:W-:Y:S05]  /*47b20*/  BSYNC.RECONVERGENT B2 ;  /* 0x0000000000027941 */ /* 0x000fea0003800200 */
.L_x_934:
        /* <DEDUP_REMOVED lines=21> */
.L_x_937:
[----:B------:R-:W-:Y:S05]  /*47c80*/  BSYNC.RECONVERGENT B2 ;  /* 0x0000000000027941 */ /* 0x000fea0003800200 */
.L_x_936:
        /* <DEDUP_REMOVED lines=14> */
.L_x_939:
[----:B------:R-:W-:Y:S05]  /*47d70*/  BSYNC.RECONVERGENT B2 ;  /* 0x0000000000027941 */ /* 0x000fea0003800200 */
.L_x_938:
        /* <DEDUP_REMOVED lines=14> */
.L_x_941:
[----:B------:R-:W-:Y:S05]  /*47e60*/  BSYNC.RECONVERGENT B2 ;  /* 0x0000000000027941 */ /* 0x000fea0003800200 */
.L_x_940:
        /* <DEDUP_REMOVED lines=13> */
.L_x_943:
[----:B------:R-:W-:Y:S05]  /*47f40*/  BSYNC.RECONVERGENT B2 ;  /* 0x0000000000027941 */ /* 0x000fea0003800200 */
.L_x_942:
        /* <DEDUP_REMOVED lines=21> */
.L_x_945:
[----:B------:R-:W-:Y:S05]  /*480a0*/  BSYNC.RECONVERGENT B2 ;  /* 0x0000000000027941 */ /* 0x000fea0003800200 */
.L_x_944:
        /* <DEDUP_REMOVED lines=14> */
.L_x_947:
[----:B------:R-:W-:Y:S05]  /*48190*/  BSYNC.RECONVERGENT B2 ;  /* 0x0000000000027941 */ /* 0x000fea0003800200 */
.L_x_946:
        /* <DEDUP_REMOVED lines=14> */
.L_x_949:
[----:B------:R-:W-:Y:S05]  /*48280*/  BSYNC.RECONVERGENT B2 ;  /* 0x0000000000027941 */ /* 0x000fea0003800200 */
.L_x_948:
        /* <DEDUP_REMOVED lines=13> */
.L_x_951:
[----:B------:R-:W-:Y:S05]  /*48360*/  BSYNC.RECONVERGENT B2 ;  /* 0x0000000000027941 */ /* 0x000fea0003800200 */
.L_x_950:
        /* <DEDUP_REMOVED lines=21> */
.L_x_953:
[----:B------:R-:W-:Y:S05]  /*484c0*/  BSYNC.RECONVERGENT B2 ;  /* 0x0000000000027941 */ /* 0x000fea0003800200 */
.L_x_952:
        /* <DEDUP_REMOVED lines=14> */
.L_x_955:
[----:B------:R-:W-:Y:S05]  /*485b0*/  BSYNC.RECONVERGENT B2 ;  /* 0x0000000000027941 */ /* 0x000fea0003800200 */
.L_x_954:
        /* <DEDUP_REMOVED lines=14> */
.L_x_957:
[----:B------:R-:W-:Y:S05]  /*486a0*/  BSYNC.RECONVERGENT B2 ;  /* 0x0000000000027941 */ /* 0x000fea0003800200 */
.L_x_956:
        /* <DEDUP_REMOVED lines=13> */
.L_x_959:
[----:B------:R-:W-:Y:S05]  /*48780*/  BSYNC.RECONVERGENT B2 ;  /* 0x0000000000027941 */ /* 0x000fea0003800200 */
.L_x_958:
        /* <DEDUP_REMOVED lines=21> */
.L_x_961:
[----:B------:R-:W-:Y:S05]  /*488e0*/  BSYNC.RECONVERGENT B2 ;  /* 0x0000000000027941 */ /* 0x000fea0003800200 */
.L_x_960:
        /* <DEDUP_REMOVED lines=14> */
.L_x_963:
[----:B------:R-:W-:Y:S05]  /*489d0*/  BSYNC.RECONVERGENT B2 ;  /* 0x0000000000027941 */ /* 0x000fea0003800200 */
.L_x_962:
        /* <DEDUP_REMOVED lines=14> */
.L_x_965:
[----:B------:R-:W-:Y:S05]  /*48ac0*/  BSYNC.RECONVERGENT B2 ;  /* 0x0000000000027941 */ /* 0x000fea0003800200 */
.L_x_964:
        /* <DEDUP_REMOVED lines=13> */
.L_x_967:
[----:B------:R-:W-:Y:S05]  /*48ba0*/  BSYNC.RECONVERGENT B2 ;  /* 0x0000000000027941 */ /* 0x000fea0003800200 */
.L_x_966:
        /* <DEDUP_REMOVED lines=21> */
.L_x_969:
[----:B------:R-:W-:Y:S05]  /*48d00*/  BSYNC.RECONVERGENT B2 ;  /* 0x0000000000027941 */ /* 0x000fea0003800200 */
.L_x_968:
        /* <DEDUP_REMOVED lines=14> */
.L_x_971:
[----:B------:R-:W-:Y:S05]  /*48df0*/  BSYNC.RECONVERGENT B2 ;  /* 0x0000000000027941 */ /* 0x000fea0003800200 */
.L_x_970:
        /* <DEDUP_REMOVED lines=14> */
.L_x_973:
[----:B------:R-:W-:Y:S05]  /*48ee0*/  BSYNC.RECONVERGENT B2 ;  /* 0x0000000000027941 */ /* 0x000fea0003800200 */
.L_x_972:
        /* <DEDUP_REMOVED lines=13> */
.L_x_975:
[----:B------:R-:W-:Y:S05]  /*48fc0*/  BSYNC.RECONVERGENT B2 ;  /* 0x0000000000027941 */ /* 0x000fea0003800200 */
.L_x_974:
        /* <DEDUP_REMOVED lines=21> */
.L_x_977:
[----:B------:R-:W-:Y:S05]  /*49120*/  BSYNC.RECONVERGENT B2 ;  /* 0x0000000000027941 */ /* 0x000fea0003800200 */
.L_x_976:
        /* <DEDUP_REMOVED lines=14> */
.L_x_979:
[----:B------:R-:W-:Y:S05]  /*49210*/  BSYNC.RECONVERGENT B2 ;  /* 0x0000000000027941 */ /* 0x000fea0003800200 */
.L_x_978:
        /* <DEDUP_REMOVED lines=14> */
.L_x_981:
[----:B------:R-:W-:Y:S05]  /*49300*/  BSYNC.RECONVERGENT B2 ;  /* 0x0000000000027941 */ /* 0x000fea0003800200 */
.L_x_980:
        /* <DEDUP_REMOVED lines=13> */
.L_x_983:
[----:B------:R-:W-:Y:S05]  /*493e0*/  BSYNC.RECONVERGENT B2 ;  /* 0x0000000000027941 */ /* 0x000fea0003800200 */
.L_x_982:
        /* <DEDUP_REMOVED lines=21> */
.L_x_985:
[----:B------:R-:W-:Y:S05]  /*49540*/  BSYNC.RECONVERGENT B2 ;  /* 0x0000000000027941 */ /* 0x000fea0003800200 */
.L_x_984:
        /* <DEDUP_REMOVED lines=14> */
.L_x_987:
[----:B------:R-:W-:Y:S05]  /*49630*/  BSYNC.RECONVERGENT B2 ;  /* 0x0000000000027941 */ /* 0x000fea0003800200 */
.L_x_986:
        /* <DEDUP_REMOVED lines=14> */
.L_x_989:
[----:B------:R-:W-:Y:S05]  /*49720*/  BSYNC.RECONVERGENT B2 ;  /* 0x0000000000027941 */ /* 0x000fea0003800200 */
.L_x_988:
        /* <DEDUP_REMOVED lines=13> */
.L_x_991:
[----:B------:R-:W-:Y:S05]  /*49800*/  BSYNC.RECONVERGENT B2 ;  /* 0x0000000000027941 */ /* 0x000fea0003800200 */
.L_x_990:
        /* <DEDUP_REMOVED lines=21> */
.L_x_993:
[----:B------:R-:W-:Y:S05]  /*49960*/  BSYNC.RECONVERGENT B2 ;  /* 0x0000000000027941 */ /* 0x000fea0003800200 */
.L_x_992:
        /* <DEDUP_REMOVED lines=14> */
.L_x_995:
[----:B------:R-:W-:Y:S05]  /*49a50*/  BSYNC.RECONVERGENT B2 ;  /* 0x0000000000027941 */ /* 0x000fea0003800200 */
.L_x_994:
        /* <DEDUP_REMOVED lines=14> */
.L_x_997:
[----:B------:R-:W-:Y:S05]  /*49b40*/  BSYNC.RECONVERGENT B2 ;  /* 0x0000000000027941 */ /* 0x000fea0003800200 */
.L_x_996:
        /* <DEDUP_REMOVED lines=13> */
.L_x_999:
[----:B------:R-:W-:Y:S05]  /*49c20*/  BSYNC.RECONVERGENT B2 ;  /* 0x0000000000027941 */ /* 0x000fea0003800200 */
.L_x_998:
        /* <DEDUP_REMOVED lines=21> */
.L_x_1001:
[----:B------:R-:W-:Y:S05]  /*49d80*/  BSYNC.RECONVERGENT B2 ;  /* 0x0000000000027941 */ /* 0x000fea0003800200 */
.L_x_1000:
        /* <DEDUP_REMOVED lines=14> */
.L_x_1003:
[----:B------:R-:W-:Y:S05]  /*49e70*/  BSYNC.RECONVERGENT B2 ;  /* 0x0000000000027941 */ /* 0x000fea0003800200 */
.L_x_1002:
        /* <DEDUP_REMOVED lines=14> */
.L_x_1005:
[----:B------:R-:W-:Y:S05]  /*49f60*/  BSYNC.RECONVERGENT B2 ;  /* 0x0000000000027941 */ /* 0x000fea0003800200 */
.L_x_1004:
        /* <DEDUP_REMOVED lines=13> */
.L_x_1007:
[----:B------:R-:W-:Y:S05]  /*4a040*/  BSYNC.RECONVERGENT B2 ;  /* 0x0000000000027941 */ /* 0x000fea0003800200 */
.L_x_1006:
        /* <DEDUP_REMOVED lines=21> */
.L_x_1009:
[----:B------:R-:W-:Y:S05]  /*4a1a0*/  BSYNC.RECONVERGENT B2 ;  /* 0x0000000000027941 */ /* 0x000fea0003800200 */
.L_x_1008:
        /* <DEDUP_REMOVED lines=14> */
.L_x_1011:
[----:B------:R-:W-:Y:S05]  /*4a290*/  BSYNC.RECONVERGENT B2 ;  /* 0x0000000000027941 */ /* 0x000fea0003800200 */
.L_x_1010:
        /* <DEDUP_REMOVED lines=14> */
.L_x_1013:
[----:B------:R-:W-:Y:S05]  /*4a380*/  BSYNC.RECONVERGENT B2 ;  /* 0x0000000000027941 */ /* 0x000fea0003800200 */
.L_x_1012:
        /* <DEDUP_REMOVED lines=13> */
.L_x_1015:
[----:B------:R-:W-:Y:S05]  /*4a460*/  BSYNC.RECONVERGENT B2 ;  /* 0x0000000000027941 */ /* 0x000fea0003800200 */
.L_x_1014:
        /* <DEDUP_REMOVED lines=11> */
[----:B------:R-:W-:-:S03]  /*4a520*/  LOP3.LUT R123, R164, 0x3000, RZ, 0xfc, !PT ;  /* 0x00003000a47b7812 */ /* 0x000fc600078efcff */
[----:B------:R-:W-:Y:S01]  /*4a530*/  FFMA R129, R122, R141, RZ ;  /* 0x0000008d7a817223 */ /* 0x000fe200000000ff */
[----:B-1----:R-:W-:-:S03]  /*4a540*/  ISETP.GE.AND P2, PT, R123, UR6, PT ;  /* 0x000000067b007c0c */ /* 0x002fc6000bf46270 */
[----:B------:R-:W-:-:S04]  /*4a550*/  FFMA R128, -R124, R129, R141 ;  /* 0x000000817c807223 */ /* 0x000fc8000000018d */
[----:B------:R-:W-:Y:S01]  /*4a560*/  FFMA R123, R122, R128, R129 ;  /* 0x000000807a7b7223 */ /* 0x000fe20000000081 */
[----:B--2---:R-:W-:Y:S06]  /*4a570*/  @!P0 BRA `(.L_x_1017) ;  /* 0x0000000000108947 */ /* 0x004fec0003800000 */
[----:B------:R-:W-:Y:S02]  /*4a580*/  MOV R128, R141 ;  /* 0x0000008d00807202 */ /* 0x000fe40000000f00 */
[----:B------:R-:W-:-:S07]  /*4a590*/  MOV R129, 0x4a5b0 ;  /* 0x0004a5b000817802 */ /* 0x000fce0000000f00 */
[----:B------:R-:W-:Y:S05]  /*4a5a0*/  CALL.REL.NOINC `($__internal_0_$__cuda_sm3x_div_rn_noftz_f32_slowpath) ;  /* 0x0000007c00d87944 */ /* 0x000fea0003c00000 */
[----:B------:R-:W-:-:S07]  /*4a5b0*/  MOV R123, R167 ;  /* 0x000000a7007b7202 */ /* 0x000fce0000000f00 */
.L_x_1017:
[----:B------:R-:W-:Y:S05]  /*4a5c0*/  BSYNC.RECONVERGENT B2 ;  /* 0x0000000000027941 */ /* 0x000fea0003800200 */
.L_x_1016:
        /* <DEDUP_REMOVED lines=14> */
.L_x_1019:
[----:B------:R-:W-:Y:S05]  /*4a6b0*/  BSYNC.RECONVERGENT B2 ;  /* 0x0000000000027941 */ /* 0x000fea0003800200 */
.L_x_1018:
        /* <DEDUP_REMOVED lines=14> */
.L_x_1021:
[----:B------:R-:W-:Y:S05]  /*4a7a0*/  BSYNC.RECONVERGENT B2 ;  /* 0x0000000000027941 */ /* 0x000fea0003800200 */
.L_x_1020:
        /* <DEDUP_REMOVED lines=13> */
.L_x_1023:
[----:B------:R-:W-:Y:S05]  /*4a880*/  BSYNC.RECONVERGENT B2 ;  /* 0x0000000000027941 */ /* 0x000fea0003800200 */
.L_x_1022:
        /* <DEDUP_REMOVED lines=21> */
.L_x_1025:
[----:B------:R-:W-:Y:S05]  /*4a9e0*/  BSYNC.RECONVERGENT B2 ;  /* 0x0000000000027941 */ /* 0x000fea0003800200 */
.L_x_1024:
        /* <DEDUP_REMOVED lines=14> */
.L_x_1027:
[----:B------:R-:W-:Y:S05]  /*4aad0*/  BSYNC.RECONVERGENT B2 ;  /* 0x0000000000027941 */ /* 0x000fea0003800200 */
.L_x_1026:
        /* <DEDUP_REMOVED lines=14> */
.L_x_1029:
[----:B------:R-:W-:Y:S05]  /*4abc0*/  BSYNC.RECONVERGENT B2 ;  /* 0x0000000000027941 */ /* 0x000fea0003800200 */
.L_x_1028:
        /* <DEDUP_REMOVED lines=13> */
.L_x_1031:
[----:B------:R-:W-:Y:S05]  /*4aca0*/  BSYNC.RECONVERGENT B2 ;  /* 0x0000000000027941 */ /* 0x000fea0003800200 */
.L_x_1030:
        /* <DEDUP_REMOVED lines=21> */
.L_x_1033:
[----:B------:R-:W-:Y:S05]  /*4ae00*/  BSYNC.RECONVERGENT B2 ;  /* 0x0000000000027941 */ /* 0x000fea0003800200 */
.L_x_1032:
        /* <DEDUP_REMOVED lines=14> */
.L_x_1035:
[----:B------:R-:W-:Y:S05]  /*4aef0*/  BSYNC.RECONVERGENT B2 ;  /* 0x0000000000027941 */ /* 0x000fea0003800200 */
.L_x_1034:
        /* <DEDUP_REMOVED lines=14> */
.L_x_1037:
[----:B------:R-:W-:Y:S05]  /*4afe0*/  BSYNC.RECONVERGENT B2 ;  /* 0x0000000000027941 */ /* 0x000fea0003800200 */
.L_x_1036:
        /* <DEDUP_REMOVED lines=12> */
.L_x_1039:
[----:B------:R-:W-:Y:S05]  /*4b0b0*/  BSYNC.RECONVERGENT B2 ;  /* 0x0000000000027941 */ /* 0x000fea0003800200 */
.L_x_1038:
        /* <DEDUP_REMOVED lines=17> */
[----:B------:R-:W-:-:S07]  /*4b1d0*/  MOV R129, 0x4b1f0 ;  /* 0x0004b1f000817802 */ /* 0x000fce0000000f00 */
[----:B------:R-:W-:Y:S05]  /*4b1e0*/  CALL.REL.NOINC `($__internal_0_$__cuda_sm3x_div_rn_noftz_f32_slowpath) ;  /* 0x0000007000c87944 */ /* 0x000fea0003c00000 */
[----:B------:R-:W-:-:S07]  /*4b1f0*/  MOV R3, R167 ;  /* 0x000000a700037202 */ /* 0x000fce0000000f00 */
.L_x_1041:
[----:B------:R-:W-:Y:S05]  /*4b200*/  BSYNC.RECONVERGENT B2 ;  /* 0x0000000000027941 */ /* 0x000fea0003800200 */
.L_x_1040:
        /* <DEDUP_REMOVED lines=13> */
.L_x_1043:
[----:B------:R-:W-:Y:S05]  /*4b2e0*/  BSYNC.RECONVERGENT B2 ;  /* 0x0000000000027941 */ /* 0x000fea0003800200 */
.L_x_1042:
        /* <DEDUP_REMOVED lines=13> */
.L_x_1045:
[----:B------:R-:W-:Y:S05]  /*4b3c0*/  BSYNC.RECONVERGENT B2 ;  /* 0x0000000000027941 */ /* 0x000fea0003800200 */
.L_x_1044:
        /* <DEDUP_REMOVED lines=12> */
.L_x_1047:
[----:B------:R-:W-:Y:S05]  /*4b490*/  BSYNC.RECONVERGENT B2 ;  /* 0x0000000000027941 */ /* 0x000fea0003800200 */
.L_x_1046:
[----:B------:R-:W-:Y:S02]  /*4b4a0*/  F2FP.BF16.F32.PACK_AB R4, R4, R3 ;  /* 0x000000030404723e */ /* 0x000fe400000010ff */
[----:B------:R-:W-:-:S05]  /*4b4b0*/  F2FP.BF16.F32.PACK_AB R5, R167, R5 ;  /* 0x00000005a705723e */ /* 0x000fca00000010ff */
[----:B------:R0:W-:Y:S01]  /*4b4c0*/  STG.E.64 desc[UR4][R126.64+0x6200], R4 ;  /* 0x006200047e007986 */ /* 0x0001e2000c101b04 */
[----:B------:R-:W-:Y:S05]  /*4b4d0*/  @P2 EXIT ;  /* 0x000000000000294d */ /* 0x000fea0003800000 */
[----:B------:R-:W1:Y:S01]  /*4b4e0*/  MUFU.RCP R3, R124 ;  /* 0x0000007c00037308 */ /* 0x000e620000001000 */
[----:B------:R-:W2:Y:S01]  /*4b4f0*/  LDCU UR6, c[0x0][0x3a0] ;  /* 0x00007400ff0677ac */ /* 0x000ea20008000800 */
[----:B------:R-:W-:Y:S01]  /*4b500*/  FMUL R128, R125, R7 ;  /* 0x000000077d807220 */ /* 0x000fe20000400000 */
[----:B0-----:R-:W-:Y:S01]  /*4b510*/  IADD3 R4, PT, PT, R164, 0x3200, RZ ;  /* 0x00003200a4047810 */ /* 0x001fe20007ffe0ff */
[----:B------:R-:W-:Y:S04]  /*4b520*/  BSSY.RECONVERGENT B2, `(.L_x_1048) ;  /* 0x000000c000027945 */ /* 0x000fe80003800200 */
[----:B------:R-:W0:Y:S01]  /*4b530*/  FCHK P0, R128, R124 ;  /* 0x0000007c80007302 */ /* 0x000e220000000000 */
[----:B-1----:R-:W-:Y:S01]  /*4b540*/  FFMA R0, -R124, R3, 1 ;  /* 0x3f8000007c007423 */ /* 0x002fe20000000103 */
[----:B--2---:R-:W-:-:S03]  /*4b550*/  ISETP.GE.AND P2, PT, R4, UR6, PT ;  /* 0x0000000604007c0c */ /* 0x004fc6000bf46270 */
[----:B------:R-:W-:-:S04]  /*4b560*/  FFMA R0, R3, R0, R3 ;  /* 0x0000000003007223 */ /* 0x000fc80000000003 */
[----:B------:R-:W-:-:S04]  /*4b570*/  FFMA R3, R0, R128, RZ ;  /* 0x0000008000037223 */ /* 0x000fc800000000ff */
[----:B------:R-:W-:-:S04]  /*4b580*/  FFMA R4, -R124, R3, R128 ;  /* 0x000000037c047223 */ /* 0x000fc80000000180 */
[----:B------:R-:W-:Y:S01]  /*4b590*/  FFMA R3, R0, R4, R3 ;  /* 0x0000000400037223 */ /* 0x000fe20000000003 */
[----:B0-----:R-:W-:Y:S06]  /*4b5a0*/  @!P0 BRA `(.L_x_1049) ;  /* 0x00000000000c8947 */ /* 0x001fec0003800000 */
[----:B------:R-:W-:-:S07]  /*4b5b0*/  MOV R129, 0x4b5d0 ;  /* 0x0004b5d000817802 */ /* 0x000fce0000000f00 */
[----:B------:R-:W-:Y:S05]  /*4b5c0*/  CALL.REL.NOINC `($__internal_0_$__cuda_sm3x_div_rn_noftz_f32_slowpath) ;  /* 0x0000006c00d07944 */ /* 0x000fea0003c00000 */
[----:B------:R-:W-:-:S07]  /*4b5d0*/  MOV R3, R167 ;  /* 0x000000a700037202 */ /* 0x000fce0000000f00 */
.L_x_1049:
[----:B------:R-:W-:Y:S05]  /*4b5e0*/  BSYNC.RECONVERGENT B2 ;  /* 0x0000000000027941 */ /* 0x000fea0003800200 */
.L_x_1048:
        /* <DEDUP_REMOVED lines=13> */
.L_x_1051:
[----:B------:R-:W-:Y:S05]  /*4b6c0*/  BSYNC.RECONVERGENT B2 ;  /* 0x0000000000027941 */ /* 0x000fea0003800200 */
.L_x_1050:
        /* <DEDUP_REMOVED lines=13> */
.L_x_1053:
[----:B------:R-:W-:Y:S05]  /*4b7a0*/  BSYNC.RECONVERGENT B2 ;  /* 0x0000000000027941 */ /* 0x000fea0003800200 */
.L_x_1052:
        /* <DEDUP_REMOVED lines=12> */
.L_x_1055:
[----:B------:R-:W-:Y:S05]  /*4b870*/  BSYNC.RECONVERGENT B2 ;  /* 0x0000000000027941 */ /* 0x000fea0003800200 */
.L_x_1054:
        /* <DEDUP_REMOVED lines=20> */
.L_x_1057:
[----:B------:R-:W-:Y:S05]  /*4b9c0*/  BSYNC.RECONVERGENT B2 ;  /* 0x0000000000027941 */ /* 0x000fea0003800200 */
.L_x_1056:
        /* <DEDUP_REMOVED lines=13> */
.L_x_1059:
[----:B------:R-:W-:Y:S05]  /*4baa0*/  BSYNC.RECONVERGENT B2 ;  /* 0x0000000000027941 */ /* 0x000fea0003800200 */
.L_x_1058:
        /* <DEDUP_REMOVED lines=13> */
.L_x_1061:
[----:B------:R-:W-:Y:S05]  /*4bb80*/  BSYNC.RECONVERGENT B2 ;  /* 0x0000000000027941 */ /* 0x000fea0003800200 */
.L_x_1060:
        /* <DEDUP_REMOVED lines=12> */
.L_x_1063:
[----:B------:R-:W-:Y:S05]  /*4bc50*/  BSYNC.RECONVERGENT B2 ;  /* 0x0000000000027941 */ /* 0x000fea0003800200 */
.L_x_1062:
        /* <DEDUP_REMOVED lines=20> */
.L_x_1065:
[----:B------:R-:W-:Y:S05]  /*4bda0*/  BSYNC.RECONVERGENT B2 ;  /* 0x0000000000027941 */ /* 0x000fea0003800200 */
.L_x_1064:
        /* <DEDUP_REMOVED lines=13> */
.L_x_1067:
[----:B------:R-:W-:Y:S05]  /*4be80*/  BSYNC.RECONVERGENT B2 ;  /* 0x0000000000027941 */ /* 0x000fea0003800200 */
.L_x_1066:
        /* <DEDUP_REMOVED lines=13> */
.L_x_1069:
[----:B------:R-:W-:Y:S05]  /*4bf60*/  BSYNC.RECONVERGENT B2 ;  /* 0x0000000000027941 */ /* 0x000fea0003800200 */
.L_x_1068:
        /* <DEDUP_REMOVED lines=12> */
.L_x_1071:
[----:B------:R-:W-:Y:S05]  /*4c030*/  BSYNC.RECONVERGENT B2 ;  /* 0x0000000000027941 */ /* 0x000fea0003800200 */
.L_x_1070:
        /* <DEDUP_REMOVED lines=20> */
.L_x_1073:
[----:B------:R-:W-:Y:S05]  /*4c180*/  BSYNC.RECONVERGENT B2 ;  /* 0x0000000000027941 */ /* 0x000fea0003800200 */
.L_x_1072:
        /* <DEDUP_REMOVED lines=13> */
.L_x_1075:
[----:B------:R-:W-:Y:S05]  /*4c260*/  BSYNC.RECONVERGENT B2 ;  /* 0x0000000000027941 */ /* 0x000fea0003800200 */
.L_x_1074:
        /* <DEDUP_REMOVED lines=13> */
.L_x_1077:
[----:B------:R-:W-:Y:S05]  /*4c340*/  BSYNC.RECONVERGENT B2 ;  /* 0x0000000000027941 */ /* 0x000fea0003800200 */
.L_x_1076:
        /* <DEDUP_REMOVED lines=12> */
.L_x_1079:
[----:B------:R-:W-:Y:S05]  /*4c410*/  BSYNC.RECONVERGENT B2 ;  /* 0x0000000000027941 */ /* 0x000fea0003800200 */
.L_x_1078:
        /* <DEDUP_REMOVED lines=20> */
.L_x_1081:
[----:B------:R-:W-:Y:S05]  /*4c560*/  BSYNC.RECONVERGENT B2 ;  /* 0x0000000000027941 */ /* 0x000fea0003800200 */
.L_x_1080:
        /* <DEDUP_REMOVED lines=13> */
.L_x_1083:
[----:B------:R-:W-:Y:S05]  /*4c640*/  BSYNC.RECONVERGENT B2 ;  /* 0x0000000000027941 */ /* 0x000fea0003800200 */
.L_x_1082:
        /* <DEDUP_REMOVED lines=13> */
.L_x_1085:
[----:B------:R-:W-:Y:S05]  /*4c720*/  BSYNC.RECONVERGENT B2 ;  /* 0x0000000000027941 */ /* 0x000fea0003800200 */
.L_x_1084:
        /* <DEDUP_REMOVED lines=12> */
.L_x_1087:
[----:B------:R-:W-:Y:S05]  /*4c7f0*/  BSYNC.RECONVERGENT B2 ;  /* 0x0000000000027941 */ /* 0x000fea0003800200 */
.L_x_1086:
        /* <DEDUP_REMOVED lines=20> */
.L_x_1089:
[----:B------:R-:W-:Y:S05]  /*4c940*/  BSYNC.RECONVERGENT B2 ;  /* 0x0000000000027941 */ /* 0x000fea0003800200 */
.L_x_1088:
        /* <DEDUP_REMOVED lines=13> */
.L_x_1091:
[----:B------:R-:W-:Y:S05]  /*4ca20*/  BSYNC.RECONVERGENT B2 ;  /* 0x0000000000027941 */ /* 0x000fea0003800200 */
.L_x_1090:
        /* <DEDUP_REMOVED lines=13> */
.L_x_1093:
[----:B------:R-:W-:Y:S05]  /*4cb00*/  BSYNC.RECONVERGENT B2 ;  /* 0x0000000000027941 */ /* 0x000fea0003800200 */
.L_x_1092:
        /* <DEDUP_REMOVED lines=12> */
.L_x_1095:
[----:B------:R-:W-:Y:S05]  /*4cbd0*/  BSYNC.RECONVERGENT B2 ;  /* 0x0000000000027941 */ /* 0x000fea0003800200 */
.L_x_1094:
        /* <DEDUP_REMOVED lines=20> */
.L_x_1097:
[----:B------:R-:W-:Y:S05]  /*4cd20*/  BSYNC.RECONVERGENT B2 ;  /* 0x0000000000027941 */ /* 0x000fea0003800200 */
.L_x_1096:
        /* <DEDUP_REMOVED lines=13> */
.L_x_1099:
[----:B------:R-:W-:Y:S05]  /*4ce00*/  BSYNC.RECONVERGENT B2 ;  /* 0x0000000000027941 */ /* 0x000fea0003800200 */
.L_x_1098:
        /* <DEDUP_REMOVED lines=13> */
.L_x_1101:
[----:B------:R-:W-:Y:S05]  /*4cee0*/  BSYNC.RECONVERGENT B2 ;  /* 0x0000000000027941 */ /* 0x000fea0003800200 */
.L_x_1100:
        /* <DEDUP_REMOVED lines=12> */
.L_x_1103:
[----:B------:R-:W-:Y:S05]  /*4cfb0*/  BSYNC.RECONVERGENT B2 ;  /* 0x0000000000027941 */ /* 0x000fea0003800200 */
.L_x_1102:
        /* <DEDUP_REMOVED lines=20> */
.L_x_1105:
[----:B------:R-:W-:Y:S05]  /*4d100*/  BSYNC.RECONVERGENT B2 ;  /* 0x0000000000027941 */ /* 0x000fea0003800200 */
.L_x_1104:
        /* <DEDUP_REMOVED lines=13> */
.L_x_1107:
[----:B------:R-:W-:Y:S05]  /*4d1e0*/  BSYNC.RECONVERGENT B2 ;  /* 0x0000000000027941 */ /* 0x000fea0003800200 */
.L_x_1106:
        /* <DEDUP_REMOVED lines=13> */
.L_x_1109:
[----:B------:R-:W-:Y:S05]  /*4d2c0*/  BSYNC.RECONVERGENT B2 ;  /* 0x0000000000027941 */ /* 0x000fea0003800200 */
.L_x_1108:
        /* <DEDUP_REMOVED lines=12> */
.L_x_1111:
[----:B------:R-:W-:Y:S05]  /*4d390*/  BSYNC.RECONVERGENT B2 ;  /* 0x0000000000027941 */ /* 0x000fea0003800200 */
.L_x_1110:
        /* <DEDUP_REMOVED lines=20> */
.L_x_1113:
[----:B------:R-:W-:Y:S05]  /*4d4e0*/  BSYNC.RECONVERGENT B2 ;  /* 0x0000000000027941 */ /* 0x000fea0003800200 */
.L_x_1112:
        /* <DEDUP_REMOVED lines=13> */
.L_x_1115:
[----:B------:R-:W-:Y:S05]  /*4d5c0*/  BSYNC.RECONVERGENT B2 ;  /* 0x0000000000027941 */ /* 0x000fea0003800200 */
.L_x_1114:
        /* <DEDUP_REMOVED lines=13> */
.L_x_1117:
[----:B------:R-:W-:Y:S05]  /*4d6a0*/  BSYNC.RECONVERGENT B2 ;  /* 0x0000000000027941 */ /* 0x000fea0003800200 */
.L_x_1116:
        /* <DEDUP_REMOVED lines=12> */
.L_x_1119:
[----:B------:R-:W-:Y:S05]  /*4d770*/  BSYNC.RECONVERGENT B2 ;  /* 0x0000000000027941 */ /* 0x000fea0003800200 */
.L_x_1118:
        /* <DEDUP_REMOVED lines=20> */
.L_x_1121:
[----:B------:R-:W-:Y:S05]  /*4d8c0*/  BSYNC.RECONVERGENT B2 ;  /* 0x0000000000027941 */ /* 0x000fea0003800200 */
.L_x_1120:
        /* <DEDUP_REMOVED lines=13> */
.L_x_1123:
[----:B------:R-:W-:Y:S05]  /*4d9a0*/  BSYNC.RECONVERGENT B2 ;  /* 0x0000000000027941 */ /* 0x000fea0003800200 */
.L_x_1122:
        /* <DEDUP_REMOVED lines=13> */
.L_x_1125:
[----:B------:R-:W-:Y:S05]  /*4da80*/  BSYNC.RECONVERGENT B2 ;  /* 0x0000000000027941 */ /* 0x000fea0003800200 */
.L_x_1124:
        /* <DEDUP_REMOVED lines=12> */
.L_x_1127:
[----:B------:R-:W-:Y:S05]  /*4db50*/  BSYNC.RECONVERGENT B2 ;  /* 0x0000000000027941 */ /* 0x000fea0003800200 */
.L_x_1126:
        /* <DEDUP_REMOVED lines=20> */
.L_x_1129:
[----:B------:R-:W-:Y:S05]  /*4dca0*/  BSYNC.RECONVERGENT B2 ;  /* 0x0000000000027941 */ /* 0x000fea0003800200 */
.L_x_1128:
        /* <DEDUP_REMOVED lines=13> */
.L_x_1131:
[----:B------:R-:W-:Y:S05]  /*4dd80*/  BSYNC.RECONVERGENT B2 ;  /* 0x0000000000027941 */ /* 0x000fea0003800200 */
.L_x_1130:
        /* <DEDUP_REMOVED lines=13> */
.L_x_1133:
[----:B------:R-:W-:Y:S05]  /*4de60*/  BSYNC.RECONVERGENT B2 ;  /* 0x0000000000027941 */ /* 0x000fea0003800200 */
.L_x_1132:
        /* <DEDUP_REMOVED lines=12> */
.L_x_1135:
[----:B------:R-:W-:Y:S05]  /*4df30*/  BSYNC.RECONVERGENT B2 ;  /* 0x0000000000027941 */ /* 0x000fea0003800200 */
.L_x_1134:
        /* <DEDUP_REMOVED lines=20> */
.L_x_1137:
[----:B------:R-:W-:Y:S05]  /*4e080*/  BSYNC.RECONVERGENT B2 ;  /* 0x0000000000027941 */ /* 0x000fea0003800200 */
.L_x_1136:
        /* <DEDUP_REMOVED lines=13> */
.L_x_1139:
[----:B------:R-:W-:Y:S05]  /*4e160*/  BSYNC.RECONVERGENT B2 ;  /* 0x0000000000027941 */ /* 0x000fea0003800200 */
.L_x_1138:
        /* <DEDUP_REMOVED lines=13> */
.L_x_1141:
[----:B------:R-:W-:Y:S05]  /*4e240*/  BSYNC.RECONVERGENT B2 ;  /* 0x0000000000027941 */ /* 0x000fea0003800200 */
.L_x_1140:
        /* <DEDUP_REMOVED lines=12> */
.L_x_1143:
[----:B------:R-:W-:Y:S05]  /*4e310*/  BSYNC.RECONVERGENT B2 ;  /* 0x0000000000027941 */ /* 0x000fea0003800200 */
.L_x_1142:
        /* <DEDUP_REMOVED lines=20> */
.L_x_1145:
[----:B------:R-:W-:Y:S05]  /*4e460*/  BSYNC.RECONVERGENT B2 ;  /* 0x0000000000027941 */ /* 0x000fea0003800200 */
.L_x_1144:
        /* <DEDUP_REMOVED lines=13> */
.L_x_1147:
[----:B------:R-:W-:Y:S05]  /*4e540*/  BSYNC.RECONVERGENT B2 ;  /* 0x0000000000027941 */ /* 0x000fea0003800200 */
.L_x_1146:
        /* <DEDUP_REMOVED lines=13> */
.L_x_1149:
[----:B------:R-:W-:Y:S05]  /*4e620*/  BSYNC.RECONVERGENT B2 ;  /* 0x0000000000027941 */ /* 0x000fea0003800200 */
.L_x_1148:
        /* <DEDUP_REMOVED lines=12> */
.L_x_1151:
[----:B------:R-:W-:Y:S05]  /*4e6f0*/  BSYNC.RECONVERGENT B2 ;  /* 0x0000000000027941 */ /* 0x000fea0003800200 */
.L_x_1150:
        /* <DEDUP_REMOVED lines=20> */
.L_x_1153:
[----:B------:R-:W-:Y:S05]  /*4e840*/  BSYNC.RECONVERGENT B2 ;  /* 0x0000000000027941 */ /* 0x000fea0003800200 */
.L_x_1152:
        /* <DEDUP_REMOVED lines=13> */
.L_x_1155:
[----:B------:R-:W-:Y:S05]  /*4e920*/  BSYNC.RECONVERGENT B2 ;  /* 0x0000000000027941 */ /* 0x000fea0003800200 */
.L_x_1154:
        /* <DEDUP_REMOVED lines=13> */
.L_x_1157:
[----:B------:R-:W-:Y:S05]  /*4ea00*/  BSYNC.RECONVERGENT B2 ;  /* 0x0000000000027941 */ /* 0x000fea0003800200 */
.L_x_1156:
        /* <DEDUP_REMOVED lines=12> */
.L_x_1159:
[----:B------:R-:W-:Y:S05]  /*4ead0*/  BSYNC.RECONVERGENT B2 ;  /* 0x0000000000027941 */ /* 0x000fea0003800200 */
.L_x_1158:
        /* <DEDUP_REMOVED lines=20> */
.L_x_1161:
[----:B------:R-:W-:Y:S05]  /*4ec20*/  BSYNC.RECONVERGENT B2 ;  /* 0x0000000000027941 */ /* 0x000fea0003800200 */
.L_x_1160:
        /* <DEDUP_REMOVED lines=13> */
.L_x_1163:
[----:B------:R-:W-:Y:S05]  /*4ed00*/  BSYNC.RECONVERGENT B2 ;  /* 0x0000000000027941 */ /* 0x000fea0003800200 */
.L_x_1162:
        /* <DEDUP_REMOVED lines=13> */
.L_x_1165:
[----:B------:R-:W-:Y:S05]  /*4ede0*/  BSYNC.RECONVERGENT B2 ;  /* 0x0000000000027941 */ /* 0x000fea0003800200 */
.L_x_1164:
        /* <DEDUP_REMOVED lines=12> */
.L_x_1167:
[----:B------:R-:W-:Y:S05]  /*4eeb0*/  BSYNC.RECONVERGENT B2 ;  /* 0x0000000000027941 */ /* 0x000fea0003800200 */
.L_x_1166:
        /* <DEDUP_REMOVED lines=20> */
.L_x_1169:
[----:B------:R-:W-:Y:S05]  /*4f000*/  BSYNC.RECONVERGENT B2 ;  /* 0x0000000000027941 */ /* 0x000fea0003800200 */
.L_x_1168:
        /* <DEDUP_REMOVED lines=13> */
.L_x_1171:
[----:B------:R-:W-:Y:S05]  /*4f0e0*/  BSYNC.RECONVERGENT B2 ;  /* 0x0000000000027941 */ /* 0x000fea0003800200 */
.L_x_1170:
        /* <DEDUP_REMOVED lines=13> */
.L_x_1173:
[----:B------:R-:W-:Y:S05]  /*4f1c0*/  BSYNC.RECONVERGENT B2 ;  /* 0x0000000000027941 */ /* 0x000fea0003800200 */
.L_x_1172:
        /* <DEDUP_REMOVED lines=12> */
.L_x_1175:
[----:B------:R-:W-:Y:S05]  /*4f290*/  BSYNC.RECONVERGENT B2 ;  /* 0x0000000000027941 */ /* 0x000fea0003800200 */
.L_x_1174:
        /* <DEDUP_REMOVED lines=20> */
.L_x_1177:
[----:B------:R-:W-:Y:S05]  /*4f3e0*/  BSYNC.RECONVERGENT B2 ;  /* 0x0000000000027941 */ /* 0x000fea0003800200 */
.L_x_1176:
        /* <DEDUP_REMOVED lines=13> */
.L_x_1179:
[----:B------:R-:W-:Y:S05]  /*4f4c0*/  BSYNC.RECONVERGENT B2 ;  /* 0x0000000000027941 */ /* 0x000fea0003800200 */
.L_x_1178:
        /* <DEDUP_REMOVED lines=13> */
.L_x_1181:
[----:B------:R-:W-:Y:S05]  /*4f5a0*/  BSYNC.RECONVERGENT B2 ;  /* 0x0000000000027941 */ /* 0x000fea0003800200 */
.L_x_1180:
        /* <DEDUP_REMOVED lines=12> */
.L_x_1183:
[----:B------:R-:W-:Y:S05]  /*4f670*/  BSYNC.RECONVERGENT B2 ;  /* 0x0000000000027941 */ /* 0x000fea0003800200 */
.L_x_1182:
        /* <DEDUP_REMOVED lines=20> */
.L_x_1185:
[----:B------:R-:W-:Y:S05]  /*4f7c0*/  BSYNC.RECONVERGENT B2 ;  /* 0x0000000000027941 */ /* 0x000fea0003800200 */
.L_x_1184:
        /* <DEDUP_REMOVED lines=13> */
.L_x_1187:
[----:B------:R-:W-:Y:S05]  /*4f8a0*/  BSYNC.RECONVERGENT B2 ;  /* 0x0000000000027941 */ /* 0x000fea0003800200 */
.L_x_1186:
        /* <DEDUP_REMOVED lines=13> */
.L_x_1189:
[----:B------:R-:W-:Y:S05]  /*4f980*/  BSYNC.RECONVERGENT B2 ;  /* 0x0000000000027941 */ /* 0x000fea0003800200 */
.L_x_1188:
        /* <DEDUP_REMOVED lines=12> */
.L_x_1191:
[----:B------:R-:W-:Y:S05]  /*4fa50*/  BSYNC.RECONVERGENT B2 ;  /* 0x0000000000027941 */ /* 0x000fea0003800200 */
.L_x_1190:
        /* <DEDUP_REMOVED lines=20> */
.L_x_1193:
[----:B------:R-:W-:Y:S05]  /*4fba0*/  BSYNC.RECONVERGENT B2 ;  /* 0x0000000000027941 */ /* 0x000fea0003800200 */
.L_x_1192:
        /* <DEDUP_REMOVED lines=13> */
.L_x_1195:
[----:B------:R-:W-:Y:S05]  /*4fc80*/  BSYNC.RECONVERGENT B2 ;  /* 0x0000000000027941 */ /* 0x000fea0003800200 */
.L_x_1194:
        /* <DEDUP_REMOVED lines=13> */
.L_x_1197:
[----:B------:R-:W-:Y:S05]  /*4fd60*/  BSYNC.RECONVERGENT B2 ;  /* 0x0000000000027941 */ /* 0x000fea0003800200 */
.L_x_1196:
        /* <DEDUP_REMOVED lines=12> */
.L_x_1199:
[----:B------:R-:W-:Y:S05]  /*4fe30*/  BSYNC.RECONVERGENT B2 ;  /* 0x0000000000027941 */ /* 0x000fea0003800200 */
.L_x_1198:
        /* <DEDUP_REMOVED lines=20> */
.L_x_1201:
[----:B------:R-:W-:Y:S05]  /*4ff80*/  BSYNC.RECONVERGENT B2 ;  /* 0x0000000000027941 */ /* 0x000fea0003800200 */
.L_x_1200:
        /* <DEDUP_REMOVED lines=13> */
.L_x_1203:
[----:B------:R-:W-:Y:S05]  /*50060*/  BSYNC.RECONVERGENT B2 ;  /* 0x0000000000027941 */ /* 0x000fea0003800200 */
.L_x_1202:
        /* <DEDUP_REMOVED lines=13> */
.L_x_1205:
[----:B------:R-:W-:Y:S05]  /*50140*/  BSYNC.RECONVERGENT B2 ;  /* 0x0000000000027941 */ /* 0x000fea0003800200 */
.L_x_1204:
        /* <DEDUP_REMOVED lines=12> */
.L_x_1207:
[----:B------:R-:W-:Y:S05]  /*50210*/  BSYNC.RECONVERGENT B2 ;  /* 0x0000000000027941 */ /* 0x000fea0003800200 */
.L_x_1206:
        /* <DEDUP_REMOVED lines=20> */
.L_x_1209:
[----:B------:R-:W-:Y:S05]  /*50360*/  BSYNC.RECONVERGENT B2 ;  /* 0x0000000000027941 */ /* 0x000fea0003800200 */
.L_x_1208:
        /* <DEDUP_REMOVED lines=13> */
.L_x_1211:
[----:B------:R-:W-:Y:S05]  /*50440*/  BSYNC.RECONVERGENT B2 ;  /* 0x0000000000027941 */ /* 0x000fea0003800200 */
.L_x_1210:
        /* <DEDUP_REMOVED lines=13> */
.L_x_1213:
[----:B------:R-:W-:Y:S05]  /*50520*/  BSYNC.RECONVERGENT B2 ;  /* 0x0000000000027941 */ /* 0x000fea0003800200 */
.L_x_1212:
        /* <DEDUP_REMOVED lines=12> */
.L_x_1215:
[----:B------:R-:W-:Y:S05]  /*505f0*/  BSYNC.RECONVERGENT B2 ;  /* 0x0000000000027941 */ /* 0x000fea0003800200 */
.L_x_1214:
        /* <DEDUP_REMOVED lines=20> */
.L_x_1217:
[----:B------:R-:W-:Y:S05]  /*50740*/  BSYNC.RECONVERGENT B2 ;  /* 0x0000000000027941 */ /* 0x000fea0003800200 */
.L_x_1216:
        /* <DEDUP_REMOVED lines=13> */
.L_x_1219:
[----:B------:R-:W-:Y:S05]  /*50820*/  BSYNC.RECONVERGENT B2 ;  /* 0x0000000000027941 */ /* 0x000fea0003800200 */
.L_x_1218:
        /* <DEDUP_REMOVED lines=13> */
.L_x_1221:
[----:B------:R-:W-:Y:S05]  /*50900*/  BSYNC.RECONVERGENT B2 ;  /* 0x0000000000027941 */ /* 0x000fea0003800200 */
.L_x_1220:
        /* <DEDUP_REMOVED lines=12> */
.L_x_1223:
[----:B------:R-:W-:Y:S05]  /*509d0*/  BSYNC.RECONVERGENT B2 ;  /* 0x0000000000027941 */ /* 0x000fea0003800200 */
.L_x_1222:
        /* <DEDUP_REMOVED lines=20> */
.L_x_1225:
[----:B------:R-:W-:Y:S05]  /*50b20*/  BSYNC.RECONVERGENT B2 ;  /* 0x0000000000027941 */ /* 0x000fea0003800200 */
.L_x_1224:
        /* <DEDUP_REMOVED lines=13> */
.L_x_1227:
[----:B------:R-:W-:Y:S05]  /*50c00*/  BSYNC.RECONVERGENT B2 ;  /* 0x0000000000027941 */ /* 0x000fea0003800200 */
.L_x_1226:
        /* <DEDUP_REMOVED lines=13> */
.L_x_1229:
[----:B------:R-:W-:Y:S05]  /*50ce0*/  BSYNC.RECONVERGENT B2 ;  /* 0x0000000000027941 */ /* 0x000fea0003800200 */
.L_x_1228:
        /* <DEDUP_REMOVED lines=12> */
.L_x_1231:
[----:B------:R-:W-:Y:S05]  /*50db0*/  BSYNC.RECONVERGENT B2 ;  /* 0x0000000000027941 */ /* 0x000fea0003800200 */
.L_x_1230:
        /* <DEDUP_REMOVED lines=20> */
.L_x_1233:
[----:B------:R-:W-:Y:S05]  /*50f00*/  BSYNC.RECONVERGENT B2 ;  /* 0x0000000000027941 */ /* 0x000fea0003800200 */
.L_x_1232:
        /* <DEDUP_REMOVED lines=13> */
.L_x_1235:
[----:B------:R-:W-:Y:S05]  /*50fe0*/  BSYNC.RECONVERGENT B2 ;  /* 0x0000000000027941 */ /* 0x000fea0003800200 */
.L_x_1234:
        /* <DEDUP_REMOVED lines=13> */
.L_x_1237:
[----:B------:R-:W-:Y:S05]  /*510c0*/  BSYNC.RECONVERGENT B2 ;  /* 0x0000000000027941 */ /* 0x000fea0003800200 */
.L_x_1236:
        /* <DEDUP_REMOVED lines=12> */
.L_x_1239:
[----:B------:R-:W-:Y:S05]  /*51190*/  BSYNC.RECONVERGENT B2 ;  /* 0x0000000000027941 */ /* 0x000fea0003800200 */
.L_x_1238:
        /* <DEDUP_REMOVED lines=20> */
.L_x_1241:
[----:B------:R-:W-:Y:S05]  /*512e0*/  BSYNC.RECONVERGENT B2 ;  /* 0x0000000000027941 */ /* 0x000fea0003800200 */
.L_x_1240:
        /* <DEDUP_REMOVED lines=13> */
.L_x_1243:
[----:B------:R-:W-:Y:S05]  /*513c0*/  BSYNC.RECONVERGENT B2 ;  /* 0x0000000000027941 */ /* 0x000fea0003800200 */
.L_x_1242:
        /* <DEDUP_REMOVED lines=13> */
.L_x_1245:
[----:B------:R-:W-:Y:S05]  /*514a0*/  BSYNC.RECONVERGENT B2 ;  /* 0x0000000000027941 */ /* 0x000fea0003800200 */
.L_x_1244:
        /* <DEDUP_REMOVED lines=12> */
.L_x_1247:
[----:B------:R-:W-:Y:S05]  /*51570*/  BSYNC.RECONVERGENT B2 ;  /* 0x0000000000027941 */ /* 0x000fea0003800200 */
.L_x_1246:
        /* <DEDUP_REMOVED lines=20> */
.L_x_1249:
[----:B------:R-:W-:Y:S05]  /*516c0*/  BSYNC.RECONVERGENT B2 ;  /* 0x0000000000027941 */ /* 0x000fea0003800200 */
.L_x_1248:
        /* <DEDUP_REMOVED lines=13> */
.L_x_1251:
[----:B------:R-:W-:Y:S05]  /*517a0*/  BSYNC.RECONVERGENT B2 ;  /* 0x0000000000027941 */ /* 0x000fea0003800200 */
.L_x_1250:
        /* <DEDUP_REMOVED lines=13> */
.L_x_1253:
[----:B------:R-:W-:Y:S05]  /*51880*/  BSYNC.RECONVERGENT B2 ;  /* 0x0000000000027941 */ /* 0x000fea0003800200 */
.L_x_1252:
        /* <DEDUP_REMOVED lines=12> */
.L_x_1255:
[----:B------:R-:W-:Y:S05]  /*51950*/  BSYNC.RECONVERGENT B2 ;  /* 0x0000000000027941 */ /* 0x000fea0003800200 */
.L_x_1254:
        /* <DEDUP_REMOVED lines=20> */
.L_x_1257:
[----:B------:R-:W-:Y:S05]  /*51aa0*/  BSYNC.RECONVERGENT B2 ;  /* 0x0000000000027941 */ /* 0x000fea0003800200 */
.L_x_1256:
        /* <DEDUP_REMOVED lines=13> */
.L_x_1259:
[----:B------:R-:W-:Y:S05]  /*51b80*/  BSYNC.RECONVERGENT B2 ;  /* 0x0000000000027941 */ /* 0x000fea0003800200 */
.L_x_1258:
        /* <DEDUP_REMOVED lines=13> */
.L_x_1261:
[----:B------:R-:W-:Y:S05]  /*51c60*/  BSYNC.RECONVERGENT B2 ;  /* 0x0000000000027941 */ /* 0x000fea0003800200 */
.L_x_1260:
        /* <DEDUP_REMOVED lines=12> */
.L_x_1263:
[----:B------:R-:W-:Y:S05]  /*51d30*/  BSYNC.RECONVERGENT B2 ;  /* 0x0000000000027941 */ /* 0x000fea0003800200 */
.L_x_1262:
[----:B------:R-:W-:Y:S02]  /*51d40*/  F2FP.BF16.F32.PACK_AB R4, R4, R3 ;  /* 0x000000030404723e */ /* 0x000fe400000010ff */
[----:B------:R-:W-:-:S05]  /*51d50*/  F2FP.BF16.F32.PACK_AB R5, R167, R5 ;  /* 0x00000005a705723e */ /* 0x000fca00000010ff */
[----:B------:R0:W-:Y:S01]  /*51d60*/  STG.E.64 desc[UR4][R126.64+0x7d00], R4 ;  /* 0x007d00047e007986 */ /* 0x0001e2000c101b04 */
[----:B------:R-:W-:Y:S05]  /*51d70*/  @P2 EXIT ;  /* 0x000000000000294d */ /* 0x000fea0003800000 */
[----:B------:R-:W1:Y:S01]  /*51d80*/  MUFU.RCP R3, R124 ;  /* 0x0000007c00037308 */ /* 0x000e620000001000 */
[----:B------:R-:W2:Y:S01]  /*51d90*/  LDCU UR6, c[0x0][0x3a0] ;  /* 0x00007400ff0677ac */ /* 0x000ea20008000800 */
[----:B------:R-:W-:Y:S01]  /*51da0*/  FMUL R128, R125, R2 ;  /* 0x000000027d807220 */ /* 0x000fe20000400000 */
[----:B------:R-:W-:Y:S01]  /*51db0*/  IADD3 R164, PT, PT, R164, 0x3f80, RZ ;  /* 0x00003f80a4a47810 */ /* 0x000fe20007ffe0ff */
[----:B------:R-:W-:Y:S04]  /*51dc0*/  BSSY.RECONVERGENT B2, `(.L_x_1264) ;  /* 0x000000c000027945 */ /* 0x000fe80003800200 */
[----:B------:R-:W3:Y:S01]  /*51dd0*/  FCHK P0, R128, R124 ;  /* 0x0000007c80007302 */ /* 0x000ee20000000000 */
[----:B-1----:R-:W-:Y:S01]  /*51de0*/  FFMA R0, -R124, R3, 1 ;  /* 0x3f8000007c007423 */ /* 0x002fe20000000103 */
[----:B--2---:R-:W-:-:S03]  /*51df0*/  ISETP.GE.AND P2, PT, R164, UR6, PT ;  /* 0x00000006a4007c0c */ /* 0x004fc6000bf46270 */
[----:B------:R-:W-:-:S04]  /*51e00*/  FFMA R0, R3, R0, R3 ;  /* 0x0000000003007223 */ /* 0x000fc80000000003 */
[----:B------:R-:W-:-:S04]  /*51e10*/  FFMA R3, R0, R128, RZ ;  /* 0x0000008000037223 */ /* 0x000fc800000000ff */
[----:B------:R-:W-:-:S04]  /*51e20*/  FFMA R2, -R124, R3, R128 ;  /* 0x000000037c027223 */ /* 0x000fc80000000180 */
[----:B------:R-:W-:Y:S01]  /*51e30*/  FFMA R2, R0, R2, R3 ;  /* 0x0000000200027223 */ /* 0x000fe20000000003 */
[----:B---3--:R-:W-:Y:S06]  /*51e40*/  @!P0 BRA `(.L_x_1265) ;  /* 0x00000000000c8947 */ /* 0x008fec0003800000 */
[----:B------:R-:W-:-:S07]  /*51e50*/  MOV R129, 0x51e70 ;  /* 0x00051e7000817802 */ /* 0x000fce0000000f00 */
[----:B0-----:R-:W-:Y:S05]  /*51e60*/  CALL.REL.NOINC `($__internal_0_$__cuda_sm3x_div_rn_noftz_f32_slowpath) ;  /* 0x0000000400a87944 */ /* 0x001fea0003c00000 */
[----:B------:R-:W-:-:S07]  /*51e70*/  MOV R2, R167 ;  /* 0x000000a700027202 */ /* 0x000fce0000000f00 */
.L_x_1265:
[----:B------:R-:W-:Y:S05]  /*51e80*/  BSYNC.RECONVERGENT B2 ;  /* 0x0000000000027941 */ /* 0x000fea0003800200 */
.L_x_1264:
[----:B------:R-:W1:Y:S01]  /*51e90*/  MUFU.RCP R3, R124 ;  /* 0x0000007c00037308 */ /* 0x000e620000001000 */
[----:B------:R-:W-:Y:S01]  /*51ea0*/  FMUL R128, R125, R115 ;  /* 0x000000737d807220 */ /* 0x000fe20000400000 */
[----:B------:R-:W-:Y:S06]  /*51eb0*/  BSSY.RECONVERGENT B2, `(.L_x_1266) ;  /* 0x000000b000027945 */ /* 0x000fec0003800200 */
[----:B------:R-:W2:Y:S01]  /*51ec0*/  FCHK P0, R128, R124 ;  /* 0x0000007c80007302 */ /* 0x000ea20000000000 */
[----:B-1----:R-:W-:-:S04]  /*51ed0*/  FFMA R0, -R124, R3, 1 ;  /* 0x3f8000007c007423 */ /* 0x002fc80000000103 */
[----:B------:R-:W-:-:S04]  /*51ee0*/  FFMA R0, R3, R0, R3 ;  /* 0x0000000003007223 */ /* 0x000fc80000000003 */
[----:B------:R-:W-:-:S04]  /*51ef0*/  FFMA R3, R0, R128, RZ ;  /* 0x0000008000037223 */ /* 0x000fc800000000ff */
[----:B0-----:R-:W-:-:S04]  /*51f00*/  FFMA R4, -R124, R3, R128 ;  /* 0x000000037c047223 */ /* 0x001fc80000000180 */
[----:B------:R-:W-:Y:S01]  /*51f10*/  FFMA R3, R0, R4, R3 ;  /* 0x0000000400037223 */ /* 0x000fe20000000003 */
[----:B--2---:R-:W-:Y:S06]  /*51f20*/  @!P0 BRA `(.L_x_1267) ;  /* 0x00000000000c8947 */ /* 0x004fec0003800000 */
[----:B------:R-:W-:-:S07]  /*51f30*/  MOV R129, 0x51f50 ;  /* 0x00051f5000817802 */ /* 0x000fce0000000f00 */
[----:B------:R-:W-:Y:S05]  /*51f40*/  CALL.REL.NOINC `($__internal_0_$__cuda_sm3x_div_rn_noftz_f32_slowpath) ;  /* 0x0000000400707944 */ /* 0x000fea0003c00000 */
[----:B------:R-:W-:-:S07]  /*51f50*/  MOV R3, R167 ;  /* 0x000000a700037202 */ /* 0x000fce0000000f00 */
.L_x_1267:
[----:B------:R-:W-:Y:S05]  /*51f60*/  BSYNC.RECONVERGENT B2 ;  /* 0x0000000000027941 */ /* 0x000fea0003800200 */
.L_x_1266:
        /* <DEDUP_REMOVED lines=13> */
.L_x_1269:
[----:B------:R-:W-:Y:S05]  /*52040*/  BSYNC.RECONVERGENT B2 ;  /* 0x0000000000027941 */ /* 0x000fea0003800200 */
.L_x_1268:
        /* <DEDUP_REMOVED lines=12> */
.L_x_1271:
[----:B------:R-:W-:Y:S05]  /*52110*/  BSYNC.RECONVERGENT B2 ;  /* 0x0000000000027941 */ /* 0x000fea0003800200 */
.L_x_1270:
[----:B------:R-:W-:Y:S02]  /*52120*/  F2FP.BF16.F32.PACK_AB R2, R3, R2 ;  /* 0x000000020302723e */ /* 0x000fe400000010ff */
[----:B------:R-:W-:-:S05]  /*52130*/  F2FP.BF16.F32.PACK_AB R3, R167, R4 ;  /* 0x00000004a703723e */ /* 0x000fca00000010ff */
[----:B------:R0:W-:Y:S01]  /*52140*/  STG.E.64 desc[UR4][R126.64+0x7e00], R2 ;  /* 0x007e00027e007986 */ /* 0x0001e2000c101b04 */
[----:B------:R-:W-:Y:S05]  /*52150*/  @P2 EXIT ;  /* 0x000000000000294d */ /* 0x000fea0003800000 */
[----:B0-----:R-:W0:Y:S01]  /*52160*/  MUFU.RCP R3, R124 ;  /* 0x0000007c00037308 */ /* 0x001e220000001000 */
        /* <DEDUP_REMOVED lines=12> */
.L_x_1273:
[----:B------:R-:W-:Y:S05]  /*52230*/  BSYNC.RECONVERGENT B2 ;  /* 0x0000000000027941 */ /* 0x000fea0003800200 */
.L_x_1272:
        /* <DEDUP_REMOVED lines=13> */
.L_x_1275:
[----:B------:R-:W-:Y:S05]  /*52310*/  BSYNC.RECONVERGENT B2 ;  /* 0x0000000000027941 */ /* 0x000fea0003800200 */
.L_x_1274:
        /* <DEDUP_REMOVED lines=13> */
.L_x_1277:
[----:B------:R-:W-:Y:S05]  /*523f0*/  BSYNC.RECONVERGENT B2 ;  /* 0x0000000000027941 */ /* 0x000fea0003800200 */
.L_x_1276:
        /* <DEDUP_REMOVED lines=12> */
.L_x_1279:
[----:B------:R-:W-:Y:S05]  /*524c0*/  BSYNC.RECONVERGENT B2 ;  /* 0x0000000000027941 */ /* 0x000fea0003800200 */
.L_x_1278:
[----:B------:R-:W-:Y:S02]  /*524d0*/  F2FP.BF16.F32.PACK_AB R2, R3, R2 ;  /* 0x000000020302723e */ /* 0x000fe400000010ff */
[----:B------:R-:W-:-:S05]  /*524e0*/  F2FP.BF16.F32.PACK_AB R3, R167, R4 ;  /* 0x00000004a703723e */ /* 0x000fca00000010ff */
[----:B------:R-:W-:Y:S01]  /*524f0*/  STG.E.64 desc[UR4][R126.64+0x7f00], R2 ;  /* 0x007f00027e007986 */ /* 0x000fe2000c101b04 */
[----:B------:R-:W-:Y:S05]  /*52500*/  EXIT ;  /* 0x000000000000794d */ /* 0x000fea0003800000 */
        .weak           $__internal_0_$__cuda_sm3x_div_rn_noftz_f32_slowpath
        .type           $__internal_0_$__cuda_sm3x_div_rn_noftz_f32_slowpath,@function
        .size           $__internal_0_$__cuda_sm3x_div_rn_noftz_f32_slowpath,(.L_x_11246 - $__internal_0_$__cuda_sm3x_div_rn_noftz_f32_slowpath)
$__internal_0_$__cuda_sm3x_div_rn_noftz_f32_slowpath:
[----:B------:R-:W-:Y:S01]  /*52510*/  SHF.R.U32.HI R168, RZ, 0x17, R124 ;  /* 0x00000017ffa87819 */ /* 0x000fe2000001167c */
[----:B------:R-:W-:Y:S01]  /*52520*/  BSSY.RECONVERGENT B0, `(.L_x_1280) ;  /* 0x0000063000007945 */ /* 0x000fe20003800200 */
[----:B------:R-:W-:Y:S02]  /*52530*/  SHF.R.U32.HI R169, RZ, 0x17, R128 ;  /* 0x00000017ffa97819 */ /* 0x000fe40000011680 */
[----:B------:R-:W-:Y:S02]  /*52540*/  LOP3.LUT R168, R168, 0xff, RZ, 0xc0, !PT ;  /* 0x000000ffa8a87812 */ /* 0x000fe400078ec0ff */
[----:B------:R-:W-:Y:S02]  /*52550*/  LOP3.LUT R169, R169, 0xff, RZ, 0xc0, !PT ;  /* 0x000000ffa9a97812 */ /* 0x000fe400078ec0ff */
[----:B------:R-:W-:Y:S02]  /*52560*/  IADD3 R170, PT, PT, R168, -0x1, RZ ;  /* 0xffffffffa8aa7810 */ /* 0x000fe40007ffe0ff */
[----:B------:R-:W-:-:S02]  /*52570*/  IADD3 R171, PT, PT, R169, -0x1, RZ ;  /* 0xffffffffa9ab7810 */ /* 0x000fc40007ffe0ff */
[----:B------:R-:W-:Y:S02]  /*52580*/  ISETP.GT.U32.AND P0, PT, R170, 0xfd, PT ;  /* 0x000000fdaa00780c */ /* 0x000fe40003f04070 */
[----:B------:R-:W-:Y:S02]  /*52590*/  MOV R172, R124 ;  /* 0x0000007c00ac7202 */ /* 0x000fe40000000f00 */
[----:B------:R-:W-:-:S13]  /*525a0*/  ISETP.GT.U32.OR P0, PT, R171, 0xfd, P0 ;  /* 0x000000fdab00780c */ /* 0x000fda0000704470 */
[----:B------:R-:W-:Y:S01]  /*525b0*/  @!P0 MOV R167, RZ ;  /* 0x000000ff00a78202 */ /* 0x000fe20000000f00 */
[----:B------:R-:W-:Y:S06]  /*525c0*/  @!P0 BRA `(.L_x_1281) ;  /* 0x00000000005c8947 */ /* 0x000fec0003800000 */
[----:B------:R-:W-:Y:S02]  /*525d0*/  FSETP.GTU.FTZ.AND P1, PT, |R128|, +INF , PT ;  /* 0x7f8000008000780b */ /* 0x000fe40003f3c200 */
[----:B------:R-:W-:-:S04]  /*525e0*/  FSETP.GTU.FTZ.AND P0, PT, |R124|, +INF , PT ;  /* 0x7f8000007c00780b */ /* 0x000fc80003f1c200 */
[----:B------:R-:W-:-:S13]  /*525f0*/  PLOP3.LUT P0, PT, P1, P0, PT, 0xf8, 0x8f ;  /* 0x00000000008f781c */ /* 0x000fda0000f01f70 */
[----:B------:R-:W-:Y:S05]  /*52600*/  @P0 BRA `(.L_x_1282) ;  /* 0x00000004004c0947 */ /* 0x000fea0003800000 */
[----:B------:R-:W-:-:S13]  /*52610*/  LOP3.LUT P0, RZ, R172, 0x7fffffff, R128, 0xc8, !PT ;  /* 0x7fffffffacff7812 */ /* 0x000fda000780c880 */
[----:B------:R-:W-:Y:S05]  /*52620*/  @!P0 BRA `(.L_x_1283) ;  /* 0x00000004003c8947 */ /* 0x000fea0003800000 */
[----:B------:R-:W-:Y:S02]  /*52630*/  FSETP.NEU.FTZ.AND P0, PT, |R128|, +INF , PT ;  /* 0x7f8000008000780b */ /* 0x000fe40003f1d200 */
[----:B------:R-:W-:Y:S02]  /*52640*/  FSETP.NEU.FTZ.AND P3, PT, |R124|, +INF , PT ;  /* 0x7f8000007c00780b */ /* 0x000fe40003f7d200 */
[----:B------:R-:W-:-:S11]  /*52650*/  FSETP.NEU.FTZ.AND P4, PT, |R128|, +INF , PT ;  /* 0x7f8000008000780b */ /* 0x000fd60003f9d200 */
[----:B------:R-:W-:Y:S05]  /*52660*/  @!P3 BRA !P0, `(.L_x_1283) ;  /* 0x00000004002cb947 */ /* 0x000fea0004000000 */
[----:B------:R-:W-:-:S04]  /*52670*/  LOP3.LUT P0, RZ, R128, 0x7fffffff, RZ, 0xc0, !PT ;  /* 0x7fffffff80ff7812 */ /* 0x000fc8000780c0ff */
[----:B------:R-:W-:-:S13]  /*52680*/  PLOP3.LUT P3, PT, P3, P0, PT, 0x2f, 0xf2 ;  /* 0x0000000000f2781c */ /* 0x000fda0001f60577 */
[----:B------:R-:W-:Y:S05]  /*52690*/  @P3 BRA `(.L_x_1284) ;  /* 0x0000000400183947 */ /* 0x000fea0003800000 */
[----:B------:R-:W-:-:S04]  /*526a0*/  LOP3.LUT P0, RZ, R172, 0x7fffffff, RZ, 0xc0, !PT ;  /* 0x7fffffffacff7812 */ /* 0x000fc8000780c0ff */
[----:B------:R-:W-:-:S13]  /*526b0*/  PLOP3.LUT P0, PT, P4, P0, PT, 0x2f, 0xf2 ;  /* 0x0000000000f2781c */ /* 0x000fda0002700577 */
[----:B------:R-:W-:Y:S05]  /*526c0*/  @P0 BRA `(.L_x_1285) ;  /* 0x0000000400000947 */ /* 0x000fea0003800000 */
[----:B------:R-:W-:Y:S02]  /*526d0*/  ISETP.GE.AND P0, PT, R171, RZ, PT ;  /* 0x000000ffab00720c */ /* 0x000fe40003f06270 */
[----:B------:R-:W-:-:S11]  /*526e0*/  ISETP.GE.AND P1, PT, R170, RZ, PT ;  /* 0x000000ffaa00720c */ /* 0x000fd60003f26270 */
[----:B------:R-:W-:Y:S01]  /*526f0*/  @P0 MOV R167, RZ ;  /* 0x000000ff00a70202 */ /* 0x000fe20000000f00 */
[----:B------:R-:W-:Y:S01]  /*52700*/  @!P0 FFMA R128, R128, 1.84467440737095516160e+19, RZ ;  /* 0x5f80000080808823 */ /* 0x000fe200000000ff */
[----:B------:R-:W-:Y:S01]  /*52710*/  @!P0 MOV R167, 0xffffffc0 ;  /* 0xffffffc000a78802 */ /* 0x000fe20000000f00 */
[----:B------:R-:W-:-:S03]  /*52720*/  @!P1 FFMA R172, R124, 1.84467440737095516160e+19, RZ ;  /* 0x5f8000007cac9823 */ /* 0x000fc600000000ff */
[----:B------:R-:W-:-:S07]  /*52730*/  @!P1 IADD3 R167, PT, PT, R167, 0x40, RZ ;  /* 0x00000040a7a79810 */ /* 0x000fce0007ffe0ff */
.L_x_1281:
[----:B------:R-:W-:Y:S01]  /*52740*/  LEA R170, R168, 0xc0800000, 0x17 ;  /* 0xc0800000a8aa7811 */ /* 0x000fe200078eb8ff */
[----:B------:R-:W-:Y:S01]  /*52750*/  BSSY.RECONVERGENT B1, `(.L_x_1286) ;  /* 0x0000036000017945 */ /* 0x000fe20003800200 */
[----:B------:R-:W-:Y:S02]  /*52760*/  IADD3 R171, PT, PT, R169, -0x7f, RZ ;  /* 0xffffff81a9ab7810 */ /* 0x000fe40007ffe0ff */
[----:B------:R-:W-:Y:S02]  /*52770*/  IADD3 R170, PT, PT, -R170, R172, RZ ;  /* 0x000000acaaaa7210 */ /* 0x000fe40007ffe1ff */
[C---:B------:R-:W-:Y:S01]  /*52780*/  IADD3 R168, PT, PT, R171.reuse, 0x7f, -R168 ;  /* 0x0000007faba87810 */ /* 0x040fe20007ffe8a8 */
[----:B------:R-:W-:Y:S01]  /*52790*/  IMAD R128, R171, -0x800000, R128 ;  /* 0xff800000ab807824 */ /* 0x000fe200078e0280 */
[----:B------:R0:W1:Y:S02]  /*527a0*/  MUFU.RCP R172, R170 ;  /* 0x000000aa00ac7308 */ /* 0x0000640000001000 */
[----:B0-----:R-:W-:-:S04]  /*527b0*/  FADD.FTZ R170, -R170, -RZ ;  /* 0x800000ffaaaa7221 */ /* 0x001fc80000010100 */
[----:B-1----:R-:W-:-:S04]  /*527c0*/  FFMA R169, R172, R170, 1 ;  /* 0x3f800000aca97423 */ /* 0x002fc800000000aa */
[----:B------:R-:W-:-:S04]  /*527d0*/  FFMA R169, R172, R169, R172 ;  /* 0x000000a9aca97223 */ /* 0x000fc800000000ac */
[----:B------:R-:W-:-:S04]  /*527e0*/  FFMA R172, R128, R169, RZ ;  /* 0x000000a980ac7223 */ /* 0x000fc800000000ff */
[----:B------:R-:W-:-:S04]  /*527f0*/  FFMA R173, R170, R172, R128 ;  /* 0x000000acaaad7223 */ /* 0x000fc80000000080 */
[----:B------:R-:W-:-:S04]  /*52800*/  FFMA R173, R169, R173, R172 ;  /* 0x000000ada9ad7223 */ /* 0x000fc800000000ac */
[----:B------:R-:W-:Y:S01]  /*52810*/  FFMA R128, R170, R173, R128 ;  /* 0x000000adaa807223 */ /* 0x000fe20000000080 */
[----:B------:R-:W-:-:S03]  /*52820*/  IADD3 R170, PT, PT, R168, R167, RZ ;  /* 0x000000a7a8aa7210 */ /* 0x000fc60007ffe0ff */
[----:B------:R-:W-:-:S05]  /*52830*/  FFMA R167, R169, R128, R173 ;  /* 0x00000080a9a77223 */ /* 0x000fca00000000ad */
[----:B------:R-:W-:-:S04]  /*52840*/  SHF.R.U32.HI R168, RZ, 0x17, R167 ;  /* 0x00000017ffa87819 */ /* 0x000fc800000116a7 */
[----:B------:R-:W-:-:S04]  /*52850*/  LOP3.LUT R168, R168, 0xff, RZ, 0xc0, !PT ;  /* 0x000000ffa8a87812 */ /* 0x000fc800078ec0ff */
[----:B------:R-:W-:-:S04]  /*52860*/  IADD3 R168, PT, PT, R168, R170, RZ ;  /* 0x000000aaa8a87210 */ /* 0x000fc80007ffe0ff */
[----:B------:R-:W-:-:S04]  /*52870*/  IADD3 R171, PT, PT, R168, -0x1, RZ ;  /* 0xffffffffa8ab7810 */ /* 0x000fc80007ffe0ff */
[----:B------:R-:W-:-:S13]  /*52880*/  ISETP.GE.U32.AND P0, PT, R171, 0xfe, PT ;  /* 0x000000feab00780c */ /* 0x000fda0003f06070 */
[----:B------:R-:W-:Y:S05]  /*52890*/  @!P0 BRA `(.L_x_1287) ;  /* 0x0000000000808947 */ /* 0x000fea0003800000 */
[----:B------:R-:W-:-:S13]  /*528a0*/  ISETP.GT.AND P0, PT, R168, 0xfe, PT ;  /* 0x000000fea800780c */ /* 0x000fda0003f04270 */
[----:B------:R-:W-:Y:S05]  /*528b0*/  @P0 BRA `(.L_x_1288) ;  /* 0x00000000006c0947 */ /* 0x000fea0003800000 */
[----:B------:R-:W-:-:S13]  /*528c0*/  ISETP.GE.AND P0, PT, R168, 0x1, PT ;  /* 0x00000001a800780c */ /* 0x000fda0003f06270 */
[----:B------:R-:W-:Y:S05]  /*528d0*/  @P0 BRA `(.L_x_1289) ;  /* 0x0000000000740947 */ /* 0x000fea0003800000 */
[----:B------:R-:W-:Y:S02]  /*528e0*/  ISETP.GE.AND P0, PT, R168, -0x18, PT ;  /* 0xffffffe8a800780c */ /* 0x000fe40003f06270 */
[----:B------:R-:W-:-:S11]  /*528f0*/  LOP3.LUT R167, R167, 0x80000000, RZ, 0xc0, !PT ;  /* 0x80000000a7a77812 */ /* 0x000fd600078ec0ff */
[----:B------:R-:W-:Y:S05]  /*52900*/  @!P0 BRA `(.L_x_1289) ;  /* 0x0000000000688947 */ /* 0x000fea0003800000 */
[CCC-:B------:R-:W-:Y:S01]  /*52910*/  FFMA.RP R170, R169.reuse, R128.reuse, R173.reuse ;  /* 0x00000080a9aa7223 */ /* 0x1c0fe200000080ad */
[CCC-:B------:R-:W-:Y:S01]  /*52920*/  FFMA.RM R171, R169.reuse, R128.reuse, R173.reuse ;  /* 0x00000080a9ab7223 */ /* 0x1c0fe200000040ad */
[----:B------:R-:W-:Y:S01]  /*52930*/  FFMA.RZ R128, R169, R128, R173 ;  /* 0x00000080a9807223 */ /* 0x000fe2000000c0ad */
[C---:B------:R-:W-:Y:S02]  /*52940*/  IADD3 R169, PT, PT, R168.reuse, 0x20, RZ ;  /* 0x00000020a8a97810 */ /* 0x040fe40007ffe0ff */
[----:B------:R-:W-:Y:S02]  /*52950*/  ISETP.NE.AND P1, PT, R168, RZ, PT ;  /* 0x000000ffa800720c */ /* 0x000fe40003f25270 */
[----:B------:R-:W-:Y:S02]  /*52960*/  LOP3.LUT R128, R128, 0x7fffff, RZ, 0xc0, !PT ;  /* 0x007fffff80807812 */ /* 0x000fe400078ec0ff */
[----:B------:R-:W-:Y:S02]  /*52970*/  ISETP.NE.AND P0, PT, R168, RZ, PT ;  /* 0x000000ffa800720c */ /* 0x000fe40003f05270 */
[----:B------:R-:W-:-:S02]  /*52980*/  LOP3.LUT R128, R128, 0x800000, RZ, 0xfc, !PT ;  /* 0x0080000080807812 */ /* 0x000fc400078efcff */
[----:B------:R-:W-:Y:S02]  /*52990*/  IADD3 R168, PT, PT, -R168, RZ, RZ ;  /* 0x000000ffa8a87210 */ /* 0x000fe40007ffe1ff */
[----:B------:R-:W-:Y:S02]  /*529a0*/  SHF.L.U32 R169, R128, R169, RZ ;  /* 0x000000a980a97219 */ /* 0x000fe400000006ff */
[----:B------:R-:W-:Y:S02]  /*529b0*/  FSETP.NEU.FTZ.AND P3, PT, R170, R171, PT ;  /* 0x000000abaa00720b */ /* 0x000fe40003f7d000 */
[----:B------:R-:W-:Y:S02]  /*529c0*/  ISETP.NE.AND P0, PT, R169, RZ, P0 ;  /* 0x000000ffa900720c */ /* 0x000fe40000705270 */
[----:B------:R-:W-:Y:S02]  /*529d0*/  SEL R168, R168, RZ, P1 ;  /* 0x000000ffa8a87207 */ /* 0x000fe40000800000 */
[----:B------:R-:W-:-:S02]  /*529e0*/  PLOP3.LUT P0, PT, P3, P0, PT, 0xf8, 0x8f ;  /* 0x00000000008f781c */ /* 0x000fc40001f01f70 */
[----:B------:R-:W-:Y:S02]  /*529f0*/  SHF.R.U32.HI R168, RZ, R168, R128 ;  /* 0x000000a8ffa87219 */ /* 0x000fe40000011680 */
[----:B------:R-:W-:Y:S02]  /*52a00*/  SEL R169, RZ, 0x1, !P0 ;  /* 0x00000001ffa97807 */ /* 0x000fe40004000000 */
[----:B------:R-:W-:-:S04]  /*52a10*/  SHF.R.U32.HI R128, RZ, 0x1, R168 ;  /* 0x00000001ff807819 */ /* 0x000fc800000116a8 */
[----:B------:R-:W-:-:S04]  /*52a20*/  LOP3.LUT R169, R169, 0x1, R128, 0xf8, !PT ;  /* 0x00000001a9a97812 */ /* 0x000fc800078ef880 */
[----:B------:R-:W-:-:S04]  /*52a30*/  LOP3.LUT R169, R169, R168, RZ, 0xc0, !PT ;  /* 0x000000a8a9a97212 */ /* 0x000fc800078ec0ff */
[----:B------:R-:W-:-:S04]  /*52a40*/  IADD3 R169, PT, PT, R128, R169, RZ ;  /* 0x000000a980a97210 */ /* 0x000fc80007ffe0ff */
[----:B------:R-:W-:Y:S01]  /*52a50*/  LOP3.LUT R167, R169, R167, RZ, 0xfc, !PT ;  /* 0x000000a7a9a77212 */ /* 0x000fe200078efcff */
[----:B------:R-:W-:Y:S06]  /*52a60*/  BRA `(.L_x_1289) ;  /* 0x0000000000107947 */ /* 0x000fec0003800000 */
.L_x_1288:
[----:B------:R-:W-:-:S04]  /*52a70*/  LOP3.LUT R167, R167, 0x80000000, RZ, 0xc0, !PT ;  /* 0x80000000a7a77812 */ /* 0x000fc800078ec0ff */
[----:B------:R-:W-:Y:S01]  /*52a80*/  LOP3.LUT R167, R167, 0x7f800000, RZ, 0xfc, !PT ;  /* 0x7f800000a7a77812 */ /* 0x000fe200078efcff */
[----:B------:R-:W-:Y:S06]  /*52a90*/  BRA `(.L_x_1289) ;  /* 0x0000000000047947 */ /* 0x000fec0003800000 */
.L_x_1287:
[----:B------:R-:W-:-:S07]  /*52aa0*/  LEA R167, R170, R167, 0x17 ;  /* 0x000000a7aaa77211 */ /* 0x000fce00078eb8ff */
.L_x_1289:
[----:B------:R-:W-:Y:S05]  /*52ab0*/  BSYNC.RECONVERGENT B1 ;  /* 0x0000000000017941 */ /* 0x000fea0003800200 */
.L_x_1286:
[----:B------:R-:W-:Y:S05]  /*52ac0*/  BRA `(.L_x_1290) ;  /* 0x0000000000207947 */ /* 0x000fea0003800000 */
.L_x_1285:
[----:B------:R-:W-:-:S04]  /*52ad0*/  LOP3.LUT R128, R172, 0x80000000, R128, 0x48, !PT ;  /* 0x80000000ac807812 */ /* 0x000fc800078e4880 */
[----:B------:R-:W-:Y:S01]  /*52ae0*/  LOP3.LUT R167, R128, 0x7f800000, RZ, 0xfc, !PT ;  /* 0x7f80000080a77812 */ /* 0x000fe200078efcff */
[----:B------:R-:W-:Y:S06]  /*52af0*/  BRA `(.L_x_1290) ;  /* 0x0000000000147947 */ /* 0x000fec0003800000 */
.L_x_1284:
[----:B------:R-:W-:Y:S01]  /*52b00*/  LOP3.LUT R167, R172, 0x80000000, R128, 0x48, !PT ;  /* 0x80000000aca77812 */ /* 0x000fe200078e4880 */
[----:B------:R-:W-:Y:S06]  /*52b10*/  BRA `(.L_x_1290) ;  /* 0x00000000000c7947 */ /* 0x000fec0003800000 */
.L_x_1283:
[----:B------:R-:W0:Y:S01]  /*52b20*/  MUFU.RSQ R167, -QNAN ;  /* 0xffc0000000a77908 */ /* 0x000e220000001400 */
[----:B------:R-:W-:Y:S05]  /*52b30*/  BRA `(.L_x_1290) ;  /* 0x0000000000047947 */ /* 0x000fea0003800000 */
.L_x_1282:
[----:B------:R-:W-:-:S07]  /*52b40*/  FADD.FTZ R167, R128, R124 ;  /* 0x0000007c80a77221 */ /* 0x000fce0000010000 */
.L_x_1290:
[----:B------:R-:W-:Y:S05]  /*52b50*/  BSYNC.RECONVERGENT B0 ;  /* 0x0000000000007941 */ /* 0x000fea0003800200 */
.L_x_1280:
[----:B------:R-:W-:Y:S01]  /*52b60*/  MOV R128, R129 ;  /* 0x0000008100807202 */ /* 0x000fe20000000f00 */
[----:B------:R-:W-:-:S04]  /*52b70*/  HFMA2 R129, -RZ, RZ, 0, 0 ;  /* 0x00000000ff817431 */ /* 0x000fc800000001ff */
[----:B0-----:R-:W-:Y:S05]  /*52b80*/  RET.REL.NODEC R128 `(_ZN18transformer_engine34scaled_masked_softmax_warp_forwardI13__nv_bfloat16S1_fLi14EEEvPT0_PKT_PKhT1_iii) ;  /* 0xfffffad4801c7950 */ /* 0x001fea0003c3ffff */
.L_x_1291:
[----:B------:R-:W-:-:S00]  /*52b90*/  BRA `(.L_x_1291) ;  /* 0xfffffffc00fc7947 */ /* 0x000fc0000383ffff */
[----:B------:R-:W-:-:S00]  /*52ba0*/  NOP ;  /* 0x0000000000007918 */ /* 0x000fc00000000000 */
        /* <DEDUP_REMOVED lines=13> */
.L_x_11246:


//--------------------- .text._ZN18transformer_engine34scaled_masked_softmax_warp_forwardI13__nv_bfloat16S1_fLi13EEEvPT0_PKT_PKhT1_iii --------------------------
	.section	.text._ZN18transformer_engine34scaled_masked_softmax_warp_forwardI13__nv_bfloat16S1_fLi13EEEvPT0_PKT_PKhT1_iii,"ax",@progbits
	.align	128
        .global         _ZN18transformer_engine34scaled_masked_softmax_warp_forwardI13__nv_bfloat16S1_fLi13EEEvPT0_PKT_PKhT1_iii
        .type           _ZN18transformer_engine34scaled_masked_softmax_warp_forwardI13__nv_bfloat16S1_fLi13EEEvPT0_PKT_PKhT1_iii,@function
        .size           _ZN18transformer_engine34scaled_masked_softmax_warp_forwardI13__nv_bfloat16S1_fLi13EEEvPT0_PKT_PKhT1_iii,(.L_x_11247 - _ZN18transformer_engine34scaled_masked_softmax_warp_forwardI13__nv_bfloat16S1_fLi13EEEvPT0_PKT_PKhT1_iii)
        .other          _ZN18transformer_engine34scaled_masked_softmax_warp_forwardI13__nv_bfloat16S1_fLi13EEEvPT0_PKT_PKhT1_iii,@"STO_CUDA_ENTRY STV_DEFAULT"
_ZN18transformer_engine34scaled_masked_softmax_warp_forwardI13__nv_bfloat16S1_fLi13EEEvPT0_PKT_PKhT1_iii:
.text._ZN18transformer_engine34scaled_masked_softmax_warp_forwardI13__nv_bfloat16S1_fLi13EEEvPT0_PKT_PKhT1_iii:
        /* <DEDUP_REMOVED lines=12> */
[----:B------:R-:W2:Y:S01]  /*00c0*/  S2R R122, SR_TID.X ;  /* 0x00000000007a7919 */ /* 0x000ea20000002100 */
[----:B------:R-:W5:Y:S01]  /*00d0*/  LDCU.64 UR8, c[0x0][0x390] ;  /* 0x00007200ff0877ac */ /* 0x000f620008000a00 */
[----:B------:R-:W4:Y:S05]  /*00e0*/  S2R R8, SR_TID.Y ;  /* 0x0000000000087919 */ /* 0x000f2a0000002200 */
        /* <DEDUP_REMOVED lines=9> */
[----:B------:R-:W-:Y:S01]  /*0180*/  MOV R0, 0xff800000 ;  /* 0xff80000000007802 */ /* 0x000fe20000000f00 */
[----:B------:R-:W-:Y:S01]  /*0190*/  IMAD R7, R7, UR4, R8 ;  /* 0x0000000407077c24 */ /* 0x000fe2000f8e0208 */
[----:B------:R-:W-:Y:S01]  /*01a0*/  IADD3 R9, PT, PT, R122, 0x80, RZ ;  /* 0x000000807a097810 */ /* 0x000fe20007ffe0ff */
        /* <DEDUP_REMOVED lines=13> */
[----:B-----5:R-:W-:Y:S02]  /*0280*/  IADD3 R124, P3, PT, R124, UR8, RZ ;  /* 0x000000087c7c7c10 */ /* 0x020fe4000ff7e0ff */
[----:B------:R-:W-:Y:S01]  /*0290*/  IADD3 R126, P1, PT, R13, UR6, RZ ;  /* 0x000000060d7e7c10 */ /* 0x000fe2000ff3e0ff */
[----:B------:R1:W-:Y:S01]  /*02a0*/  STL [R1+0x140], R12 ;  /* 0x0001400c01007387 */ /* 0x0003e20000100800 */
[----:B------:R-:W-:-:S02]  /*02b0*/  ISETP.GE.AND P2, PT, R9, R2, PT ;  /* 0x000000020900720c */ /* 0x000fc40003f46270 */
[----:B------:R-:W-:Y:S01]  /*02c0*/  IADD3.X R125, PT, PT, R7, UR9, RZ, P3, !PT ;  /* 0x00000009077d7c10 */ /* 0x000fe20009ffe4ff */
[----:B------:R1:W-:Y:S01]  /*02d0*/  STL [R1+0xc], R0 ;  /* 0x00000c0001007387 */ /* 0x0003e20000100800 */
[----:B------:R-:W-:Y:S02]  /*02e0*/  IADD3.X R127, PT, PT, R12, UR7, RZ, P1, !PT ;  /* 0x000000070c7f7c10 */ /* 0x000fe40008ffe4ff */
[----:B------:R-:W-:Y:S01]  /*02f0*/  ISETP.LT.OR P3, PT, R188, 0x1, P2 ;  /* 0x00000001bc00780c */ /* 0x000fe20001761670 */
[----:B------:R1:W-:Y:S01]  /*0300*/  STL [R1+0x8], R4 ;  /* 0x0000080401007387 */ /* 0x0003e20000100800 */
[----:B------:R-:W-:-:S03]  /*0310*/  IADD3 R9, PT, PT, R122, 0x100, RZ ;  /* 0x000001007a097810 */ /* 0x000fc60007ffe0ff */
[----:B------:R1:W-:Y:S04]  /*0320*/  STL [R1+0x4], R3 ;  /* 0x0000040301007387 */ /* 0x0003e80000100800 */
[----:B------:R1:W-:Y:S01]  /*0330*/  STL [R1], R0 ;  /* 0x0000000001007387 */ /* 0x0003e20000100800 */
[----:B0-----:R-:W-:Y:S05]  /*0340*/  @!P0 BRA `(.L_x_1293) ;  /* 0x0000000000808947 */ /* 0x001fea0003800000 */
        /* <DEDUP_REMOVED lines=25> */
[----:B------:R0:W-:Y:S01]  /*04e0*/  STL [R1], R14 ;  /* 0x0000000e01007387 */ /* 0x0001e20000100800 */
[----:B-1----:R-:W-:-:S05]  /*04f0*/  @P6 FMUL R10, R5, R8 ;  /* 0x00000008050a6220 */ /* 0x002fca0000400000 */
[----:B------:R0:W-:Y:S01]  /*0500*/  STL [R1+0xc], R10 ;  /* 0x00000c0a01007387 */ /* 0x0001e20000100800 */
[----:B--2---:R-:W-:-:S05]  /*0510*/  @P4 FMUL R13, R4, R11 ;  /* 0x0000000b040d4220 */ /* 0x004fca0000400000 */
[----:B------:R0:W-:Y:S01]  /*0520*/  STL [R1+0x4], R13 ;  /* 0x0000040d01007387 */ /* 0x0001e20000100800 */
[----:B---3--:R-:W-:-:S05]  /*0530*/  @P5 FMUL R12, R3, R6 ;  /* 0x00000006030c5220 */ /* 0x008fca0000400000 */
[----:B------:R0:W-:Y:S02]  /*0540*/  STL [R1+0x8], R12 ;  /* 0x0000080c01007387 */ /* 0x0001e40000100800 */
.L_x_1293:
[----:B------:R-:W-:Y:S05]  /*0550*/  BSYNC.RECONVERGENT B0 ;  /* 0x0000000000007941 */ /* 0x000fea0003800200 */
.L_x_1292:
[----:B-1----:R-:W-:Y:S01]  /*0560*/  MOV R4, 0xff800000 ;  /* 0xff80000000047802 */ /* 0x002fe20000000f00 */
        /* <DEDUP_REMOVED lines=10> */
[----:B-1----:R-:W2:Y:S04]  /*0610*/  LDG.E R0, desc[UR4][R124.64+0x80] ;  /* 0x000080047c007981 */ /* 0x002ea8000c1e1900 */
[----:B------:R-:W3:Y:S01]  /*0620*/  LDG.E.64 R4, desc[UR4][R126.64+0x100] ;  /* 0x000100047e047981 */ /* 0x000ee2000c1e1b00 */
[----:B0-----:R-:W-:Y:S01]  /*0630*/  HFMA2 R14, -RZ, RZ, -6.109375, 2 ;  /* 0xc61c4000ff0e7431 */ /* 0x001fe200000001ff */
        /* <DEDUP_REMOVED lines=29> */
.L_x_1295:
[----:B------:R-:W-:Y:S05]  /*0810*/  BSYNC.RECONVERGENT B0 ;  /* 0x0000000000007941 */ /* 0x000fea0003800200 */
.L_x_1294:
[----:B-1----:R-:W-:Y:S01]  /*0820*/  MOV R3, 0xff800000 ;  /* 0xff80000000037802 */ /* 0x002fe20000000f00 */
[----:B------:R-:W-:Y:S01]  /*0830*/  BSSY.RECONVERGENT B0, `(.L_x_1296) ;  /* 0x0000029000007945 */ /* 0x000fe20003800200 */
[----:B------:R-:W-:Y:S02]  /*0840*/  MOV R0, 0xff800000 ;  /* 0xff80000000007802 */ /* 0x000fe40000000f00 */
[C---:B------:R-:W-:Y:S01]  /*0850*/  ISETP.LT.OR P3, PT, R188.reuse, 0x1, P1 ;  /* 0x00000001bc00780c */ /* 0x040fe20000f61670 */
[----:B------:R1:W-:Y:S01]  /*0860*/  STL [R1+0x24], R3 ;  /* 0x0000240301007387 */ /* 0x0003e20000100800 */
[----:B------:R-:W-:Y:S02]  /*0870*/  ISETP.GE.AND P4, PT, R9, R2, PT ;  /* 0x000000020900720c */ /* 0x000fe40003f86270 */
[----:B------:R-:W-:Y:S01]  /*0880*/  MOV R131, 0xff800000 ;  /* 0xff80000000837802 */ /* 0x000fe20000000f00 */
[----:B------:R1:W-:Y:S01]  /*0890*/  STL [R1+0x20], R0 ;  /* 0x0000200001007387 */ /* 0x0003e20000100800 */
[----:B------:R-:W-:-:S02]  /*08a0*/  ISETP.LT.OR P1, PT, R188, 0x1, P4 ;  /* 0x00000001bc00780c */ /* 0x000fc40002721670 */
[----:B------:R-:W-:Y:S02]  /*08b0*/  IADD3 R9, PT, PT, R122, 0x200, RZ ;  /* 0x000002007a097810 */ /* 0x000fe40007ffe0ff */
[----:B------:R-:W-:-:S03]  /*08c0*/  MOV R130, 0xff800000 ;  /* 0xff80000000827802 */ /* 0x000fc60000000f00 */
[----:B------:R-:W-:Y:S06]  /*08d0*/  @P3 BRA `(.L_x_1297) ;  /* 0x0000000000783947 */ /* 0x000fec0003800000 */
[----:B-1----:R-:W2:Y:S04]  /*08e0*/  LDG.E R0, desc[UR4][R124.64+0x100] ;  /* 0x000100047c007981 */ /* 0x002ea8000c1e1900 */
[----:B------:R-:W3:Y:S01]  /*08f0*/  LDG.E.64 R4, desc[UR4][R126.64+0x200] ;  /* 0x000200047e047981 */ /* 0x000ee2000c1e1b00 */
[----:B0---4-:R-:W-:Y:S01]  /*0900*/  HFMA2 R12, -RZ, RZ, -6.109375, 2 ;  /* 0xc61c4000ff0c7431 */ /* 0x011fe200000001ff */
        /* <DEDUP_REMOVED lines=13> */
[----:B------:R-:W-:-:S03]  /*09e0*/  @P6 PRMT R5, R5, 0x7632, R5 ;  /* 0x0000763205056816 */ /* 0x000fc60000000005 */
[C---:B------:R-:W-:Y:S02]  /*09f0*/  @P3 SHF.L.U32 R0, R4.reuse, 0x10, RZ ;  /* 0x0000001004003819 */ /* 0x040fe400000006ff */
[----:B------:R-:W1:Y:S01]  /*0a00*/  @P6 LDC R8, c[0x0][0x398] ;  /* 0x0000e600ff086b82 */ /* 0x000e620000000800 */
[----:B------:R-:W-:Y:S02]  /*0a10*/  @P6 SHF.L.U32 R5, R5, 0x10, RZ ;  /* 0x0000001005056819 */ /* 0x000fe400000006ff */
[----:B------:R-:W-:-:S04]  /*0a20*/  @P4 PRMT R4, R4, 0x7632, R4 ;  /* 0x0000763204044816 */ /* 0x000fc80000000004 */
[----:B------:R-:W-:Y:S01]  /*0a30*/  @P4 SHF.L.U32 R4, R4, 0x10, RZ ;  /* 0x0000001004044819 */ /* 0x000fe200000006ff */
[----:B------:R-:W2:Y:S01]  /*0a40*/  @P3 LDC R7, c[0x0][0x398] ;  /* 0x0000e600ff073b82 */ /* 0x000ea20000000800 */
[----:B0-----:R-:W-:-:S07]  /*0a50*/  @P5 FMUL R12, R3, R6 ;  /* 0x00000006030c5220 */ /* 0x001fce0000400000 */
[----:B------:R-:W0:Y:S01]  /*0a60*/  @P4 LDC R11, c[0x0][0x398] ;  /* 0x0000e600ff0b4b82 */ /* 0x000e220000000800 */
[----:B-1----:R-:W-:-:S05]  /*0a70*/  @P6 FMUL R10, R5, R8 ;  /* 0x00000008050a6220 */ /* 0x002fca0000400000 */
[----:B------:R3:W-:Y:S01]  /*0a80*/  STL [R1+0x24], R10 ;  /* 0x0000240a01007387 */ /* 0x0007e20000100800 */
[----:B--2---:R-:W-:-:S03]  /*0a90*/  @P3 FMUL R130, R0, R7 ;  /* 0x0000000700823220 */ /* 0x004fc60000400000 */
[----:B------:R3:W-:Y:S02]  /*0aa0*/  STL [R1+0x20], R12 ;  /* 0x0000200c01007387 */ /* 0x0007e40000100800 */
[----:B0--3--:R-:W-:-:S07]  /*0ab0*/  @P4 FMUL R131, R4, R11 ;  /* 0x0000000b04834220 */ /* 0x009fce0000400000 */
.L_x_1297:
[----:B------:R-:W-:Y:S05]  /*0ac0*/  BSYNC.RECONVERGENT B0 ;  /* 0x0000000000007941 */ /* 0x000fea0003800200 */
.L_x_1296:
        /* <DEDUP_REMOVED lines=22> */
[----:B------:R-:W1:Y:S01]  /*0c30*/  @P1 LDC R7, c[0x0][0x398] ;  /* 0x0000e600ff071b82 */ /* 0x000e620000000800 */
[C---:B---3--:R-:W-:Y:S02]  /*0c40*/  @P1 SHF.L.U32 R0, R4.reuse, 0x10, RZ ;  /* 0x0000001004001819 */ /* 0x048fe400000006ff */
[----:B------:R-:W-:Y:S02]  /*0c50*/  @P4 PRMT R4, R4, 0x7632, R4 ;  /* 0x0000763204044816 */ /* 0x000fe40000000004 */
[C---:B------:R-:W-:Y:S02]  /*0c60*/  @P5 SHF.L.U32 R3, R5.reuse, 0x10, RZ ;  /* 0x0000001005035819 */ /* 0x040fe400000006ff */
[----:B------:R-:W-:Y:S01]  /*0c70*/  @P6 PRMT R5, R5, 0x7632, R5 ;  /* 0x0000763205056816 */ /* 0x000fe20000000005 */
[----:B------:R-:W2:Y:S01]  /*0c80*/  @P4 LDC R11, c[0x0][0x398] ;  /* 0x0000e600ff0b4b82 */ /* 0x000ea20000000800 */
[----:B------:R-:W-:Y:S02]  /*0c90*/  @P4 SHF.L.U32 R4, R4, 0x10, RZ ;  /* 0x0000001004044819 */ /* 0x000fe400000006ff */
[----:B------:R-:W-:-:S05]  /*0ca0*/  @P6 SHF.L.U32 R5, R5, 0x10, RZ ;  /* 0x0000001005056819 */ /* 0x000fca00000006ff */
[----:B------:R-:W3:Y:S08]  /*0cb0*/  @P5 LDC R6, c[0x0][0x398] ;  /* 0x0000e600ff065b82 */ /* 0x000ef00000000800 */
[----:B------:R-:W5:Y:S01]  /*0cc0*/  @P6 LDC R8, c[0x0][0x398] ;  /* 0x0000e600ff086b82 */ /* 0x000f620000000800 */
[----:B-1----:R-:W-:Y:S01]  /*0cd0*/  @P1 FMUL R118, R0, R7 ;  /* 0x0000000700761220 */ /* 0x002fe20000400000 */
[----:B--2---:R-:W-:Y:S01]  /*0ce0*/  @P4 FMUL R119, R4, R11 ;  /* 0x0000000b04774220 */ /* 0x004fe20000400000 */
[----:B---3--:R-:W-:Y:S01]  /*0cf0*/  @P5 FMUL R120, R3, R6 ;  /* 0x0000000603785220 */ /* 0x008fe20000400000 */
[----:B-----5:R-:W-:-:S07]  /*0d00*/  @P6 FMUL R121, R5, R8 ;  /* 0x0000000805796220 */ /* 0x020fce0000400000 */
.L_x_1299:
[----:B------:R-:W-:Y:S05]  /*0d10*/  BSYNC.RECONVERGENT B0 ;  /* 0x0000000000007941 */ /* 0x000fea0003800200 */
.L_x_1298:
        /* <DEDUP_REMOVED lines=38> */
.L_x_1301:
[----:B------:R-:W-:Y:S05]  /*0f80*/  BSYNC.RECONVERGENT B0 ;  /* 0x0000000000007941 */ /* 0x000fea0003800200 */
.L_x_1300:
        /* <DEDUP_REMOVED lines=36> */
.L_x_1303:
[----:B------:R-:W-:Y:S05]  /*11d0*/  BSYNC.RECONVERGENT B0 ;  /* 0x0000000000007941 */ /* 0x000fea0003800200 */
.L_x_1302:
        /* <DEDUP_REMOVED lines=38> */
.L_x_1305:
[----:B------:R-:W-:Y:S05]  /*1440*/  BSYNC.RECONVERGENT B0 ;  /* 0x0000000000007941 */ /* 0x000fea0003800200 */
.L_x_1304:
        /* <DEDUP_REMOVED lines=36> */
.L_x_1307:
[----:B------:R-:W-:Y:S05]  /*1690*/  BSYNC.RECONVERGENT B0 ;  /* 0x0000000000007941 */ /* 0x000fea0003800200 */
.L_x_1306:
        /* <DEDUP_REMOVED lines=38> */
.L_x_1309:
[----:B------:R-:W-:Y:S05]  /*1900*/  BSYNC.RECONVERGENT B0 ;  /* 0x0000000000007941 */ /* 0x000fea0003800200 */
.L_x_1308:
        /* <DEDUP_REMOVED lines=36> */
.L_x_1311:
[----:B------:R-:W-:Y:S05]  /*1b50*/  BSYNC.RECONVERGENT B0 ;  /* 0x0000000000007941 */ /* 0x000fea0003800200 */
.L_x_1310:
        /* <DEDUP_REMOVED lines=38> */
.L_x_1313:
[----:B------:R-:W-:Y:S05]  /*1dc0*/  BSYNC.RECONVERGENT B0 ;  /* 0x0000000000007941 */ /* 0x000fea0003800200 */
.L_x_1312:
        /* <DEDUP_REMOVED lines=36> */
.L_x_1315:
[----:B------:R-:W-:Y:S05]  /*2010*/  BSYNC.RECONVERGENT B0 ;  /* 0x0000000000007941 */ /* 0x000fea0003800200 */
.L_x_1314:
        /* <DEDUP_REMOVED lines=38> */
.L_x_1317:
[----:B------:R-:W-:Y:S05]  /*2280*/  BSYNC.RECONVERGENT B0 ;  /* 0x0000000000007941 */ /* 0x000fea0003800200 */
.L_x_1316:
        /* <DEDUP_REMOVED lines=36> */
.L_x_1319:
[----:B------:R-:W-:Y:S05]  /*24d0*/  BSYNC.RECONVERGENT B0 ;  /* 0x0000000000007941 */ /* 0x000fea0003800200 */
.L_x_1318:
        /* <DEDUP_REMOVED lines=38> */
.L_x_1321:
[----:B------:R-:W-:Y:S05]  /*2740*/  BSYNC.RECONVERGENT B0 ;  /* 0x0000000000007941 */ /* 0x000fea0003800200 */
.L_x_1320:
        /* <DEDUP_REMOVED lines=36> */
.L_x_1323:
[----:B------:R-:W-:Y:S05]  /*2990*/  BSYNC.RECONVERGENT B0 ;  /* 0x0000000000007941 */ /* 0x000fea0003800200 */
.L_x_1322:
        /* <DEDUP_REMOVED lines=38> */
.L_x_1325:
[----:B------:R-:W-:Y:S05]  /*2c00*/  BSYNC.RECONVERGENT B0 ;  /* 0x0000000000007941 */ /* 0x000fea0003800200 */
.L_x_1324:
        /* <DEDUP_REMOVED lines=36> */
.L_x_1327:
[----:B------:R-:W-:Y:S05]  /*2e50*/  BSYNC.RECONVERGENT B0 ;  /* 0x0000000000007941 */ /* 0x000fea0003800200 */
.L_x_1326:
        /* <DEDUP_REMOVED lines=38> */
.L_x_1329:
[----:B------:R-:W-:Y:S05]  /*30c0*/  BSYNC.RECONVERGENT B0 ;  /* 0x0000000000007941 */ /* 0x000fea0003800200 */
.L_x_1328:
        /* <DEDUP_REMOVED lines=36> */
.L_x_1331:
[----:B------:R-:W-:Y:S05]  /*3310*/  BSYNC.RECONVERGENT B0 ;  /* 0x0000000000007941 */ /* 0x000fea0003800200 */
.L_x_1330:
        /* <DEDUP_REMOVED lines=38> */
.L_x_1333:
[----:B------:R-:W-:Y:S05]  /*3580*/  BSYNC.RECONVERGENT B0 ;  /* 0x0000000000007941 */ /* 0x000fea0003800200 */
.L_x_1332:
        /* <DEDUP_REMOVED lines=36> */
.L_x_1335:
[----:B------:R-:W-:Y:S05]  /*37d0*/  BSYNC.RECONVERGENT B0 ;  /* 0x0000000000007941 */ /* 0x000fea0003800200 */
.L_x_1334:
        /* <DEDUP_REMOVED lines=38> */
.L_x_1337:
[----:B------:R-:W-:Y:S05]  /*3a40*/  BSYNC.RECONVERGENT B0 ;  /* 0x0000000000007941 */ /* 0x000fea0003800200 */
.L_x_1336:
        /* <DEDUP_REMOVED lines=36> */
.L_x_1339:
[----:B------:R-:W-:Y:S05]  /*3c90*/  BSYNC.RECONVERGENT B0 ;  /* 0x0000000000007941 */ /* 0x000fea0003800200 */
.L_x_1338:
        /* <DEDUP_REMOVED lines=38> */
.L_x_1341:
[----:B------:R-:W-:Y:S05]  /*3f00*/  BSYNC.RECONVERGENT B0 ;  /* 0x0000000000007941 */ /* 0x000fea0003800200 */
.L_x_1340:
        /* <DEDUP_REMOVED lines=36> */
.L_x_1343:
[----:B------:R-:W-:Y:S05]  /*4150*/  BSYNC.RECONVERGENT B0 ;  /* 0x0000000000007941 */ /* 0x000fea0003800200 */
.L_x_1342:
        /* <DEDUP_REMOVED lines=38> */
.L_x_1345:
[----:B------:R-:W-:Y:S05]  /*43c0*/  BSYNC.RECONVERGENT B0 ;  /* 0x0000000000007941 */ /* 0x000fea0003800200 */
.L_x_1344:
        /* <DEDUP_REMOVED lines=36> */
.L_x_1347:
[----:B------:R-:W-:Y:S05]  /*4610*/  BSYNC.RECONVERGENT B0 ;  /* 0x0000000000007941 */ /* 0x000fea0003800200 */
.L_x_1346:
        /* <DEDUP_REMOVED lines=38> */
.L_x_1349:
[----:B------:R-:W-:Y:S05]  /*4880*/  BSYNC.RECONVERGENT B0 ;  /* 0x0000000000007941 */ /* 0x000fea0003800200 */
.L_x_1348:
[----:B------:R-:W-:Y:S01]  /*4890*/  BSSY.RECONVERGENT B0, `(.L_x_1350) ;  /* 0x0000024000007945 */ /* 0x000fe20003800200 */
[----:B------:R-:W-:Y:S02]  /*48a0*/  ISETP.GE.AND P3, PT, R9, R2, PT ;  /* 0x000000020900720c */ /* 0x000fe40003f66270 */
[----:B------:R-:W-:Y:S02]  /*48b0*/  MOV R17, 0xff800000 ;  /* 0xff80000000117802 */ /* 0x000fe40000000f00 */
[----:B------:R-:W-:Y:S02]  /*48c0*/  MOV R16, 0xff800000 ;  /* 0xff80000000107802 */ /* 0x000fe40000000f00 */
[----:B------:R-:W-:Y:S02]  /*48d0*/  MOV R15, 0xff800000 ;  /* 0xff800000000f7802 */ /* 0x000fe40000000f00 */
[----:B------:R-:W-:Y:S02]  /*48e0*/  IADD3 R9, PT, PT, R122, 0xf80, RZ ;  /* 0x00000f807a097810 */ /* 0x000fe40007ffe0ff */
[----:B0---4-:R-:W-:Y:S01]  /*48f0*/  MOV R14, 0xff800000 ;  /* 0xff800000000e7802 */ /* 0x011fe20000000f00 */
        /* <DEDUP_REMOVED lines=29> */
.L_x_1351:
[----:B------:R-:W-:Y:S05]  /*4ad0*/  BSYNC.RECONVERGENT B0 ;  /* 0x0000000000007941 */ /* 0x000fea0003800200 */
.L_x_1350:
        /* <DEDUP_REMOVED lines=38> */
.L_x_1353:
[----:B------:R-:W-:Y:S05]  /*4d40*/  BSYNC.RECONVERGENT B0 ;  /* 0x0000000000007941 */ /* 0x000fea0003800200 */
.L_x_1352:
        /* <DEDUP_REMOVED lines=11> */
[----:B------:R-:W-:Y:S02]  /*4e00*/  MOV R9, 0xc61c4000 ;  /* 0xc61c400000097802 */ /* 0x000fe40000000f00 */
[C---:B--2---:R-:W-:Y:S02]  /*4e10*/  LOP3.LUT R3, R0.reuse, 0xff, RZ, 0xc0, !PT ;  /* 0x000000ff00037812 */ /* 0x044fe400078ec0ff */
[----:B------:R-:W-:-:S02]  /*4e20*/  LOP3.LUT R6, R0, 0xff00, RZ, 0xc0, !PT ;  /* 0x0000ff0000067812 */ /* 0x000fc400078ec0ff */
[C---:B------:R-:W-:Y:S02]  /*4e30*/  LOP3.LUT R7, R0.reuse, 0xff0000, RZ, 0xc0, !PT ;  /* 0x00ff000000077812 */ /* 0x040fe400078ec0ff */
[----:B------:R-:W-:Y:S02]  /*4e40*/  LOP3.LUT R0, R0, 0xff000000, RZ, 0xc0, !PT ;  /* 0xff00000000007812 */ /* 0x000fe400078ec0ff */
[----:B------:R-:W-:Y:S02]  /*4e50*/  ISETP.NE.AND P1, PT, R3, 0x1, PT ;  /* 0x000000010300780c */ /* 0x000fe40003f25270 */
[----:B------:R-:W-:Y:S01]  /*4e60*/  ISETP.NE.AND P4, PT, R6, 0x100, PT ;  /* 0x000001000600780c */ /* 0x000fe20003f85270 */
[----:B------:R-:W-:Y:S01]  /*4e70*/  HFMA2 R6, -RZ, RZ, -6.109375, 2 ;  /* 0xc61c4000ff067431 */ /* 0x000fe200000001ff */
[----:B------:R-:W-:Y:S02]  /*4e80*/  ISETP.NE.AND P5, PT, R7, 0x10000, PT ;  /* 0x000100000700780c */ /* 0x000fe40003fa5270 */
[----:B------:R-:W-:-:S02]  /*4e90*/  ISETP.NE.AND P6, PT, R0, 0x1000000, PT ;  /* 0x010000000000780c */ /* 0x000fc40003fc5270 */
[----:B------:R-:W-:-:S05]  /*4ea0*/  MOV R7, 0xc61c4000 ;  /* 0xc61c400000077802 */ /* 0x000fca0000000f00 */
        /* <DEDUP_REMOVED lines=14> */
.L_x_1355:
[----:B------:R-:W-:Y:S05]  /*4f90*/  BSYNC.RECONVERGENT B0 ;  /* 0x0000000000007941 */ /* 0x000fea0003800200 */
.L_x_1354:
[C---:B------:R-:W-:Y:S01]  /*4fa0*/  ISETP.LT.OR P3, PT, R188.reuse, 0x1, P3 ;  /* 0x00000001bc00780c */ /* 0x040fe20001f61670 */
[----:B------:R-:W-:Y:S01]  /*4fb0*/  BSSY.RECONVERGENT B0, `(.L_x_1356) ;  /* 0x0000025000007945 */ /* 0x000fe20003800200 */
[----:B------:R-:W-:Y:S02]  /*4fc0*/  ISETP.GE.AND P1, PT, R129, R2, PT ;  /* 0x000000028100720c */ /* 0x000fe40003f26270 */
[----:B------:R-:W-:Y:S02]  /*4fd0*/  MOV R5, 0xff800000 ;  /* 0xff80000000057802 */ /* 0x000fe40000000f00 */
[----:B------:R-:W-:Y:S02]  /*4fe0*/  ISETP.LT.OR P1, PT, R188, 0x1, P1 ;  /* 0x00000001bc00780c */ /* 0x000fe40000f21670 */
[----:B------:R-:W-:Y:S02]  /*4ff0*/  MOV R4, 0xff800000 ;  /* 0xff80000000047802 */ /* 0x000fe40000000f00 */
[----:B-1----:R-:W-:-:S02]  /*5000*/  MOV R3, 0xff800000 ;  /* 0xff80000000037802 */ /* 0x002fc40000000f00 */
[----:B------:R-:W-:Y:S02]  /*5010*/  IADD3 R135, PT, PT, R122, 0x1100, RZ ;  /* 0x000011007a877810 */ /* 0x000fe40007ffe0ff */
[----:B------:R-:W-:Y:S01]  /*5020*/  MOV R0, 0xff800000 ;  /* 0xff80000000007802 */ /* 0x000fe20000000f00 */
[----:B------:R-:W-:Y:S06]  /*5030*/  @P3 BRA `(.L_x_1357) ;  /* 0x0000000000703947 */ /* 0x000fec0003800000 */
[----:B------:R-:W2:Y:S04]  /*5040*/  LDG.E R0, desc[UR4][R124.64+0x1000] ;  /* 0x001000047c007981 */ /* 0x000ea8000c1e1900 */
[----:B------:R-:W3:Y:S01]  /*5050*/  LDG.E.64 R4, desc[UR4][R126.64+0x2000] ;  /* 0x002000047e047981 */ /* 0x000ee2000c1e1b00 */
[C---:B--2---:R-:W-:Y:S02]  /*5060*/  LOP3.LUT R3, R0.reuse, 0xff, RZ, 0xc0, !PT ;  /* 0x000000ff00037812 */ /* 0x044fe400078ec0ff */
[C---:B------:R-:W-:Y:S02]  /*5070*/  LOP3.LUT R128, R0.reuse, 0xff00, RZ, 0xc0, !PT ;  /* 0x0000ff0000807812 */ /* 0x040fe400078ec0ff */
[C---:B------:R-:W-:Y:S02]  /*5080*/  LOP3.LUT R129, R0.reuse, 0xff0000, RZ, 0xc0, !PT ;  /* 0x00ff000000817812 */ /* 0x040fe400078ec0ff */
[----:B------:R-:W-:-:S02]  /*5090*/  LOP3.LUT R0, R0, 0xff000000, RZ, 0xc0, !PT ;  /* 0xff00000000007812 */ /* 0x000fc400078ec0ff */
[----:B------:R-:W-:Y:S02]  /*50a0*/  ISETP.NE.AND P3, PT, R3, 0x1, PT ;  /* 0x000000010300780c */ /* 0x000fe40003f65270 */
[----:B------:R-:W-:Y:S02]  /*50b0*/  ISETP.NE.AND P4, PT, R128, 0x100, PT ;  /* 0x000001008000780c */ /* 0x000fe40003f85270 */
[----:B------:R-:W-:Y:S02]  /*50c0*/  ISETP.NE.AND P5, PT, R129, 0x10000, PT ;  /* 0x000100008100780c */ /* 0x000fe40003fa5270 */
[----:B------:R-:W-:Y:S01]  /*50d0*/  ISETP.NE.AND P6, PT, R0, 0x1000000, PT ;  /* 0x010000000000780c */ /* 0x000fe20003fc5270 */
[----:B------:R-:W-:Y:S01]  /*50e0*/  HFMA2 R0, -RZ, RZ, -6.109375, 2 ;  /* 0xc61c4000ff007431 */ /* 0x000fe200000001ff */
[----:B------:R-:W-:-:S05]  /*50f0*/  MOV R3, 0xc61c4000 ;  /* 0xc61c400000037802 */ /* 0x000fca0000000f00 */
[----:B------:R-:W0:Y:S01]  /*5100*/  @P3 LDC R137, c[0x0][0x398] ;  /* 0x0000e600ff893b82 */ /* 0x000e220000000800 */
[C---:B---3--:R-:W-:Y:S02]  /*5110*/  @P3 SHF.L.U32 R128, R4.reuse, 0x10, RZ ;  /* 0x0000001004803819 */ /* 0x048fe400000006ff */
[----:B------:R-:W-:Y:S01]  /*5120*/  @P4 PRMT R129, R4, 0x7632, R129 ;  /* 0x0000763204814816 */ /* 0x000fe20000000081 */
[----:B------:R-:W-:Y:S01]  /*5130*/  HFMA2 R4, -RZ, RZ, -6.109375, 2 ;  /* 0xc61c4000ff047431 */ /* 0x000fe200000001ff */
[C---:B------:R-:W-:Y:S02]  /*5140*/  @P5 SHF.L.U32 R132, R5.reuse, 0x10, RZ ;  /* 0x0000001005845819 */ /* 0x040fe400000006ff */
[----:B------:R-:W-:Y:S01]  /*5150*/  @P6 PRMT R133, R5, 0x7632, R133 ;  /* 0x0000763205856816 */ /* 0x000fe20000000085 */
[----:B------:R-:W1:Y:S01]  /*5160*/  @P4 LDC R134, c[0x0][0x398] ;  /* 0x0000e600ff864b82 */ /* 0x000e620000000800 */
[----:B------:R-:W-:Y:S02]  /*5170*/  @P4 SHF.L.U32 R129, R129, 0x10, RZ ;  /* 0x0000001081814819 */ /* 0x000fe400000006ff */
[----:B------:R-:W-:-:S02]  /*5180*/  @P6 SHF.L.U32 R133, R133, 0x10, RZ ;  /* 0x0000001085856819 */ /* 0x000fc400000006ff */
[----:B------:R-:W-:-:S03]  /*5190*/  MOV R5, 0xc61c4000 ;  /* 0xc61c400000057802 */ /* 0x000fc60000000f00 */
[----:B------:R-:W2:Y:S08]  /*51a0*/  @P5 LDC R139, c[0x0][0x398] ;  /* 0x0000e600ff8b5b82 */ /* 0x000eb00000000800 */
[----:B------:R-:W3:Y:S01]  /*51b0*/  @P6 LDC R136, c[0x0][0x398] ;  /* 0x0000e600ff886b82 */ /* 0x000ee20000000800 */
[----:B0-----:R-:W-:Y:S01]  /*51c0*/  @P3 FMUL R0, R128, R137 ;  /* 0x0000008980003220 */ /* 0x001fe20000400000 */
[----:B-1----:R-:W-:Y:S01]  /*51d0*/  @P4 FMUL R3, R129, R134 ;  /* 0x0000008681034220 */ /* 0x002fe20000400000 */
[----:B--2---:R-:W-:Y:S01]  /*51e0*/  @P5 FMUL R4, R132, R139 ;  /* 0x0000008b84045220 */ /* 0x004fe20000400000 */
[----:B---3--:R-:W-:-:S07]  /*51f0*/  @P6 FMUL R5, R133, R136 ;  /* 0x0000008885056220 */ /* 0x008fce0000400000 */
.L_x_1357:
[----:B------:R-:W-:Y:S05]  /*5200*/  BSYNC.RECONVERGENT B0 ;  /* 0x0000000000007941 */ /* 0x000fea0003800200 */
.L_x_1356:
        /* <DEDUP_REMOVED lines=15> */
[----:B------:R-:W-:Y:S01]  /*5300*/  ISETP.NE.AND P4, PT, R134, 0x100, PT ;  /* 0x000001008600780c */ /* 0x000fe20003f85270 */
[----:B------:R-:W-:Y:S01]  /*5310*/  HFMA2 R134, -RZ, RZ, -6.109375, 2 ;  /* 0xc61c4000ff867431 */ /* 0x000fe200000001ff */
[----:B------:R-:W-:Y:S02]  /*5320*/  ISETP.NE.AND P5, PT, R135, 0x10000, PT ;  /* 0x000100008700780c */ /* 0x000fe40003fa5270 */
[----:B------:R-:W-:Y:S01]  /*5330*/  ISETP.NE.AND P6, PT, R132, 0x1000000, PT ;  /* 0x010000008400780c */ /* 0x000fe20003fc5270 */
[----:B------:R-:W-:Y:S01]  /*5340*/  HFMA2 R132, -RZ, RZ, -6.109375, 2 ;  /* 0xc61c4000ff847431 */ /* 0x000fe200000001ff */
[----:B------:R-:W-:Y:S02]  /*5350*/  MOV R133, 0xc61c4000 ;  /* 0xc61c400000857802 */ /* 0x000fe40000000f00 */
[----:B------:R-:W-:-:S03]  /*5360*/  MOV R135, 0xc61c4000 ;  /* 0xc61c400000877802 */ /* 0x000fc60000000f00 */
        /* <DEDUP_REMOVED lines=14> */
.L_x_1359:
[----:B------:R-:W-:Y:S05]  /*5450*/  BSYNC.RECONVERGENT B0 ;  /* 0x0000000000007941 */ /* 0x000fea0003800200 */
.L_x_1358:
        /* <DEDUP_REMOVED lines=38> */
.L_x_1361:
[----:B------:R-:W-:Y:S05]  /*56c0*/  BSYNC.RECONVERGENT B0 ;  /* 0x0000000000007941 */ /* 0x000fea0003800200 */
.L_x_1360:
        /* <DEDUP_REMOVED lines=36> */
.L_x_1363:
[----:B------:R-:W-:Y:S05]  /*5910*/  BSYNC.RECONVERGENT B0 ;  /* 0x0000000000007941 */ /* 0x000fea0003800200 */
.L_x_1362:
        /* <DEDUP_REMOVED lines=38> */
.L_x_1365:
[----:B------:R-:W-:Y:S05]  /*5b80*/  BSYNC.RECONVERGENT B0 ;  /* 0x0000000000007941 */ /* 0x000fea0003800200 */
.L_x_1364:
        /* <DEDUP_REMOVED lines=36> */
.L_x_1367:
[----:B------:R-:W-:Y:S05]  /*5dd0*/  BSYNC.RECONVERGENT B0 ;  /* 0x0000000000007941 */ /* 0x000fea0003800200 */
.L_x_1366:
        /* <DEDUP_REMOVED lines=38> */
.L_x_1369:
[----:B------:R-:W-:Y:S05]  /*6040*/  BSYNC.RECONVERGENT B0 ;  /* 0x0000000000007941 */ /* 0x000fea0003800200 */
.L_x_1368:
        /* <DEDUP_REMOVED lines=36> */
.L_x_1371:
[----:B------:R-:W-:Y:S05]  /*6290*/  BSYNC.RECONVERGENT B0 ;  /* 0x0000000000007941 */ /* 0x000fea0003800200 */
.L_x_1370:
        /* <DEDUP_REMOVED lines=38> */
.L_x_1373:
[----:B------:R-:W-:Y:S05]  /*6500*/  BSYNC.RECONVERGENT B0 ;  /* 0x0000000000007941 */ /* 0x000fea0003800200 */
.L_x_1372:
        /* <DEDUP_REMOVED lines=36> */
.L_x_1375:
[----:B------:R-:W-:Y:S05]  /*6750*/  BSYNC.RECONVERGENT B0 ;  /* 0x0000000000007941 */ /* 0x000fea0003800200 */
.L_x_1374:
        /* <DEDUP_REMOVED lines=38> */
.L_x_1377:
[----:B------:R-:W-:Y:S05]  /*69c0*/  BSYNC.RECONVERGENT B0 ;  /* 0x0000000000007941 */ /* 0x000fea0003800200 */
.L_x_1376:
        /* <DEDUP_REMOVED lines=36> */
.L_x_1379:
[----:B------:R-:W-:Y:S05]  /*6c10*/  BSYNC.RECONVERGENT B0 ;  /* 0x0000000000007941 */ /* 0x000fea0003800200 */
.L_x_1378:
        /* <DEDUP_REMOVED lines=38> */
.L_x_1381:
[----:B------:R-:W-:Y:S05]  /*6e80*/  BSYNC.RECONVERGENT B0 ;  /* 0x0000000000007941 */ /* 0x000fea0003800200 */
.L_x_1380:
        /* <DEDUP_REMOVED lines=36> */
.L_x_1383:
[----:B------:R-:W-:Y:S05]  /*70d0*/  BSYNC.RECONVERGENT B0 ;  /* 0x0000000000007941 */ /* 0x000fea0003800200 */
.L_x_1382:
[C---:B------:R-:W-:Y:S01]  /*70e0*/  ISETP.LT.OR P1, PT, R188.reuse, 0x1, P3 ;  /* 0x00000001bc00780c */ /* 0x040fe20001f21670 */
[----:B------:R-:W-:Y:S01]  /*70f0*/  BSSY.RECONVERGENT B0, `(.L_x_1384) ;  /* 0x0000024000007945 */ /* 0x000fe20003800200 */
[----:B------:R-:W-:Y:S02]  /*7100*/  ISETP.GE.AND P4, PT, R187, R2, PT ;  /* 0x00000002bb00720c */ /* 0x000fe40003f86270 */
[----:B------:R-:W-:Y:S02]  /*7110*/  MOV R187, 0xff800000 ;  /* 0xff80000000bb7802 */ /* 0x000fe40000000f00 */
[----:B------:R-:W-:Y:S02]  /*7120*/  ISETP.LT.OR P3, PT, R188, 0x1, P4 ;  /* 0x00000001bc00780c */ /* 0x000fe40002761670 */
[----:B------:R-:W-:Y:S02]  /*7130*/  MOV R186, 0xff800000 ;  /* 0xff80000000ba7802 */ /* 0x000fe40000000f00 */
[----:B------:R-:W-:-:S02]  /*7140*/  MOV R185, 0xff800000 ;  /* 0xff80000000b97802 */ /* 0x000fc40000000f00 */
        /* <DEDUP_REMOVED lines=30> */
.L_x_1385:
[----:B------:R-:W-:Y:S05]  /*7330*/  BSYNC.RECONVERGENT B0 ;  /* 0x0000000000007941 */ /* 0x000fea0003800200 */
.L_x_1384:
[----:B------:R-:W-:Y:S01]  /*7340*/  BSSY.RECONVERGENT B0, `(.L_x_1386) ;  /* 0x0000024000007945 */ /* 0x000fe20003800200 */
[----:B------:R-:W-:Y:S02]  /*7350*/  ISETP.GE.AND P1, PT, R188, 0x1, PT ;  /* 0x00000001bc00780c */ /* 0x000fe40003f26270 */
        /* <DEDUP_REMOVED lines=34> */
.L_x_1387:
[----:B------:R-:W-:Y:S05]  /*7580*/  BSYNC.RECONVERGENT B0 ;  /* 0x0000000000007941 */ /* 0x000fea0003800200 */
.L_x_1386:
        /* <DEDUP_REMOVED lines=36> */
.L_x_1389:
[----:B------:R-:W-:Y:S05]  /*77d0*/  BSYNC.RECONVERGENT B0 ;  /* 0x0000000000007941 */ /* 0x000fea0003800200 */
.L_x_1388:
        /* <DEDUP_REMOVED lines=36> */
.L_x_1391:
[----:B------:R-:W-:Y:S05]  /*7a20*/  BSYNC.RECONVERGENT B0 ;  /* 0x0000000000007941 */ /* 0x000fea0003800200 */
.L_x_1390:
        /* <DEDUP_REMOVED lines=36> */
.L_x_1393:
[----:B------:R-:W-:Y:S05]  /*7c70*/  BSYNC.RECONVERGENT B0 ;  /* 0x0000000000007941 */ /* 0x000fea0003800200 */
.L_x_1392:
        /* <DEDUP_REMOVED lines=36> */
.L_x_1395:
[----:B------:R-:W-:Y:S05]  /*7ec0*/  BSYNC.RECONVERGENT B0 ;  /* 0x0000000000007941 */ /* 0x000fea0003800200 */
.L_x_1394:
        /* <DEDUP_REMOVED lines=36> */
.L_x_1397:
[----:B------:R-:W-:Y:S05]  /*8110*/  BSYNC.RECONVERGENT B0 ;  /* 0x0000000000007941 */ /* 0x000fea0003800200 */
.L_x_1396:
        /* <DEDUP_REMOVED lines=10> */
[----:B------:R-:W-:Y:S02]  /*81c0*/  MOV R216, 0xc61c4000 ;  /* 0xc61c400000d87802 */ /* 0x000fe40000000f00 */
[C---:B--2---:R-:W-:Y:S02]  /*81d0*/  LOP3.LUT R213, R212.reuse, 0xff, RZ, 0xc0, !PT ;  /* 0x000000ffd4d57812 */ /* 0x044fe400078ec0ff */
[C---:B------:R-:W-:Y:S02]  /*81e0*/  LOP3.LUT R214, R212.reuse, 0xff00, RZ, 0xc0, !PT ;  /* 0x0000ff00d4d67812 */ /* 0x040fe400078ec0ff */
[----:B------:R-:W-:-:S02]  /*81f0*/  LOP3.LUT R215, R212, 0xff0000, RZ, 0xc0, !PT ;  /* 0x00ff0000d4d77812 */ /* 0x000fc400078ec0ff */
[----:B------:R-:W-:Y:S02]  /*8200*/  LOP3.LUT R212, R212, 0xff000000, RZ, 0xc0, !PT ;  /* 0xff000000d4d47812 */ /* 0x000fe400078ec0ff */
[----:B------:R-:W-:Y:S01]  /*8210*/  ISETP.NE.AND P3, PT, R213, 0x1, PT ;  /* 0x00000001d500780c */ /* 0x000fe20003f65270 */
[----:B------:R-:W-:Y:S01]  /*8220*/  HFMA2 R213, -RZ, RZ, -6.109375, 2 ;  /* 0xc61c4000ffd57431 */ /* 0x000fe200000001ff */
[----:B------:R-:W-:Y:S02]  /*8230*/  ISETP.NE.AND P4, PT, R214, 0x100, PT ;  /* 0x00000100d600780c */ /* 0x000fe40003f85270 */
[----:B------:R-:W-:Y:S01]  /*8240*/  ISETP.NE.AND P5, PT, R215, 0x10000, PT ;  /* 0x00010000d700780c */ /* 0x000fe20003fa5270 */
[----:B------:R-:W-:Y:S01]  /*8250*/  HFMA2 R215, -RZ, RZ, -6.109375, 2 ;  /* 0xc61c4000ffd77431 */ /* 0x000fe200000001ff */
[----:B------:R-:W-:Y:S02]  /*8260*/  ISETP.NE.AND P6, PT, R212, 0x1000000, PT ;  /* 0x01000000d400780c */ /* 0x000fe40003fc5270 */
        /* <DEDUP_REMOVED lines=15> */
.L_x_1399:
[----:B------:R-:W-:Y:S05]  /*8360*/  BSYNC.RECONVERGENT B0 ;  /* 0x0000000000007941 */ /* 0x000fea0003800200 */
.L_x_1398:
        /* <DEDUP_REMOVED lines=12> */
[----:B------:R-:W-:Y:S02]  /*8430*/  LOP3.LUT R218, R212, 0xff00, RZ, 0xc0, !PT ;  /* 0x0000ff00d4da7812 */ /* 0x000fe400078ec0ff */
[----:B------:R-:W-:-:S02]  /*8440*/  ISETP.NE.AND P3, PT, R217, 0x1, PT ;  /* 0x00000001d900780c */ /* 0x000fc40003f65270 */
[C---:B------:R-:W-:Y:S02]  /*8450*/  LOP3.LUT R217, R212.reuse, 0xff0000, RZ, 0xc0, !PT ;  /* 0x00ff0000d4d97812 */ /* 0x040fe400078ec0ff */
[----:B------:R-:W-:Y:S02]  /*8460*/  LOP3.LUT R212, R212, 0xff000000, RZ, 0xc0, !PT ;  /* 0xff000000d4d47812 */ /* 0x000fe400078ec0ff */
[----:B------:R-:W-:Y:S02]  /*8470*/  ISETP.NE.AND P4, PT, R218, 0x100, PT ;  /* 0x00000100da00780c */ /* 0x000fe40003f85270 */
[----:B------:R-:W-:Y:S02]  /*8480*/  ISETP.NE.AND P5, PT, R217, 0x10000, PT ;  /* 0x00010000d900780c */ /* 0x000fe40003fa5270 */
[----:B------:R-:W-:Y:S01]  /*8490*/  ISETP.NE.AND P6, PT, R212, 0x1000000, PT ;  /* 0x01000000d400780c */ /* 0x000fe20003fc5270 */
[----:B------:R-:W-:Y:S02]  /*84a0*/  HFMA2 R212, -RZ, RZ, -6.109375, 2 ;  /* 0xc61c4000ffd47431 */ /* 0x000fe400000001ff */
[----:B------:R-:W0:Y:S06]  /*84b0*/  @P3 LDC R219, c[0x0][0x398] ;  /* 0x0000e600ffdb3b82 */ /* 0x000e2c0000000800 */
[----:B---3--:R-:W-:-:S02]  /*84c0*/  @P4 PRMT R217, R128, 0x7632, R217 ;  /* 0x0000763280d94816 */ /* 0x008fc400000000d9 */
[----:B------:R-:W1:Y:S01]  /*84d0*/  @P4 LDC R223, c[0x0][0x398] ;  /* 0x0000e600ffdf4b82 */ /* 0x000e620000000800 */
[----:B------:R-:W-:Y:S02]  /*84e0*/  @P3 SHF.L.U32 R128, R128, 0x10, RZ ;  /* 0x0000001080803819 */ /* 0x000fe400000006ff */
[----:B------:R-:W-:Y:S02]  /*84f0*/  @P4 SHF.L.U32 R218, R217, 0x10, RZ ;  /* 0x00000010d9da4819 */ /* 0x000fe400000006ff */
[----:B------:R-:W-:-:S03]  /*8500*/  MOV R217, 0xc61c4000 ;  /* 0xc61c400000d97802 */ /* 0x000fc60000000f00 */
[----:B------:R-:W2:Y:S08]  /*8510*/  @P5 LDC R222, c[0x0][0x398] ;  /* 0x0000e600ffde5b82 */ /* 0x000eb00000000800 */
[----:B------:R-:W3:Y:S01]  /*8520*/  @P6 LDC R225, c[0x0][0x398] ;  /* 0x0000e600ffe16b82 */ /* 0x000ee20000000800 */
[----:B0-----:R-:W-:Y:S01]  /*8530*/  @P3 FMUL R212, R128, R219 ;  /* 0x000000db80d43220 */ /* 0x001fe20000400000 */
[C---:B------:R-:W-:Y:S01]  /*8540*/  @P6 PRMT R128, R129.reuse, 0x7632, R128 ;  /* 0x0000763281806816 */ /* 0x040fe20000000080 */
[----:B------:R-:W-:Y:S01]  /*8550*/  HFMA2 R219, -RZ, RZ, -6.109375, 2 ;  /* 0xc61c4000ffdb7431 */ /* 0x000fe200000001ff */
[----:B------:R-:W-:-:S02]  /*8560*/  @P5 SHF.L.U32 R129, R129, 0x10, RZ ;  /* 0x0000001081815819 */ /* 0x000fc400000006ff */
[----:B------:R-:W-:Y:S01]  /*8570*/  @P6 SHF.L.U32 R128, R128, 0x10, RZ ;  /* 0x0000001080806819 */ /* 0x000fe200000006ff */
[----:B-1----:R-:W-:Y:S02]  /*8580*/  @P4 FMUL R217, R218, R223 ;  /* 0x000000dfdad94220 */ /* 0x002fe40000400000 */
[----:B--2---:R-:W-:Y:S02]  /*8590*/  @P5 FMUL R219, R129, R222 ;  /* 0x000000de81db5220 */ /* 0x004fe40000400000 */
[----:B---3--:R-:W-:-:S07]  /*85a0*/  @P6 FMUL R220, R128, R225 ;  /* 0x000000e180dc6220 */ /* 0x008fce0000400000 */
.L_x_1401:
[----:B------:R-:W-:Y:S05]  /*85b0*/  BSYNC.RECONVERGENT B0 ;  /* 0x0000000000007941 */ /* 0x000fea0003800200 */
.L_x_1400:
        /* <DEDUP_REMOVED lines=19> */
[----:B------:R-:W-:Y:S01]  /*86f0*/  ISETP.NE.AND P6, PT, R218, 0x1000000, PT ;  /* 0x01000000da00780c */ /* 0x000fe20003fc5270 */
[----:B------:R-:W-:Y:S01]  /*8700*/  HFMA2 R218, -RZ, RZ, -6.109375, 2 ;  /* 0xc61c4000ffda7431 */ /* 0x000fe200000001ff */
[----:B---3--:R-:W-:-:S03]  /*8710*/  @P3 SHF.L.U32 R221, R128, 0x10, RZ ;  /* 0x0000001080dd3819 */ /* 0x008fc600000006ff */
[----:B------:R-:W-:Y:S02]  /*8720*/  @P4 PRMT R128, R128, 0x7632, R128 ;  /* 0x0000763280804816 */ /* 0x000fe40000000080 */
[----:B------:R-:W1:Y:S02]  /*8730*/  @P4 LDC R225, c[0x0][0x398] ;  /* 0x0000e600ffe14b82 */ /* 0x000e640000000800 */
[----:B------:R-:W-:-:S06]  /*8740*/  @P4 SHF.L.U32 R128, R128, 0x10, RZ ;  /* 0x0000001080804819 */ /* 0x000fcc00000006ff */
[----:B------:R-:W2:Y:S08]  /*8750*/  @P5 LDC R227, c[0x0][0x398] ;  /* 0x0000e600ffe35b82 */ /* 0x000eb00000000800 */
[----:B------:R-:W3:Y:S01]  /*8760*/  @P6 LDC R226, c[0x0][0x398] ;  /* 0x0000e600ffe26b82 */ /* 0x000ee20000000800 */
[----:B0-----:R-:W-:Y:S01]  /*8770*/  @P3 FMUL R218, R221, R222 ;  /* 0x000000deddda3220 */ /* 0x001fe20000400000 */
[----:B------:R-:W-:Y:S01]  /*8780*/  MOV R221, 0xc61c4000 ;  /* 0xc61c400000dd7802 */ /* 0x000fe20000000f00 */
[----:B------:R-:W-:-:S02]  /*8790*/  HFMA2 R222, -RZ, RZ, -6.109375, 2 ;  /* 0xc61c4000ffde7431 */ /* 0x000fc400000001ff */
[----:B-1----:R-:W-:Y:S01]  /*87a0*/  @P4 FMUL R221, R128, R225 ;  /* 0x000000e180dd4220 */ /* 0x002fe20000400000 */
[C---:B------:R-:W-:Y:S02]  /*87b0*/  @P5 SHF.L.U32 R128, R129.reuse, 0x10, RZ ;  /* 0x0000001081805819 */ /* 0x040fe400000006ff */
[----:B------:R-:W-:-:S04]  /*87c0*/  @P6 PRMT R129, R129, 0x7632, R129 ;  /* 0x0000763281816816 */ /* 0x000fc80000000081 */
[----:B------:R-:W-:Y:S01]  /*87d0*/  @P6 SHF.L.U32 R129, R129, 0x10, RZ ;  /* 0x0000001081816819 */ /* 0x000fe200000006ff */
[----:B--2---:R-:W-:-:S04]  /*87e0*/  @P5 FMUL R222, R128, R227 ;  /* 0x000000e380de5220 */ /* 0x004fc80000400000 */
[----:B---3--:R-:W-:-:S07]  /*87f0*/  @P6 FMUL R224, R129, R226 ;  /* 0x000000e281e06220 */ /* 0x008fce0000400000 */
.L_x_1403:
[----:B------:R-:W-:Y:S05]  /*8800*/  BSYNC.RECONVERGENT B0 ;  /* 0x0000000000007941 */ /* 0x000fea0003800200 */
.L_x_1402:
        /* <DEDUP_REMOVED lines=19> */
[----:B------:R-:W-:Y:S01]  /*8940*/  HFMA2 R223, -RZ, RZ, -6.109375, 2 ;  /* 0xc61c4000ffdf7431 */ /* 0x000fe200000001ff */
[----:B---3--:R-:W-:-:S04]  /*8950*/  @P3 SHF.L.U32 R226, R128, 0x10, RZ ;  /* 0x0000001080e23819 */ /* 0x008fc800000006ff */
[----:B------:R-:W-:Y:S02]  /*8960*/  @P4 PRMT R128, R128, 0x7632, R128 ;  /* 0x0000763280804816 */ /* 0x000fe40000000080 */
[----:B------:R-:W1:Y:S01]  /*8970*/  @P4 LDC R228, c[0x0][0x398] ;  /* 0x0000e600ffe44b82 */ /* 0x000e620000000800 */
[----:B0-----:R-:W-:Y:S01]  /*8980*/  @P3 FMUL R223, R226, R229 ;  /* 0x000000e5e2df3220 */ /* 0x001fe20000400000 */
[----:B------:R-:W-:-:S06]  /*8990*/  ISETP.NE.AND P3, PT, R225, 0x1000000, PT ;  /* 0x01000000e100780c */ /* 0x000fcc0003f65270 */
[----:B------:R-:W0:Y:S01]  /*89a0*/  @P5 LDC R229, c[0x0][0x398] ;  /* 0x0000e600ffe55b82 */ /* 0x000e220000000800 */
[----:B------:R-:W-:Y:S02]  /*89b0*/  @P4 SHF.L.U32 R225, R128, 0x10, RZ ;  /* 0x0000001080e14819 */ /* 0x000fe400000006ff */
[----:B------:R-:W-:Y:S02]  /*89c0*/  MOV R128, 0xc61c4000 ;  /* 0xc61c400000807802 */ /* 0x000fe40000000f00 */
[----:B------:R-:W-:Y:S01]  /*89d0*/  @P5 SHF.L.U32 R226, R129, 0x10, RZ ;  /* 0x0000001081e25819 */ /* 0x000fe200000006ff */
[----:B-1----:R-:W-:Y:S01]  /*89e0*/  @P4 FMUL R128, R225, R228 ;  /* 0x000000e4e1804220 */ /* 0x002fe20000400000 */
[----:B------:R-:W-:Y:S01]  /*89f0*/  HFMA2 R225, -RZ, RZ, -6.109375, 2 ;  /* 0xc61c4000ffe17431 */ /* 0x000fe200000001ff */
[----:B------:R-:W1:Y:S01]  /*8a00*/  @P3 LDC R228, c[0x0][0x398] ;  /* 0x0000e600ffe43b82 */ /* 0x000e620000000800 */
[----:B------:R-:W-:-:S04]  /*8a10*/  @P3 PRMT R129, R129, 0x7632, R129 ;  /* 0x0000763281813816 */ /* 0x000fc80000000081 */
[----:B------:R-:W-:Y:S01]  /*8a20*/  @P3 SHF.L.U32 R129, R129, 0x10, RZ ;  /* 0x0000001081813819 */ /* 0x000fe200000006ff */
[----:B0-----:R-:W-:-:S04]  /*8a30*/  @P5 FMUL R225, R226, R229 ;  /* 0x000000e5e2e15220 */ /* 0x001fc80000400000 */
[----:B-1----:R-:W-:-:S07]  /*8a40*/  @P3 FMUL R245, R129, R228 ;  /* 0x000000e481f53220 */ /* 0x002fce0000400000 */
.L_x_1405:
[----:B------:R-:W-:Y:S05]  /*8a50*/  BSYNC.RECONVERGENT B0 ;  /* 0x0000000000007941 */ /* 0x000fea0003800200 */
.L_x_1404:
        /* <DEDUP_REMOVED lines=29> */
[----:B-1----:R-:W-:Y:S01]  /*8c30*/  @P4 FMUL R242, R226, R231 ;  /* 0x000000e7e2f24220 */ /* 0x002fe20000400000 */
[----:B------:R-:W-:-:S07]  /*8c40*/  @P5 SHF.L.U32 R226, R227, 0x10, RZ ;  /* 0x00000010e3e25819 */ /* 0x000fce00000006ff */
[----:B------:R-:W1:Y:S01]  /*8c50*/  @P3 LDC R228, c[0x0][0x398] ;  /* 0x0000e600ffe43b82 */ /* 0x000e620000000800 */
[----:B------:R-:W-:-:S04]  /*8c60*/  @P3 PRMT R227, R227, 0x7632, R227 ;  /* 0x00007632e3e33816 */ /* 0x000fc800000000e3 */
[----:B------:R-:W-:Y:S01]  /*8c70*/  @P3 SHF.L.U32 R227, R227, 0x10, RZ ;  /* 0x00000010e3e33819 */ /* 0x000fe200000006ff */
[----:B0-----:R-:W-:-:S04]  /*8c80*/  @P5 FMUL R243, R226, R229 ;  /* 0x000000e5e2f35220 */ /* 0x001fc80000400000 */
[----:B-1----:R-:W-:-:S07]  /*8c90*/  @P3 FMUL R244, R227, R228 ;  /* 0x000000e4e3f43220 */ /* 0x002fce0000400000 */
.L_x_1407:
[----:B------:R-:W-:Y:S05]  /*8ca0*/  BSYNC.RECONVERGENT B0 ;  /* 0x0000000000007941 */ /* 0x000fea0003800200 */
.L_x_1406:
        /* <DEDUP_REMOVED lines=26> */
[----:B------:R-:W-:-:S06]  /*8e50*/  ISETP.NE.AND P3, PT, R229, 0x1000000, PT ;  /* 0x01000000e500780c */ /* 0x000fcc0003f65270 */
[----:B------:R-:W0:Y:S01]  /*8e60*/  @P5 LDC R231, c[0x0][0x398] ;  /* 0x0000e600ffe75b82 */ /* 0x000e220000000800 */
[----:B------:R-:W-:Y:S02]  /*8e70*/  @P4 SHF.L.U32 R229, R226, 0x10, RZ ;  /* 0x00000010e2e54819 */ /* 0x000fe400000006ff */
[----:B------:R-:W-:-:S03]  /*8e80*/  @P5 SHF.L.U32 R226, R227, 0x10, RZ ;  /* 0x00000010e3e25819 */ /* 0x000fc600000006ff */
[----:B-1----:R-:W-:Y:S02]  /*8e90*/  @P4 FMUL R238, R229, R228 ;  /* 0x000000e4e5ee4220 */ /* 0x002fe40000400000 */
[----:B------:R-:W1:Y:S01]  /*8ea0*/  @P3 LDC R228, c[0x0][0x398] ;  /* 0x0000e600ffe43b82 */ /* 0x000e620000000800 */
[----:B------:R-:W-:-:S04]  /*8eb0*/  @P3 PRMT R227, R227, 0x7632, R227 ;  /* 0x00007632e3e33816 */ /* 0x000fc800000000e3 */
[----:B------:R-:W-:Y:S01]  /*8ec0*/  @P3 SHF.L.U32 R227, R227, 0x10, RZ ;  /* 0x00000010e3e33819 */ /* 0x000fe200000006ff */
[----:B0-----:R-:W-:-:S04]  /*8ed0*/  @P5 FMUL R239, R226, R231 ;  /* 0x000000e7e2ef5220 */ /* 0x001fc80000400000 */
[----:B-1----:R-:W-:-:S07]  /*8ee0*/  @P3 FMUL R240, R227, R228 ;  /* 0x000000e4e3f03220 */ /* 0x002fce0000400000 */
.L_x_1409:
[----:B------:R-:W-:Y:S05]  /*8ef0*/  BSYNC.RECONVERGENT B0 ;  /* 0x0000000000007941 */ /* 0x000fea0003800200 */
.L_x_1408:
        /* <DEDUP_REMOVED lines=25> */
[----:B0-----:R-:W-:Y:S01]  /*9090*/  @P3 FMUL R233, R228, R229 ;  /* 0x000000e5e4e93220 */ /* 0x001fe20000400000 */
[----:B------:R-:W-:Y:S01]  /*90a0*/  @P4 SHF.L.U32 R229, R226, 0x10, RZ ;  /* 0x00000010e2e54819 */ /* 0x000fe200000006ff */
[----:B------:R-:W0:Y:S01]  /*90b0*/  @P4 LDC R228, c[0x0][0x398] ;  /* 0x0000e600ffe44b82 */ /* 0x000e220000000800 */
[----:B------:R-:W-:-:S03]  /*90c0*/  @P5 SHF.L.U32 R226, R227, 0x10, RZ ;  /* 0x00000010e3e25819 */ /* 0x000fc600000006ff */
[----:B------:R-:W-:-:S04]  /*90d0*/  @P6 PRMT R227, R227, 0x7632, R227 ;  /* 0x00007632e3e36816 */ /* 0x000fc800000000e3 */
[----:B------:R-:W-:Y:S01]  /*90e0*/  @P6 SHF.L.U32 R227, R227, 0x10, RZ ;  /* 0x00000010e3e36819 */ /* 0x000fe200000006ff */
[----:B0-----:R-:W-:Y:S02]  /*90f0*/  @P4 FMUL R234, R229, R228 ;  /* 0x000000e4e5ea4220 */ /* 0x001fe40000400000 */
[----:B------:R-:W0:Y:S02]  /*9100*/  @P5 LDC R229, c[0x0][0x398] ;  /* 0x0000e600ffe55b82 */ /* 0x000e240000000800 */
[----:B0-----:R-:W-:-:S06]  /*9110*/  @P5 FMUL R235, R226, R229 ;  /* 0x000000e5e2eb5220 */ /* 0x001fcc0000400000 */
[----:B------:R-:W0:Y:S02]  /*9120*/  @P6 LDC R226, c[0x0][0x398] ;  /* 0x0000e600ffe26b82 */ /* 0x000e240000000800 */
[----:B0-----:R-:W-:-:S07]  /*9130*/  @P6 FMUL R236, R227, R226 ;  /* 0x000000e2e3ec6220 */ /* 0x001fce0000400000 */
.L_x_1411:
[----:B------:R-:W-:Y:S05]  /*9140*/  BSYNC.RECONVERGENT B0 ;  /* 0x0000000000007941 */ /* 0x000fea0003800200 */
.L_x_1410:
        /* <DEDUP_REMOVED lines=8> */
[----:B------:R-:W2:Y:S02]  /*91d0*/  LDG.E R228, desc[UR4][R124.64+0x1e00] ;  /* 0x001e00047ce47981 */ /* 0x000ea4000c1e1900 */
[----:B--2---:R-:W-:-:S04]  /*91e0*/  LOP3.LUT R226, R228, 0xff, RZ, 0xc0, !PT ;  /* 0x000000ffe4e27812 */ /* 0x004fc800078ec0ff */
[----:B------:R-:W-:Y:S02]  /*91f0*/  ISETP.NE.AND P3, PT, R226, 0x1, PT ;  /* 0x00000001e200780c */ /* 0x000fe40003f65270 */
[----:B------:R-:W-:-:S04]  /*9200*/  LOP3.LUT R226, R228, 0xff00, RZ, 0xc0, !PT ;  /* 0x0000ff00e4e27812 */ /* 0x000fc800078ec0ff */
[----:B------:R-:W-:Y:S02]  /*9210*/  ISETP.NE.AND P4, PT, R226, 0x100, PT ;  /* 0x00000100e200780c */ /* 0x000fe40003f85270 */
[----:B------:R-:W-:-:S04]  /*9220*/  LOP3.LUT R226, R228, 0xff0000, RZ, 0xc0, !PT ;  /* 0x00ff0000e4e27812 */ /* 0x000fc800078ec0ff */
[----:B------:R-:W-:Y:S01]  /*9230*/  ISETP.NE.AND P5, PT, R226, 0x10000, PT ;  /* 0x00010000e200780c */ /* 0x000fe20003fa5270 */
[----:B------:R-:W0:Y:S01]  /*9240*/  @P3 LDC R230, c[0x0][0x398] ;  /* 0x0000e600ffe63b82 */ /* 0x000e220000000800 */
[----:B------:R-:W2:Y:S01]  /*9250*/  LDG.E.64 R226, desc[UR4][R126.64+0x3c00] ;  /* 0x003c00047ee27981 */ /* 0x000ea2000c1e1b00 */
[----:B------:R-:W-:Y:S01]  /*9260*/  LOP3.LUT R228, R228, 0xff000000, RZ, 0xc0, !PT ;  /* 0xff000000e4e47812 */ /* 0x000fe200078ec0ff */
[----:B------:R-:W-:Y:S01]  /*9270*/  HFMA2 R229, -RZ, RZ, -6.109375, 2 ;  /* 0xc61c4000ffe57431 */ /* 0x000fe200000001ff */
[----:B------:R-:W-:Y:S01]  /*9280*/  MOV R232, 0xc61c4000 ;  /* 0xc61c400000e87802 */ /* 0x000fe20000000f00 */
[----:B------:R-:W-:Y:S01]  /*9290*/  HFMA2 R231, -RZ, RZ, -6.109375, 2 ;  /* 0xc61c4000ffe77431 */ /* 0x000fe200000001ff */
[----:B------:R-:W-:Y:S02]  /*92a0*/  ISETP.NE.AND P6, PT, R228, 0x1000000, PT ;  /* 0x01000000e400780c */ /* 0x000fe40003fc5270 */
[C---:B--2---:R-:W-:Y:S02]  /*92b0*/  @P3 SHF.L.U32 R228, R226.reuse, 0x10, RZ ;  /* 0x00000010e2e43819 */ /* 0x044fe400000006ff */
[----:B------:R-:W-:-:S03]  /*92c0*/  @P4 PRMT R226, R226, 0x7632, R226 ;  /* 0x00007632e2e24816 */ /* 0x000fc600000000e2 */
[----:B0-----:R-:W-:Y:S01]  /*92d0*/  @P3 FMUL R229, R228, R230 ;  /* 0x000000e6e4e53220 */ /* 0x001fe20000400000 */
[----:B------:R-:W-:Y:S01]  /*92e0*/  @P4 SHF.L.U32 R226, R226, 0x10, RZ ;  /* 0x00000010e2e24819 */ /* 0x000fe200000006ff */
[----:B------:R-:W0:Y:S01]  /*92f0*/  @P4 LDC R228, c[0x0][0x398] ;  /* 0x0000e600ffe44b82 */ /* 0x000e220000000800 */
[----:B------:R-:W-:-:S03]  /*9300*/  MOV R230, 0xc61c4000 ;  /* 0xc61c400000e67802 */ /* 0x000fc60000000f00 */
        /* <DEDUP_REMOVED lines=8> */
.L_x_1413:
[----:B------:R-:W-:Y:S05]  /*9390*/  BSYNC.RECONVERGENT B0 ;  /* 0x0000000000007941 */ /* 0x000fea0003800200 */
.L_x_1412:
[----:B------:R-:W-:Y:S01]  /*93a0*/  ISETP.GE.OR P3, PT, R129, R2, !P1 ;  /* 0x000000028100720c */ /* 0x000fe20004f66670 */
[----:B------:R-:W-:Y:S01]  /*93b0*/  BSSY.RECONVERGENT B0, `(.L_x_1414) ;  /* 0x0000022000007945 */ /* 0x000fe20003800200 */
[----:B------:R-:W-:Y:S02]  /*93c0*/  MOV R228, 0xff800000 ;  /* 0xff80000000e47802 */ /* 0x000fe40000000f00 */
[----:B------:R-:W-:Y:S02]  /*93d0*/  MOV R227, 0xff800000 ;  /* 0xff80000000e37802 */ /* 0x000fe40000000f00 */
[----:B------:R-:W-:Y:S02]  /*93e0*/  MOV R226, 0xff800000 ;  /* 0xff80000000e27802 */ /* 0x000fe40000000f00 */
[----:B------:R-:W-:-:S05]  /*93f0*/  MOV R129, 0xff800000 ;  /* 0xff80000000817802 */ /* 0x000fca0000000f00 */
[----:B------:R-:W-:Y:S05]  /*9400*/  @P3 BRA `(.L_x_1415) ;  /* 0x0000000000703947 */ /* 0x000fea0003800000 */
[----:B------:R-:W2:Y:S04]  /*9410*/  LDG.E R129, desc[UR4][R124.64+0x1e80] ;  /* 0x001e80047c817981 */ /* 0x000ea8000c1e1900 */
[----:B------:R-:W3:Y:S01]  /*9420*/  LDG.E.64 R246, desc[UR4][R126.64+0x3d00] ;  /* 0x003d00047ef67981 */ /* 0x000ee2000c1e1b00 */
[----:B--2---:R-:W-:-:S04]  /*9430*/  LOP3.LUT R226, R129, 0xff, RZ, 0xc0, !PT ;  /* 0x000000ff81e27812 */ /* 0x004fc800078ec0ff */
[----:B------:R-:W-:Y:S02]  /*9440*/  ISETP.NE.AND P3, PT, R226, 0x1, PT ;  /* 0x00000001e200780c */ /* 0x000fe40003f65270 */
[----:B------:R-:W-:-:S04]  /*9450*/  LOP3.LUT R226, R129, 0xff00, RZ, 0xc0, !PT ;  /* 0x0000ff0081e27812 */ /* 0x000fc800078ec0ff */
[----:B------:R-:W-:Y:S02]  /*9460*/  ISETP.NE.AND P4, PT, R226, 0x100, PT ;  /* 0x00000100e200780c */ /* 0x000fe40003f85270 */
[----:B------:R-:W-:-:S05]  /*9470*/  LOP3.LUT R226, R129, 0xff0000, RZ, 0xc0, !PT ;  /* 0x00ff000081e27812 */ /* 0x000fca00078ec0ff */
[----:B------:R-:W0:Y:S01]  /*9480*/  @P3 LDC R227, c[0x0][0x398] ;  /* 0x0000e600ffe33b82 */ /* 0x000e220000000800 */
[----:B------:R-:W-:Y:S02]  /*9490*/  ISETP.NE.AND P5, PT, R226, 0x10000, PT ;  /* 0x00010000e200780c */ /* 0x000fe40003fa5270 */
[----:B------:R-:W-:Y:S02]  /*94a0*/  LOP3.LUT R129, R129, 0xff000000, RZ, 0xc0, !PT ;  /* 0xff00000081817812 */ /* 0x000fe400078ec0ff */
[----:B---3--:R-:W-:Y:S02]  /*94b0*/  @P3 SHF.L.U32 R226, R246, 0x10, RZ ;  /* 0x00000010f6e23819 */ /* 0x008fe400000006ff */
[----:B------:R-:W-:Y:S01]  /*94c0*/  ISETP.NE.AND P6, PT, R129, 0x1000000, PT ;  /* 0x010000008100780c */ /* 0x000fe20003fc5270 */
[----:B------:R-:W-:Y:S01]  /*94d0*/  HFMA2 R129, -RZ, RZ, -6.109375, 2 ;  /* 0xc61c4000ff817431 */ /* 0x000fe200000001ff */
[----:B------:R-:W1:Y:S11]  /*94e0*/  @P4 LDC R228, c[0x0][0x398] ;  /* 0x0000e600ffe44b82 */ /* 0x000e760000000800 */
[----:B------:R-:W2:Y:S01]  /*94f0*/  @P6 LDC R248, c[0x0][0x398] ;  /* 0x0000e600fff86b82 */ /* 0x000ea20000000800 */
[----:B0-----:R-:W-:Y:S01]  /*9500*/  @P3 FMUL R129, R226, R227 ;  /* 0x000000e3e2813220 */ /* 0x001fe20000400000 */
[----:B------:R-:W-:-:S06]  /*9510*/  @P4 PRMT R227, R246, 0x7632, R227 ;  /* 0x00007632f6e34816 */ /* 0x000fcc00000000e3 */
[----:B------:R-:W0:Y:S01]  /*9520*/  @P5 LDC R246, c[0x0][0x398] ;  /* 0x0000e600fff65b82 */ /* 0x000e220000000800 */
[----:B------:R-:W-:Y:S02]  /*9530*/  @P4 SHF.L.U32 R227, R227, 0x10, RZ ;  /* 0x00000010e3e34819 */ /* 0x000fe400000006ff */
[----:B------:R-:W-:-:S03]  /*9540*/  MOV R226, 0xc61c4000 ;  /* 0xc61c400000e27802 */ /* 0x000fc60000000f00 */
[----:B-1----:R-:W-:Y:S01]  /*9550*/  @P4 FMUL R226, R227, R228 ;  /* 0x000000e4e3e24220 */ /* 0x002fe20000400000 */
[----:B------:R-:W-:Y:S01]  /*9560*/  HFMA2 R227, -RZ, RZ, -6.109375, 2 ;  /* 0xc61c4000ffe37431 */ /* 0x000fe200000001ff */
[----:B------:R-:W-:-:S05]  /*9570*/  @P5 SHF.L.U32 R228, R247, 0x10, RZ ;  /* 0x00000010f7e45819 */ /* 0x000fca00000006ff */
[----:B0-----:R-:W-:Y:S01]  /*9580*/  @P5 FMUL R227, R228, R246 ;  /* 0x000000f6e4e35220 */ /* 0x001fe20000400000 */
[----:B------:R-:W-:-:S04]  /*9590*/  @P6 PRMT R246, R247, 0x7632, R246 ;  /* 0x00007632f7f66816 */ /* 0x000fc800000000f6 */
[----:B------:R-:W-:Y:S02]  /*95a0*/  @P6 SHF.L.U32 R246, R246, 0x10, RZ ;  /* 0x00000010f6f66819 */ /* 0x000fe400000006ff */
[----:B------:R-:W-:-:S03]  /*95b0*/  MOV R228, 0xc61c4000 ;  /* 0xc61c400000e47802 */ /* 0x000fc60000000f00 */
[----:B--2---:R-:W-:-:S07]  /*95c0*/  @P6 FMUL R228, R246, R248 ;  /* 0x000000f8f6e46220 */ /* 0x004fce0000400000 */
.L_x_1415:
[----:B------:R-:W-:Y:S05]  /*95d0*/  BSYNC.RECONVERGENT B0 ;  /* 0x0000000000007941 */ /* 0x000fea0003800200 */
.L_x_1414:
[----:B------:R-:W-:Y:S01]  /*95e0*/  IADD3 R246, PT, PT, R122, 0x1f00, RZ ;  /* 0x00001f007af67810 */ /* 0x000fe20007ffe0ff */
[----:B------:R-:W-:Y:S01]  /*95f0*/  BSSY.RECONVERGENT B0, `(.L_x_1416) ;  /* 0x0000025000007945 */ /* 0x000fe20003800200 */
[----:B------:R-:W-:Y:S02]  /*9600*/  MOV R247, 0xff800000 ;  /* 0xff80000000f77802 */ /* 0x000fe40000000f00 */
[-C--:B------:R-:W-:Y:S02]  /*9610*/  ISETP.GE.OR P3, PT, R246, R2.reuse, !P1 ;  /* 0x00000002f600720c */ /* 0x080fe40004f66670 */
[----:B------:R-:W-:Y:S02]  /*9620*/  IADD3 R246, PT, PT, R122, 0x1f80, RZ ;  /* 0x00001f807af67810 */ /* 0x000fe40007ffe0ff */
[----:B------:R-:W-:Y:S02]  /*9630*/  MOV R248, 0xff800000 ;  /* 0xff80000000f87802 */ /* 0x000fe40000000f00 */
[----:B------:R-:W-:-:S02]  /*9640*/  ISETP.GE.OR P1, PT, R246, R2, !P1 ;  /* 0x00000002f600720c */ /* 0x000fc40004f26670 */
[----:B------:R-:W-:Y:S02]  /*9650*/  MOV R2, 0xff800000 ;  /* 0xff80000000027802 */ /* 0x000fe40000000f00 */
[----:B------:R-:W-:-:S03]  /*9660*/  MOV R246, 0xff800000 ;  /* 0xff80000000f67802 */ /* 0x000fc60000000f00 */
[----:B------:R-:W-:Y:S06]  /*9670*/  @P3 BRA `(.L_x_1417) ;  /* 0x0000000000703947 */ /* 0x000fec0003800000 */
[----:B------:R-:W2:Y:S04]  /*9680*/  LDG.E R2, desc[UR4][R124.64+0x1f00] ;  /* 0x001f00047c027981 */ /* 0x000ea8000c1e1900 */
[----:B------:R-:W3:Y:S01]  /*9690*/  LDG.E.64 R250, desc[UR4][R126.64+0x3e00] ;  /* 0x003e00047efa7981 */ /* 0x000ee2000c1e1b00 */
[----:B------:R-:W-:Y:S01]  /*96a0*/  HFMA2 R248, -RZ, RZ, -6.109375, 2 ;  /* 0xc61c4000fff87431 */ /* 0x000fe200000001ff */
[----:B------:R-:W-:Y:S02]  /*96b0*/  MOV R247, 0xc61c4000 ;  /* 0xc61c400000f77802 */ /* 0x000fe40000000f00 */
[----:B--2---:R-:W-:-:S04]  /*96c0*/  LOP3.LUT R246, R2, 0xff, RZ, 0xc0, !PT ;  /* 0x000000ff02f67812 */ /* 0x004fc800078ec0ff */
[----:B------:R-:W-:Y:S02]  /*96d0*/  ISETP.NE.AND P3, PT, R246, 0x1, PT ;  /* 0x00000001f600780c */ /* 0x000fe40003f65270 */
[----:B------:R-:W-:-:S04]  /*96e0*/  LOP3.LUT R246, R2, 0xff00, RZ, 0xc0, !PT ;  /* 0x0000ff0002f67812 */ /* 0x000fc800078ec0ff */
[----:B------:R-:W-:Y:S02]  /*96f0*/  ISETP.NE.AND P4, PT, R246, 0x100, PT ;  /* 0x00000100f600780c */ /* 0x000fe40003f85270 */
[----:B------:R-:W-:-:S04]  /*9700*/  LOP3.LUT R246, R2, 0xff0000, RZ, 0xc0, !PT ;  /* 0x00ff000002f67812 */ /* 0x000fc800078ec0ff */
[----:B------:R-:W-:Y:S02]  /*9710*/  ISETP.NE.AND P5, PT, R246, 0x10000, PT ;  /* 0x00010000f600780c */ /* 0x000fe40003fa5270 */
[----:B------:R-:W0:Y:S01]  /*9720*/  @P3 LDC R246, c[0x0][0x398] ;  /* 0x0000e600fff63b82 */ /* 0x000e220000000800 */
[----:B------:R-:W-:-:S04]  /*9730*/  LOP3.LUT R2, R2, 0xff000000, RZ, 0xc0, !PT ;  /* 0xff00000002027812 */ /* 0x000fc800078ec0ff */
[----:B------:R-:W-:Y:S02]  /*9740*/  ISETP.NE.AND P6, PT, R2, 0x1000000, PT ;  /* 0x010000000200780c */ /* 0x000fe40003fc5270 */
[----:B---3--:R-:W-:-:S04]  /*9750*/  @P3 SHF.L.U32 R2, R250, 0x10, RZ ;  /* 0x00000010fa023819 */ /* 0x008fc800000006ff */
[----:B------:R-:W1:Y:S01]  /*9760*/  @P5 LDC R249, c[0x0][0x398] ;  /* 0x0000e600fff95b82 */ /* 0x000e620000000800 */
[----:B0-----:R-:W-:-:S07]  /*9770*/  @P3 FMUL R248, R2, R246 ;  /* 0x000000f602f83220 */ /* 0x001fce0000400000 */
[----:B------:R-:W0:Y:S01]  /*9780*/  @P4 LDC R246, c[0x0][0x398] ;  /* 0x0000e600fff64b82 */ /* 0x000e220000000800 */
[----:B------:R-:W-:-:S04]  /*9790*/  @P4 PRMT R2, R250, 0x7632, R2 ;  /* 0x00007632fa024816 */ /* 0x000fc80000000002 */
[----:B------:R-:W-:-:S03]  /*97a0*/  @P4 SHF.L.U32 R2, R2, 0x10, RZ ;  /* 0x0000001002024819 */ /* 0x000fc600000006ff */
[----:B------:R-:W2:Y:S02]  /*97b0*/  @P6 LDC R250, c[0x0][0x398] ;  /* 0x0000e600fffa6b82 */ /* 0x000ea40000000800 */
[----:B0-----:R-:W-:Y:S01]  /*97c0*/  @P4 FMUL R247, R2, R246 ;  /* 0x000000f602f74220 */ /* 0x001fe20000400000 */
[----:B------:R-:W-:Y:S01]  /*97d0*/  HFMA2 R246, -RZ, RZ, -6.109375, 2 ;  /* 0xc61c4000fff67431 */ /* 0x000fe200000001ff */
[----:B------:R-:W-:-:S05]  /*97e0*/  @P5 SHF.L.U32 R2, R251, 0x10, RZ ;  /* 0x00000010fb025819 */ /* 0x000fca00000006ff */
[----:B-1----:R-:W-:Y:S01]  /*97f0*/  @P5 FMUL R246, R2, R249 ;  /* 0x000000f902f65220 */ /* 0x002fe20000400000 */
[----:B------:R-:W-:-:S04]  /*9800*/  @P6 PRMT R249, R251, 0x7632, R249 ;  /* 0x00007632fbf96816 */ /* 0x000fc800000000f9 */
[----:B------:R-:W-:Y:S02]  /*9810*/  @P6 SHF.L.U32 R249, R249, 0x10, RZ ;  /* 0x00000010f9f96819 */ /* 0x000fe400000006ff */
[----:B------:R-:W-:-:S03]  /*9820*/  MOV R2, 0xc61c4000 ;  /* 0xc61c400000027802 */ /* 0x000fc60000000f00 */
[----:B--2---:R-:W-:-:S07]  /*9830*/  @P6 FMUL R2, R249, R250 ;  /* 0x000000faf9026220 */ /* 0x004fce0000400000 */
.L_x_1417:
[----:B------:R-:W-:Y:S05]  /*9840*/  BSYNC.RECONVERGENT B0 ;  /* 0x0000000000007941 */ /* 0x000fea0003800200 */
.L_x_1416:
[----:B------:R-:W-:Y:S01]  /*9850*/  BSSY.RECONVERGENT B0, `(.L_x_1418) ;  /* 0x0000022000007945 */ /* 0x000fe20003800200 */
[----:B------:R-:W-:Y:S02]  /*9860*/  MOV R249, 0xff800000 ;  /* 0xff80000000f97802 */ /* 0x000fe40000000f00 */
[----:B------:R-:W-:Y:S02]  /*9870*/  MOV R250, 0xff800000 ;  /* 0xff80000000fa7802 */ /* 0x000fe40000000f00 */
[----:B------:R-:W-:Y:S02]  /*9880*/  MOV R251, 0xff800000 ;  /* 0xff80000000fb7802 */ /* 0x000fe40000000f00 */
[----:B------:R-:W-:Y:S01]  /*9890*/  MOV R252, 0xff800000 ;  /* 0xff80000000fc7802 */ /* 0x000fe20000000f00 */
[----:B------:R-:W-:Y:S06]  /*98a0*/  @P1 BRA `(.L_x_1419) ;  /* 0x0000000000701947 */ /* 0x000fec0003800000 */
[----:B------:R-:W2:Y:S04]  /*98b0*/  LDG.E R124, desc[UR4][R124.64+0x1f80] ;  /* 0x001f80047c7c7981 */ /* 0x000ea8000c1e1900 */
[----:B------:R-:W3:Y:S01]  /*98c0*/  LDG.E.64 R126, desc[UR4][R126.64+0x3f00] ;  /* 0x003f00047e7e7981 */ /* 0x000ee2000c1e1b00 */
[----:B------:R-:W-:Y:S01]  /*98d0*/  HFMA2 R252, -RZ, RZ, -6.109375, 2 ;  /* 0xc61c4000fffc7431 */ /* 0x000fe200000001ff */
[----:B------:R-:W-:Y:S01]  /*98e0*/  MOV R251, 0xc61c4000 ;  /* 0xc61c400000fb7802 */ /* 0x000fe20000000f00 */
[----:B------:R-:W-:Y:S01]  /*98f0*/  HFMA2 R250, -RZ, RZ, -6.109375, 2 ;  /* 0xc61c4000fffa7431 */ /* 0x000fe200000001ff */
[----:B--2---:R-:W-:-:S04]  /*9900*/  LOP3.LUT R125, R124, 0xff, RZ, 0xc0, !PT ;  /* 0x000000ff7c7d7812 */ /* 0x004fc800078ec0ff */
[----:B------:R-:W-:-:S13]  /*9910*/  ISETP.NE.AND P1, PT, R125, 0x1, PT ;  /* 0x000000017d00780c */ /* 0x000fda0003f25270 */
[----:B------:R-:W0:Y:S01]  /*9920*/  @P1 LDC R249, c[0x0][0x398] ;  /* 0x0000e600fff91b82 */ /* 0x000e220000000800 */
[----:B---3--:R-:W-:-:S05]  /*9930*/  @P1 SHF.L.U32 R125, R126, 0x10, RZ ;  /* 0x000000107e7d1819 */ /* 0x008fca00000006ff */
[----:B0-----:R-:W-:Y:S01]  /*9940*/  @P1 FMUL R252, R125, R249 ;  /* 0x000000f97dfc1220 */ /* 0x001fe20000400000 */
[----:B------:R-:W-:-:S04]  /*9950*/  LOP3.LUT R125, R124, 0xff00, RZ, 0xc0, !PT ;  /* 0x0000ff007c7d7812 */ /* 0x000fc800078ec0ff */
[----:B------:R-:W-:-:S13]  /*9960*/  ISETP.NE.AND P1, PT, R125, 0x100, PT ;  /* 0x000001007d00780c */ /* 0x000fda0003f25270 */
[----:B------:R-:W0:Y:S01]  /*9970*/  @P1 LDC R249, c[0x0][0x398] ;  /* 0x0000e600fff91b82 */ /* 0x000e220000000800 */
[----:B------:R-:W-:-:S04]  /*9980*/  @P1 PRMT R125, R126, 0x7632, R125 ;  /* 0x000076327e7d1816 */ /* 0x000fc8000000007d */
[----:B------:R-:W-:-:S05]  /*9990*/  @P1 SHF.L.U32 R125, R125, 0x10, RZ ;  /* 0x000000107d7d1819 */ /* 0x000fca00000006ff */
[----:B0-----:R-:W-:Y:S01]  /*99a0*/  @P1 FMUL R251, R125, R249 ;  /* 0x000000f97dfb1220 */ /* 0x001fe20000400000 */
[C---:B------:R-:W-:Y:S02]  /*99b0*/  LOP3.LUT R125, R124.reuse, 0xff0000, RZ, 0xc0, !PT ;  /* 0x00ff00007c7d7812 */ /* 0x040fe400078ec0ff */
[----:B------:R-:W-:Y:S02]  /*99c0*/  LOP3.LUT R124, R124, 0xff000000, RZ, 0xc0, !PT ;  /* 0xff0000007c7c7812 */ /* 0x000fe400078ec0ff */
[----:B------:R-:W-:Y:S02]  /*99d0*/  ISETP.NE.AND P1, PT, R125, 0x10000, PT ;  /* 0x000100007d00780c */ /* 0x000fe40003f25270 */
[----:B------:R-:W-:Y:S02]  /*99e0*/  ISETP.NE.AND P3, PT, R124, 0x1000000, PT ;  /* 0x010000007c00780c */ /* 0x000fe40003f65270 */
[----:B------:R-:W-:-:S09]  /*99f0*/  MOV R249, 0xc61c4000 ;  /* 0xc61c400000f97802 */ /* 0x000fd20000000f00 */
[----:B------:R-:W0:Y:S01]  /*9a00*/  @P1 LDC R125, c[0x0][0x398] ;  /* 0x0000e600ff7d1b82 */ /* 0x000e220000000800 */
[----:B------:R-:W-:-:S05]  /*9a10*/  @P1 SHF.L.U32 R124, R127, 0x10, RZ ;  /* 0x000000107f7c1819 */ /* 0x000fca00000006ff */
[----:B0-----:R-:W-:Y:S01]  /*9a20*/  @P1 FMUL R250, R124, R125 ;  /* 0x0000007d7cfa1220 */ /* 0x001fe20000400000 */
[----:B------:R-:W-:Y:S01]  /*9a30*/  @P3 PRMT R124, R127, 0x7632, R124 ;  /* 0x000076327f7c3816 */ /* 0x000fe2000000007c */
[----:B------:R-:W0:Y:S03]  /*9a40*/  @P3 LDC R125, c[0x0][0x398] ;  /* 0x0000e600ff7d3b82 */ /* 0x000e260000000800 */
[----:B------:R-:W-:-:S05]  /*9a50*/  @P3 SHF.L.U32 R124, R124, 0x10, RZ ;  /* 0x000000107c7c3819 */ /* 0x000fca00000006ff */
[----:B0-----:R-:W-:-:S07]  /*9a60*/  @P3 FMUL R249, R124, R125 ;  /* 0x0000007d7cf93220 */ /* 0x001fce0000400000 */
.L_x_1419:
[----:B------:R-:W-:Y:S05]  /*9a70*/  BSYNC.RECONVERGENT B0 ;  /* 0x0000000000007941 */ /* 0x000fea0003800200 */
.L_x_1418:
[----:B------:R0:W-:Y:S04]  /*9a80*/  STL [R1+0x15c], R252 ;  /* 0x00015cfc01007387 */ /* 0x0001e80000100800 */
[----:B------:R-:W2:Y:S04]  /*9a90*/  LDL R124, [R1] ;  /* 0x00000000017c7983 */ /* 0x000ea80000100800 */
[----:B0-----:R-:W2:Y:S04]  /*9aa0*/  LDL R252, [R1+0x4] ;  /* 0x0000040001fc7983 */ /* 0x001ea80000100800 */
[----:B------:R0:W-:Y:S04]  /*9ab0*/  STL [R1+0x158], R251 ;  /* 0x000158fb01007387 */ /* 0x0001e80000100800 */
[----:B0-----:R-:W3:Y:S04]  /*9ac0*/  LDL R251, [R1+0x8] ;  /* 0x0000080001fb7983 */ /* 0x001ee80000100800 */
[----:B------:R0:W-:Y:S04]  /*9ad0*/  STL [R1+0x154], R250 ;  /* 0x000154fa01007387 */ /* 0x0001e80000100800 */
[----:B0-----:R-:W4:Y:S04]  /*9ae0*/  LDL R250, [R1+0xc] ;  /* 0x00000c0001fa7983 */ /* 0x001f280000100800 */
[----:B------:R0:W-:Y:S04]  /*9af0*/  STL [R1+0x150], R249 ;  /* 0x000150f901007387 */ /* 0x0001e80000100800 */
[----:B------:R-:W4:Y:S04]  /*9b00*/  LDL R127, [R1+0x18] ;  /* 0x00001800017f7983 */ /* 0x000f280000100800 */
[----:B------:R-:W4:Y:S04]  /*9b10*/  LDL R126, [R1+0x1c] ;  /* 0x00001c00017e7983 */ /* 0x000f280000100800 */
[----:B0-----:R-:W4:Y:S04]  /*9b20*/  LDL R249, [R1+0x10] ;  /* 0x0000100001f97983 */ /* 0x001f280000100800 */
[----:B------:R-:W4:Y:S04]  /*9b30*/  LDL R125, [R1+0x20] ;  /* 0x00002000017d7983 */ /* 0x000f280000100800 */
[----:B------:R0:W-:Y:S04]  /*9b40*/  STL [R1+0x148], R123 ;  /* 0x0001487b01007387 */ /* 0x0001e80000100800 */
[----:B0-----:R-:W4:Y:S04]  /*9b50*/  LDL.LU R123, [R1+0x24] ;  /* 0x00002400017b7983 */ /* 0x001f280000300800 */
[----:B------:R0:W-:Y:S04]  /*9b60*/  STL [R1+0x144], R122 ;  /* 0x0001447a01007387 */ /* 0x0001e80000100800 */
[----:B0-----:R-:W4:Y:S01]  /*9b70*/  LDL R122, [R1+0x14] ;  /* 0x00001400017a7983 */ /* 0x001f220000100800 */
[----:B--2---:R-:W-:-:S04]  /*9b80*/  FSETP.GT.AND P1, PT, R124, R252, PT ;  /* 0x000000fc7c00720b */ /* 0x004fc80003f24000 */
[----:B------:R-:W-:Y:S02]  /*9b90*/  FSEL R124, R124, R252, P1 ;  /* 0x000000fc7c7c7208 */ /* 0x000fe40000800000 */
[----:B------:R-:W2:Y:S02]  /*9ba0*/  LDL.LU R252, [R1+0x15c] ;  /* 0x00015c0001fc7983 */ /* 0x000ea40000300800 */
[----:B---3--:R-:W-:-:S04]  /*9bb0*/  FSETP.GT.AND P1, PT, R124, R251, PT ;  /* 0x000000fb7c00720b */ /* 0x008fc80003f24000 */
[----:B------:R-:W-:Y:S02]  /*9bc0*/  FSEL R124, R124, R251, P1 ;  /* 0x000000fb7c7c7208 */ /* 0x000fe40000800000 */
[----:B------:R-:W3:Y:S02]  /*9bd0*/  LDL.LU R251, [R1+0x158] ;  /* 0x0001580001fb7983 */ /* 0x000ee40000300800 */
[----:B----4-:R-:W-:-:S04]  /*9be0*/  FSETP.GT.AND P1, PT, R124, R250, PT ;  /* 0x000000fa7c00720b */ /* 0x010fc80003f24000 */
[----:B------:R-:W-:Y:S02]  /*9bf0*/  FSEL R124, R124, R250, P1 ;  /* 0x000000fa7c7c7208 */ /* 0x000fe40000800000 */
[----:B------:R-:W4:Y:S02]  /*9c00*/  LDL.LU R250, [R1+0x154] ;  /* 0x0001540001fa7983 */ /* 0x000f240000300800 */
[----:B------:R-:W-:-:S04]  /*9c10*/  FSETP.GT.AND P1, PT, R124, R249, PT ;  /* 0x000000f97c00720b */ /* 0x000fc80003f24000 */
[----:B------:R-:W-:Y:S02]  /*9c20*/  FSEL R124, R124, R249, P1 ;  /* 0x000000f97c7c7208 */ /* 0x000fe40000800000 */
[----:B------:R-:W4:Y:S02]  /*9c30*/  LDL.LU R249, [R1+0x150] ;  /* 0x0001500001f97983 */ /* 0x000f240000300800 */
        /* <DEDUP_REMOVED lines=494> */
[----:B--2---:R-:W-:-:S04]  /*bb20*/  FSETP.GT.AND P1, PT, R124, R252, PT ;  /* 0x000000fc7c00720b */ /* 0x004fc80003f24000 */
[----:B------:R-:W-:-:S04]  /*bb30*/  FSEL R124, R124, R252, P1 ;  /* 0x000000fc7c7c7208 */ /* 0x000fc80000800000 */
[----:B---3--:R-:W-:-:S04]  /*bb40*/  FSETP.GT.AND P1, PT, R124, R251, PT ;  /* 0x000000fb7c00720b */ /* 0x008fc80003f24000 */
[----:B------:R-:W-:-:S04]  /*bb50*/  FSEL R124, R124, R251, P1 ;  /* 0x000000fb7c7c7208 */ /* 0x000fc80000800000 */
[----:B----4-:R-:W-:-:S04]  /*bb60*/  FSETP.GT.AND P1, PT, R124, R250, PT ;  /* 0x000000fa7c00720b */ /* 0x010fc80003f24000 */
        /* <DEDUP_REMOVED lines=16> */
[----:B------:R-:W-:Y:S02]  /*bc70*/  MOV R126, 0x437c0000 ;  /* 0x437c0000007e7802 */ /* 0x000fe40000000f00 */
[----:B0-----:R-:W-:-:S04]  /*bc80*/  FSETP.GEU.AND P1, PT, R125, R124, PT ;  /* 0x0000007c7d00720b */ /* 0x001fc80003f2e000 */
[----:B------:R-:W-:Y:S01]  /*bc90*/  FSEL R125, R124, R125, !P1 ;  /* 0x0000007d7c7d7208 */ /* 0x000fe20004800000 */
[----:B------:R-:W-:-:S04]  /*bca0*/  HFMA2 R124, -RZ, RZ, 0.96630859375, -0.0022525787353515625 ;  /* 0x3bbb989dff7c7431 */ /* 0x000fc800000001ff */
[----:B------:R-:W-:-:S04]  /*bcb0*/  FADD R249, -R125, R249 ;  /* 0x000000f97df97221 */ /* 0x000fc80000000100 */
[----:B------:R-:W-:-:S04]  /*bcc0*/  FFMA.SAT R127, R249, R124, 0.5 ;  /* 0x3f000000f97f7423 */ /* 0x000fc8000000207c */
[----:B------:R-:W-:-:S04]  /*bcd0*/  FFMA.RM R127, R127, R126, 12582913 ;  /* 0x4b4000017f7f7423 */ /* 0x000fc8000000407e */
[----:B------:R-:W-:-:S04]  /*bce0*/  FADD R122, R127, -12583039 ;  /* 0xcb40007f7f7a7421 */ /* 0x000fc80000000000 */
[----:B------:R-:W-:-:S04]  /*bcf0*/  FFMA R122, R249, 1.4426950216293334961, -R122 ;  /* 0x3fb8aa3bf97a7823 */ /* 0x000fc8000000087a */
[----:B------:R-:W-:-:S04]  /*bd00*/  FFMA R249, R249, 1.925963033500011079e-08, R122 ;  /* 0x32a57060f9f97823 */ /* 0x000fc8000000007a */
[----:B------:R0:W1:Y:S02]  /*bd10*/  MUFU.EX2 R122, R249 ;  /* 0x000000f9007a7308 */ /* 0x0000640000000800 */
[----:B0-----:R-:W-:Y:S02]  /*bd20*/  SHF.L.U32 R249, R127, 0x17, RZ ;  /* 0x000000177ff97819 */ /* 0x001fe400000006ff */
[----:B------:R-:W2:Y:S03]  /*bd30*/  LDL.LU R127, [R1] ;  /* 0x00000000017f7983 */ /* 0x000ea60000300800 */
[----:B-1----:R-:W-:-:S05]  /*bd40*/  FMUL R122, R249, R122 ;  /* 0x0000007af97a7220 */ /* 0x002fca0000400000 */
[----:B------:R-:W-:Y:S04]  /*bd50*/  STL [R1+0x138], R122 ;  /* 0x0001387a01007387 */ /* 0x000fe80000100800 */
[----:B------:R0:W-:Y:S01]  /*bd60*/  STL [R1+0x14c], R122 ;  /* 0x00014c7a01007387 */ /* 0x0001e20000100800 */
[----:B--2---:R-:W-:-:S04]  /*bd70*/  FADD R127, -R125, R127 ;  /* 0x0000007f7d7f7221 */ /* 0x004fc80000000100 */
[----:B------:R-:W-:-:S04]  /*bd80*/  FFMA.SAT R249, R127, R124, 0.5 ;  /* 0x3f0000007ff97423 */ /* 0x000fc8000000207c */
[----:B------:R-:W-:-:S04]  /*bd90*/  FFMA.RM R249, R249, R126, 12582913 ;  /* 0x4b400001f9f97423 */ /* 0x000fc8000000407e */
[----:B0-----:R-:W-:-:S04]  /*bda0*/  FADD R122, R249, -12583039 ;  /* 0xcb40007ff97a7421 */ /* 0x001fc80000000000 */
[----:B------:R-:W-:-:S04]  /*bdb0*/  FFMA R122, R127, 1.4426950216293334961, -R122 ;  /* 0x3fb8aa3b7f7a7823 */ /* 0x000fc8000000087a */
[----:B------:R-:W-:-:S04]  /*bdc0*/  FFMA R127, R127, 1.925963033500011079e-08, R122 ;  /* 0x32a570607f7f7823 */ /* 0x000fc8000000007a */
[----:B------:R0:W1:Y:S02]  /*bdd0*/  MUFU.EX2 R122, R127 ;  /* 0x0000007f007a7308 */ /* 0x0000640000000800 */
[----:B0-----:R-:W2:Y:S01]  /*bde0*/  LDL.LU R127, [R1+0x4] ;  /* 0x00000400017f7983 */ /* 0x001ea20000300800 */
[----:B------:R-:W-:-:S05]  /*bdf0*/  SHF.L.U32 R249, R249, 0x17, RZ ;  /* 0x00000017f9f97819 */ /* 0x000fca00000006ff */
[----:B-1----:R-:W-:-:S05]  /*be00*/  FMUL R122, R249, R122 ;  /* 0x0000007af97a7220 */ /* 0x002fca0000400000 */
        /* <DEDUP_REMOVED lines=60> */
[C---:B------:R-:W-:Y:S02]  /*c1d0*/  FFMA R124, R127.reuse, 1.4426950216293334961, -R122 ;  /* 0x3fb8aa3b7f7c7823 */ /* 0x040fe4000000087a */
[----:B------:R-:W2:Y:S02]  /*c1e0*/  LDL.LU R122, [R1+0x20] ;  /* 0x00002000017a7983 */ /* 0x000ea40000300800 */
[----:B------:R-:W-:-:S04]  /*c1f0*/  FFMA R127, R127, 1.925963033500011079e-08, R124 ;  /* 0x32a570607f7f7823 */ /* 0x000fc8000000007c */
[----:B------:R0:W1:Y:S02]  /*c200*/  MUFU.EX2 R124, R127 ;  /* 0x0000007f007c7308 */ /* 0x0000640000000800 */
[----:B0-----:R-:W3:Y:S01]  /*c210*/  LDL.LU R127, [R1+0x1c] ;  /* 0x00001c00017f7983 */ /* 0x001ee20000300800 */
[----:B------:R-:W-:-:S05]  /*c220*/  SHF.L.U32 R249, R249, 0x17, RZ ;  /* 0x00000017f9f97819 */ /* 0x000fca00000006ff */
[----:B-1----:R-:W-:Y:S01]  /*c230*/  FMUL R249, R249, R124 ;  /* 0x0000007cf9f97220 */ /* 0x002fe20000400000 */
[----:B------:R-:W-:-:S04]  /*c240*/  HFMA2 R124, -RZ, RZ, 0.96630859375, -0.0022525787353515625 ;  /* 0x3bbb989dff7c7431 */ /* 0x000fc800000001ff */
[----:B------:R0:W-:Y:S01]  /*c250*/  STL [R1+0x120], R249 ;  /* 0x000120f901007387 */ /* 0x0001e20000100800 */
[C---:B------:R-:W-:Y:S01]  /*c260*/  FADD R130, -R125.reuse, R130 ;  /* 0x000000827d827221 */ /* 0x040fe20000000100 */
[C---:B------:R-:W-:Y:S01]  /*c270*/  FADD R131, -R125.reuse, R131 ;  /* 0x000000837d837221 */ /* 0x040fe20000000100 */
[C---:B------:R-:W-:Y:S01]  /*c280*/  FADD R118, -R125.reuse, R118 ;  /* 0x000000767d767221 */ /* 0x040fe20000000100 */
[C---:B------:R-:W-:Y:S01]  /*c290*/  FADD R119, -R125.reuse, R119 ;  /* 0x000000777d777221 */ /* 0x040fe20000000100 */
[C---:B------:R-:W-:Y:S01]  /*c2a0*/  FADD R120, -R125.reuse, R120 ;  /* 0x000000787d787221 */ /* 0x040fe20000000100 */
[----:B---3--:R-:W-:-:S04]  /*c2b0*/  FADD R127, -R125, R127 ;  /* 0x0000007f7d7f7221 */ /* 0x008fc80000000100 */
[----:B0-----:R-:W-:-:S04]  /*c2c0*/  FFMA.SAT R249, R127, R124, 0.5 ;  /* 0x3f0000007ff97423 */ /* 0x001fc8000000207c */
[----:B------:R-:W-:-:S04]  /*c2d0*/  FFMA.RM R249, R249, R126, 12582913 ;  /* 0x4b400001f9f97423 */ /* 0x000fc8000000407e */
[----:B------:R-:W-:-:S04]  /*c2e0*/  FADD R124, R249, -12583039 ;  /* 0xcb40007ff97c7421 */ /* 0x000fc80000000000 */
[----:B------:R-:W-:-:S04]  /*c2f0*/  FFMA R124, R127, 1.4426950216293334961, -R124 ;  /* 0x3fb8aa3b7f7c7823 */ /* 0x000fc8000000087c */
[----:B------:R-:W-:-:S06]  /*c300*/  FFMA R127, R127, 1.925963033500011079e-08, R124 ;  /* 0x32a570607f7f7823 */ /* 0x000fcc000000007c */
[----:B------:R-:W0:Y:S01]  /*c310*/  MUFU.EX2 R127, R127 ;  /* 0x0000007f007f7308 */ /* 0x000e220000000800 */
[----:B------:R-:W-:Y:S02]  /*c320*/  SHF.L.U32 R249, R249, 0x17, RZ ;  /* 0x00000017f9f97819 */ /* 0x000fe400000006ff */
[----:B------:R-:W-:-:S03]  /*c330*/  MOV R124, 0x3bbb989d ;  /* 0x3bbb989d007c7802 */ /* 0x000fc60000000f00 */
[----:B0-----:R-:W-:Y:S02]  /*c340*/  FMUL R249, R249, R127 ;  /* 0x0000007ff9f97220 */ /* 0x001fe40000400000 */
[----:B------:R-:W-:-:S04]  /*c350*/  FFMA.SAT R127, R130, R124, 0.5 ;  /* 0x3f000000827f7423 */ /* 0x000fc8000000207c */
[----:B------:R-:W-:Y:S01]  /*c360*/  FFMA.RM R127, R127, R126, 12582913 ;  /* 0x4b4000017f7f7423 */ /* 0x000fe2000000407e */
[----:B------:R0:W-:Y:S03]  /*c370*/  STL [R1+0x11c], R249 ;  /* 0x00011cf901007387 */ /* 0x0001e60000100800 */
[----:B0-----:R-:W-:-:S04]  /*c380*/  FADD R249, R127, -12583039 ;  /* 0xcb40007f7ff97421 */ /* 0x001fc80000000000 */
[----:B------:R-:W-:-:S04]  /*c390*/  FFMA R249, R130, 1.4426950216293334961, -R249 ;  /* 0x3fb8aa3b82f97823 */ /* 0x000fc800000008f9 */
[----:B------:R-:W-:-:S06]  /*c3a0*/  FFMA R130, R130, 1.925963033500011079e-08, R249 ;  /* 0x32a5706082827823 */ /* 0x000fcc00000000f9 */
[----:B------:R-:W0:Y:S01]  /*c3b0*/  MUFU.EX2 R130, R130 ;  /* 0x0000008200827308 */ /* 0x000e220000000800 */
[----:B------:R-:W-:-:S05]  /*c3c0*/  SHF.L.U32 R127, R127, 0x17, RZ ;  /* 0x000000177f7f7819 */ /* 0x000fca00000006ff */
[----:B0-----:R-:W-:Y:S01]  /*c3d0*/  FMUL R130, R127, R130 ;  /* 0x000000827f827220 */ /* 0x001fe20000400000 */
[----:B------:R-:W-:-:S04]  /*c3e0*/  FFMA.SAT R127, R131, R124, 0.5 ;  /* 0x3f000000837f7423 */ /* 0x000fc8000000207c */
[----:B------:R-:W-:Y:S01]  /*c3f0*/  FFMA.RM R127, R127, R126, 12582913 ;  /* 0x4b4000017f7f7423 */ /* 0x000fe2000000407e */
[----:B------:R0:W-:Y:S03]  /*c400*/  STL [R1+0x118], R130 ;  /* 0x0001188201007387 */ /* 0x0001e60000100800 */
[----:B0-----:R-:W-:-:S04]  /*c410*/  FADD R130, R127, -12583039 ;  /* 0xcb40007f7f827421 */ /* 0x001fc80000000000 */
[----:B------:R-:W-:-:S04]  /*c420*/  FFMA R130, R131, 1.4426950216293334961, -R130 ;  /* 0x3fb8aa3b83827823 */ /* 0x000fc80000000882 */
[----:B------:R-:W-:-:S06]  /*c430*/  FFMA R130, R131, 1.925963033500011079e-08, R130 ;  /* 0x32a5706083827823 */ /* 0x000fcc0000000082 */
[----:B------:R-:W0:Y:S01]  /*c440*/  MUFU.EX2 R130, R130 ;  /* 0x0000008200827308 */ /* 0x000e220000000800 */
[----:B------:R-:W-:Y:S01]  /*c450*/  SHF.L.U32 R127, R127, 0x17, RZ ;  /* 0x000000177f7f7819 */ /* 0x000fe200000006ff */
[----:B--2---:R-:W-:-:S04]  /*c460*/  FADD R131, -R125, R122 ;  /* 0x0000007a7d837221 */ /* 0x004fc80000000100 */
[----:B0-----:R-:W-:Y:S01]  /*c470*/  FMUL R122, R127, R130 ;  /* 0x000000827f7a7220 */ /* 0x001fe20000400000 */
[----:B------:R-:W-:-:S04]  /*c480*/  FFMA.SAT R127, R131, R124, 0.5 ;  /* 0x3f000000837f7423 */ /* 0x000fc8000000207c */
[----:B------:R-:W-:-:S04]  /*c490*/  FFMA.RM R127, R127, R126, 12582913 ;  /* 0x4b4000017f7f7423 */ /* 0x000fc8000000407e */
[----:B------:R-:W-:-:S04]  /*c4a0*/  FADD R130, R127, -12583039 ;  /* 0xcb40007f7f827421 */ /* 0x000fc80000000000 */
[----:B------:R-:W-:-:S04]  /*c4b0*/  FFMA R130, R131, 1.4426950216293334961, -R130 ;  /* 0x3fb8aa3b83827823 */ /* 0x000fc80000000882 */
[----:B------:R-:W-:-:S06]  /*c4c0*/  FFMA R130, R131, 1.925963033500011079e-08, R130 ;  /* 0x32a5706083827823 */ /* 0x000fcc0000000082 */
[----:B------:R-:W0:Y:S01]  /*c4d0*/  MUFU.EX2 R130, R130 ;  /* 0x0000008200827308 */ /* 0x000e220000000800 */
[----:B------:R-:W-:Y:S01]  /*c4e0*/  SHF.L.U32 R127, R127, 0x17, RZ ;  /* 0x000000177f7f7819 */ /* 0x000fe200000006ff */
[----:B------:R-:W-:Y:S01]  /*c4f0*/  FADD R131, -R125, R123 ;  /* 0x0000007b7d837221 */ /* 0x000fe20000000100 */
[----:B------:R0:W-:Y:S03]  /*c500*/  STL [R1+0x114], R122 ;  /* 0x0001147a01007387 */ /* 0x0001e60000100800 */
        /* <DEDUP_REMOVED lines=8> */
[----:B------:R0:W-:Y:S04]  /*c590*/  STL [R1+0x110], R122 ;  /* 0x0001107a01007387 */ /* 0x0001e80000100800 */
        /* <DEDUP_REMOVED lines=17> */
[----:B------:R-:W-:Y:S04]  /*c6b0*/  STL [R1+0x98], R122 ;  /* 0x0000987a01007387 */ /* 0x000fe80000100800 */
        /* <DEDUP_REMOVED lines=9> */
[----:B------:R-:W-:-:S04]  /*c750*/  FADD R121, -R125, R121 ;  /* 0x000000797d797221 */ /* 0x000fc80000000100 */
        /* <DEDUP_REMOVED lines=634> */
[----:B------:R-:W-:-:S04]  /*ef00*/  FFMA R55, R56, 1.925963033500011079e-08, R55 ;  /* 0x32a5706038377823 */ /* 0x000fc80000000037 */
        /* <DEDUP_REMOVED lines=1505> */
[----:B------:R-:W-:Y:S01]  /*14d20*/  FADD R227, -R125, R227 ;  /* 0x000000e37de37221 */ /* 0x000fe20000000100 */
[----:B------:R1:W-:Y:S04]  /*14d30*/  STL [R1+0x8], R122 ;  /* 0x0000087a01007387 */ /* 0x0003e80000100800 */
[----:B------:R2:W-:Y:S04]  /*14d40*/  STL [R1], R123 ;  /* 0x0000007b01007387 */ /* 0x0005e80000100800 */
[----:B------:R-:W3:Y:S04]  /*14d50*/  LDL R185, [R1+0xfc] ;  /* 0x0000fc0001b97983 */ /* 0x000ee80000100800 */
[----:B------:R-:W4:Y:S01]  /*14d60*/  LDL R198, [R1+0x134] ;  /* 0x0001340001c67983 */ /* 0x000f220000100800 */
[----:B0-----:R-:W-:Y:S01]  /*14d70*/  FMUL R175, R128, R175 ;  /* 0x000000af80af7220 */ /* 0x001fe20000400000 */
[----:B------:R-:W-:-:S02]  /*14d80*/  FFMA.SAT R128, R227, R124, 0.5 ;  /* 0x3f000000e3807423 */ /* 0x000fc4000000207c */
[----:B------:R-:W2:Y:S02]  /*14d90*/  LDL R197, [R1+0x130] ;  /* 0x0001300001c57983 */ /* 0x000ea40000100800 */
[----:B------:R-:W-:Y:S02]  /*14da0*/  FFMA.RM R128, R128, R126, 12582913 ;  /* 0x4b40000180807423 */ /* 0x000fe4000000407e */
[----:B------:R-:W2:Y:S02]  /*14db0*/  LDL R196, [R1+0x124] ;  /* 0x0001240001c47983 */ /* 0x000ea40000100800 */
[----:B------:R-:W-:Y:S02]  /*14dc0*/  FADD R129, R128, -12583039 ;  /* 0xcb40007f80817421 */ /* 0x000fe40000000000 */
[----:B------:R-:W2:Y:S02]  /*14dd0*/  LDL R195, [R1+0x12c] ;  /* 0x00012c0001c37983 */ /* 0x000ea40000100800 */
[----:B------:R-:W-:-:S02]  /*14de0*/  FFMA R129, R227, 1.4426950216293334961, -R129 ;  /* 0x3fb8aa3be3817823 */ /* 0x000fc40000000881 */
[----:B------:R-:W2:Y:S02]  /*14df0*/  LDL R194, [R1+0x128] ;  /* 0x0001280001c27983 */ /* 0x000ea40000100800 */
[----:B------:R-:W-:Y:S02]  /*14e00*/  FFMA R129, R227, 1.925963033500011079e-08, R129 ;  /* 0x32a57060e3817823 */ /* 0x000fe40000000081 */
[----:B------:R-:W2:Y:S02]  /*14e10*/  LDL R193, [R1+0x120] ;  /* 0x0001200001c17983 */ /* 0x000ea40000100800 */
[----:B------:R-:W0:Y:S02]  /*14e20*/  MUFU.EX2 R176, R129 ;  /* 0x0000008100b07308 */ /* 0x000e240000000800 */
[----:B------:R-:W2:Y:S01]  /*14e30*/  LDL R192, [R1+0x11c] ;  /* 0x00011c0001c07983 */ /* 0x000ea20000100800 */
[----:B------:R-:W-:Y:S01]  /*14e40*/  SHF.L.U32 R128, R128, 0x17, RZ ;  /* 0x0000001780807819 */ /* 0x000fe200000006ff */
[----:B------:R-:W-:-:S02]  /*14e50*/  FADD R228, -R125, R228 ;  /* 0x000000e47de47221 */ /* 0x000fc40000000100 */
[----:B------:R-:W2:Y:S04]  /*14e60*/  LDL R191, [R1+0x118] ;  /* 0x0001180001bf7983 */ /* 0x000ea80000100800 */
[----:B------:R-:W2:Y:S04]  /*14e70*/  LDL R190, [R1+0x114] ;  /* 0x0001140001be7983 */ /* 0x000ea80000100800 */
[----:B------:R-:W2:Y:S01]  /*14e80*/  LDL R189, [R1+0x110] ;  /* 0x0001100001bd7983 */ /* 0x000ea20000100800 */
[----:B0-----:R-:W-:Y:S01]  /*14e90*/  FMUL R176, R128, R176 ;  /* 0x000000b080b07220 */ /* 0x001fe20000400000 */
[----:B------:R-:W-:-:S02]  /*14ea0*/  FFMA.SAT R128, R228, R124, 0.5 ;  /* 0x3f000000e4807423 */ /* 0x000fc4000000207c */
[----:B------:R-:W2:Y:S02]  /*14eb0*/  LDL R187, [R1+0x90] ;  /* 0x0000900001bb7983 */ /* 0x000ea40000100800 */
[----:B------:R-:W-:Y:S02]  /*14ec0*/  FFMA.RM R128, R128, R126, 12582913 ;  /* 0x4b40000180807423 */ /* 0x000fe4000000407e */
[----:B------:R-:W2:Y:S02]  /*14ed0*/  LDL R186, [R1+0x98] ;  /* 0x0000980001ba7983 */ /* 0x000ea40000100800 */
[----:B------:R-:W-:Y:S02]  /*14ee0*/  FADD R129, R128, -12583039 ;  /* 0xcb40007f80817421 */ /* 0x000fe40000000000 */
[----:B------:R-:W2:Y:S02]  /*14ef0*/  LDL R184, [R1+0x94] ;  /* 0x0000940001b87983 */ /* 0x000ea40000100800 */
[C---:B------:R-:W-:Y:S01]  /*14f00*/  FFMA R129, R228.reuse, 1.4426950216293334961, -R129 ;  /* 0x3fb8aa3be4817823 */ /* 0x040fe20000000881 */
[C---:B------:R-:W-:Y:S01]  /*14f10*/  FADD R248, -R125.reuse, R248 ;  /* 0x000000f87df87221 */ /* 0x040fe20000000100 */
[C---:B------:R-:W-:Y:S01]  /*14f20*/  FADD R247, -R125.reuse, R247 ;  /* 0x000000f77df77221 */ /* 0x040fe20000000100 */
[C---:B------:R-:W-:Y:S01]  /*14f30*/  FADD R246, -R125.reuse, R246 ;  /* 0x000000f67df67221 */ /* 0x040fe20000000100 */
[----:B------:R-:W-:Y:S01]  /*14f40*/  FFMA R129, R228, 1.925963033500011079e-08, R129 ;  /* 0x32a57060e4817823 */ /* 0x000fe20000000081 */
[----:B------:R-:W-:Y:S01]  /*14f50*/  FADD R252, -R125, R252 ;  /* 0x000000fc7dfc7221 */ /* 0x000fe20000000100 */
[----:B------:R-:W2:Y:S02]  /*14f60*/  LDL R212, [R1+0x8c] ;  /* 0x00008c0001d47983 */ /* 0x000ea40000100800 */
[----:B------:R-:W0:Y:S01]  /*14f70*/  MUFU.EX2 R177, R129 ;  /* 0x0000008100b17308 */ /* 0x000e220000000800 */
[----:B------:R-:W-:Y:S01]  /*14f80*/  SHF.L.U32 R128, R128, 0x17, RZ ;  /* 0x0000001780807819 */ /* 0x000fe200000006ff */
[----:B------:R-:W2:Y:S04]  /*14f90*/  LDL R216, [R1+0x84] ;  /* 0x0000840001d87983 */ /* 0x000ea80000100800 */
[----:B------:R-:W2:Y:S04]  /*14fa0*/  LDL R215, [R1+0x88] ;  /* 0x0000880001d77983 */ /* 0x000ea80000100800 */
[----:B------:R-:W2:Y:S04]  /*14fb0*/  LDL R214, [R1+0x80] ;  /* 0x0000800001d67983 */ /* 0x000ea80000100800 */
[----:B------:R-:W2:Y:S01]  /*14fc0*/  LDL R213, [R1+0x7c] ;  /* 0x00007c0001d57983 */ /* 0x000ea20000100800 */
[----:B0-----:R-:W-:Y:S01]  /*14fd0*/  FMUL R177, R128, R177 ;  /* 0x000000b180b17220 */ /* 0x001fe20000400000 */
[----:B------:R-:W-:-:S02]  /*14fe0*/  FFMA.SAT R128, R248, R124, 0.5 ;  /* 0x3f000000f8807423 */ /* 0x000fc4000000207c */
[----:B------:R-:W2:Y:S02]  /*14ff0*/  LDL R211, [R1+0x74] ;  /* 0x0000740001d37983 */ /* 0x000ea40000100800 */
[----:B------:R-:W-:Y:S01]  /*15000*/  FFMA.RM R128, R128, R126, 12582913 ;  /* 0x4b40000180807423 */ /* 0x000fe2000000407e */
[C---:B------:R-:W-:Y:S01]  /*15010*/  FADD R251, -R125.reuse, R251 ;  /* 0x000000fb7dfb7221 */ /* 0x040fe20000000100 */
[----:B------:R-:W2:Y:S02]  /*15020*/  LDL R210, [R1+0x78] ;  /* 0x0000780001d27983 */ /* 0x000ea40000100800 */
[----:B------:R-:W-:Y:S01]  /*15030*/  FADD R129, R128, -12583039 ;  /* 0xcb40007f80817421 */ /* 0x000fe20000000000 */
[----:B------:R-:W-:Y:S01]  /*15040*/  FADD R250, -R125, R250 ;  /* 0x000000fa7dfa7221 */ /* 0x000fe20000000100 */
[----:B------:R-:W2:Y:S02]  /*15050*/  LDL R209, [R1+0x70] ;  /* 0x0000700001d17983 */ /* 0x000ea40000100800 */
[----:B------:R-:W-:-:S02]  /*15060*/  FFMA R129, R248, 1.4426950216293334961, -R129 ;  /* 0x3fb8aa3bf8817823 */ /* 0x000fc40000000881 */
[----:B------:R-:W2:Y:S02]  /*15070*/  LDL R208, [R1+0x6c] ;  /* 0x00006c0001d07983 */ /* 0x000ea40000100800 */
[----:B------:R-:W-:Y:S02]  /*15080*/  FFMA R129, R248, 1.925963033500011079e-08, R129 ;  /* 0x32a57060f8817823 */ /* 0x000fe40000000081 */
        /* <DEDUP_REMOVED lines=16> */
[----:B------:R-:W-:-:S04]  /*15190*/  FFMA R129, R247, 1.925963033500011079e-08, R129 ;  /* 0x32a57060f7817823 */ /* 0x000fc80000000081 */
[----:B------:R-:W0:Y:S01]  /*151a0*/  MUFU.EX2 R179, R129 ;  /* 0x0000008100b37308 */ /* 0x000e220000000800 */
[----:B------:R-:W-:-:S05]  /*151b0*/  SHF.L.U32 R128, R128, 0x17, RZ ;  /* 0x0000001780807819 */ /* 0x000fca00000006ff */
        /* <DEDUP_REMOVED lines=16> */
[----:B------:R-:W-:Y:S01]  /*152c0*/  FFMA.SAT R128, R252, R124, 0.5 ;  /* 0x3f000000fc807423 */ /* 0x000fe2000000207c */
[----:B------:R-:W-:-:S03]  /*152d0*/  SHF.L.U32 R129, R129, 0x17, RZ ;  /* 0x0000001781817819 */ /* 0x000fc600000006ff */
[----:B------:R-:W-:Y:S02]  /*152e0*/  FFMA.RM R128, R128, R126, 12582913 ;  /* 0x4b40000180807423 */ /* 0x000fe4000000407e */
[----:B0-----:R-:W-:Y:S02]  /*152f0*/  FMUL R180, R129, R180 ;  /* 0x000000b481b47220 */ /* 0x001fe40000400000 */
[----:B------:R-:W-:-:S04]  /*15300*/  FADD R129, R128, -12583039 ;  /* 0xcb40007f80817421 */ /* 0x000fc80000000000 */
[----:B------:R-:W-:-:S04]  /*15310*/  FFMA R129, R252, 1.4426950216293334961, -R129 ;  /* 0x3fb8aa3bfc817823 */ /* 0x000fc80000000881 */
[----:B------:R-:W-:-:S04]  /*15320*/  FFMA R129, R252, 1.925963033500011079e-08, R129 ;  /* 0x32a57060fc817823 */ /* 0x000fc80000000081 */
[----:B------:R-:W0:Y:S01]  /*15330*/  MUFU.EX2 R181, R129 ;  /* 0x0000008100b57308 */ /* 0x000e220000000800 */
[----:B------:R-:W-:-:S05]  /*15340*/  SHF.L.U32 R128, R128, 0x17, RZ ;  /* 0x0000001780807819 */ /* 0x000fca00000006ff */
[----:B0-----:R-:W-:Y:S01]  /*15350*/  FMUL R181, R128, R181 ;  /* 0x000000b580b57220 */ /* 0x001fe20000400000 */
[-C--:B------:R-:W-:Y:S01]  /*15360*/  FFMA.SAT R128, R251, R124.reuse, 0.5 ;  /* 0x3f000000fb807423 */ /* 0x080fe2000000207c */
[----:B------:R-:W-:-:S04]  /*15370*/  FFMA.SAT R124, R250, R124, 0.5 ;  /* 0x3f000000fa7c7423 */ /* 0x000fc8000000207c */
[-C--:B------:R-:W-:Y:S01]  /*15380*/  FFMA.RM R124, R124, R126.reuse, 12582913 ;  /* 0x4b4000017c7c7423 */ /* 0x080fe2000000407e */
[----:B------:R-:W-:-:S03]  /*15390*/  FFMA.RM R128, R128, R126, 12582913 ;  /* 0x4b40000180807423 */ /* 0x000fc6000000407e */
[----:B------:R-:W-:-:S04]  /*153a0*/  FADD R126, R124, -12583039 ;  /* 0xcb40007f7c7e7421 */ /* 0x000fc80000000000 */
[----:B------:R-:W-:-:S04]  /*153b0*/  FFMA R126, R250, 1.4426950216293334961, -R126 ;  /* 0x3fb8aa3bfa7e7823 */ /* 0x000fc8000000087e */
[----:B------:R-:W-:-:S04]  /*153c0*/  FFMA R126, R250, 1.925963033500011079e-08, R126 ;  /* 0x32a57060fa7e7823 */ /* 0x000fc8000000007e */
[----:B------:R-:W0:Y:S01]  /*153d0*/  MUFU.EX2 R183, R126 ;  /* 0x0000007e00b77308 */ /* 0x000e220000000800 */
[----:B------:R-:W-:-:S05]  /*153e0*/  SHF.L.U32 R124, R124, 0x17, RZ ;  /* 0x000000177c7c7819 */ /* 0x000fca00000006ff */
[----:B0-----:R-:W-:Y:S01]  /*153f0*/  FMUL R183, R124, R183 ;  /* 0x000000b77cb77220 */ /* 0x001fe20000400000 */
[----:B---3--:R-:W-:-:S04]  /*15400*/  FADD R124, RZ, R185 ;  /* 0x000000b9ff7c7221 */ /* 0x008fc80000000000 */
[----:B----4-:R-:W-:Y:S02]  /*15410*/  FADD R124, R124, R198 ;  /* 0x000000c67c7c7221 */ /* 0x010fe40000000000 */
[----:B------:R-:W3:Y:S02]  /*15420*/  LDL R198, [R1+0x48] ;  /* 0x0000480001c67983 */ /* 0x000ee40000100800 */
[----:B--2---:R-:W-:Y:S02]  /*15430*/  FADD R124, R124, R197 ;  /* 0x000000c57c7c7221 */ /* 0x004fe40000000000 */
[----:B------:R-:W2:Y:S02]  /*15440*/  LDL R197, [R1+0x40] ;  /* 0x0000400001c57983 */ /* 0x000ea40000100800 */
[----:B------:R-:W-:Y:S02]  /*15450*/  FADD R124, R124, R196 ;  /* 0x000000c47c7c7221 */ /* 0x000fe40000000000 */
[----:B------:R-:W4:Y:S02]  /*15460*/  LDL R196, [R1+0x3c] ;  /* 0x00003c0001c47983 */ /* 0x000f240000100800 */
[----:B------:R-:W-:-:S02]  /*15470*/  FADD R124, R124, R195 ;  /* 0x000000c37c7c7221 */ /* 0x000fc40000000000 */
[----:B------:R-:W4:Y:S02]  /*15480*/  LDL R195, [R1+0x38] ;  /* 0x0000380001c37983 */ /* 0x000f240000100800 */
[----:B------:R-:W-:Y:S02]  /*15490*/  FADD R124, R124, R194 ;  /* 0x000000c27c7c7221 */ /* 0x000fe40000000000 */
[----:B------:R-:W4:Y:S02]  /*154a0*/  LDL R194, [R1+0xa8] ;  /* 0x0000a80001c27983 */ /* 0x000f240000100800 */
        /* <DEDUP_REMOVED lines=52> */
[----:B---3--:R-:W-:Y:S02]  /*157f0*/  FADD R124, R124, R198 ;  /* 0x000000c67c7c7221 */ /* 0x008fe40000000000 */
[----:B------:R-:W3:Y:S02]  /*15800*/  LDL R198, [R1+0x34] ;  /* 0x0000340001c67983 */ /* 0x000ee40000100800 */
[----:B--2---:R-:W-:Y:S02]  /*15810*/  FADD R124, R124, R197 ;  /* 0x000000c57c7c7221 */ /* 0x004fe40000000000 */
[----:B------:R-:W2:Y:S02]  /*15820*/  LDL R197, [R1+0x10c] ;  /* 0x00010c0001c57983 */ /* 0x000ea40000100800 */
[----:B----4-:R-:W-:-:S02]  /*15830*/  FADD R124, R124, R196 ;  /* 0x000000c47c7c7221 */ /* 0x010fc40000000000 */
        /* <DEDUP_REMOVED lines=39> */
[----:B---3--:R-:W-:-:S04]  /*15ab0*/  FADD R124, R124, R198 ;  /* 0x000000c67c7c7221 */ /* 0x008fc80000000000 */
[----:B--2---:R-:W-:-:S04]  /*15ac0*/  FADD R124, R124, R197 ;  /* 0x000000c57c7c7221 */ /* 0x004fc80000000000 */
[----:B----4-:R-:W-:-:S04]  /*15ad0*/  FADD R124, R124, R196 ;  /* 0x000000c47c7c7221 */ /* 0x010fc80000000000 */
        /* <DEDUP_REMOVED lines=10> */
[----:B------:R-:W-:Y:S02]  /*15b80*/  FADD R124, R124, R122 ;  /* 0x0000007a7c7c7221 */ /* 0x000fe40000000000 */
[----:B-1----:R-:W2:Y:S02]  /*15b90*/  LDL.LU R122, [R1+0x14c] ;  /* 0x00014c00017a7983 */ /* 0x002ea40000300800 */
[----:B------:R-:W-:Y:S01]  /*15ba0*/  FADD R124, R124, R123 ;  /* 0x0000007b7c7c7221 */ /* 0x000fe20000000000 */
[----:B------:R-:W-:Y:S01]  /*15bb0*/  FADD R129, R128, -12583039 ;  /* 0xcb40007f80817421 */ /* 0x000fe20000000000 */
[----:B------:R0:W5:Y:S02]  /*15bc0*/  LDL.LU R123, [R1+0x148] ;  /* 0x00014800017b7983 */ /* 0x0001640000300800 */
        /* <DEDUP_REMOVED lines=167> */
[----:B------:R-:W-:-:S03]  /*16640*/  FFMA R129, R251, 1.4426950216293334961, -R129 ;  /* 0x3fb8aa3bfb817823 */ /* 0x000fc60000000881 */
[----:B------:R-:W-:Y:S01]  /*16650*/  FADD R124, R124, R175 ;  /* 0x000000af7c7c7221 */ /* 0x000fe20000000000 */
[----:B------:R-:W-:-:S03]  /*16660*/  FFMA R129, R251, 1.925963033500011079e-08, R129 ;  /* 0x32a57060fb817823 */ /* 0x000fc60000000081 */
[----:B------:R-:W-:Y:S01]  /*16670*/  FADD R124, R124, R176 ;  /* 0x000000b07c7c7221 */ /* 0x000fe20000000000 */
[----:B------:R-:W1:Y:S03]  /*16680*/  MUFU.EX2 R182, R129 ;  /* 0x0000008100b67308 */ /* 0x000e660000000800 */
[----:B------:R-:W-:-:S04]  /*16690*/  FADD R124, R124, R177 ;  /* 0x000000b17c7c7221 */ /* 0x000fc80000000000 */
[----:B------:R-:W-:-:S04]  /*166a0*/  FADD R124, R124, R178 ;  /* 0x000000b27c7c7221 */ /* 0x000fc80000000000 */
[----:B------:R-:W-:Y:S01]  /*166b0*/  FADD R124, R124, R179 ;  /* 0x000000b37c7c7221 */ /* 0x000fe20000000000 */
[----:B------:R-:W-:-:S03]  /*166c0*/  SHF.L.U32 R128, R128, 0x17, RZ ;  /* 0x0000001780807819 */ /* 0x000fc600000006ff */
[----:B------:R-:W-:-:S04]  /*166d0*/  FADD R124, R124, R2 ;  /* 0x000000027c7c7221 */ /* 0x000fc80000000000 */
[----:B------:R-:W-:Y:S01]  /*166e0*/  FADD R124, R124, R180 ;  /* 0x000000b47c7c7221 */ /* 0x000fe20000000000 */
[----:B-1----:R-:W-:-:S03]  /*166f0*/  FMUL R182, R128, R182 ;  /* 0x000000b680b67220 */ /* 0x002fc60000400000 */
[----:B------:R-:W-:-:S04]  /*16700*/  FADD R124, R124, R181 ;  /* 0x000000b57c7c7221 */ /* 0x000fc80000000000 */
[----:B------:R-:W-:-:S04]  /*16710*/  FADD R124, R124, R182 ;  /* 0x000000b67c7c7221 */ /* 0x000fc80000000000 */
[----:B------:R-:W-:-:S04]  /*16720*/  FADD R124, R124, R183 ;  /* 0x000000b77c7c7221 */ /* 0x000fc80000000000 */
[----:B--2---:R-:W-:Y:S02]  /*16730*/  FADD R124, R124, R122 ;  /* 0x0000007a7c7c7221 */ /* 0x004fe40000000000 */
[----:B------:R0:W5:Y:S04]  /*16740*/  LDL.LU R122, [R1+0x144] ;  /* 0x00014400017a7983 */ /* 0x0001680000300800 */
        /* <DEDUP_REMOVED lines=23> */
[----:B-----5:R-:W-:Y:S05]  /*168c0*/  CALL.REL.NOINC `($__internal_1_$__cuda_sm3x_div_rn_noftz_f32_slowpath) ;  /* 0x0000010000107944 */ /* 0x020fea0003c00000 */
[----:B------:R-:W-:-:S07]  /*168d0*/  MOV R124, R188 ;  /* 0x000000bc007c7202 */ /* 0x000fce0000000f00 */
.L_x_1421:
[----:B------:R-:W-:Y:S05]  /*168e0*/  BSYNC.RECONVERGENT B2 ;  /* 0x0000000000027941 */ /* 0x000fea0003800200 */
.L_x_1420:
        /* <DEDUP_REMOVED lines=12> */
[----:B-----5:R-:W-:Y:S05]  /*169b0*/  CALL.REL.NOINC `($__internal_1_$__cuda_sm3x_div_rn_noftz_f32_slowpath) ;  /* 0x000000fc00d47944 */ /* 0x020fea0003c00000 */
[----:B------:R-:W-:-:S07]  /*169c0*/  MOV R185, R188 ;  /* 0x000000bc00b97202 */ /* 0x000fce0000000f00 */
.L_x_1423:
[----:B------:R-:W-:Y:S05]  /*169d0*/  BSYNC.RECONVERGENT B2 ;  /* 0x0000000000027941 */ /* 0x000fea0003800200 */
.L_x_1422:
        /* <DEDUP_REMOVED lines=14> */
.L_x_1425:
[----:B------:R-:W-:Y:S05]  /*16ac0*/  BSYNC.RECONVERGENT B2 ;  /* 0x0000000000027941 */ /* 0x000fea0003800200 */
.L_x_1424:
        /* <DEDUP_REMOVED lines=13> */
[----:B-----5:R-:W-:Y:S05]  /*16ba0*/  CALL.REL.NOINC `($__internal_1_$__cuda_sm3x_div_rn_noftz_f32_slowpath) ;  /* 0x000000fc00587944 */ /* 0x020fea0003c00000 */
[----:B------:R-:W-:-:S07]  /*16bb0*/  MOV R129, R188 ;  /* 0x000000bc00817202 */ /* 0x000fce0000000f00 */
.L_x_1427:
[----:B------:R-:W-:Y:S05]  /*16bc0*/  BSYNC.RECONVERGENT B2 ;  /* 0x0000000000027941 */ /* 0x000fea0003800200 */
.L_x_1426:
        /* <DEDUP_REMOVED lines=20> */
[----:B-----5:R-:W-:-:S04]  /*16d10*/  IADD3 R129, PT, PT, R122, 0x100, RZ ;  /* 0x000001007a817810 */ /* 0x020fc80007ffe0ff */
[----:B-1----:R-:W-:Y:S01]  /*16d20*/  ISETP.GE.AND P2, PT, R129, UR6, PT ;  /* 0x0000000681007c0c */ /* 0x002fe2000bf46270 */
[----:B0-----:R-:W-:-:S12]  /*16d30*/  @!P0 BRA `(.L_x_1429) ;  /* 0x00000000000c8947 */ /* 0x001fd80003800000 */
[----:B------:R-:W-:-:S07]  /*16d40*/  MOV R129, 0x16d60 ;  /* 0x00016d6000817802 */ /* 0x000fce0000000f00 */
[----:B------:R-:W-:Y:S05]  /*16d50*/  CALL.REL.NOINC `($__internal_1_$__cuda_sm3x_div_rn_noftz_f32_slowpath) ;  /* 0x000000f800ec7944 */ /* 0x000fea0003c00000 */
[----:B------:R-:W-:-:S07]  /*16d60*/  MOV R186, R188 ;  /* 0x000000bc00ba7202 */ /* 0x000fce0000000f00 */
.L_x_1429:
[----:B------:R-:W-:Y:S05]  /*16d70*/  BSYNC.RECONVERGENT B2 ;  /* 0x0000000000027941 */ /* 0x000fea0003800200 */
.L_x_1428:
        /* <DEDUP_REMOVED lines=12> */
[----:B------:R-:W-:Y:S05]  /*16e40*/  CALL.REL.NOINC `($__internal_1_$__cuda_sm3x_div_rn_noftz_f32_slowpath) ;  /* 0x000000f800b07944 */ /* 0x000fea0003c00000 */
[----:B------:R-:W-:-:S07]  /*16e50*/  MOV R187, R188 ;  /* 0x000000bc00bb7202 */ /* 0x000fce0000000f00 */
.L_x_1431:
[----:B------:R-:W-:Y:S05]  /*16e60*/  BSYNC.RECONVERGENT B2 ;  /* 0x0000000000027941 */ /* 0x000fea0003800200 */
.L_x_1430:
        /* <DEDUP_REMOVED lines=14> */
.L_x_1433:
[----:B------:R-:W-:Y:S05]  /*16f50*/  BSYNC.RECONVERGENT B2 ;  /* 0x0000000000027941 */ /* 0x000fea0003800200 */
.L_x_1432:
        /* <DEDUP_REMOVED lines=13> */
[----:B------:R-:W-:Y:S05]  /*17030*/  CALL.REL.NOINC `($__internal_1_$__cuda_sm3x_div_rn_noftz_f32_slowpath) ;  /* 0x000000f800347944 */ /* 0x000fea0003c00000 */
.L_x_1435:
[----:B------:R-:W-:Y:S05]  /*17040*/  BSYNC.RECONVERGENT B2 ;  /* 0x0000000000027941 */ /* 0x000fea0003800200 */
.L_x_1434:
[----:B------:R-:W-:Y:S02]  /*17050*/  F2FP.BF16.F32.PACK_AB R128, R187, R186 ;  /* 0x000000babb80723e */ /* 0x000fe400000010ff */
[----:B------:R-:W-:-:S05]  /*17060*/  F2FP.BF16.F32.PACK_AB R129, R188, R185 ;  /* 0x000000b9bc81723e */ /* 0x000fca00000010ff */
[----:B------:R0:W-:Y:S01]  /*17070*/  STG.E.64 desc[UR4][R124.64+0x100], R128 ;  /* 0x000100807c007986 */ /* 0x0001e2000c101b04 */
[----:B------:R-:W-:Y:S05]  /*17080*/  @P2 EXIT ;  /* 0x000000000000294d */ /* 0x000fea0003800000 */
[----:B------:R-:W0:Y:S01]  /*17090*/  LDL.LU R189, [R1+0x118] ;  /* 0x0001180001bd7983 */ /* 0x000e220000300800 */
[----:B------:R-:W1:Y:S01]  /*170a0*/  LDCU UR6, c[0x0][0x3a0] ;  /* 0x00007400ff0677ac */ /* 0x000e620008000800 */
[----:B------:R-:W-:Y:S01]  /*170b0*/  IADD3 R122, PT, PT, R122, 0x180, RZ ;  /* 0x000001807a7a7810 */ /* 0x000fe20007ffe0ff */
[----:B------:R-:W-:Y:S03]  /*170c0*/  BSSY.RECONVERGENT B2, `(.L_x_1436) ;  /* 0x000000e000027945 */ /* 0x000fe60003800200 */
[----:B-1----:R-:W-:Y:S02]  /*170d0*/  ISETP.GE.AND P2, PT, R122, UR6, PT ;  /* 0x000000067a007c0c */ /* 0x002fe4000bf46270 */
[----:B------:R-:W1:Y:S02]  /*170e0*/  MUFU.RCP R122, R126 ;  /* 0x0000007e007a7308 */ /* 0x000e640000001000 */
[----:B-1----:R-:W-:-:S04]  /*170f0*/  FFMA R123, -R126, R122, 1 ;  /* 0x3f8000007e7b7423 */ /* 0x002fc8000000017a */
[----:B------:R-:W-:Y:S01]  /*17100*/  FFMA R122, R122, R123, R122 ;  /* 0x0000007b7a7a7223 */ /* 0x000fe2000000007a */
[----:B0-----:R-:W-:-:S04]  /*17110*/  FMUL R128, R184, R189 ;  /* 0x000000bdb8807220 */ /* 0x001fc80000400000 */
        /* <DEDUP_REMOVED lines=8> */
.L_x_1437:
[----:B------:R-:W-:Y:S05]  /*171a0*/  BSYNC.RECONVERGENT B2 ;  /* 0x0000000000027941 */ /* 0x000fea0003800200 */
.L_x_1436:
        /* <DEDUP_REMOVED lines=14> */
.L_x_1439:
[----:B------:R-:W-:Y:S05]  /*17290*/  BSYNC.RECONVERGENT B2 ;  /* 0x0000000000027941 */ /* 0x000fea0003800200 */
.L_x_1438:
        /* <DEDUP_REMOVED lines=14> */
.L_x_1441:
[----:B------:R-:W-:Y:S05]  /*17380*/  BSYNC.RECONVERGENT B2 ;  /* 0x0000000000027941 */ /* 0x000fea0003800200 */
.L_x_1440:
        /* <DEDUP_REMOVED lines=14> */
[----:B------:R-:W-:-:S07]  /*17470*/  MOV R128, R188 ;  /* 0x000000bc00807202 */ /* 0x000fce0000000f00 */
.L_x_1443:
[----:B------:R-:W-:Y:S05]  /*17480*/  BSYNC.RECONVERGENT B2 ;  /* 0x0000000000027941 */ /* 0x000fea0003800200 */
.L_x_1442:
        /* <DEDUP_REMOVED lines=21> */
[----:B------:R-:W-:Y:S05]  /*175e0*/  CALL.REL.NOINC `($__internal_1_$__cuda_sm3x_div_rn_noftz_f32_slowpath) ;  /* 0x000000f000c87944 */ /* 0x000fea0003c00000 */
[----:B------:R-:W-:-:S07]  /*175f0*/  MOV R122, R188 ;  /* 0x000000bc007a7202 */ /* 0x000fce0000000f00 */
.L_x_1445:
[----:B------:R-:W-:Y:S05]  /*17600*/  BSYNC.RECONVERGENT B2 ;  /* 0x0000000000027941 */ /* 0x000fea0003800200 */
.L_x_1444:
        /* <DEDUP_REMOVED lines=14> */
.L_x_1447:
[----:B------:R-:W-:Y:S05]  /*176f0*/  BSYNC.RECONVERGENT B2 ;  /* 0x0000000000027941 */ /* 0x000fea0003800200 */
.L_x_1446:
        /* <DEDUP_REMOVED lines=14> */
.L_x_1449:
[----:B------:R-:W-:Y:S05]  /*177e0*/  BSYNC.RECONVERGENT B2 ;  /* 0x0000000000027941 */ /* 0x000fea0003800200 */
.L_x_1448:
        /* <DEDUP_REMOVED lines=14> */
.L_x_1451:
[----:B------:R-:W-:Y:S05]  /*178d0*/  BSYNC.RECONVERGENT B2 ;  /* 0x0000000000027941 */ /* 0x000fea0003800200 */
.L_x_1450:
        /* <DEDUP_REMOVED lines=22> */
.L_x_1453:
[----:B------:R-:W-:Y:S05]  /*17a40*/  BSYNC.RECONVERGENT B2 ;  /* 0x0000000000027941 */ /* 0x000fea0003800200 */
.L_x_1452:
        /* <DEDUP_REMOVED lines=15> */
.L_x_1455:
[----:B------:R-:W-:Y:S05]  /*17b40*/  BSYNC.RECONVERGENT B2 ;  /* 0x0000000000027941 */ /* 0x000fea0003800200 */
.L_x_1454:
        /* <DEDUP_REMOVED lines=15> */
.L_x_1457:
[----:B------:R-:W-:Y:S05]  /*17c40*/  BSYNC.RECONVERGENT B2 ;  /* 0x0000000000027941 */ /* 0x000fea0003800200 */
.L_x_1456:
        /* <DEDUP_REMOVED lines=14> */
.L_x_1459:
[----:B------:R-:W-:Y:S05]  /*17d30*/  BSYNC.RECONVERGENT B2 ;  /* 0x0000000000027941 */ /* 0x000fea0003800200 */
.L_x_1458:
        /* <DEDUP_REMOVED lines=22> */
.L_x_1461:
[----:B------:R-:W-:Y:S05]  /*17ea0*/  BSYNC.RECONVERGENT B2 ;  /* 0x0000000000027941 */ /* 0x000fea0003800200 */
.L_x_1460:
        /* <DEDUP_REMOVED lines=15> */
.L_x_1463:
[----:B------:R-:W-:Y:S05]  /*17fa0*/  BSYNC.RECONVERGENT B2 ;  /* 0x0000000000027941 */ /* 0x000fea0003800200 */
.L_x_1462:
        /* <DEDUP_REMOVED lines=15> */
.L_x_1465:
[----:B------:R-:W-:Y:S05]  /*180a0*/  BSYNC.RECONVERGENT B2 ;  /* 0x0000000000027941 */ /* 0x000fea0003800200 */
.L_x_1464:
        /* <DEDUP_REMOVED lines=14> */
.L_x_1467:
[----:B------:R-:W-:Y:S05]  /*18190*/  BSYNC.RECONVERGENT B2 ;  /* 0x0000000000027941 */ /* 0x000fea0003800200 */
.L_x_1466:
        /* <DEDUP_REMOVED lines=22> */
.L_x_1469:
[----:B------:R-:W-:Y:S05]  /*18300*/  BSYNC.RECONVERGENT B2 ;  /* 0x0000000000027941 */ /* 0x000fea0003800200 */
.L_x_1468:
        /* <DEDUP_REMOVED lines=15> */
.L_x_1471:
[----:B------:R-:W-:Y:S05]  /*18400*/  BSYNC.RECONVERGENT B2 ;  /* 0x0000000000027941 */ /* 0x000fea0003800200 */
.L_x_1470:
        /* <DEDUP_REMOVED lines=15> */
.L_x_1473:
[----:B------:R-:W-:Y:S05]  /*18500*/  BSYNC.RECONVERGENT B2 ;  /* 0x0000000000027941 */ /* 0x000fea0003800200 */
.L_x_1472:
        /* <DEDUP_REMOVED lines=14> */
.L_x_1475:
[----:B------:R-:W-:Y:S05]  /*185f0*/  BSYNC.RECONVERGENT B2 ;  /* 0x0000000000027941 */ /* 0x000fea0003800200 */
.L_x_1474:
        /* <DEDUP_REMOVED lines=22> */
.L_x_1477:
[----:B------:R-:W-:Y:S05]  /*18760*/  BSYNC.RECONVERGENT B2 ;  /* 0x0000000000027941 */ /* 0x000fea0003800200 */
.L_x_1476:
        /* <DEDUP_REMOVED lines=15> */
.L_x_1479:
[----:B------:R-:W-:Y:S05]  /*18860*/  BSYNC.RECONVERGENT B2 ;  /* 0x0000000000027941 */ /* 0x000fea0003800200 */
.L_x_1478:
        /* <DEDUP_REMOVED lines=15> */
.L_x_1481:
[----:B------:R-:W-:Y:S05]  /*18960*/  BSYNC.RECONVERGENT B2 ;  /* 0x0000000000027941 */ /* 0x000fea0003800200 */
.L_x_1480:
        /* <DEDUP_REMOVED lines=14> */
.L_x_1483:
[----:B------:R-:W-:Y:S05]  /*18a50*/  BSYNC.RECONVERGENT B2 ;  /* 0x0000000000027941 */ /* 0x000fea0003800200 */
.L_x_1482:
        /* <DEDUP_REMOVED lines=20> */
[----:B------:R-:W-:Y:S05]  /*18ba0*/  CALL.REL.NOINC `($__internal_1_$__cuda_sm3x_div_rn_noftz_f32_slowpath) ;  /* 0x000000dc00587944 */ /* 0x000fea0003c00000 */
[----:B------:R-:W-:-:S07]  /*18bb0*/  MOV R122, R188 ;  /* 0x000000bc007a7202 */ /* 0x000fce0000000f00 */
.L_x_1485:
[----:B------:R-:W-:Y:S05]  /*18bc0*/  BSYNC.RECONVERGENT B2 ;  /* 0x0000000000027941 */ /* 0x000fea0003800200 */
.L_x_1484:
        /* <DEDUP_REMOVED lines=15> */
.L_x_1487:
[----:B------:R-:W-:Y:S05]  /*18cc0*/  BSYNC.RECONVERGENT B2 ;  /* 0x0000000000027941 */ /* 0x000fea0003800200 */
.L_x_1486:
        /* <DEDUP_REMOVED lines=15> */
.L_x_1489:
[----:B------:R-:W-:Y:S05]  /*18dc0*/  BSYNC.RECONVERGENT B2 ;  /* 0x0000000000027941 */ /* 0x000fea0003800200 */
.L_x_1488:
        /* <DEDUP_REMOVED lines=14> */
.L_x_1491:
[----:B------:R-:W-:Y:S05]  /*18eb0*/  BSYNC.RECONVERGENT B2 ;  /* 0x0000000000027941 */ /* 0x000fea0003800200 */
.L_x_1490:
        /* <DEDUP_REMOVED lines=22> */
.L_x_1493:
[----:B------:R-:W-:Y:S05]  /*19020*/  BSYNC.RECONVERGENT B2 ;  /* 0x0000000000027941 */ /* 0x000fea0003800200 */
.L_x_1492:
        /* <DEDUP_REMOVED lines=15> */
.L_x_1495:
[----:B------:R-:W-:Y:S05]  /*19120*/  BSYNC.RECONVERGENT B2 ;  /* 0x0000000000027941 */ /* 0x000fea0003800200 */
.L_x_1494:
        /* <DEDUP_REMOVED lines=15> */
.L_x_1497:
[----:B------:R-:W-:Y:S05]  /*19220*/  BSYNC.RECONVERGENT B2 ;  /* 0x0000000000027941 */ /* 0x000fea0003800200 */
.L_x_1496:
        /* <DEDUP_REMOVED lines=14> */
.L_x_1499:
[----:B------:R-:W-:Y:S05]  /*19310*/  BSYNC.RECONVERGENT B2 ;  /* 0x0000000000027941 */ /* 0x000fea0003800200 */
.L_x_1498:
        /* <DEDUP_REMOVED lines=22> */
.L_x_1501:
[----:B------:R-:W-:Y:S05]  /*19480*/  BSYNC.RECONVERGENT B2 ;  /* 0x0000000000027941 */ /* 0x000fea0003800200 */
.L_x_1500:
        /* <DEDUP_REMOVED lines=15> */
.L_x_1503:
[----:B------:R-:W-:Y:S05]  /*19580*/  BSYNC.RECONVERGENT B2 ;  /* 0x0000000000027941 */ /* 0x000fea0003800200 */
.L_x_1502:
        /* <DEDUP_REMOVED lines=15> */
.L_x_1505:
[----:B------:R-:W-:Y:S05]  /*19680*/  BSYNC.RECONVERGENT B2 ;  /* 0x0000000000027941 */ /* 0x000fea0003800200 */
.L_x_1504:
        /* <DEDUP_REMOVED lines=14> */
.L_x_1507:
[----:B------:R-:W-:Y:S05]  /*19770*/  BSYNC.RECONVERGENT B2 ;  /* 0x0000000000027941 */ /* 0x000fea0003800200 */
.L_x_1506:
        /* <DEDUP_REMOVED lines=22> */
.L_x_1509:
[----:B------:R-:W-:Y:S05]  /*198e0*/  BSYNC.RECONVERGENT B2 ;  /* 0x0000000000027941 */ /* 0x000fea0003800200 */
.L_x_1508:
        /* <DEDUP_REMOVED lines=15> */
.L_x_1511:
[----:B------:R-:W-:Y:S05]  /*199e0*/  BSYNC.RECONVERGENT B2 ;  /* 0x0000000000027941 */ /* 0x000fea0003800200 */
.L_x_1510:
        /* <DEDUP_REMOVED lines=15> */
.L_x_1513:
[----:B------:R-:W-:Y:S05]  /*19ae0*/  BSYNC.RECONVERGENT B2 ;  /* 0x0000000000027941 */ /* 0x000fea0003800200 */
.L_x_1512:
        /* <DEDUP_REMOVED lines=14> */
.L_x_1515:
[----:B------:R-:W-:Y:S05]  /*19bd0*/  BSYNC.RECONVERGENT B2 ;  /* 0x0000000000027941 */ /* 0x000fea0003800200 */
.L_x_1514:
        /* <DEDUP_REMOVED lines=22> */
.L_x_1517:
[----:B------:R-:W-:Y:S05]  /*19d40*/  BSYNC.RECONVERGENT B2 ;  /* 0x0000000000027941 */ /* 0x000fea0003800200 */
.L_x_1516:
        /* <DEDUP_REMOVED lines=15> */
.L_x_1519:
[----:B------:R-:W-:Y:S05]  /*19e40*/  BSYNC.RECONVERGENT B2 ;  /* 0x0000000000027941 */ /* 0x000fea0003800200 */
.L_x_1518:
        /* <DEDUP_REMOVED lines=15> */
.L_x_1521:
[----:B------:R-:W-:Y:S05]  /*19f40*/  BSYNC.RECONVERGENT B2 ;  /* 0x0000000000027941 */ /* 0x000fea0003800200 */
.L_x_1520:
        /* <DEDUP_REMOVED lines=14> */
.L_x_1523:
[----:B------:R-:W-:Y:S05]  /*1a030*/  BSYNC.RECONVERGENT B2 ;  /* 0x0000000000027941 */ /* 0x000fea0003800200 */
.L_x_1522:
        /* <DEDUP_REMOVED lines=22> */
.L_x_1525:
[----:B------:R-:W-:Y:S05]  /*1a1a0*/  BSYNC.RECONVERGENT B2 ;  /* 0x0000000000027941 */ /* 0x000fea0003800200 */
.L_x_1524:
        /* <DEDUP_REMOVED lines=15> */
.L_x_1527:
[----:B------:R-:W-:Y:S05]  /*1a2a0*/  BSYNC.RECONVERGENT B2 ;  /* 0x0000000000027941 */ /* 0x000fea0003800200 */
.L_x_1526:
        /* <DEDUP_REMOVED lines=15> */
.L_x_1529:
[----:B------:R-:W-:Y:S05]  /*1a3a0*/  BSYNC.RECONVERGENT B2 ;  /* 0x0000000000027941 */ /* 0x000fea0003800200 */
.L_x_1528:
        /* <DEDUP_REMOVED lines=14> */
.L_x_1531:
[----:B------:R-:W-:Y:S05]  /*1a490*/  BSYNC.RECONVERGENT B2 ;  /* 0x0000000000027941 */ /* 0x000fea0003800200 */
.L_x_1530:
        /* <DEDUP_REMOVED lines=22> */
.L_x_1533:
[----:B------:R-:W-:Y:S05]  /*1a600*/  BSYNC.RECONVERGENT B2 ;  /* 0x0000000000027941 */ /* 0x000fea0003800200 */
.L_x_1532:
        /* <DEDUP_REMOVED lines=15> */
.L_x_1535:
[----:B------:R-:W-:Y:S05]  /*1a700*/  BSYNC.RECONVERGENT B2 ;  /* 0x0000000000027941 */ /* 0x000fea0003800200 */
.L_x_1534:
        /* <DEDUP_REMOVED lines=15> */
.L_x_1537:
[----:B------:R-:W-:Y:S05]  /*1a800*/  BSYNC.RECONVERGENT B2 ;  /* 0x0000000000027941 */ /* 0x000fea0003800200 */
.L_x_1536:
        /* <DEDUP_REMOVED lines=14> */
.L_x_1539:
[----:B------:R-:W-:Y:S05]  /*1a8f0*/  BSYNC.RECONVERGENT B2 ;  /* 0x0000000000027941 */ /* 0x000fea0003800200 */
.L_x_1538:
        /* <DEDUP_REMOVED lines=22> */
.L_x_1541:
[----:B------:R-:W-:Y:S05]  /*1aa60*/  BSYNC.RECONVERGENT B2 ;  /* 0x0000000000027941 */ /* 0x000fea0003800200 */
.L_x_1540:
        /* <DEDUP_REMOVED lines=15> */
.L_x_1543:
[----:B------:R-:W-:Y:S05]  /*1ab60*/  BSYNC.RECONVERGENT B2 ;  /* 0x0000000000027941 */ /* 0x000fea0003800200 */
.L_x_1542:
        /* <DEDUP_REMOVED lines=15> */
.L_x_1545:
[----:B------:R-:W-:Y:S05]  /*1ac60*/  BSYNC.RECONVERGENT B2 ;  /* 0x0000000000027941 */ /* 0x000fea0003800200 */
.L_x_1544:
        /* <DEDUP_REMOVED lines=14> */
.L_x_1547:
[----:B------:R-:W-:Y:S05]  /*1ad50*/  BSYNC.RECONVERGENT B2 ;  /* 0x0000000000027941 */ /* 0x000fea0003800200 */
.L_x_1546:
        /* <DEDUP_REMOVED lines=22> */
.L_x_1549:
[----:B------:R-:W-:Y:S05]  /*1aec0*/  BSYNC.RECONVERGENT B2 ;  /* 0x0000000000027941 */ /* 0x000fea0003800200 */
.L_x_1548:
        /* <DEDUP_REMOVED lines=14> */
.L_x_1551:
[----:B------:R-:W-:Y:S05]  /*1afb0*/  BSYNC.RECONVERGENT B2 ;  /* 0x0000000000027941 */ /* 0x000fea0003800200 */
.L_x_1550:
        /* <DEDUP_REMOVED lines=15> */
.L_x_1553:
[----:B------:R-:W-:Y:S05]  /*1b0b0*/  BSYNC.RECONVERGENT B2 ;  /* 0x0000000000027941 */ /* 0x000fea0003800200 */
.L_x_1552:
        /* <DEDUP_REMOVED lines=14> */
.L_x_1555:
[----:B------:R-:W-:Y:S05]  /*1b1a0*/  BSYNC.RECONVERGENT B2 ;  /* 0x0000000000027941 */ /* 0x000fea0003800200 */
.L_x_1554:
        /* <DEDUP_REMOVED lines=22> */
.L_x_1557:
[----:B------:R-:W-:Y:S05]  /*1b310*/  BSYNC.RECONVERGENT B2 ;  /* 0x0000000000027941 */ /* 0x000fea0003800200 */
.L_x_1556:
        /* <DEDUP_REMOVED lines=14> */
.L_x_1559:
[----:B------:R-:W-:Y:S05]  /*1b400*/  BSYNC.RECONVERGENT B2 ;  /* 0x0000000000027941 */ /* 0x000fea0003800200 */
.L_x_1558:
        /* <DEDUP_REMOVED lines=15> */
.L_x_1561:
[----:B------:R-:W-:Y:S05]  /*1b500*/  BSYNC.RECONVERGENT B2 ;  /* 0x0000000000027941 */ /* 0x000fea0003800200 */
.L_x_1560:
        /* <DEDUP_REMOVED lines=14> */
.L_x_1563:
[----:B------:R-:W-:Y:S05]  /*1b5f0*/  BSYNC.RECONVERGENT B2 ;  /* 0x0000000000027941 */ /* 0x000fea0003800200 */
.L_x_1562:
        /* <DEDUP_REMOVED lines=22> */
.L_x_1565:
[----:B------:R-:W-:Y:S05]  /*1b760*/  BSYNC.RECONVERGENT B2 ;  /* 0x0000000000027941 */ /* 0x000fea0003800200 */
.L_x_1564:
        /* <DEDUP_REMOVED lines=14> */
.L_x_1567:
[----:B------:R-:W-:Y:S05]  /*1b850*/  BSYNC.RECONVERGENT B2 ;  /* 0x0000000000027941 */ /* 0x000fea0003800200 */
.L_x_1566:
        /* <DEDUP_REMOVED lines=15> */
.L_x_1569:
[----:B------:R-:W-:Y:S05]  /*1b950*/  BSYNC.RECONVERGENT B2 ;  /* 0x0000000000027941 */ /* 0x000fea0003800200 */
.L_x_1568:
        /* <DEDUP_REMOVED lines=14> */
.L_x_1571:
[----:B------:R-:W-:Y:S05]  /*1ba40*/  BSYNC.RECONVERGENT B2 ;  /* 0x0000000000027941 */ /* 0x000fea0003800200 */
.L_x_1570:
        /* <DEDUP_REMOVED lines=22> */
.L_x_1573:
[----:B------:R-:W-:Y:S05]  /*1bbb0*/  BSYNC.RECONVERGENT B2 ;  /* 0x0000000000027941 */ /* 0x000fea0003800200 */
.L_x_1572:
        /* <DEDUP_REMOVED lines=14> */
.L_x_1575:
[----:B------:R-:W-:Y:S05]  /*1bca0*/  BSYNC.RECONVERGENT B2 ;  /* 0x0000000000027941 */ /* 0x000fea0003800200 */
.L_x_1574:
        /* <DEDUP_REMOVED lines=12> */
[----:B------:R-:W-:Y:S05]  /*1bd70*/  CALL.REL.NOINC `($__internal_1_$__cuda_sm3x_div_rn_noftz_f32_slowpath) ;  /* 0x000000a800e47944 */ /* 0x000fea0003c00000 */
[----:B------:R-:W-:-:S07]  /*1bd80*/  MOV R187, R188 ;  /* 0x000000bc00bb7202 */ /* 0x000fce0000000f00 */
.L_x_1577:
[----:B------:R-:W-:Y:S05]  /*1bd90*/  BSYNC.RECONVERGENT B2 ;  /* 0x0000000000027941 */ /* 0x000fea0003800200 */
.L_x_1576:
        /* <DEDUP_REMOVED lines=11> */
[----:B------:R-:W-:Y:S05]  /*1be50*/  CALL.REL.NOINC `($__internal_1_$__cuda_sm3x_div_rn_noftz_f32_slowpath) ;  /* 0x000000a800ac7944 */ /* 0x000fea0003c00000 */
.L_x_1579:
[----:B------:R-:W-:Y:S05]  /*1be60*/  BSYNC.RECONVERGENT B2 ;  /* 0x0000000000027941 */ /* 0x000fea0003800200 */
.L_x_1578:
        /* <DEDUP_REMOVED lines=18> */
[----:B------:R-:W-:Y:S05]  /*1bf90*/  CALL.REL.NOINC `($__internal_1_$__cuda_sm3x_div_rn_noftz_f32_slowpath) ;  /* 0x000000a8005c7944 */ /* 0x000fea0003c00000 */
[----:B------:R-:W-:-:S07]  /*1bfa0*/  MOV R51, R188 ;  /* 0x000000bc00337202 */ /* 0x000fce0000000f00 */
.L_x_1581:
[----:B------:R-:W-:Y:S05]  /*1bfb0*/  BSYNC.RECONVERGENT B2 ;  /* 0x0000000000027941 */ /* 0x000fea0003800200 */
.L_x_1580:
        /* <DEDUP_REMOVED lines=12> */
[----:B------:R-:W-:-:S07]  /*1c080*/  MOV R52, R188 ;  /* 0x000000bc00347202 */ /* 0x000fce0000000f00 */
.L_x_1583:
[----:B------:R-:W-:Y:S05]  /*1c090*/  BSYNC.RECONVERGENT B2 ;  /* 0x0000000000027941 */ /* 0x000fea0003800200 */
.L_x_1582:
        /* <DEDUP_REMOVED lines=13> */
.L_x_1585:
[----:B------:R-:W-:Y:S05]  /*1c170*/  BSYNC.RECONVERGENT B2 ;  /* 0x0000000000027941 */ /* 0x000fea0003800200 */
.L_x_1584:
        /* <DEDUP_REMOVED lines=12> */
.L_x_1587:
[----:B------:R-:W-:Y:S05]  /*1c240*/  BSYNC.RECONVERGENT B2 ;  /* 0x0000000000027941 */ /* 0x000fea0003800200 */
.L_x_1586:
        /* <DEDUP_REMOVED lines=20> */
.L_x_1589:
[----:B------:R-:W-:Y:S05]  /*1c390*/  BSYNC.RECONVERGENT B2 ;  /* 0x0000000000027941 */ /* 0x000fea0003800200 */
.L_x_1588:
        /* <DEDUP_REMOVED lines=13> */
.L_x_1591:
[----:B------:R-:W-:Y:S05]  /*1c470*/  BSYNC.RECONVERGENT B2 ;  /* 0x0000000000027941 */ /* 0x000fea0003800200 */
.L_x_1590:
        /* <DEDUP_REMOVED lines=13> */
.L_x_1593:
[----:B------:R-:W-:Y:S05]  /*1c550*/  BSYNC.RECONVERGENT B2 ;  /* 0x0000000000027941 */ /* 0x000fea0003800200 */
.L_x_1592:
        /* <DEDUP_REMOVED lines=12> */
.L_x_1595:
[----:B------:R-:W-:Y:S05]  /*1c620*/  BSYNC.RECONVERGENT B2 ;  /* 0x0000000000027941 */ /* 0x000fea0003800200 */
.L_x_1594:
        /* <DEDUP_REMOVED lines=20> */
.L_x_1597:
[----:B------:R-:W-:Y:S05]  /*1c770*/  BSYNC.RECONVERGENT B2 ;  /* 0x0000000000027941 */ /* 0x000fea0003800200 */
.L_x_1596:
        /* <DEDUP_REMOVED lines=13> */
.L_x_1599:
[----:B------:R-:W-:Y:S05]  /*1c850*/  BSYNC.RECONVERGENT B2 ;  /* 0x0000000000027941 */ /* 0x000fea0003800200 */
.L_x_1598:
        /* <DEDUP_REMOVED lines=13> */
.L_x_1601:
[----:B------:R-:W-:Y:S05]  /*1c930*/  BSYNC.RECONVERGENT B2 ;  /* 0x0000000000027941 */ /* 0x000fea0003800200 */
.L_x_1600:
        /* <DEDUP_REMOVED lines=12> */
.L_x_1603:
[----:B------:R-:W-:Y:S05]  /*1ca00*/  BSYNC.RECONVERGENT B2 ;  /* 0x0000000000027941 */ /* 0x000fea0003800200 */
.L_x_1602:
        /* <DEDUP_REMOVED lines=20> */
.L_x_1605:
[----:B------:R-:W-:Y:S05]  /*1cb50*/  BSYNC.RECONVERGENT B2 ;  /* 0x0000000000027941 */ /* 0x000fea0003800200 */
.L_x_1604:
        /* <DEDUP_REMOVED lines=13> */
.L_x_1607:
[----:B------:R-:W-:Y:S05]  /*1cc30*/  BSYNC.RECONVERGENT B2 ;  /* 0x0000000000027941 */ /* 0x000fea0003800200 */
.L_x_1606:
        /* <DEDUP_REMOVED lines=13> */
.L_x_1609:
[----:B------:R-:W-:Y:S05]  /*1cd10*/  BSYNC.RECONVERGENT B2 ;  /* 0x0000000000027941 */ /* 0x000fea0003800200 */
.L_x_1608:
        /* <DEDUP_REMOVED lines=12> */
.L_x_1611:
[----:B------:R-:W-:Y:S05]  /*1cde0*/  BSYNC.RECONVERGENT B2 ;  /* 0x0000000000027941 */ /* 0x000fea0003800200 */
.L_x_1610:
        /* <DEDUP_REMOVED lines=20> */
.L_x_1613:
[----:B------:R-:W-:Y:S05]  /*1cf30*/  BSYNC.RECONVERGENT B2 ;  /* 0x0000000000027941 */ /* 0x000fea0003800200 */
.L_x_1612:
        /* <DEDUP_REMOVED lines=13> */
.L_x_1615:
[----:B------:R-:W-:Y:S05]  /*1d010*/  BSYNC.RECONVERGENT B2 ;  /* 0x0000000000027941 */ /* 0x000fea0003800200 */
.L_x_1614:
        /* <DEDUP_REMOVED lines=13> */
.L_x_1617:
[----:B------:R-:W-:Y:S05]  /*1d0f0*/  BSYNC.RECONVERGENT B2 ;  /* 0x0000000000027941 */ /* 0x000fea0003800200 */
.L_x_1616:
        /* <DEDUP_REMOVED lines=12> */
.L_x_1619:
[----:B------:R-:W-:Y:S05]  /*1d1c0*/  BSYNC.RECONVERGENT B2 ;  /* 0x0000000000027941 */ /* 0x000fea0003800200 */
.L_x_1618:
        /* <DEDUP_REMOVED lines=20> */
.L_x_1621:
[----:B------:R-:W-:Y:S05]  /*1d310*/  BSYNC.RECONVERGENT B2 ;  /* 0x0000000000027941 */ /* 0x000fea0003800200 */
.L_x_1620:
        /* <DEDUP_REMOVED lines=13> */
.L_x_1623:
[----:B------:R-:W-:Y:S05]  /*1d3f0*/  BSYNC.RECONVERGENT B2 ;  /* 0x0000000000027941 */ /* 0x000fea0003800200 */
.L_x_1622:
        /* <DEDUP_REMOVED lines=13> */
.L_x_1625:
[----:B------:R-:W-:Y:S05]  /*1d4d0*/  BSYNC.RECONVERGENT B2 ;  /* 0x0000000000027941 */ /* 0x000fea0003800200 */
.L_x_1624:
        /* <DEDUP_REMOVED lines=12> */
.L_x_1627:
[----:B------:R-:W-:Y:S05]  /*1d5a0*/  BSYNC.RECONVERGENT B2 ;  /* 0x0000000000027941 */ /* 0x000fea0003800200 */
.L_x_1626:
        /* <DEDUP_REMOVED lines=20> */
.L_x_1629:
[----:B------:R-:W-:Y:S05]  /*1d6f0*/  BSYNC.RECONVERGENT B2 ;  /* 0x0000000000027941 */ /* 0x000fea0003800200 */
.L_x_1628:
        /* <DEDUP_REMOVED lines=13> */
.L_x_1631:
[----:B------:R-:W-:Y:S05]  /*1d7d0*/  BSYNC.RECONVERGENT B2 ;  /* 0x0000000000027941 */ /* 0x000fea0003800200 */
.L_x_1630:
        /* <DEDUP_REMOVED lines=13> */
.L_x_1633:
[----:B------:R-:W-:Y:S05]  /*1d8b0*/  BSYNC.RECONVERGENT B2 ;  /* 0x0000000000027941 */ /* 0x000fea0003800200 */
.L_x_1632:
        /* <DEDUP_REMOVED lines=12> */
.L_x_1635:
[----:B------:R-:W-:Y:S05]  /*1d980*/  BSYNC.RECONVERGENT B2 ;  /* 0x0000000000027941 */ /* 0x000fea0003800200 */
.L_x_1634:
        /* <DEDUP_REMOVED lines=20> */
.L_x_1637:
[----:B------:R-:W-:Y:S05]  /*1dad0*/  BSYNC.RECONVERGENT B2 ;  /* 0x0000000000027941 */ /* 0x000fea0003800200 */
.L_x_1636:
        /* <DEDUP_REMOVED lines=13> */
.L_x_1639:
[----:B------:R-:W-:Y:S05]  /*1dbb0*/  BSYNC.RECONVERGENT B2 ;  /* 0x0000000000027941 */ /* 0x000fea0003800200 */
.L_x_1638:
        /* <DEDUP_REMOVED lines=13> */
.L_x_1641:
[----:B------:R-:W-:Y:S05]  /*1dc90*/  BSYNC.RECONVERGENT B2 ;  /* 0x0000000000027941 */ /* 0x000fea0003800200 */
.L_x_1640:
        /* <DEDUP_REMOVED lines=12> */
.L_x_1643:
[----:B------:R-:W-:Y:S05]  /*1dd60*/  BSYNC.RECONVERGENT B2 ;  /* 0x0000000000027941 */ /* 0x000fea0003800200 */
.L_x_1642:
        /* <DEDUP_REMOVED lines=20> */
.L_x_1645:
[----:B------:R-:W-:Y:S05]  /*1deb0*/  BSYNC.RECONVERGENT B2 ;  /* 0x0000000000027941 */ /* 0x000fea0003800200 */
.L_x_1644:
        /* <DEDUP_REMOVED lines=13> */
.L_x_1647:
[----:B------:R-:W-:Y:S05]  /*1df90*/  BSYNC.RECONVERGENT B2 ;  /* 0x0000000000027941 */ /* 0x000fea0003800200 */
.L_x_1646:
        /* <DEDUP_REMOVED lines=13> */
.L_x_1649:
[----:B------:R-:W-:Y:S05]  /*1e070*/  BSYNC.RECONVERGENT B2 ;  /* 0x0000000000027941 */ /* 0x000fea0003800200 */
.L_x_1648:
        /* <DEDUP_REMOVED lines=12> */
.L_x_1651:
[----:B------:R-:W-:Y:S05]  /*1e140*/  BSYNC.RECONVERGENT B2 ;  /* 0x0000000000027941 */ /* 0x000fea0003800200 */
.L_x_1650:
        /* <DEDUP_REMOVED lines=20> */
.L_x_1653:
[----:B------:R-:W-:Y:S05]  /*1e290*/  BSYNC.RECONVERGENT B2 ;  /* 0x0000000000027941 */ /* 0x000fea0003800200 */
.L_x_1652:
        /* <DEDUP_REMOVED lines=13> */
.L_x_1655:
[----:B------:R-:W-:Y:S05]  /*1e370*/  BSYNC.RECONVERGENT B2 ;  /* 0x0000000000027941 */ /* 0x000fea0003800200 */
.L_x_1654:
        /* <DEDUP_REMOVED lines=13> */
.L_x_1657:
[----:B------:R-:W-:Y:S05]  /*1e450*/  BSYNC.RECONVERGENT B2 ;  /* 0x0000000000027941 */ /* 0x000fea0003800200 */
.L_x_1656:
        /* <DEDUP_REMOVED lines=12> */
.L_x_1659:
[----:B------:R-:W-:Y:S05]  /*1e520*/  BSYNC.RECONVERGENT B2 ;  /* 0x0000000000027941 */ /* 0x000fea0003800200 */
.L_x_1658:
        /* <DEDUP_REMOVED lines=20> */
.L_x_1661:
[----:B------:R-:W-:Y:S05]  /*1e670*/  BSYNC.RECONVERGENT B2 ;  /* 0x0000000000027941 */ /* 0x000fea0003800200 */
.L_x_1660:
        /* <DEDUP_REMOVED lines=13> */
.L_x_1663:
[----:B------:R-:W-:Y:S05]  /*1e750*/  BSYNC.RECONVERGENT B2 ;  /* 0x0000000000027941 */ /* 0x000fea0003800200 */
.L_x_1662:
        /* <DEDUP_REMOVED lines=13> */
.L_x_1665:
[----:B------:R-:W-:Y:S05]  /*1e830*/  BSYNC.RECONVERGENT B2 ;  /* 0x0000000000027941 */ /* 0x000fea0003800200 */
.L_x_1664:
        /* <DEDUP_REMOVED lines=12> */
.L_x_1667:
[----:B------:R-:W-:Y:S05]  /*1e900*/  BSYNC.RECONVERGENT B2 ;  /* 0x0000000000027941 */ /* 0x000fea0003800200 */
.L_x_1666:
[----:B------:R-:W-:Y:S02]  /*1e910*/  F2FP.BF16.F32.PACK_AB R10, R12, R11 ;  /* 0x0000000b0c0a723e */ /* 0x000fe400000010ff */
[----:B------:R-:W-:-:S05]  /*1e920*/  F2FP.BF16.F32.PACK_AB R11, R188, R13 ;  /* 0x0000000dbc0b723e */ /* 0x000fca00000010ff */
[----:B------:R0:W-:Y:S01]  /*1e930*/  STG.E.64 desc[UR4][R124.64+0x1e00], R10 ;  /* 0x001e000a7c007986 */ /* 0x0001e2000c101b04 */
[----:B------:R-:W-:Y:S05]  /*1e940*/  @P2 EXIT ;  /* 0x000000000000294d */ /* 0x000fea0003800000 */
[----:B0-----:R-:W0:Y:S01]  /*1e950*/  MUFU.RCP R11, R126 ;  /* 0x0000007e000b7308 */ /* 0x001e220000001000 */
[----:B------:R-:W1:Y:S01]  /*1e960*/  LDCU UR6, c[0x0][0x3a0] ;  /* 0x00007400ff0677ac */ /* 0x000e620008000800 */
[----:B------:R-:W-:Y:S01]  /*1e970*/  FMUL R128, R184, R7 ;  /* 0x00000007b8807220 */ /* 0x000fe20000400000 */
[----:B------:R-:W-:Y:S01]  /*1e980*/  LOP3.LUT R7, R185, 0x1000, RZ, 0xfc, !PT ;  /* 0x00001000b9077812 */ /* 0x000fe200078efcff */
        /* <DEDUP_REMOVED lines=12> */
.L_x_1669:
[----:B------:R-:W-:Y:S05]  /*1ea50*/  BSYNC.RECONVERGENT B2 ;  /* 0x0000000000027941 */ /* 0x000fea0003800200 */
.L_x_1668:
        /* <DEDUP_REMOVED lines=13> */
.L_x_1671:
[----:B------:R-:W-:Y:S05]  /*1eb30*/  BSYNC.RECONVERGENT B2 ;  /* 0x0000000000027941 */ /* 0x000fea0003800200 */
.L_x_1670:
        /* <DEDUP_REMOVED lines=13> */
.L_x_1673:
[----:B------:R-:W-:Y:S05]  /*1ec10*/  BSYNC.RECONVERGENT B2 ;  /* 0x0000000000027941 */ /* 0x000fea0003800200 */
.L_x_1672:
        /* <DEDUP_REMOVED lines=12> */
.L_x_1675:
[----:B------:R-:W-:Y:S05]  /*1ece0*/  BSYNC.RECONVERGENT B2 ;  /* 0x0000000000027941 */ /* 0x000fea0003800200 */
.L_x_1674:
        /* <DEDUP_REMOVED lines=20> */
.L_x_1677:
[----:B------:R-:W-:Y:S05]  /*1ee30*/  BSYNC.RECONVERGENT B2 ;  /* 0x0000000000027941 */ /* 0x000fea0003800200 */
.L_x_1676:
        /* <DEDUP_REMOVED lines=13> */
.L_x_1679:
[----:B------:R-:W-:Y:S05]  /*1ef10*/  BSYNC.RECONVERGENT B2 ;  /* 0x0000000000027941 */ /* 0x000fea0003800200 */
.L_x_1678:
        /* <DEDUP_REMOVED lines=13> */
.L_x_1681:
[----:B------:R-:W-:Y:S05]  /*1eff0*/  BSYNC.RECONVERGENT B2 ;  /* 0x0000000000027941 */ /* 0x000fea0003800200 */
.L_x_1680:
        /* <DEDUP_REMOVED lines=12> */
.L_x_1683:
[----:B------:R-:W-:Y:S05]  /*1f0c0*/  BSYNC.RECONVERGENT B2 ;  /* 0x0000000000027941 */ /* 0x000fea0003800200 */
.L_x_1682:
        /* <DEDUP_REMOVED lines=18> */
[----:B------:R-:W-:Y:S05]  /*1f1f0*/  CALL.REL.NOINC `($__internal_1_$__cuda_sm3x_div_rn_noftz_f32_slowpath) ;  /* 0x0000007400c47944 */ /* 0x000fea0003c00000 */
[----:B------:R-:W-:-:S07]  /*1f200*/  MOV R4, R188 ;  /* 0x000000bc00047202 */ /* 0x000fce0000000f00 */
.L_x_1685:
[----:B------:R-:W-:Y:S05]  /*1f210*/  BSYNC.RECONVERGENT B2 ;  /* 0x0000000000027941 */ /* 0x000fea0003800200 */
.L_x_1684:
        /* <DEDUP_REMOVED lines=13> */
.L_x_1687:
[----:B------:R-:W-:Y:S05]  /*1f2f0*/  BSYNC.RECONVERGENT B2 ;  /* 0x0000000000027941 */ /* 0x000fea0003800200 */
.L_x_1686:
        /* <DEDUP_REMOVED lines=13> */
.L_x_1689:
[----:B------:R-:W-:Y:S05]  /*1f3d0*/  BSYNC.RECONVERGENT B2 ;  /* 0x0000000000027941 */ /* 0x000fea0003800200 */
.L_x_1688:
        /* <DEDUP_REMOVED lines=12> */
.L_x_1691:
[----:B------:R-:W-:Y:S05]  /*1f4a0*/  BSYNC.RECONVERGENT B2 ;  /* 0x0000000000027941 */ /* 0x000fea0003800200 */
.L_x_1690:
        /* <DEDUP_REMOVED lines=20> */
.L_x_1693:
[----:B------:R-:W-:Y:S05]  /*1f5f0*/  BSYNC.RECONVERGENT B2 ;  /* 0x0000000000027941 */ /* 0x000fea0003800200 */
.L_x_1692:
        /* <DEDUP_REMOVED lines=13> */
.L_x_1695:
[----:B------:R-:W-:Y:S05]  /*1f6d0*/  BSYNC.RECONVERGENT B2 ;  /* 0x0000000000027941 */ /* 0x000fea0003800200 */
.L_x_1694:
        /* <DEDUP_REMOVED lines=13> */
.L_x_1697:
[----:B------:R-:W-:Y:S05]  /*1f7b0*/  BSYNC.RECONVERGENT B2 ;  /* 0x0000000000027941 */ /* 0x000fea0003800200 */
.L_x_1696:
        /* <DEDUP_REMOVED lines=12> */
.L_x_1699:
[----:B------:R-:W-:Y:S05]  /*1f880*/  BSYNC.RECONVERGENT B2 ;  /* 0x0000000000027941 */ /* 0x000fea0003800200 */
.L_x_1698:
        /* <DEDUP_REMOVED lines=20> */
.L_x_1701:
[----:B------:R-:W-:Y:S05]  /*1f9d0*/  BSYNC.RECONVERGENT B2 ;  /* 0x0000000000027941 */ /* 0x000fea0003800200 */
.L_x_1700:
        /* <DEDUP_REMOVED lines=13> */
.L_x_1703:
[----:B------:R-:W-:Y:S05]  /*1fab0*/  BSYNC.RECONVERGENT B2 ;  /* 0x0000000000027941 */ /* 0x000fea0003800200 */
.L_x_1702:
        /* <DEDUP_REMOVED lines=13> */
.L_x_1705:
[----:B------:R-:W-:Y:S05]  /*1fb90*/  BSYNC.RECONVERGENT B2 ;  /* 0x0000000000027941 */ /* 0x000fea0003800200 */
.L_x_1704:
        /* <DEDUP_REMOVED lines=12> */
.L_x_1707:
[----:B------:R-:W-:Y:S05]  /*1fc60*/  BSYNC.RECONVERGENT B2 ;  /* 0x0000000000027941 */ /* 0x000fea0003800200 */
.L_x_1706:
        /* <DEDUP_REMOVED lines=20> */
.L_x_1709:
[----:B------:R-:W-:Y:S05]  /*1fdb0*/  BSYNC.RECONVERGENT B2 ;  /* 0x0000000000027941 */ /* 0x000fea0003800200 */
.L_x_1708:
        /* <DEDUP_REMOVED lines=13> */
.L_x_1711:
[----:B------:R-:W-:Y:S05]  /*1fe90*/  BSYNC.RECONVERGENT B2 ;  /* 0x0000000000027941 */ /* 0x000fea0003800200 */
.L_x_1710:
        /* <DEDUP_REMOVED lines=13> */
.L_x_1713:
[----:B------:R-:W-:Y:S05]  /*1ff70*/  BSYNC.RECONVERGENT B2 ;  /* 0x0000000000027941 */ /* 0x000fea0003800200 */
.L_x_1712:
        /* <DEDUP_REMOVED lines=12> */
.L_x_1715:
[----:B------:R-:W-:Y:S05]  /*20040*/  BSYNC.RECONVERGENT B2 ;  /* 0x0000000000027941 */ /* 0x000fea0003800200 */
.L_x_1714:
        /* <DEDUP_REMOVED lines=20> */
.L_x_1717:
[----:B------:R-:W-:Y:S05]  /*20190*/  BSYNC.RECONVERGENT B2 ;  /* 0x0000000000027941 */ /* 0x000fea0003800200 */
.L_x_1716:
        /* <DEDUP_REMOVED lines=13> */
.L_x_1719:
[----:B------:R-:W-:Y:S05]  /*20270*/  BSYNC.RECONVERGENT B2 ;  /* 0x0000000000027941 */ /* 0x000fea0003800200 */
.L_x_1718:
        /* <DEDUP_REMOVED lines=13> */
.L_x_1721:
[----:B------:R-:W-:Y:S05]  /*20350*/  BSYNC.RECONVERGENT B2 ;  /* 0x0000000000027941 */ /* 0x000fea0003800200 */
.L_x_1720:
        /* <DEDUP_REMOVED lines=12> */
.L_x_1723:
[----:B------:R-:W-:Y:S05]  /*20420*/  BSYNC.RECONVERGENT B2 ;  /* 0x0000000000027941 */ /* 0x000fea0003800200 */
.L_x_1722:
        /* <DEDUP_REMOVED lines=20> */
.L_x_1725:
[----:B------:R-:W-:Y:S05]  /*20570*/  BSYNC.RECONVERGENT B2 ;  /* 0x0000000000027941 */ /* 0x000fea0003800200 */
.L_x_1724:
        /* <DEDUP_REMOVED lines=13> */
.L_x_1727:
[----:B------:R-:W-:Y:S05]  /*20650*/  BSYNC.RECONVERGENT B2 ;  /* 0x0000000000027941 */ /* 0x000fea0003800200 */
.L_x_1726:
        /* <DEDUP_REMOVED lines=13> */
.L_x_1729:
[----:B------:R-:W-:Y:S05]  /*20730*/  BSYNC.RECONVERGENT B2 ;  /* 0x0000000000027941 */ /* 0x000fea0003800200 */
.L_x_1728:
        /* <DEDUP_REMOVED lines=12> */
.L_x_1731:
[----:B------:R-:W-:Y:S05]  /*20800*/  BSYNC.RECONVERGENT B2 ;  /* 0x0000000000027941 */ /* 0x000fea0003800200 */
.L_x_1730:
        /* <DEDUP_REMOVED lines=20> */
.L_x_1733:
[----:B------:R-:W-:Y:S05]  /*20950*/  BSYNC.RECONVERGENT B2 ;  /* 0x0000000000027941 */ /* 0x000fea0003800200 */
.L_x_1732:
        /* <DEDUP_REMOVED lines=13> */
.L_x_1735:
[----:B------:R-:W-:Y:S05]  /*20a30*/  BSYNC.RECONVERGENT B2 ;  /* 0x0000000000027941 */ /* 0x000fea0003800200 */
.L_x_1734:
        /* <DEDUP_REMOVED lines=13> */
.L_x_1737:
[----:B------:R-:W-:Y:S05]  /*20b10*/  BSYNC.RECONVERGENT B2 ;  /* 0x0000000000027941 */ /* 0x000fea0003800200 */
.L_x_1736:
        /* <DEDUP_REMOVED lines=12> */
.L_x_1739:
[----:B------:R-:W-:Y:S05]  /*20be0*/  BSYNC.RECONVERGENT B2 ;  /* 0x0000000000027941 */ /* 0x000fea0003800200 */
.L_x_1738:
        /* <DEDUP_REMOVED lines=20> */
.L_x_1741:
[----:B------:R-:W-:Y:S05]  /*20d30*/  BSYNC.RECONVERGENT B2 ;  /* 0x0000000000027941 */ /* 0x000fea0003800200 */
.L_x_1740:
        /* <DEDUP_REMOVED lines=13> */
.L_x_1743:
[----:B------:R-:W-:Y:S05]  /*20e10*/  BSYNC.RECONVERGENT B2 ;  /* 0x0000000000027941 */ /* 0x000fea0003800200 */
.L_x_1742:
        /* <DEDUP_REMOVED lines=13> */
.L_x_1745:
[----:B------:R-:W-:Y:S05]  /*20ef0*/  BSYNC.RECONVERGENT B2 ;  /* 0x0000000000027941 */ /* 0x000fea0003800200 */
.L_x_1744:
        /* <DEDUP_REMOVED lines=12> */
.L_x_1747:
[----:B------:R-:W-:Y:S05]  /*20fc0*/  BSYNC.RECONVERGENT B2 ;  /* 0x0000000000027941 */ /* 0x000fea0003800200 */
.L_x_1746:
        /* <DEDUP_REMOVED lines=20> */
.L_x_1749:
[----:B------:R-:W-:Y:S05]  /*21110*/  BSYNC.RECONVERGENT B2 ;  /* 0x0000000000027941 */ /* 0x000fea0003800200 */
.L_x_1748:
        /* <DEDUP_REMOVED lines=13> */
.L_x_1751:
[----:B------:R-:W-:Y:S05]  /*211f0*/  BSYNC.RECONVERGENT B2 ;  /* 0x0000000000027941 */ /* 0x000fea0003800200 */
.L_x_1750:
        /* <DEDUP_REMOVED lines=13> */
.L_x_1753:
[----:B------:R-:W-:Y:S05]  /*212d0*/  BSYNC.RECONVERGENT B2 ;  /* 0x0000000000027941 */ /* 0x000fea0003800200 */
.L_x_1752:
        /* <DEDUP_REMOVED lines=12> */
.L_x_1755:
[----:B------:R-:W-:Y:S05]  /*213a0*/  BSYNC.RECONVERGENT B2 ;  /* 0x0000000000027941 */ /* 0x000fea0003800200 */
.L_x_1754:
        /* <DEDUP_REMOVED lines=20> */
.L_x_1757:
[----:B------:R-:W-:Y:S05]  /*214f0*/  BSYNC.RECONVERGENT B2 ;  /* 0x0000000000027941 */ /* 0x000fea0003800200 */
.L_x_1756:
        /* <DEDUP_REMOVED lines=13> */
.L_x_1759:
[----:B------:R-:W-:Y:S05]  /*215d0*/  BSYNC.RECONVERGENT B2 ;  /* 0x0000000000027941 */ /* 0x000fea0003800200 */
.L_x_1758:
        /* <DEDUP_REMOVED lines=13> */
.L_x_1761:
[----:B------:R-:W-:Y:S05]  /*216b0*/  BSYNC.RECONVERGENT B2 ;  /* 0x0000000000027941 */ /* 0x000fea0003800200 */
.L_x_1760:
        /* <DEDUP_REMOVED lines=12> */
.L_x_1763:
[----:B------:R-:W-:Y:S05]  /*21780*/  BSYNC.RECONVERGENT B2 ;  /* 0x0000000000027941 */ /* 0x000fea0003800200 */
.L_x_1762:
        /* <DEDUP_REMOVED lines=20> */
.L_x_1765:
[----:B------:R-:W-:Y:S05]  /*218d0*/  BSYNC.RECONVERGENT B2 ;  /* 0x0000000000027941 */ /* 0x000fea0003800200 */
.L_x_1764:
        /* <DEDUP_REMOVED lines=13> */
.L_x_1767:
[----:B------:R-:W-:Y:S05]  /*219b0*/  BSYNC.RECONVERGENT B2 ;  /* 0x0000000000027941 */ /* 0x000fea0003800200 */
.L_x_1766:
        /* <DEDUP_REMOVED lines=13> */
.L_x_1769:
[----:B------:R-:W-:Y:S05]  /*21a90*/  BSYNC.RECONVERGENT B2 ;  /* 0x0000000000027941 */ /* 0x000fea0003800200 */
.L_x_1768:
        /* <DEDUP_REMOVED lines=12> */
.L_x_1771:
[----:B------:R-:W-:Y:S05]  /*21b60*/  BSYNC.RECONVERGENT B2 ;  /* 0x0000000000027941 */ /* 0x000fea0003800200 */
.L_x_1770:
        /* <DEDUP_REMOVED lines=20> */
.L_x_1773:
[----:B------:R-:W-:Y:S05]  /*21cb0*/  BSYNC.RECONVERGENT B2 ;  /* 0x0000000000027941 */ /* 0x000fea0003800200 */
.L_x_1772:
        /* <DEDUP_REMOVED lines=13> */
.L_x_1775:
[----:B------:R-:W-:Y:S05]  /*21d90*/  BSYNC.RECONVERGENT B2 ;  /* 0x0000000000027941 */ /* 0x000fea0003800200 */
.L_x_1774:
        /* <DEDUP_REMOVED lines=13> */
.L_x_1777:
[----:B------:R-:W-:Y:S05]  /*21e70*/  BSYNC.RECONVERGENT B2 ;  /* 0x0000000000027941 */ /* 0x000fea0003800200 */
.L_x_1776:
        /* <DEDUP_REMOVED lines=12> */
.L_x_1779:
[----:B------:R-:W-:Y:S05]  /*21f40*/  BSYNC.RECONVERGENT B2 ;  /* 0x0000000000027941 */ /* 0x000fea0003800200 */
.L_x_1778:
        /* <DEDUP_REMOVED lines=20> */
.L_x_1781:
[----:B------:R-:W-:Y:S05]  /*22090*/  BSYNC.RECONVERGENT B2 ;  /* 0x0000000000027941 */ /* 0x000fea0003800200 */
.L_x_1780:
        /* <DEDUP_REMOVED lines=13> */
.L_x_1783:
[----:B------:R-:W-:Y:S05]  /*22170*/  BSYNC.RECONVERGENT B2 ;  /* 0x0000000000027941 */ /* 0x000fea0003800200 */
.L_x_1782:
        /* <DEDUP_REMOVED lines=13> */
.L_x_1785:
[----:B------:R-:W-:Y:S05]  /*22250*/  BSYNC.RECONVERGENT B2 ;  /* 0x0000000000027941 */ /* 0x000fea0003800200 */
.L_x_1784:
        /* <DEDUP_REMOVED lines=12> */
.L_x_1787:
[----:B------:R-:W-:Y:S05]  /*22320*/  BSYNC.RECONVERGENT B2 ;  /* 0x0000000000027941 */ /* 0x000fea0003800200 */
.L_x_1786:
        /* <DEDUP_REMOVED lines=20> */
.L_x_1789:
[----:B------:R-:W-:Y:S05]  /*22470*/  BSYNC.RECONVERGENT B2 ;  /* 0x0000000000027941 */ /* 0x000fea0003800200 */
.L_x_1788:
        /* <DEDUP_REMOVED lines=13> */
.L_x_1791:
[----:B------:R-:W-:Y:S05]  /*22550*/  BSYNC.RECONVERGENT B2 ;  /* 0x0000000000027941 */ /* 0x000fea0003800200 */
.L_x_1790:
        /* <DEDUP_REMOVED lines=13> */
.L_x_1793:
[----:B------:R-:W-:Y:S05]  /*22630*/  BSYNC.RECONVERGENT B2 ;  /* 0x0000000000027941 */ /* 0x000fea0003800200 */
.L_x_1792:
        /* <DEDUP_REMOVED lines=12> */
.L_x_1795:
[----:B------:R-:W-:Y:S05]  /*22700*/  BSYNC.RECONVERGENT B2 ;  /* 0x0000000000027941 */ /* 0x000fea0003800200 */
.L_x_1794:
        /* <DEDUP_REMOVED lines=20> */
.L_x_1797:
[----:B------:R-:W-:Y:S05]  /*22850*/  BSYNC.RECONVERGENT B2 ;  /* 0x0000000000027941 */ /* 0x000fea0003800200 */
.L_x_1796:
        /* <DEDUP_REMOVED lines=13> */
.L_x_1799:
[----:B------:R-:W-:Y:S05]  /*22930*/  BSYNC.RECONVERGENT B2 ;  /* 0x0000000000027941 */ /* 0x000fea0003800200 */
.L_x_1798:
        /* <DEDUP_REMOVED lines=13> */
.L_x_1801:
[----:B------:R-:W-:Y:S05]  /*22a10*/  BSYNC.RECONVERGENT B2 ;  /* 0x0000000000027941 */ /* 0x000fea0003800200 */
.L_x_1800:
        /* <DEDUP_REMOVED lines=12> */
.L_x_1803:
[----:B------:R-:W-:Y:S05]  /*22ae0*/  BSYNC.RECONVERGENT B2 ;  /* 0x0000000000027941 */ /* 0x000fea0003800200 */
.L_x_1802:
        /* <DEDUP_REMOVED lines=20> */
.L_x_1805:
[----:B------:R-:W-:Y:S05]  /*22c30*/  BSYNC.RECONVERGENT B2 ;  /* 0x0000000000027941 */ /* 0x000fea0003800200 */
.L_x_1804:
        /* <DEDUP_REMOVED lines=13> */
.L_x_1807:
[----:B------:R-:W-:Y:S05]  /*22d10*/  BSYNC.RECONVERGENT B2 ;  /* 0x0000000000027941 */ /* 0x000fea0003800200 */
.L_x_1806:
        /* <DEDUP_REMOVED lines=13> */
.L_x_1809:
[----:B------:R-:W-:Y:S05]  /*22df0*/  BSYNC.RECONVERGENT B2 ;  /* 0x0000000000027941 */ /* 0x000fea0003800200 */
.L_x_1808:
        /* <DEDUP_REMOVED lines=12> */
.L_x_1811:
[----:B------:R-:W-:Y:S05]  /*22ec0*/  BSYNC.RECONVERGENT B2 ;  /* 0x0000000000027941 */ /* 0x000fea0003800200 */
.L_x_1810:
        /* <DEDUP_REMOVED lines=20> */
.L_x_1813:
[----:B------:R-:W-:Y:S05]  /*23010*/  BSYNC.RECONVERGENT B2 ;  /* 0x0000000000027941 */ /* 0x000fea0003800200 */
.L_x_1812:
        /* <DEDUP_REMOVED lines=13> */
.L_x_1815:
[----:B------:R-:W-:Y:S05]  /*230f0*/  BSYNC.RECONVERGENT B2 ;  /* 0x0000000000027941 */ /* 0x000fea0003800200 */
.L_x_1814:
        /* <DEDUP_REMOVED lines=13> */
.L_x_1817:
[----:B------:R-:W-:Y:S05]  /*231d0*/  BSYNC.RECONVERGENT B2 ;  /* 0x0000000000027941 */ /* 0x000fea0003800200 */
.L_x_1816:
        /* <DEDUP_REMOVED lines=12> */
.L_x_1819:
[----:B------:R-:W-:Y:S05]  /*232a0*/  BSYNC.RECONVERGENT B2 ;  /* 0x0000000000027941 */ /* 0x000fea0003800200 */
.L_x_1818:
        /* <DEDUP_REMOVED lines=20> */
.L_x_1821:
[----:B------:R-:W-:Y:S05]  /*233f0*/  BSYNC.RECONVERGENT B2 ;  /* 0x0000000000027941 */ /* 0x000fea0003800200 */
.L_x_1820:
        /* <DEDUP_REMOVED lines=13> */
.L_x_1823:
[----:B------:R-:W-:Y:S05]  /*234d0*/  BSYNC.RECONVERGENT B2 ;  /* 0x0000000000027941 */ /* 0x000fea0003800200 */
.L_x_1822:
        /* <DEDUP_REMOVED lines=13> */
.L_x_1825:
[----:B------:R-:W-:Y:S05]  /*235b0*/  BSYNC.RECONVERGENT B2 ;  /* 0x0000000000027941 */ /* 0x000fea0003800200 */
.L_x_1824:
        /* <DEDUP_REMOVED lines=12> */
.L_x_1827:
[----:B------:R-:W-:Y:S05]  /*23680*/  BSYNC.RECONVERGENT B2 ;  /* 0x0000000000027941 */ /* 0x000fea0003800200 */
.L_x_1826:
        /* <DEDUP_REMOVED lines=20> */
.L_x_1829:
[----:B------:R-:W-:Y:S05]  /*237d0*/  BSYNC.RECONVERGENT B2 ;  /* 0x0000000000027941 */ /* 0x000fea0003800200 */
.L_x_1828:
        /* <DEDUP_REMOVED lines=13> */
.L_x_1831:
[----:B------:R-:W-:Y:S05]  /*238b0*/  BSYNC.RECONVERGENT B2 ;  /* 0x0000000000027941 */ /* 0x000fea0003800200 */
.L_x_1830:
        /* <DEDUP_REMOVED lines=13> */
.L_x_1833:
[----:B------:R-:W-:Y:S05]  /*23990*/  BSYNC.RECONVERGENT B2 ;  /* 0x0000000000027941 */ /* 0x000fea0003800200 */
.L_x_1832:
        /* <DEDUP_REMOVED lines=12> */
.L_x_1835:
[----:B------:R-:W-:Y:S05]  /*23a60*/  BSYNC.RECONVERGENT B2 ;  /* 0x0000000000027941 */ /* 0x000fea0003800200 */
.L_x_1834:
        /* <DEDUP_REMOVED lines=20> */
.L_x_1837:
[----:B------:R-:W-:Y:S05]  /*23bb0*/  BSYNC.RECONVERGENT B2 ;  /* 0x0000000000027941 */ /* 0x000fea0003800200 */
.L_x_1836:
        /* <DEDUP_REMOVED lines=13> */
.L_x_1839:
[----:B------:R-:W-:Y:S05]  /*23c90*/  BSYNC.RECONVERGENT B2 ;  /* 0x0000000000027941 */ /* 0x000fea0003800200 */
.L_x_1838:
        /* <DEDUP_REMOVED lines=13> */
.L_x_1841:
[----:B------:R-:W-:Y:S05]  /*23d70*/  BSYNC.RECONVERGENT B2 ;  /* 0x0000000000027941 */ /* 0x000fea0003800200 */
.L_x_1840:
        /* <DEDUP_REMOVED lines=12> */
.L_x_1843:
[----:B------:R-:W-:Y:S05]  /*23e40*/  BSYNC.RECONVERGENT B2 ;  /* 0x0000000000027941 */ /* 0x000fea0003800200 */
.L_x_1842:
        /* <DEDUP_REMOVED lines=20> */
.L_x_1845:
[----:B------:R-:W-:Y:S05]  /*23f90*/  BSYNC.RECONVERGENT B2 ;  /* 0x0000000000027941 */ /* 0x000fea0003800200 */
.L_x_1844:
        /* <DEDUP_REMOVED lines=13> */
.L_x_1847:
[----:B------:R-:W-:Y:S05]  /*24070*/  BSYNC.RECONVERGENT B2 ;  /* 0x0000000000027941 */ /* 0x000fea0003800200 */
.L_x_1846:
        /* <DEDUP_REMOVED lines=13> */
.L_x_1849:
[----:B------:R-:W-:Y:S05]  /*24150*/  BSYNC.RECONVERGENT B2 ;  /* 0x0000000000027941 */ /* 0x000fea0003800200 */
.L_x_1848:
        /* <DEDUP_REMOVED lines=12> */
.L_x_1851:
[----:B------:R-:W-:Y:S05]  /*24220*/  BSYNC.RECONVERGENT B2 ;  /* 0x0000000000027941 */ /* 0x000fea0003800200 */
.L_x_1850:
        /* <DEDUP_REMOVED lines=20> */
.L_x_1853:
[----:B------:R-:W-:Y:S05]  /*24370*/  BSYNC.RECONVERGENT B2 ;  /* 0x0000000000027941 */ /* 0x000fea0003800200 */
.L_x_1852:
        /* <DEDUP_REMOVED lines=13> */
.L_x_1855:
[----:B------:R-:W-:Y:S05]  /*24450*/  BSYNC.RECONVERGENT B2 ;  /* 0x0000000000027941 */ /* 0x000fea0003800200 */
.L_x_1854:
        /* <DEDUP_REMOVED lines=13> */
.L_x_1857:
[----:B------:R-:W-:Y:S05]  /*24530*/  BSYNC.RECONVERGENT B2 ;  /* 0x0000000000027941 */ /* 0x000fea0003800200 */
.L_x_1856:
        /* <DEDUP_REMOVED lines=12> */
.L_x_1859:
[----:B------:R-:W-:Y:S05]  /*24600*/  BSYNC.RECONVERGENT B2 ;  /* 0x0000000000027941 */ /* 0x000fea0003800200 */
.L_x_1858:
        /* <DEDUP_REMOVED lines=20> */
.L_x_1861:
[----:B------:R-:W-:Y:S05]  /*24750*/  BSYNC.RECONVERGENT B2 ;  /* 0x0000000000027941 */ /* 0x000fea0003800200 */
.L_x_1860:
        /* <DEDUP_REMOVED lines=13> */
.L_x_1863:
[----:B------:R-:W-:Y:S05]  /*24830*/  BSYNC.RECONVERGENT B2 ;  /* 0x0000000000027941 */ /* 0x000fea0003800200 */
.L_x_1862:
        /* <DEDUP_REMOVED lines=13> */
.L_x_1865:
[----:B------:R-:W-:Y:S05]  /*24910*/  BSYNC.RECONVERGENT B2 ;  /* 0x0000000000027941 */ /* 0x000fea0003800200 */
.L_x_1864:
        /* <DEDUP_REMOVED lines=12> */
.L_x_1867:
[----:B------:R-:W-:Y:S05]  /*249e0*/  BSYNC.RECONVERGENT B2 ;  /* 0x0000000000027941 */ /* 0x000fea0003800200 */
.L_x_1866:
        /* <DEDUP_REMOVED lines=20> */
.L_x_1869:
[----:B------:R-:W-:Y:S05]  /*24b30*/  BSYNC.RECONVERGENT B2 ;  /* 0x0000000000027941 */ /* 0x000fea0003800200 */
.L_x_1868:
        /* <DEDUP_REMOVED lines=13> */
.L_x_1871:
[----:B------:R-:W-:Y:S05]  /*24c10*/  BSYNC.RECONVERGENT B2 ;  /* 0x0000000000027941 */ /* 0x000fea0003800200 */
.L_x_1870:
        /* <DEDUP_REMOVED lines=13> */
.L_x_1873:
[----:B------:R-:W-:Y:S05]  /*24cf0*/  BSYNC.RECONVERGENT B2 ;  /* 0x0000000000027941 */ /* 0x000fea0003800200 */
.L_x_1872:
        /* <DEDUP_REMOVED lines=12> */
.L_x_1875:
[----:B------:R-:W-:Y:S05]  /*24dc0*/  BSYNC.RECONVERGENT B2 ;  /* 0x0000000000027941 */ /* 0x000fea0003800200 */
.L_x_1874:
        /* <DEDUP_REMOVED lines=20> */
.L_x_1877:
[----:B------:R-:W-:Y:S05]  /*24f10*/  BSYNC.RECONVERGENT B2 ;  /* 0x0000000000027941 */ /* 0x000fea0003800200 */
.L_x_1876:
        /* <DEDUP_REMOVED lines=13> */
.L_x_1879:
[----:B------:R-:W-:Y:S05]  /*24ff0*/  BSYNC.RECONVERGENT B2 ;  /* 0x0000000000027941 */ /* 0x000fea0003800200 */
.L_x_1878:
        /* <DEDUP_REMOVED lines=13> */
.L_x_1881:
[----:B------:R-:W-:Y:S05]  /*250d0*/  BSYNC.RECONVERGENT B2 ;  /* 0x0000000000027941 */ /* 0x000fea0003800200 */
.L_x_1880:
        /* <DEDUP_REMOVED lines=12> */
.L_x_1883:
[----:B------:R-:W-:Y:S05]  /*251a0*/  BSYNC.RECONVERGENT B2 ;  /* 0x0000000000027941 */ /* 0x000fea0003800200 */
.L_x_1882:
        /* <DEDUP_REMOVED lines=20> */
.L_x_1885:
[----:B------:R-:W-:Y:S05]  /*252f0*/  BSYNC.RECONVERGENT B2 ;  /* 0x0000000000027941 */ /* 0x000fea0003800200 */
.L_x_1884:
        /* <DEDUP_REMOVED lines=13> */
.L_x_1887:
[----:B------:R-:W-:Y:S05]  /*253d0*/  BSYNC.RECONVERGENT B2 ;  /* 0x0000000000027941 */ /* 0x000fea0003800200 */
.L_x_1886:
        /* <DEDUP_REMOVED lines=13> */
.L_x_1889:
[----:B------:R-:W-:Y:S05]  /*254b0*/  BSYNC.RECONVERGENT B2 ;  /* 0x0000000000027941 */ /* 0x000fea0003800200 */
.L_x_1888:
        /* <DEDUP_REMOVED lines=12> */
.L_x_1891:
[----:B------:R-:W-:Y:S05]  /*25580*/  BSYNC.RECONVERGENT B2 ;  /* 0x0000000000027941 */ /* 0x000fea0003800200 */
.L_x_1890:
        /* <DEDUP_REMOVED lines=20> */
.L_x_1893:
[----:B------:R-:W-:Y:S05]  /*256d0*/  BSYNC.RECONVERGENT B2 ;  /* 0x0000000000027941 */ /* 0x000fea0003800200 */
.L_x_1892:
        /* <DEDUP_REMOVED lines=13> */
.L_x_1895:
[----:B------:R-:W-:Y:S05]  /*257b0*/  BSYNC.RECONVERGENT B2 ;  /* 0x0000000000027941 */ /* 0x000fea0003800200 */
.L_x_1894:
        /* <DEDUP_REMOVED lines=13> */
.L_x_1897:
[----:B------:R-:W-:Y:S05]  /*25890*/  BSYNC.RECONVERGENT B2 ;  /* 0x0000000000027941 */ /* 0x000fea0003800200 */
.L_x_1896:
        /* <DEDUP_REMOVED lines=12> */
.L_x_1899:
[----:B------:R-:W-:Y:S05]  /*25960*/  BSYNC.RECONVERGENT B2 ;  /* 0x0000000000027941 */ /* 0x000fea0003800200 */
.L_x_1898:
        /* <DEDUP_REMOVED lines=20> */
.L_x_1901:
[----:B------:R-:W-:Y:S05]  /*25ab0*/  BSYNC.RECONVERGENT B2 ;  /* 0x0000000000027941 */ /* 0x000fea0003800200 */
.L_x_1900:
        /* <DEDUP_REMOVED lines=13> */
.L_x_1903:
[----:B------:R-:W-:Y:S05]  /*25b90*/  BSYNC.RECONVERGENT B2 ;  /* 0x0000000000027941 */ /* 0x000fea0003800200 */
.L_x_1902:
        /* <DEDUP_REMOVED lines=13> */
.L_x_1905:
[----:B------:R-:W-:Y:S05]  /*25c70*/  BSYNC.RECONVERGENT B2 ;  /* 0x0000000000027941 */ /* 0x000fea0003800200 */
.L_x_1904:
        /* <DEDUP_REMOVED lines=12> */
.L_x_1907:
[----:B------:R-:W-:Y:S05]  /*25d40*/  BSYNC.RECONVERGENT B2 ;  /* 0x0000000000027941 */ /* 0x000fea0003800200 */
.L_x_1906:
        /* <DEDUP_REMOVED lines=20> */
.L_x_1909:
[----:B------:R-:W-:Y:S05]  /*25e90*/  BSYNC.RECONVERGENT B2 ;  /* 0x0000000000027941 */ /* 0x000fea0003800200 */
.L_x_1908:
        /* <DEDUP_REMOVED lines=13> */
.L_x_1911:
[----:B------:R-:W-:Y:S05]  /*25f70*/  BSYNC.RECONVERGENT B2 ;  /* 0x0000000000027941 */ /* 0x000fea0003800200 */
.L_x_1910:
        /* <DEDUP_REMOVED lines=13> */
.L_x_1913:
[----:B------:R-:W-:Y:S05]  /*26050*/  BSYNC.RECONVERGENT B2 ;  /* 0x0000000000027941 */ /* 0x000fea0003800200 */
.L_x_1912:
        /* <DEDUP_REMOVED lines=12> */
.L_x_1915:
[----:B------:R-:W-:Y:S05]  /*26120*/  BSYNC.RECONVERGENT B2 ;  /* 0x0000000000027941 */ /* 0x000fea0003800200 */
.L_x_1914:
        /* <DEDUP_REMOVED lines=14> */
[----:B0-----:R-:W-:-:S04]  /*26210*/  FFMA R4, -R126, R3, R128 ;  /* 0x000000037e047223 */ /* 0x001fc80000000180 */
[----:B------:R-:W-:Y:S01]  /*26220*/  FFMA R3, R0, R4, R3 ;  /* 0x0000000400037223 */ /* 0x000fe20000000003 */
[----:B---3--:R-:W-:Y:S06]  /*26230*/  @!P0 BRA `(.L_x_1917) ;  /* 0x00000000000c8947 */ /* 0x008fec0003800000 */
[----:B------:R-:W-:-:S07]  /*26240*/  MOV R129, 0x26260 ;  /* 0x0002626000817802 */ /* 0x000fce0000000f00 */
[----:B------:R-:W-:Y:S05]  /*26250*/  CALL.REL.NOINC `($__internal_1_$__cuda_sm3x_div_rn_noftz_f32_slowpath) ;  /* 0x0000000400ac7944 */ /* 0x000fea0003c00000 */
[----:B------:R-:W-:-:S07]  /*26260*/  MOV R3, R188 ;  /* 0x000000bc00037202 */ /* 0x000fce0000000f00 */
.L_x_1917:
[----:B------:R-:W-:Y:S05]  /*26270*/  BSYNC.RECONVERGENT B2 ;  /* 0x0000000000027941 */ /* 0x000fea0003800200 */
.L_x_1916:
        /* <DEDUP_REMOVED lines=13> */
.L_x_1919:
[----:B------:R-:W-:Y:S05]  /*26350*/  BSYNC.RECONVERGENT B2 ;  /* 0x0000000000027941 */ /* 0x000fea0003800200 */
.L_x_1918:
        /* <DEDUP_REMOVED lines=13> */
.L_x_1921:
[----:B------:R-:W-:Y:S05]  /*26430*/  BSYNC.RECONVERGENT B2 ;  /* 0x0000000000027941 */ /* 0x000fea0003800200 */
.L_x_1920:
        /* <DEDUP_REMOVED lines=12> */
.L_x_1923:
[----:B------:R-:W-:Y:S05]  /*26500*/  BSYNC.RECONVERGENT B2 ;  /* 0x0000000000027941 */ /* 0x000fea0003800200 */
.L_x_1922:
[----:B------:R-:W-:Y:S02]  /*26510*/  F2FP.BF16.F32.PACK_AB R4, R4, R3 ;  /* 0x000000030404723e */ /* 0x000fe400000010ff */
[----:B------:R-:W-:-:S05]  /*26520*/  F2FP.BF16.F32.PACK_AB R5, R188, R2 ;  /* 0x00000002bc05723e */ /* 0x000fca00000010ff */
[----:B------:R0:W-:Y:S01]  /*26530*/  STG.E.64 desc[UR4][R124.64+0x3e00], R4 ;  /* 0x003e00047c007986 */ /* 0x0001e2000c101b04 */
[----:B------:R-:W-:Y:S05]  /*26540*/  @P2 EXIT ;  /* 0x000000000000294d */ /* 0x000fea0003800000 */
[----:B------:R-:W1:Y:S01]  /*26550*/  MUFU.RCP R3, R126 ;  /* 0x0000007e00037308 */ /* 0x000e620000001000 */
[----:B------:R-:W-:Y:S01]  /*26560*/  FMUL R128, R184, R181 ;  /* 0x000000b5b8807220 */ /* 0x000fe20000400000 */
[----:B------:R-:W-:Y:S06]  /*26570*/  BSSY.RECONVERGENT B2, `(.L_x_1924) ;  /* 0x000000b000027945 */ /* 0x000fec0003800200 */
[----:B------:R-:W2:Y:S01]  /*26580*/  FCHK P0, R128, R126 ;  /* 0x0000007e80007302 */ /* 0x000ea20000000000 */
[----:B-1----:R-:W-:-:S04]  /*26590*/  FFMA R0, -R126, R3, 1 ;  /* 0x3f8000007e007423 */ /* 0x002fc80000000103 */
[----:B------:R-:W-:-:S04]  /*265a0*/  FFMA R0, R3, R0, R3 ;  /* 0x0000000003007223 */ /* 0x000fc80000000003 */
[----:B------:R-:W-:-:S04]  /*265b0*/  FFMA R3, R0, R128, RZ ;  /* 0x0000008000037223 */ /* 0x000fc800000000ff */
[----:B------:R-:W-:-:S04]  /*265c0*/  FFMA R2, -R126, R3, R128 ;  /* 0x000000037e027223 */ /* 0x000fc80000000180 */
[----:B------:R-:W-:Y:S01]  /*265d0*/  FFMA R2, R0, R2, R3 ;  /* 0x0000000200027223 */ /* 0x000fe20000000003 */
[----:B--2---:R-:W-:Y:S06]  /*265e0*/  @!P0 BRA `(.L_x_1925) ;  /* 0x00000000000c8947 */ /* 0x004fec0003800000 */
[----:B------:R-:W-:-:S07]  /*265f0*/  MOV R129, 0x26610 ;  /* 0x0002661000817802 */ /* 0x000fce0000000f00 */
[----:B0-----:R-:W-:Y:S05]  /*26600*/  CALL.REL.NOINC `($__internal_1_$__cuda_sm3x_div_rn_noftz_f32_slowpath) ;  /* 0x0000000000c07944 */ /* 0x001fea0003c00000 */
[----:B------:R-:W-:-:S07]  /*26610*/  MOV R2, R188 ;  /* 0x000000bc00027202 */ /* 0x000fce0000000f00 */
.L_x_1925:
[----:B------:R-:W-:Y:S05]  /*26620*/  BSYNC.RECONVERGENT B2 ;  /* 0x0000000000027941 */ /* 0x000fea0003800200 */
.L_x_1924:
        /* <DEDUP_REMOVED lines=11> */
[----:B------:R-:W-:Y:S05]  /*266e0*/  CALL.REL.NOINC `($__internal_1_$__cuda_sm3x_div_rn_noftz_f32_slowpath) ;  /* 0x0000000000887944 */ /* 0x000fea0003c00000 */
[----:B------:R-:W-:-:S07]  /*266f0*/  MOV R3, R188 ;  /* 0x000000bc00037202 */ /* 0x000fce0000000f00 */
.L_x_1927:
[----:B------:R-:W-:Y:S05]  /*26700*/  BSYNC.RECONVERGENT B2 ;  /* 0x0000000000027941 */ /* 0x000fea0003800200 */
.L_x_1926:
        /* <DEDUP_REMOVED lines=13> */
.L_x_1929:
[----:B------:R-:W-:Y:S05]  /*267e0*/  BSYNC.RECONVERGENT B2 ;  /* 0x0000000000027941 */ /* 0x000fea0003800200 */
.L_x_1928:
        /* <DEDUP_REMOVED lines=13> */
.L_x_1931:
[----:B------:R-:W-:Y:S05]  /*268c0*/  BSYNC.RECONVERGENT B2 ;  /* 0x0000000000027941 */ /* 0x000fea0003800200 */
.L_x_1930:
[----:B------:R-:W-:Y:S02]  /*268d0*/  F2FP.BF16.F32.PACK_AB R2, R3, R2 ;  /* 0x000000020302723e */ /* 0x000fe400000010ff */
[----:B------:R-:W-:-:S05]  /*268e0*/  F2FP.BF16.F32.PACK_AB R3, R188, R4 ;  /* 0x00000004bc03723e */ /* 0x000fca00000010ff */
[----:B------:R-:W-:Y:S01]  /*268f0*/  STG.E.64 desc[UR4][R124.64+0x3f00], R2 ;  /* 0x003f00027c007986 */ /* 0x000fe2000c101b04 */
[----:B------:R-:W-:Y:S05]  /*26900*/  EXIT ;  /* 0x000000000000794d */ /* 0x000fea0003800000 */
        .weak           $__internal_1_$__cuda_sm3x_div_rn_noftz_f32_slowpath
        .type           $__internal_1_$__cuda_sm3x_div_rn_noftz_f32_slowpath,@function
        .size           $__internal_1_$__cuda_sm3x_div_rn_noftz_f32_slowpath,(.L_x_11247 - $__internal_1_$__cuda_sm3x_div_rn_noftz_f32_slowpath)
$__internal_1_$__cuda_sm3x_div_rn_noftz_f32_slowpath:
        /* <DEDUP_REMOVED lines=35> */
.L_x_1933:
[----:B------:R-:W-:Y:S01]  /*26b40*/  IADD3 R190, PT, PT, R190, -0x7f, RZ ;  /* 0xffffff81bebe7810 */ /* 0x000fe20007ffe0ff */
[----:B------:R-:W-:Y:S01]  /*26b50*/  BSSY.RECONVERGENT B1, `(.L_x_1938) ;  /* 0x0000036000017945 */ /* 0x000fe20003800200 */
[----:B------:R-:W-:Y:S02]  /*26b60*/  LEA R191, R188, 0xc0800000, 0x17 ;  /* 0xc0800000bcbf7811 */ /* 0x000fe400078eb8ff */
[C---:B------:R-:W-:Y:S01]  /*26b70*/  IADD3 R188, PT, PT, R190.reuse, 0x7f, -R188 ;  /* 0x0000007fbebc7810 */ /* 0x040fe20007ffe8bc */
[----:B------:R-:W-:Y:S01]  /*26b80*/  IMAD R128, R190, -0x800000, R128 ;  /* 0xff800000be807824 */ /* 0x000fe200078e0280 */
[----:B------:R-:W-:Y:S02]  /*26b90*/  IADD3 R193, PT, PT, -R191, R193, RZ ;  /* 0x000000c1bfc17210 */ /* 0x000fe40007ffe1ff */
[----:B------:R-:W-:Y:S02]  /*26ba0*/  IADD3 R189, PT, PT, R188, R189, RZ ;  /* 0x000000bdbcbd7210 */ /* 0x000fe40007ffe0ff */
[----:B------:R0:W1:Y:S02]  /*26bb0*/  MUFU.RCP R188, R193 ;  /* 0x000000c100bc7308 */ /* 0x0000640000001000 */
[----:B0-----:R-:W-:-:S04]  /*26bc0*/  FADD.FTZ R193, -R193, -RZ ;  /* 0x800000ffc1c17221 */ /* 0x001fc80000010100 */
[----:B-1----:R-:W-:-:S04]  /*26bd0*/  FFMA R190, R188, R193, 1 ;  /* 0x3f800000bcbe7423 */ /* 0x002fc800000000c1 */
[----:B------:R-:W-:-:S04]  /*26be0*/  FFMA R188, R188, R190, R188 ;  /* 0x000000bebcbc7223 */ /* 0x000fc800000000bc */
[----:B------:R-:W-:-:S04]  /*26bf0*/  FFMA R190, R128, R188, RZ ;  /* 0x000000bc80be7223 */ /* 0x000fc800000000ff */
[----:B------:R-:W-:-:S04]  /*26c00*/  FFMA R191, R193, R190, R128 ;  /* 0x000000bec1bf7223 */ /* 0x000fc80000000080 */
[----:B------:R-:W-:-:S04]  /*26c10*/  FFMA R190, R188, R191, R190 ;  /* 0x000000bfbcbe7223 */ /* 0x000fc800000000be */
[----:B------:R-:W-:-:S04]  /*26c20*/  FFMA R128, R193, R190, R128 ;  /* 0x000000bec1807223 */ /* 0x000fc80000000080 */
        /* <DEDUP_REMOVED lines=36> */
.L_x_1940:
[----:B------:R-:W-:-:S04]  /*26e70*/  LOP3.LUT R191, R191, 0x80000000, RZ, 0xc0, !PT ;  /* 0x80000000bfbf7812 */ /* 0x000fc800078ec0ff */
[----:B------:R-:W-:Y:S01]  /*26e80*/  LOP3.LUT R191, R191, 0x7f800000, RZ, 0xfc, !PT ;  /* 0x7f800000bfbf7812 */ /* 0x000fe200078efcff */
[----:B------:R-:W-:Y:S06]  /*26e90*/  BRA `(.L_x_1941) ;  /* 0x0000000000047947 */ /* 0x000fec0003800000 */
.L_x_1939:
[----:B------:R-:W-:-:S07]  /*26ea0*/  LEA R191, R189, R191, 0x17 ;  /* 0x000000bfbdbf7211 */ /* 0x000fce00078eb8ff */
.L_x_1941:
[----:B------:R-:W-:Y:S05]  /*26eb0*/  BSYNC.RECONVERGENT B1 ;  /* 0x0000000000017941 */ /* 0x000fea0003800200 */
.L_x_1938:
[----:B------:R-:W-:Y:S01]  /*26ec0*/  MOV R128, R191 ;  /* 0x000000bf00807202 */ /* 0x000fe20000000f00 */
[----:B------:R-:W-:Y:S06]  /*26ed0*/  BRA `(.L_x_1942) ;  /* 0x0000000000207947 */ /* 0x000fec0003800000 */
.L_x_1937:
[----:B------:R-:W-:-:S04]  /*26ee0*/  LOP3.LUT R128, R193, 0x80000000, R128, 0x48, !PT ;  /* 0x80000000c1807812 */ /* 0x000fc800078e4880 */
[----:B------:R-:W-:Y:S01]  /*26ef0*/  LOP3.LUT R128, R128, 0x7f800000, RZ, 0xfc, !PT ;  /* 0x7f80000080807812 */ /* 0x000fe200078efcff */
[----:B------:R-:W-:Y:S06]  /*26f00*/  BRA `(.L_x_1942) ;  /* 0x0000000000147947 */ /* 0x000fec0003800000 */
.L_x_1936:
[----:B------:R-:W-:Y:S01]  /*26f10*/  LOP3.LUT R128, R193, 0x80000000, R128, 0x48, !PT ;  /* 0x80000000c1807812 */ /* 0x000fe200078e4880 */
[----:B------:R-:W-:Y:S06]  /*26f20*/  BRA `(.L_x_1942) ;  /* 0x00000000000c7947 */ /* 0x000fec0003800000 */
.L_x_1935:
[----:B------:R-:W0:Y:S01]  /*26f30*/  MUFU.RSQ R128, -QNAN ;  /* 0xffc0000000807908 */ /* 0x000e220000001400 */
[----:B------:R-:W-:Y:S05]  /*26f40*/  BRA `(.L_x_1942) ;  /* 0x0000000000047947 */ /* 0x000fea0003800000 */
.L_x_1934:
[----:B------:R-:W-:-:S07]  /*26f50*/  FADD.FTZ R128, R128, R126 ;  /* 0x0000007e80807221 */ /* 0x000fce0000010000 */
.L_x_1942:
[----:B------:R-:W-:Y:S05]  /*26f60*/  BSYNC.RECONVERGENT B0 ;  /* 0x0000000000007941 */ /* 0x000fea0003800200 */
.L_x_1932:
[----:B0-----:R-:W-:Y:S02]  /*26f70*/  MOV R188, R128 ;  /* 0x0000008000bc7202 */ /* 0x001fe40000000f00 */
[----:B------:R-:W-:Y:S01]  /*26f80*/  MOV R128, R129 ;  /* 0x0000008100807202 */ /* 0x000fe20000000f00 */
[----:B------:R-:W-:-:S04]  /*26f90*/  HFMA2 R129, -RZ, RZ, 0, 0 ;  /* 0x00000000ff817431 */ /* 0x000fc800000001ff */
[----:B------:R-:W-:Y:S05]  /*26fa0*/  RET.REL.NODEC R128 `(_ZN18transformer_engine34scaled_masked_softmax_warp_forwardI13__nv_bfloat16S1_fLi13EEEvPT0_PKT_PKhT1_iii) ;  /* 0xfffffd9080147950 */ /* 0x000fea0003c3ffff */
.L_x_1943:
        /* <DEDUP_REMOVED lines=13> */
.L_x_11247:


//--------------------- .text._ZN18transformer_engine34scaled_masked_softmax_warp_forwardI13__nv_bfloat16S1_fLi12EEEvPT0_PKT_PKhT1_iii --------------------------
	.section	.text._ZN18transformer_engine34scaled_masked_softmax_warp_forwardI13__nv_bfloat16S1_fLi12EEEvPT0_PKT_PKhT1_iii,"ax",@progbits
	.align	128
        .global         _ZN18transformer_engine34scaled_masked_softmax_warp_forwardI13__nv_bfloat16S1_fLi12EEEvPT0_PKT_PKhT1_iii
        .type           _ZN18transformer_engine34scaled_masked_softmax_warp_forwardI13__nv_bfloat16S1_fLi12EEEvPT0_PKT_PKhT1_iii,@function
        .size           _ZN18transformer_engine34scaled_masked_softmax_warp_forwardI13__nv_bfloat16S1_fLi12EEEvPT0_PKT_PKhT1_iii,(.L_x_11248 - _ZN18transformer_engine34scaled_masked_softmax_warp_forwardI13__nv_bfloat16S1_fLi12EEEvPT0_PKT_PKhT1_iii)
        .other          _ZN18transformer_engine34scaled_masked_softmax_warp_forwardI13__nv_bfloat16S1_fLi12EEEvPT0_PKT_PKhT1_iii,@"STO_CUDA_ENTRY STV_DEFAULT"
_ZN18transformer_engine34scaled_masked_softmax_warp_forwardI13__nv_bfloat16S1_fLi12EEEvPT0_PKT_PKhT1_iii:
.text._ZN18transformer_engine34scaled_masked_softmax_warp_forwardI13__nv_bfloat16S1_fLi12EEEvPT0_PKT_PKhT1_iii:
[----:B------:R-:W-:Y:S01]  /*0000*/  LDC R1, c[0x0][0x37c] ;  /* 0x0000df00ff017b82 */ /* 0x000fe20000000800 */
[----:B------:R-:W0:Y:S01]  /*0010*/  S2R R0, SR_CTAID.Y ;  /* 0x0000000000007919 */ /* 0x000e220000002600 */
[----:B------:R-:W1:Y:S06]  /*0020*/  LDCU UR4, c[0x0][0x364] ;  /* 0x00006c80ff0477ac */ /* 0x000e6c0008000800 */
[----:B------:R-:W2:Y:S01]  /*0030*/  LDC.64 R8, c[0x0][0x3a0] ;  /* 0x0000e800ff087b82 */ /* 0x000ea20000000a00 */
[----:B------:R-:W-:Y:S01]  /*0040*/  BSSY.RECONVERGENT B0, `(.L_x_1944) ;  /* 0x0000047000007945 */ /* 0x000fe20003800200 */
[----:B------:R-:W0:Y:S01]  /*0050*/  S2R R6, SR_CTAID.Z ;  /* 0x0000000000067919 */ /* 0x000e220000002700 */
[----:B------:R-:W3:Y:S01]  /*0060*/  LDCU UR5, c[0x0][0x39c] ;  /* 0x00007380ff0577ac */ /* 0x000ee20008000800 */
[----:B------:R-:W-:Y:S01]  /*0070*/  MOV R139, 0xff800000 ;  /* 0xff800000008b7802 */ /* 0x000fe20000000f00 */
[----:B------:R-:W4:Y:S01]  /*0080*/  S2R R5, SR_CTAID.X ;  /* 0x0000000000057919 */ /* 0x000f220000002500 */
[----:B------:R-:W5:Y:S02]  /*0090*/  LDCU.64 UR8, c[0x0][0x390] ;  /* 0x00007200ff0877ac */ /* 0x000f640008000a00 */
[----:B------:R-:W4:Y:S01]  /*00a0*/  LDC R4, c[0x0][0x370] ;  /* 0x0000dc00ff047b82 */ /* 0x000f220000000800 */
[----:B------:R-:W-:Y:S01]  /*00b0*/  MOV R129, 0xff800000 ;  /* 0xff80000000817802 */ /* 0x000fe20000000f00 */
[----:B------:R-:W1:Y:S01]  /*00c0*/  S2R R2, SR_TID.X ;  /* 0x0000000000027919 */ /* 0x000e620000002100 */
[----:B------:R-:W5:Y:S01]  /*00d0*/  LDCU.64 UR6, c[0x0][0x388] ;  /* 0x00007100ff0677ac */ /* 0x000f620008000a00 */
[----:B------:R-:W-:Y:S01]  /*00e0*/  MOV R145, 0xff800000 ;  /* 0xff80000000917802 */ /* 0x000fe20000000f00 */
[----:B------:R-:W3:Y:S01]  /*00f0*/  S2R R7, SR_TID.Y ;  /* 0x0000000000077919 */ /* 0x000ee20000002200 */
[----:B------:R-:W-:-:S02]  /*0100*/  MOV R130, 0xff800000 ;  /* 0xff80000000827802 */ /* 0x000fc40000000f00 */
[----:B------:R-:W0:Y:S01]  /*0110*/  LDC R3, c[0x0][0x374] ;  /* 0x0000dd00ff037b82 */ /* 0x000e220000000800 */
[----:B--2---:R-:W-:Y:S02]  /*0120*/  ISETP.NE.AND P0, PT, R9, 0x1, PT ;  /* 0x000000010900780c */ /* 0x004fe40003f05270 */
[----:B------:R-:W-:Y:S01]  /*0130*/  SHF.R.S32.HI R10, RZ, 0x1f, R8 ;  /* 0x0000001fff0a7819 */ /* 0x000fe20000011408 */
[----:B0-----:R-:W-:Y:S02]  /*0140*/  IMAD R0, R3, R6, R0 ;  /* 0x0000000603007224 */ /* 0x001fe400078e0200 */
[----:B------:R-:W-:Y:S01]  /*0150*/  HFMA2 R3, -RZ, RZ, 0, 0 ;  /* 0x00000000ff037431 */ /* 0x000fe200000001ff */
[----:B-1----:R-:W-:Y:S01]  /*0160*/  SHF.L.U32 R2, R2, 0x2, RZ ;  /* 0x0000000202027819 */ /* 0x002fe200000006ff */
[----:B----4-:R-:W-:-:S06]  /*0170*/  IMAD R0, R0, R4, R5 ;  /* 0x0000000400007224 */ /* 0x010fcc00078e0205 */
[----:B------:R-:W-:Y:S01]  /*0180*/  @P0 IMAD R5, R4, R6, R5 ;  /* 0x0000000604050224 */ /* 0x000fe200078e0205 */
[-C--:B------:R-:W-:Y:S01]  /*0190*/  ISETP.GE.AND P0, PT, R2, R8.reuse, PT ;  /* 0x000000080200720c */ /* 0x080fe20003f06270 */
[--C-:B---3--:R-:W-:Y:S01]  /*01a0*/  IMAD R9, R0, UR4, R7.reuse ;  /* 0x0000000400097c24 */ /* 0x108fe2000f8e0207 */
[----:B------:R-:W-:Y:S01]  /*01b0*/  IADD3 R11, PT, PT, R2, 0x80, RZ ;  /* 0x00000080020b7810 */ /* 0x000fe20007ffe0ff */
[----:B------:R-:W-:Y:S02]  /*01c0*/  IMAD R5, R5, UR4, R7 ;  /* 0x0000000405057c24 */ /* 0x000fe4000f8e0207 */
[----:B------:R-:W-:Y:S01]  /*01d0*/  IMAD R15, R10, R9, RZ ;  /* 0x000000090a0f7224 */ /* 0x000fe200078e02ff */
[-C--:B------:R-:W-:Y:S01]  /*01e0*/  ISETP.GE.AND P3, PT, R11, R8.reuse, PT ;  /* 0x000000080b00720c */ /* 0x080fe20003f66270 */
[CCC-:B------:R-:W-:Y:S01]  /*01f0*/  IMAD.WIDE.U32 R12, R9.reuse, R8.reuse, R2.reuse ;  /* 0x00000008090c7225 */ /* 0x1c0fe200078e0002 */
[----:B------:R-:W-:Y:S01]  /*0200*/  IADD3 R9, PT, PT, -R9, UR5, RZ ;  /* 0x0000000509097c10 */ /* 0x000fe2000fffe1ff */
[----:B------:R-:W0:Y:S02]  /*0210*/  LDCU.64 UR4, c[0x0][0x358] ;  /* 0x00006b00ff0477ac */ /* 0x000e240008000a00 */
[----:B------:R-:W-:Y:S01]  /*0220*/  IMAD.WIDE.U32 R6, R5, R8, R2 ;  /* 0x0000000805067225 */ /* 0x000fe200078e0002 */
[----:B------:R-:W-:-:S02]  /*0230*/  ISETP.GT.AND P0, PT, R9, RZ, !P0 ;  /* 0x000000ff0900720c */ /* 0x000fc40004704270 */
[----:B------:R-:W-:Y:S01]  /*0240*/  IADD3 R13, PT, PT, R13, R15, RZ ;  /* 0x0000000f0d0d7210 */ /* 0x000fe20007ffe0ff */
[----:B------:R-:W-:Y:S01]  /*0250*/  IMAD R10, R5, R10, R7 ;  /* 0x0000000a050a7224 */ /* 0x000fe200078e0207 */
[----:B------:R-:W-:Y:S02]  /*0260*/  SHF.L.U32 R0, R12, 0x1, RZ ;  /* 0x000000010c007819 */ /* 0x000fe400000006ff */
[----:B------:R-:W-:Y:S02]  /*0270*/  IADD3 R5, PT, PT, R2, 0x100, RZ ;  /* 0x0000010002057810 */ /* 0x000fe40007ffe0ff */
[----:B------:R-:W-:Y:S02]  /*0280*/  SHF.L.U64.HI R12, R12, 0x1, R13 ;  /* 0x000000010c0c7819 */ /* 0x000fe4000001020d */
[----:B-----5:R-:W-:Y:S02]  /*0290*/  IADD3 R6, P4, PT, R6, UR8, RZ ;  /* 0x0000000806067c10 */ /* 0x020fe4000ff9e0ff */
[----:B------:R-:W-:-:S02]  /*02a0*/  IADD3 R4, P2, PT, R0, UR6, RZ ;  /* 0x0000000600047c10 */ /* 0x000fc4000ff5e0ff */
[----:B------:R-:W-:Y:S02]  /*02b0*/  ISETP.GE.AND P1, PT, R5, R8, PT ;  /* 0x000000080500720c */ /* 0x000fe40003f26270 */
[----:B------:R-:W-:Y:S02]  /*02c0*/  IADD3.X R7, PT, PT, R10, UR9, RZ, P4, !PT ;  /* 0x000000090a077c10 */ /* 0x000fe4000a7fe4ff */
[----:B------:R-:W-:Y:S01]  /*02d0*/  IADD3.X R5, PT, PT, R12, UR7, RZ, P2, !PT ;  /* 0x000000070c057c10 */ /* 0x000fe200097fe4ff */
[----:B0-----:R-:W-:Y:S08]  /*02e0*/  @!P0 BRA `(.L_x_1945) ;  /* 0x0000000000708947 */ /* 0x001ff00003800000 */
[----:B------:R-:W2:Y:S04]  /*02f0*/  LDG.E R13, desc[UR4][R6.64] ;  /* 0x00000004060d7981 */ /* 0x000ea8000c1e1900 */
        /* <DEDUP_REMOVED lines=27> */
.L_x_1945:
[----:B------:R-:W-:Y:S05]  /*04b0*/  BSYNC.RECONVERGENT B0 ;  /* 0x0000000000007941 */ /* 0x000fea0003800200 */
.L_x_1944:
[C---:B------:R-:W-:Y:S01]  /*04c0*/  ISETP.LT.OR P2, PT, R9.reuse, 0x1, P3 ;  /* 0x000000010900780c */ /* 0x040fe20001f41670 */
[----:B------:R-:W-:Y:S01]  /*04d0*/  BSSY.RECONVERGENT B0, `(.L_x_1946) ;  /* 0x0000024000007945 */ /* 0x000fe20003800200 */
[----:B------:R-:W-:Y:S02]  /*04e0*/  ISETP.LT.OR P1, PT, R9, 0x1, P1 ;  /* 0x000000010900780c */ /* 0x000fe40000f21670 */
[----:B------:R-:W-:Y:S02]  /*04f0*/  MOV R141, 0xff800000 ;  /* 0xff800000008d7802 */ /* 0x000fe40000000f00 */
[----:B------:R-:W-:Y:S02]  /*0500*/  MOV R133, 0xff800000 ;  /* 0xff80000000857802 */ /* 0x000fe40000000f00 */
[----:B------:R-:W-:Y:S02]  /*0510*/  MOV R143, 0xff800000 ;  /* 0xff800000008f7802 */ /* 0x000fe40000000f00 */
[----:B------:R-:W-:-:S02]  /*0520*/  IADD3 R17, PT, PT, R2, 0x180, RZ ;  /* 0x0000018002117810 */ /* 0x000fc40007ffe0ff */
[----:B------:R-:W-:Y:S01]  /*0530*/  MOV R131, 0xff800000 ;  /* 0xff80000000837802 */ /* 0x000fe20000000f00 */
[----:B------:R-:W-:Y:S06]  /*0540*/  @P2 BRA `(.L_x_1947) ;  /* 0x0000000000702947 */ /* 0x000fec0003800000 */
[----:B------:R-:W2:Y:S04]  /*0550*/  LDG.E R13, desc[UR4][R6.64+0x80] ;  /* 0x00008004060d7981 */ /* 0x000ea8000c1e1900 */
        /* <DEDUP_REMOVED lines=27> */
.L_x_1947:
[----:B------:R-:W-:Y:S05]  /*0710*/  BSYNC.RECONVERGENT B0 ;  /* 0x0000000000007941 */ /* 0x000fea0003800200 */
.L_x_1946:
        /* <DEDUP_REMOVED lines=36> */
.L_x_1949:
[----:B------:R-:W-:Y:S05]  /*0960*/  BSYNC.RECONVERGENT B0 ;  /* 0x0000000000007941 */ /* 0x000fea0003800200 */
.L_x_1948:
[----:B------:R-:W-:Y:S01]  /*0970*/  ISETP.LT.OR P2, PT, R9, 0x1, P2 ;  /* 0x000000010900780c */ /* 0x000fe20001741670 */
        /* <DEDUP_REMOVED lines=37> */
.L_x_1951:
[----:B------:R-:W-:Y:S05]  /*0bd0*/  BSYNC.RECONVERGENT B0 ;  /* 0x0000000000007941 */ /* 0x000fea0003800200 */
.L_x_1950:
        /* <DEDUP_REMOVED lines=36> */
.L_x_1953:
[----:B------:R-:W-:Y:S05]  /*0e20*/  BSYNC.RECONVERGENT B0 ;  /* 0x0000000000007941 */ /* 0x000fea0003800200 */
.L_x_1952:
        /* <DEDUP_REMOVED lines=38> */
.L_x_1955:
[----:B------:R-:W-:Y:S05]  /*1090*/  BSYNC.RECONVERGENT B0 ;  /* 0x0000000000007941 */ /* 0x000fea0003800200 */
.L_x_1954:
        /* <DEDUP_REMOVED lines=36> */
.L_x_1957:
[----:B------:R-:W-:Y:S05]  /*12e0*/  BSYNC.RECONVERGENT B0 ;  /* 0x0000000000007941 */ /* 0x000fea0003800200 */
.L_x_1956:
        /* <DEDUP_REMOVED lines=38> */
.L_x_1959:
[----:B------:R-:W-:Y:S05]  /*1550*/  BSYNC.RECONVERGENT B0 ;  /* 0x0000000000007941 */ /* 0x000fea0003800200 */
.L_x_1958:
        /* <DEDUP_REMOVED lines=36> */
.L_x_1961:
[----:B------:R-:W-:Y:S05]  /*17a0*/  BSYNC.RECONVERGENT B0 ;  /* 0x0000000000007941 */ /* 0x000fea0003800200 */
.L_x_1960:
        /* <DEDUP_REMOVED lines=38> */
.L_x_1963:
[----:B------:R-:W-:Y:S05]  /*1a10*/  BSYNC.RECONVERGENT B0 ;  /* 0x0000000000007941 */ /* 0x000fea0003800200 */
.L_x_1962:
        /* <DEDUP_REMOVED lines=36> */
.L_x_1965:
[----:B------:R-:W-:Y:S05]  /*1c60*/  BSYNC.RECONVERGENT B0 ;  /* 0x0000000000007941 */ /* 0x000fea0003800200 */
.L_x_1964:
        /* <DEDUP_REMOVED lines=38> */
.L_x_1967:
[----:B------:R-:W-:Y:S05]  /*1ed0*/  BSYNC.RECONVERGENT B0 ;  /* 0x0000000000007941 */ /* 0x000fea0003800200 */
.L_x_1966:
        /* <DEDUP_REMOVED lines=36> */
.L_x_1969:
[----:B------:R-:W-:Y:S05]  /*2120*/  BSYNC.RECONVERGENT B0 ;  /* 0x0000000000007941 */ /* 0x000fea0003800200 */
.L_x_1968:
        /* <DEDUP_REMOVED lines=38> */
.L_x_1971:
[----:B------:R-:W-:Y:S05]  /*2390*/  BSYNC.RECONVERGENT B0 ;  /* 0x0000000000007941 */ /* 0x000fea0003800200 */
.L_x_1970:
        /* <DEDUP_REMOVED lines=36> */
.L_x_1973:
[----:B------:R-:W-:Y:S05]  /*25e0*/  BSYNC.RECONVERGENT B0 ;  /* 0x0000000000007941 */ /* 0x000fea0003800200 */
.L_x_1972:
        /* <DEDUP_REMOVED lines=38> */
.L_x_1975:
[----:B------:R-:W-:Y:S05]  /*2850*/  BSYNC.RECONVERGENT B0 ;  /* 0x0000000000007941 */ /* 0x000fea0003800200 */
.L_x_1974:
        /* <DEDUP_REMOVED lines=36> */
.L_x_1977:
[----:B------:R-:W-:Y:S05]  /*2aa0*/  BSYNC.RECONVERGENT B0 ;  /* 0x0000000000007941 */ /* 0x000fea0003800200 */
.L_x_1976:
        /* <DEDUP_REMOVED lines=38> */
.L_x_1979:
[----:B------:R-:W-:Y:S05]  /*2d10*/  BSYNC.RECONVERGENT B0 ;  /* 0x0000000000007941 */ /* 0x000fea0003800200 */
.L_x_1978:
        /* <DEDUP_REMOVED lines=36> */
.L_x_1981:
[----:B------:R-:W-:Y:S05]  /*2f60*/  BSYNC.RECONVERGENT B0 ;  /* 0x0000000000007941 */ /* 0x000fea0003800200 */
.L_x_1980:
        /* <DEDUP_REMOVED lines=38> */
.L_x_1983:
[----:B------:R-:W-:Y:S05]  /*31d0*/  BSYNC.RECONVERGENT B0 ;  /* 0x0000000000007941 */ /* 0x000fea0003800200 */
.L_x_1982:
        /* <DEDUP_REMOVED lines=36> */
.L_x_1985:
[----:B------:R-:W-:Y:S05]  /*3420*/  BSYNC.RECONVERGENT B0 ;  /* 0x0000000000007941 */ /* 0x000fea0003800200 */
.L_x_1984:
[----:B------:R-:W-:Y:S01]  /*3430*/  ISETP.LT.OR P1, PT, R9, 0x1, P2 ;  /* 0x000000010900780c */ /* 0x000fe20001721670 */
        /* <DEDUP_REMOVED lines=36> */
.L_x_1987:
[----:B------:R-:W-:Y:S05]  /*3680*/  BSYNC.RECONVERGENT B0 ;  /* 0x0000000000007941 */ /* 0x000fea0003800200 */
.L_x_1986:
        /* <DEDUP_REMOVED lines=36> */
.L_x_1989:
[----:B------:R-:W-:Y:S05]  /*38d0*/  BSYNC.RECONVERGENT B0 ;  /* 0x0000000000007941 */ /* 0x000fea0003800200 */
.L_x_1988:
        /* <DEDUP_REMOVED lines=36> */
.L_x_1991:
[----:B------:R-:W-:Y:S05]  /*3b20*/  BSYNC.RECONVERGENT B0 ;  /* 0x0000000000007941 */ /* 0x000fea0003800200 */
.L_x_1990:
        /* <DEDUP_REMOVED lines=36> */
.L_x_1993:
[----:B------:R-:W-:Y:S05]  /*3d70*/  BSYNC.RECONVERGENT B0 ;  /* 0x0000000000007941 */ /* 0x000fea0003800200 */
.L_x_1992:
        /* <DEDUP_REMOVED lines=36> */
.L_x_1995:
[----:B------:R-:W-:Y:S05]  /*3fc0*/  BSYNC.RECONVERGENT B0 ;  /* 0x0000000000007941 */ /* 0x000fea0003800200 */
.L_x_1994:
        /* <DEDUP_REMOVED lines=36> */
.L_x_1997:
[----:B------:R-:W-:Y:S05]  /*4210*/  BSYNC.RECONVERGENT B0 ;  /* 0x0000000000007941 */ /* 0x000fea0003800200 */
.L_x_1996:
        /* <DEDUP_REMOVED lines=36> */
.L_x_1999:
[----:B------:R-:W-:Y:S05]  /*4460*/  BSYNC.RECONVERGENT B0 ;  /* 0x0000000000007941 */ /* 0x000fea0003800200 */
.L_x_1998:
        /* <DEDUP_REMOVED lines=36> */
.L_x_2001:
[----:B------:R-:W-:Y:S05]  /*46b0*/  BSYNC.RECONVERGENT B0 ;  /* 0x0000000000007941 */ /* 0x000fea0003800200 */
.L_x_2000:
[----:B------:R-:W-:Y:S01]  /*46c0*/  ISETP.GE.OR P2, PT, R123, R8, !P1 ;  /* 0x000000087b00720c */ /* 0x000fe20004f46670 */
[----:B------:R-:W-:Y:S01]  /*46d0*/  BSSY.RECONVERGENT B0, `(.L_x_2002) ;  /* 0x0000024000007945 */ /* 0x000fe20003800200 */
[----:B------:R-:W-:Y:S02]  /*46e0*/  MOV R122, 0xff800000 ;  /* 0xff800000007a7802 */ /* 0x000fe40000000f00 */
[----:B------:R-:W-:Y:S02]  /*46f0*/  MOV R121, 0xff800000 ;  /* 0xff80000000797802 */ /* 0x000fe40000000f00 */
[----:B------:R-:W-:Y:S02]  /*4700*/  MOV R11, 0xff800000 ;  /* 0xff800000000b7802 */ /* 0x000fe40000000f00 */
[C---:B------:R-:W-:Y:S02]  /*4710*/  IADD3 R127, PT, PT, R2.reuse, 0xf00, RZ ;  /* 0x00000f00027f7810 */ /* 0x040fe40007ffe0ff */
[----:B------:R-:W-:-:S02]  /*4720*/  IADD3 R135, PT, PT, R2, 0xf80, RZ ;  /* 0x00000f8002877810 */ /* 0x000fc40007ffe0ff */
        /* <DEDUP_REMOVED lines=8> */
[----:B------:R-:W-:Y:S01]  /*47b0*/  ISETP.NE.AND P2, PT, R121, 0x1, PT ;  /* 0x000000017900780c */ /* 0x000fe20003f45270 */
[----:B------:R-:W-:Y:S01]  /*47c0*/  HFMA2 R121, -RZ, RZ, -6.109375, 2 ;  /* 0xc61c4000ff797431 */ /* 0x000fe200000001ff */
[----:B------:R-:W-:Y:S02]  /*47d0*/  ISETP.NE.AND P4, PT, R122, 0x100, PT ;  /* 0x000001007a00780c */ /* 0x000fe40003f85270 */
[----:B------:R-:W-:Y:S02]  /*47e0*/  ISETP.NE.AND P5, PT, R123, 0x10000, PT ;  /* 0x000100007b00780c */ /* 0x000fe40003fa5270 */
[----:B------:R-:W-:-:S07]  /*47f0*/  ISETP.NE.AND P6, PT, R9, 0x1000000, PT ;  /* 0x010000000900780c */ /* 0x000fce0003fc5270 */
        /* <DEDUP_REMOVED lines=9> */
[----:B------:R-:W-:Y:S02]  /*4890*/  MOV R11, 0xc61c4000 ;  /* 0xc61c4000000b7802 */ /* 0x000fe40000000f00 */
[----:B------:R-:W-:Y:S01]  /*48a0*/  MOV R122, 0xc61c4000 ;  /* 0xc61c4000007a7802 */ /* 0x000fe20000000f00 */
[----:B------:R-:W2:Y:S08]  /*48b0*/  @P5 LDC R137, c[0x0][0x398] ;  /* 0x0000e600ff895b82 */ /* 0x000eb00000000800 */
[----:B------:R-:W3:Y:S01]  /*48c0*/  @P6 LDC R132, c[0x0][0x398] ;  /* 0x0000e600ff846b82 */ /* 0x000ee20000000800 */
[----:B0-----:R-:W-:Y:S01]  /*48d0*/  @P2 FMUL R10, R9, R126 ;  /* 0x0000007e090a2220 */ /* 0x001fe20000400000 */
[----:B-1----:R-:W-:Y:S01]  /*48e0*/  @P4 FMUL R11, R123, R128 ;  /* 0x000000807b0b4220 */ /* 0x002fe20000400000 */
[----:B--2---:R-:W-:Y:S01]  /*48f0*/  @P5 FMUL R121, R124, R137 ;  /* 0x000000897c795220 */ /* 0x004fe20000400000 */
[----:B---3--:R-:W-:-:S07]  /*4900*/  @P6 FMUL R122, R125, R132 ;  /* 0x000000847d7a6220 */ /* 0x008fce0000400000 */
.L_x_2003:
[----:B------:R-:W-:Y:S05]  /*4910*/  BSYNC.RECONVERGENT B0 ;  /* 0x0000000000007941 */ /* 0x000fea0003800200 */
.L_x_2002:
[-C--:B------:R-:W-:Y:S01]  /*4920*/  ISETP.GE.OR P2, PT, R127, R8.reuse, !P1 ;  /* 0x000000087f00720c */ /* 0x080fe20004f46670 */
[----:B------:R-:W-:Y:S01]  /*4930*/  BSSY.RECONVERGENT B0, `(.L_x_2004) ;  /* 0x0000027000007945 */ /* 0x000fe20003800200 */
[----:B------:R-:W-:Y:S02]  /*4940*/  ISETP.GE.OR P1, PT, R135, R8, !P1 ;  /* 0x000000088700720c */ /* 0x000fe40004f26670 */
[----:B------:R-:W-:Y:S02]  /*4950*/  MOV R124, 0xff800000 ;  /* 0xff800000007c7802 */ /* 0x000fe40000000f00 */
[----:B------:R-:W-:Y:S02]  /*4960*/  MOV R123, 0xff800000 ;  /* 0xff800000007b7802 */ /* 0x000fe40000000f00 */
[----:B------:R-:W-:Y:S02]  /*4970*/  MOV R9, 0xff800000 ;  /* 0xff80000000097802 */ /* 0x000fe40000000f00 */
[----:B------:R-:W-:-:S02]  /*4980*/  MOV R125, 0xff800000 ;  /* 0xff800000007d7802 */ /* 0x000fc40000000f00 */
[----:B------:R-:W-:Y:S02]  /*4990*/  MOV R126, 0xff800000 ;  /* 0xff800000007e7802 */ /* 0x000fe40000000f00 */
[----:B------:R-:W-:Y:S02]  /*49a0*/  MOV R127, 0xff800000 ;  /* 0xff800000007f7802 */ /* 0x000fe40000000f00 */
[----:B------:R-:W-:Y:S02]  /*49b0*/  MOV R128, 0xff800000 ;  /* 0xff80000000807802 */ /* 0x000fe40000000f00 */
        /* <DEDUP_REMOVED lines=12> */
[----:B------:R-:W-:-:S06]  /*4a80*/  HFMA2 R123, -RZ, RZ, -6.109375, 2 ;  /* 0xc61c4000ff7b7431 */ /* 0x000fcc00000001ff */
        /* <DEDUP_REMOVED lines=17> */
.L_x_2005:
[----:B------:R-:W-:Y:S05]  /*4ba0*/  BSYNC.RECONVERGENT B0 ;  /* 0x0000000000007941 */ /* 0x000fea0003800200 */
.L_x_2004:
[----:B------:R-:W-:Y:S04]  /*4bb0*/  BSSY.RECONVERGENT B0, `(.L_x_2006) ;  /* 0x000001e000007945 */ /* 0x000fe80003800200 */
        /* <DEDUP_REMOVED lines=29> */
.L_x_2007:
[----:B------:R-:W-:Y:S05]  /*4d90*/  BSYNC.RECONVERGENT B0 ;  /* 0x0000000000007941 */ /* 0x000fea0003800200 */
.L_x_2006:
[CC--:B------:R-:W-:Y:S02]  /*4da0*/  FSETP.GT.AND P1, PT, R130.reuse, R145.reuse, PT ;  /* 0x000000918200720b */ /* 0x0c0fe40003f24000 */
[----:B------:R-:W-:Y:S02]  /*4db0*/  MOV R134, 0x437c0000 ;  /* 0x437c000000867802 */ /* 0x000fe40000000f00 */
        /* <DEDUP_REMOVED lines=267> */
[----:B------:R-:W-:Y:S01]  /*5e70*/  FSEL R4, R135, R132, !P1 ;  /* 0x0000008487047208 */ /* 0x000fe20004800000 */
[----:B------:R-:W-:-:S04]  /*5e80*/  HFMA2 R135, -RZ, RZ, 0.96630859375, -0.0022525787353515625 ;  /* 0x3bbb989dff877431 */ /* 0x000fc800000001ff */
[C---:B------:R-:W-:Y:S01]  /*5e90*/  FADD R130, -R4.reuse, R130 ;  /* 0x0000008204827221 */ /* 0x040fe20000000100 */
[C---:B------:R-:W-:Y:S01]  /*5ea0*/  FADD R6, -R4.reuse, R145 ;  /* 0x0000009104067221 */ /* 0x040fe20000000100 */
[C---:B------:R-:W-:Y:S01]  /*5eb0*/  FADD R138, -R4.reuse, R129 ;  /* 0x00000081048a7221 */ /* 0x040fe20000000100 */
[C---:B------:R-:W-:Y:S01]  /*5ec0*/  FADD R136, -R4.reuse, R139 ;  /* 0x0000008b04887221 */ /* 0x040fe20000000100 */
[C---:B------:R-:W-:Y:S01]  /*5ed0*/  FADD R140, -R4.reuse, R131 ;  /* 0x00000083048c7221 */ /* 0x040fe20000000100 */
[----:B------:R-:W-:Y:S01]  /*5ee0*/  FADD R142, -R4, R143 ;  /* 0x0000008f048e7221 */ /* 0x000fe20000000100 */
[-C--:B------:R-:W-:Y:S01]  /*5ef0*/  FFMA.SAT R137, R130, R135.reuse, 0.5 ;  /* 0x3f00000082897423 */ /* 0x080fe20000002087 */
[-C--:B------:R-:W-:Y:S01]  /*5f00*/  FFMA.SAT R7, R6, R135.reuse, 0.5 ;  /* 0x3f00000006077423 */ /* 0x080fe20000002087 */
[-C--:B------:R-:W-:Y:S01]  /*5f10*/  FFMA.SAT R145, R136, R135.reuse, 0.5 ;  /* 0x3f00000088917423 */ /* 0x080fe20000002087 */
[-C--:B------:R-:W-:Y:S01]  /*5f20*/  FFMA.SAT R147, R140, R135.reuse, 0.5 ;  /* 0x3f0000008c937423 */ /* 0x080fe20000002087 */
[-C--:B------:R-:W-:Y:S01]  /*5f30*/  FFMA.RM R137, R137, R134.reuse, 12582913 ;  /* 0x4b40000189897423 */ /* 0x080fe20000004086 */
[-C--:B------:R-:W-:Y:S01]  /*5f40*/  FFMA.RM R129, R7, R134.reuse, 12582913 ;  /* 0x4b40000107817423 */ /* 0x080fe20000004086 */
[-C--:B------:R-:W-:Y:S01]  /*5f50*/  FFMA.SAT R7, R138, R135.reuse, 0.5 ;  /* 0x3f0000008a077423 */ /* 0x080fe20000002087 */
[C---:B------:R-:W-:Y:S01]  /*5f60*/  FADD R144, -R4.reuse, R133 ;  /* 0x0000008504907221 */ /* 0x040fe20000000100 */
[----:B------:R-:W-:Y:S01]  /*5f70*/  FADD R5, R137, -12583039 ;  /* 0xcb40007f89057421 */ /* 0x000fe20000000000 */
[C---:B------:R-:W-:Y:S01]  /*5f80*/  FADD R148, -R4.reuse, R141 ;  /* 0x0000008d04947221 */ /* 0x040fe20000000100 */
[-C--:B------:R-:W-:Y:S01]  /*5f90*/  FFMA.RM R139, R7, R134.reuse, 12582913 ;  /* 0x4b400001078b7423 */ /* 0x080fe20000004086 */
[----:B------:R-:W-:Y:S01]  /*5fa0*/  FADD R150, -R4, R72 ;  /* 0x0000004804967221 */ /* 0x000fe20000000100 */
[----:B------:R-:W-:Y:S01]  /*5fb0*/  FFMA R5, R130, 1.4426950216293334961, -R5 ;  /* 0x3fb8aa3b82057823 */ /* 0x000fe20000000805 */
[C---:B------:R-:W-:Y:S01]  /*5fc0*/  FADD R152, -R4.reuse, R88 ;  /* 0x0000005804987221 */ /* 0x040fe20000000100 */
[----:B------:R-:W-:Y:S01]  /*5fd0*/  FADD R7, R139, -12583039 ;  /* 0xcb40007f8b077421 */ /* 0x000fe20000000000 */
[----:B------:R-:W-:Y:S01]  /*5fe0*/  FADD R146, -R4, R76 ;  /* 0x0000004c04927221 */ /* 0x000fe20000000100 */
[----:B------:R-:W-:Y:S01]  /*5ff0*/  FFMA R132, R130, 1.925963033500011079e-08, R5 ;  /* 0x32a5706082847823 */ /* 0x000fe20000000005 */
[----:B------:R-:W-:Y:S01]  /*6000*/  FADD R5, R129, -12583039 ;  /* 0xcb40007f81057421 */ /* 0x000fe20000000000 */
[-C--:B------:R-:W-:Y:S01]  /*6010*/  FFMA.RM R130, R145, R134.reuse, 12582913 ;  /* 0x4b40000191827423 */ /* 0x080fe20000004086 */
[----:B------:R-:W-:Y:S01]  /*6020*/  FFMA R7, R138, 1.4426950216293334961, -R7 ;  /* 0x3fb8aa3b8a077823 */ /* 0x000fe20000000807 */
[----:B------:R-:W-:Y:S01]  /*6030*/  FADD R154, -R4, R85 ;  /* 0x00000055049a7221 */ /* 0x000fe20000000100 */
[----:B------:R-:W-:Y:S01]  /*6040*/  FFMA R5, R6, 1.4426950216293334961, -R5 ;  /* 0x3fb8aa3b06057823 */ /* 0x000fe20000000805 */
[----:B------:R-:W-:Y:S01]  /*6050*/  FADD R145, R130, -12583039 ;  /* 0xcb40007f82917421 */ /* 0x000fe20000000000 */
[----:B------:R-:W-:Y:S01]  /*6060*/  FFMA R138, R138, 1.925963033500011079e-08, R7 ;  /* 0x32a570608a8a7823 */ /* 0x000fe20000000007 */
[----:B------:R-:W-:Y:S01]  /*6070*/  FADD R156, -R4, R83 ;  /* 0x00000053049c7221 */ /* 0x000fe20000000100 */
[----:B------:R-:W-:Y:S01]  /*6080*/  FFMA R131, R6, 1.925963033500011079e-08, R5 ;  /* 0x32a5706006837823 */ /* 0x000fe20000000005 */
[-C--:B------:R-:W-:Y:S01]  /*6090*/  FFMA.RM R5, R147, R134.reuse, 12582913 ;  /* 0x4b40000193057423 */ /* 0x080fe20000004086 */
[----:B------:R-:W-:Y:S01]  /*60a0*/  FFMA R145, R136, 1.4426950216293334961, -R145 ;  /* 0x3fb8aa3b88917823 */ /* 0x000fe20000000891 */
[-C--:B------:R-:W-:Y:S01]  /*60b0*/  FFMA.SAT R147, R142, R135.reuse, 0.5 ;  /* 0x3f0000008e937423 */ /* 0x080fe20000002087 */
[----:B------:R-:W-:Y:S01]  /*60c0*/  FADD R158, -R4, R75 ;  /* 0x0000004b049e7221 */ /* 0x000fe20000000100 */
[----:B------:R-:W-:Y:S01]  /*60d0*/  FADD R7, R5, -12583039 ;  /* 0xcb40007f05077421 */ /* 0x000fe20000000000 */
[----:B------:R-:W-:Y:S01]  /*60e0*/  FFMA R133, R136, 1.925963033500011079e-08, R145 ;  /* 0x32a5706088857823 */ /* 0x000fe20000000091 */
[-C--:B------:R-:W-:Y:S01]  /*60f0*/  FFMA.SAT R145, R144, R135.reuse, 0.5 ;  /* 0x3f00000090917423 */ /* 0x080fe20000002087 */
[-C--:B------:R-:W-:Y:S01]  /*6100*/  FFMA.SAT R157, R158, R135.reuse, 0.5 ;  /* 0x3f0000009e9d7423 */ /* 0x080fe20000002087 */
[----:B------:R-:W-:Y:S01]  /*6110*/  FFMA R143, R140, 1.4426950216293334961, -R7 ;  /* 0x3fb8aa3b8c8f7823 */ /* 0x000fe20000000807 */
[-C--:B------:R-:W-:Y:S01]  /*6120*/  FFMA.RM R7, R147, R134.reuse, 12582913 ;  /* 0x4b40000193077423 */ /* 0x080fe20000004086 */
[-C--:B------:R-:W-:Y:S01]  /*6130*/  FFMA.RM R136, R145, R134.reuse, 12582913 ;  /* 0x4b40000191887423 */ /* 0x080fe20000004086 */
[-C--:B------:R-:W-:Y:S01]  /*6140*/  FFMA.SAT R147, R148, R135.reuse, 0.5 ;  /* 0x3f00000094937423 */ /* 0x080fe20000002087 */
[----:B------:R-:W-:Y:S01]  /*6150*/  FFMA R6, R140, 1.925963033500011079e-08, R143 ;  /* 0x32a570608c067823 */ /* 0x000fe2000000008f */
[----:B------:R-:W-:Y:S01]  /*6160*/  FADD R141, R7, -12583039 ;  /* 0xcb40007f078d7421 */ /* 0x000fe20000000000 */
[----:B------:R-:W-:Y:S01]  /*6170*/  FADD R145, R136, -12583039 ;  /* 0xcb40007f88917421 */ /* 0x000fe20000000000 */
[C---:B------:R-:W-:Y:S01]  /*6180*/  FADD R160, -R4.reuse, R80 ;  /* 0x0000005004a07221 */ /* 0x040fe20000000100 */
[----:B------:R-:W-:Y:S01]  /*6190*/  FADD R162, -R4, R87 ;  /* 0x0000005704a27221 */ /* 0x000fe20000000100 */
[----:B------:R-:W-:Y:S01]  /*61a0*/  FFMA R143, R142, 1.4426950216293334961, -R141 ;  /* 0x3fb8aa3b8e8f7823 */ /* 0x000fe2000000088d */
[-C--:B------:R-:W-:Y:S01]  /*61b0*/  FFMA.RM R141, R147, R134.reuse, 12582913 ;  /* 0x4b400001938d7423 */ /* 0x080fe20000004086 */
[-C--:B------:R-:W-:Y:S01]  /*61c0*/  FFMA.SAT R147, R150, R135.reuse, 0.5 ;  /* 0x3f00000096937423 */ /* 0x080fe20000002087 */
[----:B------:R-:W-:Y:S01]  /*61d0*/  FFMA R145, R144, 1.4426950216293334961, -R145 ;  /* 0x3fb8aa3b90917823 */ /* 0x000fe20000000891 */
[----:B------:R-:W-:Y:S01]  /*61e0*/  FFMA R72, R142, 1.925963033500011079e-08, R143 ;  /* 0x32a570608e487823 */ /* 0x000fe2000000008f */
[----:B------:R-:W-:Y:S01]  /*61f0*/  FADD R143, R141, -12583039 ;  /* 0xcb40007f8d8f7421 */ /* 0x000fe20000000000 */
[-C--:B------:R-:W-:Y:S01]  /*6200*/  FFMA.RM R140, R147, R134.reuse, 12582913 ;  /* 0x4b400001938c7423 */ /* 0x080fe20000004086 */
[----:B------:R-:W-:Y:S01]  /*6210*/  FFMA R88, R144, 1.925963033500011079e-08, R145 ;  /* 0x32a5706090587823 */ /* 0x000fe20000000091 */
[-C--:B------:R-:W-:Y:S01]  /*6220*/  FFMA.SAT R147, R152, R135.reuse, 0.5 ;  /* 0x3f00000098937423 */ /* 0x080fe20000002087 */
[----:B------:R-:W-:Y:S01]  /*6230*/  FFMA R143, R148, 1.4426950216293334961, -R143 ;  /* 0x3fb8aa3b948f7823 */ /* 0x000fe2000000088f */
[----:B------:R-:W-:Y:S01]  /*6240*/  FADD R145, R140, -12583039 ;  /* 0xcb40007f8c917421 */ /* 0x000fe20000000000 */
[-C--:B------:R-:W-:Y:S01]  /*6250*/  FFMA.SAT R159, R160, R135.reuse, 0.5 ;  /* 0x3f000000a09f7423 */ /* 0x080fe20000002087 */
[-C--:B------:R-:W-:Y:S01]  /*6260*/  FFMA.RM R142, R147, R134.reuse, 12582913 ;  /* 0x4b400001938e7423 */ /* 0x080fe20000004086 */
[----:B------:R-:W-:Y:S01]  /*6270*/  FFMA R76, R148, 1.925963033500011079e-08, R143 ;  /* 0x32a57060944c7823 */ /* 0x000fe2000000008f */
[----:B------:R-:W-:Y:S01]  /*6280*/  FFMA R145, R150, 1.4426950216293334961, -R145 ;  /* 0x3fb8aa3b96917823 */ /* 0x000fe20000000891 */
[-C--:B------:R-:W-:Y:S01]  /*6290*/  FFMA.SAT R143, R146, R135.reuse, 0.5 ;  /* 0x3f000000928f7423 */ /* 0x080fe20000002087 */
[----:B------:R-:W-:Y:S01]  /*62a0*/  FADD R148, -R4, R84 ;  /* 0x0000005404947221 */ /* 0x000fe20000000100 */
[-C--:B------:R-:W-:Y:S01]  /*62b0*/  FFMA.RM R80, R159, R134.reuse, 12582913 ;  /* 0x4b4000019f507423 */ /* 0x080fe20000004086 */
[----:B------:R-:W-:Y:S01]  /*62c0*/  FFMA R84, R150, 1.925963033500011079e-08, R145 ;  /* 0x32a5706096547823 */ /* 0x000fe20000000091 */
[----:B------:R-:W-:Y:S01]  /*62d0*/  FADD R145, R142, -12583039 ;  /* 0xcb40007f8e917421 */ /* 0x000fe20000000000 */
[-C--:B------:R-:W-:Y:S01]  /*62e0*/  FFMA.RM R143, R143, R134.reuse, 12582913 ;  /* 0x4b4000018f8f7423 */ /* 0x080fe20000004086 */
[-C--:B------:R-:W-:Y:S01]  /*62f0*/  FFMA.SAT R149, R148, R135.reuse, 0.5 ;  /* 0x3f00000094957423 */ /* 0x080fe20000002087 */
[----:B------:R-:W-:Y:S01]  /*6300*/  FADD R150, -R4, R74 ;  /* 0x0000004a04967221 */ /* 0x000fe20000000100 */
[----:B------:R-:W-:Y:S01]  /*6310*/  FFMA R145, R152, 1.4426950216293334961, -R145 ;  /* 0x3fb8aa3b98917823 */ /* 0x000fe20000000891 */
[----:B------:R-:W-:Y:S01]  /*6320*/  FADD R147, R143, -12583039 ;  /* 0xcb40007f8f937421 */ /* 0x000fe20000000000 */
[-C--:B------:R-:W-:Y:S01]  /*6330*/  FFMA.RM R144, R149, R134.reuse, 12582913 ;  /* 0x4b40000195907423 */ /* 0x080fe20000004086 */
[-C--:B------:R-:W-:Y:S01]  /*6340*/  FFMA.SAT R151, R150, R135.reuse, 0.5 ;  /* 0x3f00000096977423 */ /* 0x080fe20000002087 */
[----:B------:R-:W-:Y:S01]  /*6350*/  FFMA R74, R152, 1.925963033500011079e-08, R145 ;  /* 0x32a57060984a7823 */ /* 0x000fe20000000091 */
[----:B------:R-:W-:Y:S01]  /*6360*/  FFMA R147, R146, 1.4426950216293334961, -R147 ;  /* 0x3fb8aa3b92937823 */ /* 0x000fe20000000893 */
[----:B------:R-:W-:Y:S01]  /*6370*/  FADD R149, R144, -12583039 ;  /* 0xcb40007f90957421 */ /* 0x000fe20000000000 */
[-C--:B------:R-:W-:Y:S01]  /*6380*/  FFMA.RM R145, R151, R134.reuse, 12582913 ;  /* 0x4b40000197917423 */ /* 0x080fe20000004086 */
[----:B------:R-:W-:Y:S01]  /*6390*/  FADD R152, -R4, R71 ;  /* 0x0000004704987221 */ /* 0x000fe20000000100 */
[----:B------:R-:W-:Y:S01]  /*63a0*/  FFMA R71, R146, 1.925963033500011079e-08, R147 ;  /* 0x32a5706092477823 */ /* 0x000fe20000000093 */
[----:B------:R-:W-:Y:S01]  /*63b0*/  FFMA R149, R148, 1.4426950216293334961, -R149 ;  /* 0x3fb8aa3b94957823 */ /* 0x000fe20000000895 */
[----:B------:R-:W-:Y:S01]  /*63c0*/  FADD R147, R145, -12583039 ;  /* 0xcb40007f91937421 */ /* 0x000fe20000000000 */
[-C--:B------:R-:W-:Y:S01]  /*63d0*/  FFMA.SAT R151, R152, R135.reuse, 0.5 ;  /* 0x3f00000098977423 */ /* 0x080fe20000002087 */
[-C--:B------:R-:W-:Y:S01]  /*63e0*/  FFMA.SAT R87, R162, R135.reuse, 0.5 ;  /* 0x3f000000a2577423 */ /* 0x080fe20000002087 */
[----:B------:R-:W-:Y:S01]  /*63f0*/  FFMA R146, R148, 1.925963033500011079e-08, R149 ;  /* 0x32a5706094927823 */ /* 0x000fe20000000095 */
[----:B------:R-:W-:Y:S01]  /*6400*/  FFMA R149, R150, 1.4426950216293334961, -R147 ;  /* 0x3fb8aa3b96957823 */ /* 0x000fe20000000893 */
[-C--:B------:R-:W-:Y:S01]  /*6410*/  FFMA.RM R147, R151, R134.reuse, 12582913 ;  /* 0x4b40000197937423 */ /* 0x080fe20000004086 */
[-C--:B------:R-:W-:Y:S01]  /*6420*/  FFMA.SAT R151, R154, R135.reuse, 0.5 ;  /* 0x3f0000009a977423 */ /* 0x080fe20000002087 */
[----:B------:R-:W-:Y:S01]  /*6430*/  MUFU.EX2 R132, R132 ;  /* 0x0000008400847308 */ /* 0x000fe20000000800 */
[----:B------:R-:W-:Y:S01]  /*6440*/  FFMA R148, R150, 1.925963033500011079e-08, R149 ;  /* 0x32a5706096947823 */ /* 0x000fe20000000095 */
[----:B------:R-:W-:Y:S01]  /*6450*/  FADD R85, R147, -12583039 ;  /* 0xcb40007f93557421 */ /* 0x000fe20000000000 */
[-C--:B------:R-:W-:Y:S01]  /*6460*/  FFMA.RM R87, R87, R134.reuse, 12582913 ;  /* 0x4b40000157577423 */ /* 0x080fe20000004086 */
[----:B------:R-:W-:Y:S01]  /*6470*/  SHF.L.U32 R137, R137, 0x17, RZ ;  /* 0x0000001789897819 */ /* 0x000fe200000006ff */
[----:B------:R-:W-:Y:S01]  /*6480*/  FADD R114, -R4, R114 ;  /* 0x0000007204727221 */ /* 0x000fe20000000100 */
[----:B------:R-:W-:Y:S01]  /*6490*/  FFMA R149, R152, 1.4426950216293334961, -R85 ;  /* 0x3fb8aa3b98957823 */ /* 0x000fe20000000855 */
[-C--:B------:R-:W-:Y:S01]  /*64a0*/  FFMA.RM R85, R151, R134.reuse, 12582913 ;  /* 0x4b40000197557423 */ /* 0x080fe20000004086 */
[----:B------:R-:W-:Y:S01]  /*64b0*/  FFMA.SAT R151, R156, R135, 0.5 ;  /* 0x3f0000009c977423 */ /* 0x000fe20000002087 */
[----:B------:R-:W-:Y:S01]  /*64c0*/  MUFU.EX2 R164, R131 ;  /* 0x0000008300a47308 */ /* 0x000fe20000000800 */
[----:B------:R-:W-:Y:S01]  /*64d0*/  FFMA R83, R152, 1.925963033500011079e-08, R149 ;  /* 0x32a5706098537823 */ /* 0x000fe20000000095 */
[----:B------:R-:W-:Y:S01]  /*64e0*/  FADD R149, R85, -12583039 ;  /* 0xcb40007f55957421 */ /* 0x000fe20000000000 */
[----:B------:R-:W-:Y:S01]  /*64f0*/  FFMA.RM R150, R151, R134, 12582913 ;  /* 0x4b40000197967423 */ /* 0x000fe20000004086 */
[----:B------:R-:W-:Y:S01]  /*6500*/  FADD R152, -R4, R78 ;  /* 0x0000004e04987221 */ /* 0x000fe20000000100 */
[----:B------:R-:W-:Y:S01]  /*6510*/  SHF.L.U32 R129, R129, 0x17, RZ ;  /* 0x0000001781817819 */ /* 0x000fe200000006ff */
[----:B------:R-:W-:Y:S01]  /*6520*/  FFMA R149, R154, 1.4426950216293334961, -R149 ;  /* 0x3fb8aa3b9a957823 */ /* 0x000fe20000000895 */
[----:B------:R-:W-:Y:S01]  /*6530*/  FADD R151, R150, -12583039 ;  /* 0xcb40007f96977421 */ /* 0x000fe20000000000 */
[----:B------:R-:W-:Y:S01]  /*6540*/  MUFU.EX2 R138, R138 ;  /* 0x0000008a008a7308 */ /* 0x000fe20000000800 */
[----:B------:R-:W-:Y:S01]  /*6550*/  SHF.L.U32 R139, R139, 0x17, RZ ;  /* 0x000000178b8b7819 */ /* 0x000fe200000006ff */
[----:B------:R-:W-:Y:S01]  /*6560*/  FFMA R149, R154, 1.925963033500011079e-08, R149 ;  /* 0x32a570609a957823 */ /* 0x000fe20000000095 */
[----:B------:R-:W-:Y:S01]  /*6570*/  FFMA R151, R156, 1.4426950216293334961, -R151 ;  /* 0x3fb8aa3b9c977823 */ /* 0x000fe20000000897 */
[----:B------:R-:W-:Y:S01]  /*6580*/  FADD R154, -R4, R77 ;  /* 0x0000004d049a7221 */ /* 0x000fe20000000100 */
[----:B------:R-:W-:-:S02]  /*6590*/  SHF.L.U32 R130, R130, 0x17, RZ ;  /* 0x0000001782827819 */ /* 0x000fc400000006ff */
[----:B------:R-:W-:Y:S01]  /*65a0*/  FFMA R78, R156, 1.925963033500011079e-08, R151 ;  /* 0x32a570609c4e7823 */ /* 0x000fe20000000097 */
[-C--:B------:R-:W-:Y:S01]  /*65b0*/  FFMA.SAT R151, R152, R135.reuse, 0.5 ;  /* 0x3f00000098977423 */ /* 0x080fe20000002087 */
[----:B------:R-:W-:Y:S01]  /*65c0*/  FADD R156, -R4, R79 ;  /* 0x0000004f049c7221 */ /* 0x000fe20000000100 */
[-C--:B------:R-:W-:Y:S01]  /*65d0*/  FFMA.SAT R155, R154, R135.reuse, 0.5 ;  /* 0x3f0000009a9b7423 */ /* 0x080fe20000002087 */
[----:B------:R-:W-:Y:S01]  /*65e0*/  MUFU.EX2 R133, R133 ;  /* 0x0000008500857308 */ /* 0x000fe20000000800 */
[-C--:B------:R-:W-:Y:S01]  /*65f0*/  FFMA.RM R151, R151, R134.reuse, 12582913 ;  /* 0x4b40000197977423 */ /* 0x080fe20000004086 */
[----:B------:R-:W-:Y:S01]  /*6600*/  FFMA.SAT R79, R156, R135, 0.5 ;  /* 0x3f0000009c4f7423 */ /* 0x000fe20000002087 */
[----:B------:R-:W-:Y:S02]  /*6610*/  SHF.L.U32 R5, R5, 0x17, RZ ;  /* 0x0000001705057819 */ /* 0x000fe400000006ff */
[----:B------:R-:W-:Y:S01]  /*6620*/  FADD R77, R151, -12583039 ;  /* 0xcb40007f974d7421 */ /* 0x000fe20000000000 */
[-C--:B------:R-:W-:Y:S01]  /*6630*/  FFMA.RM R79, R79, R134.reuse, 12582913 ;  /* 0x4b4000014f4f7423 */ /* 0x080fe20000004086 */
[----:B------:R-:W-:Y:S01]  /*6640*/  SHF.L.U32 R7, R7, 0x17, RZ ;  /* 0x0000001707077819 */ /* 0x000fe200000006ff */
[----:B------:R-:W0:Y:S01]  /*6650*/  MUFU.EX2 R6, R6 ;  /* 0x0000000600067308 */ /* 0x000e220000000800 */
[----:B------:R-:W-:Y:S01]  /*6660*/  FFMA R153, R152, 1.4426950216293334961, -R77 ;  /* 0x3fb8aa3b98997823 */ /* 0x000fe2000000084d */
[-C--:B------:R-:W-:Y:S01]  /*6670*/  FFMA.RM R77, R155, R134.reuse, 12582913 ;  /* 0x4b4000019b4d7423 */ /* 0x080fe20000004086 */
[----:B------:R-:W-:Y:S01]  /*6680*/  FADD R75, R79, -12583039 ;  /* 0xcb40007f4f4b7421 */ /* 0x000fe20000000000 */
[----:B------:R-:W-:Y:S01]  /*6690*/  SHF.L.U32 R136, R136, 0x17, RZ ;  /* 0x0000001788887819 */ /* 0x000fe200000006ff */
[----:B------:R-:W-:Y:S01]  /*66a0*/  FFMA R152, R152, 1.925963033500011079e-08, R153 ;  /* 0x32a5706098987823 */ /* 0x000fe20000000099 */
[----:B------:R-:W-:Y:S01]  /*66b0*/  FADD R153, R77, -12583039 ;  /* 0xcb40007f4d997421 */ /* 0x000fe20000000000 */
[----:B------:R-:W-:Y:S01]  /*66c0*/  FFMA R155, R156, 1.4426950216293334961, -R75 ;  /* 0x3fb8aa3b9c9b7823 */ /* 0x000fe2000000084b */
[----:B------:R-:W-:Y:S01]  /*66d0*/  FFMA.RM R75, R157, R134, 12582913 ;  /* 0x4b4000019d4b7423 */ /* 0x000fe20000004086 */
[----:B------:R-:W1:Y:S01]  /*66e0*/  MUFU.EX2 R72, R72 ;  /* 0x0000004800487308 */ /* 0x000e620000000800 */
[----:B------:R-:W-:Y:S01]  /*66f0*/  FFMA R153, R154, 1.4426950216293334961, -R153 ;  /* 0x3fb8aa3b9a997823 */ /* 0x000fe20000000899 */
[----:B------:R-:W-:-:S02]  /*6700*/  SHF.L.U32 R141, R141, 0x17, RZ ;  /* 0x000000178d8d7819 */ /* 0x000fc400000006ff */
[----:B------:R-:W-:Y:S01]  /*6710*/  SHF.L.U32 R140, R140, 0x17, RZ ;  /* 0x000000178c8c7819 */ /* 0x000fe200000006ff */
[----:B------:R-:W-:Y:S01]  /*6720*/  FFMA R153, R154, 1.925963033500011079e-08, R153 ;  /* 0x32a570609a997823 */ /* 0x000fe20000000099 */
[----:B------:R-:W-:Y:S01]  /*6730*/  FFMA R154, R156, 1.925963033500011079e-08, R155 ;  /* 0x32a570609c9a7823 */ /* 0x000fe2000000009b */
[----:B------:R-:W-:Y:S01]  /*6740*/  FADD R156, -R4, R81 ;  /* 0x00000051049c7221 */ /* 0x000fe20000000100 */
[----:B------:R-:W-:Y:S01]  /*6750*/  FADD R155, R75, -12583039 ;  /* 0xcb40007f4b9b7421 */ /* 0x000fe20000000000 */
[----:B0-----:R-:W-:Y:S01]  /*6760*/  FMUL R5, R5, R6 ;  /* 0x0000000605057220 */ /* 0x001fe20000400000 */
[----:B------:R-:W-:Y:S01]  /*6770*/  MUFU.EX2 R76, R76 ;  /* 0x0000004c004c7308 */ /* 0x000fe20000000800 */
[----:B------:R-:W-:Y:S01]  /*6780*/  FFMA.SAT R81, R156, R135, 0.5 ;  /* 0x3f0000009c517423 */ /* 0x000fe20000002087 */
[----:B------:R-:W-:Y:S01]  /*6790*/  FFMA R155, R158, 1.4426950216293334961, -R155 ;  /* 0x3fb8aa3b9e9b7823 */ /* 0x000fe2000000089b */
[----:B------:R-:W-:Y:S02]  /*67a0*/  SHF.L.U32 R142, R142, 0x17, RZ ;  /* 0x000000178e8e7819 */ /* 0x000fe400000006ff */
[----:B------:R-:W-:Y:S01]  /*67b0*/  FFMA.RM R81, R81, R134, 12582913 ;  /* 0x4b40000151517423 */ /* 0x000fe20000004086 */
[----:B------:R-:W-:Y:S01]  /*67c0*/  FFMA R155, R158, 1.925963033500011079e-08, R155 ;  /* 0x32a570609e9b7823 */ /* 0x000fe2000000009b */
[----:B------:R-:W-:Y:S01]  /*67d0*/  FADD R158, -R4, R86 ;  /* 0x00000056049e7221 */ /* 0x000fe20000000100 */
[----:B-1----:R-:W-:Y:S01]  /*67e0*/  FMUL R7, R7, R72 ;  /* 0x0000004807077220 */ /* 0x002fe20000400000 */
[----:B------:R-:W-:Y:S01]  /*67f0*/  FADD R157, R81, -12583039 ;  /* 0xcb40007f519d7421 */ /* 0x000fe20000000000 */
[----:B------:R-:W-:Y:S01]  /*6800*/  SHF.L.U32 R143, R143, 0x17, RZ ;  /* 0x000000178f8f7819 */ /* 0x000fe200000006ff */
[----:B------:R-:W-:Y:S01]  /*6810*/  MUFU.EX2 R148, R148 ;  /* 0x0000009400947308 */ /* 0x000fe20000000800 */
[----:B------:R-:W-:Y:S01]  /*6820*/  SHF.L.U32 R144, R144, 0x17, RZ ;  /* 0x0000001790907819 */ /* 0x000fe200000006ff */
[----:B------:R-:W-:Y:S01]  /*6830*/  FFMA R157, R156, 1.4426950216293334961, -R157 ;  /* 0x3fb8aa3b9c9d7823 */ /* 0x000fe2000000089d */
[----:B------:R-:W-:-:S02]  /*6840*/  SHF.L.U32 R145, R145, 0x17, RZ ;  /* 0x0000001791917819 */ /* 0x000fc400000006ff */
[----:B------:R-:W-:Y:S01]  /*6850*/  SHF.L.U32 R147, R147, 0x17, RZ ;  /* 0x0000001793937819 */ /* 0x000fe200000006ff */
[----:B------:R-:W-:Y:S01]  /*6860*/  FFMA R156, R156, 1.925963033500011079e-08, R157 ;  /* 0x32a570609c9c7823 */ /* 0x000fe2000000009d */
[----:B------:R-:W-:Y:S01]  /*6870*/  FADD R157, R80, -12583039 ;  /* 0xcb40007f509d7421 */ /* 0x000fe20000000000 */
[----:B------:R-:W-:Y:S01]  /*6880*/  SHF.L.U32 R85, R85, 0x17, RZ ;  /* 0x0000001755557819 */ /* 0x000fe200000006ff */
[----:B------:R-:W-:Y:S01]  /*6890*/  MUFU.EX2 R152, R152 ;  /* 0x0000009800987308 */ /* 0x000fe20000000800 */
[----:B------:R-:W-:Y:S01]  /*68a0*/  SHF.L.U32 R150, R150, 0x17, RZ ;  /* 0x0000001796967819 */ /* 0x000fe200000006ff */
[C---:B------:R-:W-:Y:S01]  /*68b0*/  FFMA R157, R160.reuse, 1.4426950216293334961, -R157 ;  /* 0x3fb8aa3ba09d7823 */ /* 0x040fe2000000089d */
[----:B------:R-:W-:Y:S02]  /*68c0*/  SHF.L.U32 R151, R151, 0x17, RZ ;  /* 0x0000001797977819 */ /* 0x000fe400000006ff */
[----:B------:R-:W-:Y:S01]  /*68d0*/  SHF.L.U32 R77, R77, 0x17, RZ ;  /* 0x000000174d4d7819 */ /* 0x000fe200000006ff */
[----:B------:R-:W-:Y:S01]  /*68e0*/  FFMA R86, R160, 1.925963033500011079e-08, R157 ;  /* 0x32a57060a0567823 */ /* 0x000fe2000000009d */
[-C--:B------:R-:W-:Y:S01]  /*68f0*/  FFMA.SAT R157, R158, R135.reuse, 0.5 ;  /* 0x3f0000009e9d7423 */ /* 0x080fe20000002087 */
[----:B------:R-:W-:Y:S01]  /*6900*/  FADD R160, -R4, R82 ;  /* 0x0000005204a07221 */ /* 0x000fe20000000100 */
[----:B------:R-:W-:Y:S01]  /*6910*/  MUFU.EX2 R154, R154 ;  /* 0x0000009a009a7308 */ /* 0x000fe20000000800 */
[----:B------:R-:W-:Y:S01]  /*6920*/  SHF.L.U32 R79, R79, 0x17, RZ ;  /* 0x000000174f4f7819 */ /* 0x000fe200000006ff */
[----:B------:R-:W-:Y:S01]  /*6930*/  FFMA.RM R157, R157, R134, 12582913 ;  /* 0x4b4000019d9d7423 */ /* 0x000fe20000004086 */
[----:B------:R-:W-:Y:S01]  /*6940*/  FFMA.SAT R161, R160, R135, 0.5 ;  /* 0x3f000000a0a17423 */ /* 0x000fe20000002087 */
[----:B------:R-:W-:-:S02]  /*6950*/  SHF.L.U32 R75, R75, 0x17, RZ ;  /* 0x000000174b4b7819 */ /* 0x000fc400000006ff */
[----:B------:R-:W-:Y:S01]  /*6960*/  FADD R159, R157, -12583039 ;  /* 0xcb40007f9d9f7421 */ /* 0x000fe20000000000 */
[----:B------:R-:W-:Y:S01]  /*6970*/  FFMA.RM R82, R161, R134, 12582913 ;  /* 0x4b400001a1527423 */ /* 0x000fe20000004086 */
[----:B------:R-:W-:Y:S01]  /*6980*/  FADD R161, R87, -12583039 ;  /* 0xcb40007f57a17421 */ /* 0x000fe20000000000 */
[----:B------:R-:W-:Y:S01]  /*6990*/  MUFU.EX2 R156, R156 ;  /* 0x0000009c009c7308 */ /* 0x000fe20000000800 */
[----:B------:R-:W-:Y:S01]  /*69a0*/  FFMA R159, R158, 1.4426950216293334961, -R159 ;  /* 0x3fb8aa3b9e9f7823 */ /* 0x000fe2000000089f */
[----:B------:R-:W-:Y:S01]  /*69b0*/  SHF.L.U32 R81, R81, 0x17, RZ ;  /* 0x0000001751517819 */ /* 0x000fe200000006ff */
[----:B------:R-:W-:Y:S01]  /*69c0*/  FFMA R161, R162, 1.4426950216293334961, -R161 ;  /* 0x3fb8aa3ba2a17823 */ /* 0x000fe200000008a1 */
[----:B------:R-:W-:Y:S01]  /*69d0*/  SHF.L.U32 R80, R80, 0x17, RZ ;  /* 0x0000001750507819 */ /* 0x000fe200000006ff */
[----:B------:R-:W-:Y:S01]  /*69e0*/  FFMA R158, R158, 1.925963033500011079e-08, R159 ;  /* 0x32a570609e9e7823 */ /* 0x000fe2000000009f */
[----:B------:R-:W-:Y:S01]  /*69f0*/  FADD R159, R82, -12583039 ;  /* 0xcb40007f529f7421 */ /* 0x000fe20000000000 */
[----:B------:R-:W-:-:S02]  /*6a00*/  SHF.L.U32 R157, R157, 0x17, RZ ;  /* 0x000000179d9d7819 */ /* 0x000fc400000006ff */
[----:B------:R-:W-:Y:S01]  /*6a10*/  SHF.L.U32 R82, R82, 0x17, RZ ;  /* 0x0000001752527819 */ /* 0x000fe200000006ff */
[C---:B------:R-:W-:Y:S01]  /*6a20*/  FFMA R159, R160.reuse, 1.4426950216293334961, -R159 ;  /* 0x3fb8aa3ba09f7823 */ /* 0x040fe2000000089f */
[----:B------:R-:W-:Y:S01]  /*6a30*/  MUFU.EX2 R158, R158 ;  /* 0x0000009e009e7308 */ /* 0x000fe20000000800 */
[----:B------:R-:W-:Y:S02]  /*6a40*/  SHF.L.U32 R87, R87, 0x17, RZ ;  /* 0x0000001757577819 */ /* 0x000fe400000006ff */
[----:B------:R-:W-:Y:S01]  /*6a50*/  FFMA R159, R160, 1.925963033500011079e-08, R159 ;  /* 0x32a57060a09f7823 */ /* 0x000fe2000000009f */
[----:B------:R-:W-:Y:S01]  /*6a60*/  FFMA R160, R162, 1.925963033500011079e-08, R161 ;  /* 0x32a57060a2a07823 */ /* 0x000fe200000000a1 */
[----:B------:R-:W-:Y:S01]  /*6a70*/  FADD R162, -R4, R73 ;  /* 0x0000004904a27221 */ /* 0x000fe20000000100 */
[----:B------:R-:W-:-:S03]  /*6a80*/  FMUL R73, R137, R132 ;  /* 0x0000008489497220 */ /* 0x000fc60000400000 */
[----:B------:R-:W-:Y:S01]  /*6a90*/  FFMA.SAT R137, R162, R135, 0.5 ;  /* 0x3f000000a2897423 */ /* 0x000fe20000002087 */
[----:B------:R-:W-:Y:S03]  /*6aa0*/  MUFU.EX2 R159, R159 ;  /* 0x0000009f009f7308 */ /* 0x000fe60000000800 */
[----:B------:R-:W-:-:S04]  /*6ab0*/  FFMA.RM R137, R137, R134, 12582913 ;  /* 0x4b40000189897423 */ /* 0x000fc80000004086 */
[C---:B------:R-:W-:Y:S01]  /*6ac0*/  FADD R161, R137.reuse, -12583039 ;  /* 0xcb40007f89a17421 */ /* 0x040fe20000000000 */
[----:B------:R-:W-:Y:S01]  /*6ad0*/  MUFU.EX2 R160, R160 ;  /* 0x000000a000a07308 */ /* 0x000fe20000000800 */
[----:B------:R-:W-:Y:S02]  /*6ae0*/  SHF.L.U32 R137, R137, 0x17, RZ ;  /* 0x0000001789897819 */ /* 0x000fe400000006ff */
[----:B------:R-:W-:-:S04]  /*6af0*/  FFMA R161, R162, 1.4426950216293334961, -R161 ;  /* 0x3fb8aa3ba2a17823 */ /* 0x000fc800000008a1 */
[----:B------:R-:W-:Y:S01]  /*6b00*/  FFMA R132, R162, 1.925963033500011079e-08, R161 ;  /* 0x32a57060a2847823 */ /* 0x000fe200000000a1 */
[----:B------:R-:W-:Y:S01]  /*6b10*/  FADD R162, -R4, R13 ;  /* 0x0000000d04a27221 */ /* 0x000fe20000000100 */
[----:B------:R-:W-:Y:S02]  /*6b20*/  FMUL R13, R129, R164 ;  /* 0x000000a4810d7220 */ /* 0x000fe40000400000 */
[----:B------:R-:W-:Y:S01]  /*6b30*/  MUFU.EX2 R164, R71 ;  /* 0x0000004700a47308 */ /* 0x000fe20000000800 */
[----:B------:R-:W-:-:S04]  /*6b40*/  FFMA.SAT R129, R162, R135, 0.5 ;  /* 0x3f000000a2817423 */ /* 0x000fc80000002087 */
[----:B------:R-:W-:-:S03]  /*6b50*/  FFMA.RM R129, R129, R134, 12582913 ;  /* 0x4b40000181817423 */ /* 0x000fc60000004086 */
[----:B------:R-:W-:Y:S01]  /*6b60*/  MUFU.EX2 R132, R132 ;  /* 0x0000008400847308 */ /* 0x000fe20000000800 */
[C---:B------:R-:W-:Y:S01]  /*6b70*/  FADD R161, R129.reuse, -12583039 ;  /* 0xcb40007f81a17421 */ /* 0x040fe20000000000 */
[----:B------:R-:W-:-:S03]  /*6b80*/  SHF.L.U32 R129, R129, 0x17, RZ ;  /* 0x0000001781817819 */ /* 0x000fc600000006ff */
[----:B------:R-:W-:-:S04]  /*6b90*/  FFMA R131, R162, 1.4426950216293334961, -R161 ;  /* 0x3fb8aa3ba2837823 */ /* 0x000fc800000008a1 */
[----:B------:R-:W-:Y:S01]  /*6ba0*/  FFMA R131, R162, 1.925963033500011079e-08, R131 ;  /* 0x32a57060a2837823 */ /* 0x000fe20000000083 */
[----:B------:R-:W-:Y:S01]  /*6bb0*/  FADD R162, -R4, R14 ;  /* 0x0000000e04a27221 */ /* 0x000fe20000000100 */
[----:B------:R-:W-:-:S03]  /*6bc0*/  FMUL R14, R139, R138 ;  /* 0x0000008a8b0e7220 */ /* 0x000fc60000400000 */
[----:B------:R-:W-:-:S04]  /*6bd0*/  FFMA.SAT R139, R162, R135, 0.5 ;  /* 0x3f000000a28b7423 */ /* 0x000fc80000002087 */
[----:B------:R-:W-:-:S04]  /*6be0*/  FFMA.RM R139, R139, R134, 12582913 ;  /* 0x4b4000018b8b7423 */ /* 0x000fc80000004086 */
[C---:B------:R-:W-:Y:S01]  /*6bf0*/  FADD R161, R139.reuse, -12583039 ;  /* 0xcb40007f8ba17421 */ /* 0x040fe20000000000 */
[----:B------:R-:W-:-:S03]  /*6c00*/  SHF.L.U32 R139, R139, 0x17, RZ ;  /* 0x000000178b8b7819 */ /* 0x000fc600000006ff */
[----:B------:R-:W-:-:S04]  /*6c10*/  FFMA R161, R162, 1.4426950216293334961, -R161 ;  /* 0x3fb8aa3ba2a17823 */ /* 0x000fc800000008a1 */
[----:B------:R-:W-:Y:S01]  /*6c20*/  FFMA R138, R162, 1.925963033500011079e-08, R161 ;  /* 0x32a57060a28a7823 */ /* 0x000fe200000000a1 */
[----:B------:R-:W-:Y:S01]  /*6c30*/  FADD R162, -R4, R15 ;  /* 0x0000000f04a27221 */ /* 0x000fe20000000100 */
[----:B------:R-:W-:-:S03]  /*6c40*/  FMUL R15, R130, R133 ;  /* 0x00000085820f7220 */ /* 0x000fc60000400000 */
[----:B------:R-:W-:Y:S01]  /*6c50*/  FFMA.SAT R161, R162, R135, 0.5 ;  /* 0x3f000000a2a17423 */ /* 0x000fe20000002087 */
[----:B------:R-:W-:Y:S03]  /*6c60*/  MUFU.EX2 R138, R138 ;  /* 0x0000008a008a7308 */ /* 0x000fe60000000800 */
[----:B------:R-:W-:-:S04]  /*6c70*/  FFMA.RM R130, R161, R134, 12582913 ;  /* 0x4b400001a1827423 */ /* 0x000fc80000004086 */
[C---:B------:R-:W-:Y:S01]  /*6c80*/  FADD R161, R130.reuse, -12583039 ;  /* 0xcb40007f82a17421 */ /* 0x040fe20000000000 */
[----:B------:R-:W-:-:S03]  /*6c90*/  SHF.L.U32 R130, R130, 0x17, RZ ;  /* 0x0000001782827819 */ /* 0x000fc600000006ff */
[----:B------:R-:W-:-:S04]  /*6ca0*/  FFMA R133, R162, 1.4426950216293334961, -R161 ;  /* 0x3fb8aa3ba2857823 */ /* 0x000fc800000008a1 */
[----:B------:R-:W-:Y:S01]  /*6cb0*/  FFMA R133, R162, 1.925963033500011079e-08, R133 ;  /* 0x32a57060a2857823 */ /* 0x000fe20000000085 */
[----:B------:R-:W-:-:S04]  /*6cc0*/  FADD R162, -R4, R16 ;  /* 0x0000001004a27221 */ /* 0x000fc80000000100 */
[----:B------:R-:W-:Y:S01]  /*6cd0*/  FFMA.SAT R161, R162, R135, 0.5 ;  /* 0x3f000000a2a17423 */ /* 0x000fe20000002087 */
[----:B------:R-:W-:Y:S03]  /*6ce0*/  MUFU.EX2 R133, R133 ;  /* 0x0000008500857308 */ /* 0x000fe60000000800 */
[----:B------:R-:W-:-:S04]  /*6cf0*/  FFMA.RM R16, R161, R134, 12582913 ;  /* 0x4b400001a1107423 */ /* 0x000fc80000004086 */
[C---:B------:R-:W-:Y:S01]  /*6d00*/  FADD R161, R16.reuse, -12583039 ;  /* 0xcb40007f10a17421 */ /* 0x040fe20000000000 */
[----:B------:R-:W-:-:S03]  /*6d10*/  SHF.L.U32 R16, R16, 0x17, RZ ;  /* 0x0000001710107819 */ /* 0x000fc600000006ff */
[----:B------:R-:W-:-:S04]  /*6d20*/  FFMA R161, R162, 1.4426950216293334961, -R161 ;  /* 0x3fb8aa3ba2a17823 */ /* 0x000fc800000008a1 */
[----:B------:R-:W-:Y:S01]  /*6d30*/  FFMA R6, R162, 1.925963033500011079e-08, R161 ;  /* 0x32a57060a2067823 */ /* 0x000fe200000000a1 */
[----:B------:R-:W-:Y:S01]  /*6d40*/  FADD R162, -R4, R17 ;  /* 0x0000001104a27221 */ /* 0x000fe20000000100 */
[----:B------:R-:W0:Y:S03]  /*6d50*/  MUFU.EX2 R161, R88 ;  /* 0x0000005800a17308 */ /* 0x000e260000000800 */
[----:B------:R-:W-:-:S04]  /*6d60*/  FFMA.SAT R17, R162, R135, 0.5 ;  /* 0x3f000000a2117423 */ /* 0x000fc80000002087 */
[----:B------:R-:W-:-:S04]  /*6d70*/  FFMA.RM R17, R17, R134, 12582913 ;  /* 0x4b40000111117423 */ /* 0x000fc80000004086 */
[C---:B------:R-:W-:Y:S01]  /*6d80*/  FADD R163, R17.reuse, -12583039 ;  /* 0xcb40007f11a37421 */ /* 0x040fe20000000000 */
        /* <DEDUP_REMOVED lines=8> */
[C---:B------:R-:W-:Y:S01]  /*6e10*/  FADD R161, R136.reuse, -12583039 ;  /* 0xcb40007f88a17421 */ /* 0x040fe20000000000 */
[----:B------:R-:W-:-:S03]  /*6e20*/  SHF.L.U32 R136, R136, 0x17, RZ ;  /* 0x0000001788887819 */ /* 0x000fc600000006ff */
[----:B------:R-:W-:-:S04]  /*6e30*/  FFMA R161, R162, 1.4426950216293334961, -R161 ;  /* 0x3fb8aa3ba2a17823 */ /* 0x000fc800000008a1 */
[----:B------:R-:W-:Y:S01]  /*6e40*/  FFMA R88, R162, 1.925963033500011079e-08, R161 ;  /* 0x32a57060a2587823 */ /* 0x000fe200000000a1 */
[----:B------:R-:W-:Y:S01]  /*6e50*/  FADD R162, -R4, R19 ;  /* 0x0000001304a27221 */ /* 0x000fe20000000100 */
[----:B------:R-:W-:Y:S01]  /*6e60*/  FMUL R19, R141, R76 ;  /* 0x0000004c8d137220 */ /* 0x000fe20000400000 */
[----:B------:R-:W1:Y:S01]  /*6e70*/  MUFU.EX2 R161, R84 ;  /* 0x0000005400a17308 */ /* 0x000e620000000800 */
[----:B0-----:R-:W-:Y:S01]  /*6e80*/  FMUL R17, R17, R72 ;  /* 0x0000004811117220 */ /* 0x001fe20000400000 */
[----:B------:R-:W-:-:S04]  /*6e90*/  FFMA.SAT R141, R162, R135, 0.5 ;  /* 0x3f000000a28d7423 */ /* 0x000fc80000002087 */
[----:B------:R-:W-:-:S04]  /*6ea0*/  FFMA.RM R141, R141, R134, 12582913 ;  /* 0x4b4000018d8d7423 */ /* 0x000fc80000004086 */
[C---:B------:R-:W-:Y:S01]  /*6eb0*/  FADD R163, R141.reuse, -12583039 ;  /* 0xcb40007f8da37421 */ /* 0x040fe20000000000 */
[----:B------:R-:W-:-:S03]  /*6ec0*/  SHF.L.U32 R141, R141, 0x17, RZ ;  /* 0x000000178d8d7819 */ /* 0x000fc600000006ff */
[----:B------:R-:W-:-:S04]  /*6ed0*/  FFMA R163, R162, 1.4426950216293334961, -R163 ;  /* 0x3fb8aa3ba2a37823 */ /* 0x000fc800000008a3 */
[----:B------:R-:W-:Y:S01]  /*6ee0*/  FFMA R76, R162, 1.925963033500011079e-08, R163 ;  /* 0x32a57060a24c7823 */ /* 0x000fe200000000a3 */
[----:B------:R-:W-:Y:S01]  /*6ef0*/  FADD R162, -R4, R20 ;  /* 0x0000001404a27221 */ /* 0x000fe20000000100 */
[----:B-1----:R-:W-:-:S03]  /*6f00*/  FMUL R20, R140, R161 ;  /* 0x000000a18c147220 */ /* 0x002fc60000400000 */
[----:B------:R-:W-:Y:S01]  /*6f10*/  FFMA.SAT R161, R162, R135, 0.5 ;  /* 0x3f000000a2a17423 */ /* 0x000fe20000002087 */
[----:B------:R-:W-:Y:S03]  /*6f20*/  MUFU.EX2 R76, R76 ;  /* 0x0000004c004c7308 */ /* 0x000fe60000000800 */
[----:B------:R-:W-:-:S04]  /*6f30*/  FFMA.RM R140, R161, R134, 12582913 ;  /* 0x4b400001a18c7423 */ /* 0x000fc80000004086 */
[C---:B------:R-:W-:Y:S01]  /*6f40*/  FADD R163, R140.reuse, -12583039 ;  /* 0xcb40007f8ca37421 */ /* 0x040fe20000000000 */
[----:B------:R-:W0:Y:S01]  /*6f50*/  MUFU.EX2 R161, R74 ;  /* 0x0000004a00a17308 */ /* 0x000e220000000800 */
[----:B------:R-:W-:Y:S02]  /*6f60*/  SHF.L.U32 R140, R140, 0x17, RZ ;  /* 0x000000178c8c7819 */ /* 0x000fe400000006ff */
[----:B------:R-:W-:-:S04]  /*6f70*/  FFMA R163, R162, 1.4426950216293334961, -R163 ;  /* 0x3fb8aa3ba2a37823 */ /* 0x000fc800000008a3 */
[----:B------:R-:W-:Y:S01]  /*6f80*/  FFMA R84, R162, 1.925963033500011079e-08, R163 ;  /* 0x32a57060a2547823 */ /* 0x000fe200000000a3 */
[----:B------:R-:W-:Y:S01]  /*6f90*/  FADD R162, -R4, R21 ;  /* 0x0000001504a27221 */ /* 0x000fe20000000100 */
[----:B0-----:R-:W-:-:S03]  /*6fa0*/  FMUL R21, R142, R161 ;  /* 0x000000a18e157220 */ /* 0x001fc60000400000 */
[----:B------:R-:W-:-:S04]  /*6fb0*/  FFMA.SAT R161, R162, R135, 0.5 ;  /* 0x3f000000a2a17423 */ /* 0x000fc80000002087 */
[----:B------:R-:W-:-:S04]  /*6fc0*/  FFMA.RM R142, R161, R134, 12582913 ;  /* 0x4b400001a18e7423 */ /* 0x000fc80000004086 */
[C---:B------:R-:W-:Y:S01]  /*6fd0*/  FADD R161, R142.reuse, -12583039 ;  /* 0xcb40007f8ea17421 */ /* 0x040fe20000000000 */
[----:B------:R-:W-:-:S03]  /*6fe0*/  SHF.L.U32 R142, R142, 0x17, RZ ;  /* 0x000000178e8e7819 */ /* 0x000fc600000006ff */
[----:B------:R-:W-:-:S04]  /*6ff0*/  FFMA R161, R162, 1.4426950216293334961, -R161 ;  /* 0x3fb8aa3ba2a17823 */ /* 0x000fc800000008a1 */
[----:B------:R-:W-:Y:S01]  /*7000*/  FFMA R74, R162, 1.925963033500011079e-08, R161 ;  /* 0x32a57060a24a7823 */ /* 0x000fe200000000a1 */
[----:B------:R-:W-:Y:S01]  /*7010*/  FADD R162, -R4, R22 ;  /* 0x0000001604a27221 */ /* 0x000fe20000000100 */
[----:B------:R-:W-:Y:S01]  /*7020*/  FMUL R22, R143, R164 ;  /* 0x000000a48f167220 */ /* 0x000fe20000400000 */
[----:B------:R-:W0:Y:S02]  /*7030*/  MUFU.EX2 R161, R146 ;  /* 0x0000009200a17308 */ /* 0x000e240000000800 */
[----:B------:R-:W-:-:S04]  /*7040*/  FFMA.SAT R143, R162, R135, 0.5 ;  /* 0x3f000000a28f7423 */ /* 0x000fc80000002087 */
[----:B------:R-:W-:Y:S02]  /*7050*/  FFMA.RM R143, R143, R134, 12582913 ;  /* 0x4b4000018f8f7423 */ /* 0x000fe40000004086 */
[----:B------:R-:W1:Y:S02]  /*7060*/  MUFU.EX2 R164, R83 ;  /* 0x0000005300a47308 */ /* 0x000e640000000800 */
[C---:B------:R-:W-:Y:S01]  /*7070*/  FADD R163, R143.reuse, -12583039 ;  /* 0xcb40007f8fa37421 */ /* 0x040fe20000000000 */
[----:B------:R-:W-:-:S03]  /*7080*/  SHF.L.U32 R143, R143, 0x17, RZ ;  /* 0x000000178f8f7819 */ /* 0x000fc600000006ff */
        /* <DEDUP_REMOVED lines=19> */
[----:B-1----:R-:W-:Y:S02]  /*71c0*/  FMUL R25, R147, R164 ;  /* 0x000000a493197220 */ /* 0x002fe40000400000 */
[----:B------:R-:W0:Y:S01]  /*71d0*/  MUFU.EX2 R164, R149 ;  /* 0x0000009500a47308 */ /* 0x000e220000000800 */
[----:B------:R-:W-:-:S04]  /*71e0*/  FFMA.SAT R147, R162, R135, 0.5 ;  /* 0x3f000000a2937423 */ /* 0x000fc80000002087 */
[----:B------:R-:W-:-:S03]  /*71f0*/  FFMA.RM R147, R147, R134, 12582913 ;  /* 0x4b40000193937423 */ /* 0x000fc60000004086 */
[----:B------:R-:W-:Y:S01]  /*7200*/  MUFU.EX2 R148, R148 ;  /* 0x0000009400947308 */ /* 0x000fe20000000800 */
[C---:B------:R-:W-:Y:S01]  /*7210*/  FADD R161, R147.reuse, -12583039 ;  /* 0xcb40007f93a17421 */ /* 0x040fe20000000000 */
[----:B------:R-:W-:-:S03]  /*7220*/  SHF.L.U32 R147, R147, 0x17, RZ ;  /* 0x0000001793937819 */ /* 0x000fc600000006ff */
[----:B------:R-:W-:-:S03]  /*7230*/  FFMA R83, R162, 1.4426950216293334961, -R161 ;  /* 0x3fb8aa3ba2537823 */ /* 0x000fc600000008a1 */
[----:B------:R-:W1:Y:S01]  /*7240*/  MUFU.EX2 R161, R78 ;  /* 0x0000004e00a17308 */ /* 0x000e620000000800 */
[----:B------:R-:W-:Y:S01]  /*7250*/  FFMA R83, R162, 1.925963033500011079e-08, R83 ;  /* 0x32a57060a2537823 */ /* 0x000fe20000000053 */
[----:B------:R-:W-:Y:S01]  /*7260*/  FADD R162, -R4, R26 ;  /* 0x0000001a04a27221 */ /* 0x000fe20000000100 */
[----:B0-----:R-:W-:-:S03]  /*7270*/  FMUL R26, R85, R164 ;  /* 0x000000a4551a7220 */ /* 0x001fc60000400000 */
[----:B------:R-:W-:Y:S02]  /*7280*/  FFMA.SAT R85, R162, R135, 0.5 ;  /* 0x3f000000a2557423 */ /* 0x000fe40000002087 */
[----:B------:R-:W0:Y:S02]  /*7290*/  MUFU.EX2 R164, R153 ;  /* 0x0000009900a47308 */ /* 0x000e240000000800 */
[----:B------:R-:W-:-:S04]  /*72a0*/  FFMA.RM R85, R85, R134, 12582913 ;  /* 0x4b40000155557423 */ /* 0x000fc80000004086 */
[C---:B------:R-:W-:Y:S01]  /*72b0*/  FADD R163, R85.reuse, -12583039 ;  /* 0xcb40007f55a37421 */ /* 0x040fe20000000000 */
[----:B------:R-:W-:-:S03]  /*72c0*/  SHF.L.U32 R85, R85, 0x17, RZ ;  /* 0x0000001755557819 */ /* 0x000fc600000006ff */
[----:B------:R-:W-:-:S04]  /*72d0*/  FFMA R149, R162, 1.4426950216293334961, -R163 ;  /* 0x3fb8aa3ba2957823 */ /* 0x000fc800000008a3 */
[----:B------:R-:W-:Y:S01]  /*72e0*/  FFMA R149, R162, 1.925963033500011079e-08, R149 ;  /* 0x32a57060a2957823 */ /* 0x000fe20000000095 */
[----:B------:R-:W-:Y:S01]  /*72f0*/  FADD R162, -R4, R27 ;  /* 0x0000001b04a27221 */ /* 0x000fe20000000100 */
[----:B-1----:R-:W-:-:S03]  /*7300*/  FMUL R27, R150, R161 ;  /* 0x000000a1961b7220 */ /* 0x002fc60000400000 */
        /* <DEDUP_REMOVED lines=15> */
[----:B0-----:R-:W-:Y:S02]  /*7400*/  FMUL R29, R77, R164 ;  /* 0x000000a44d1d7220 */ /* 0x001fe40000400000 */
[----:B------:R-:W0:Y:S01]  /*7410*/  MUFU.EX2 R164, R155 ;  /* 0x0000009b00a47308 */ /* 0x000e220000000800 */
        /* <DEDUP_REMOVED lines=17> */
[----:B------:R-:W-:Y:S01]  /*7530*/  MUFU.EX2 R164, R131 ;  /* 0x0000008300a47308 */ /* 0x000fe20000000800 */
[----:B------:R-:W-:-:S04]  /*7540*/  FFMA.SAT R75, R162, R135, 0.5 ;  /* 0x3f000000a24b7423 */ /* 0x000fc80000002087 */
[----:B------:R-:W-:-:S03]  /*7550*/  FFMA.RM R75, R75, R134, 12582913 ;  /* 0x4b4000014b4b7423 */ /* 0x000fc60000004086 */
[----:B------:R-:W-:Y:S01]  /*7560*/  MUFU.EX2 R154, R154 ;  /* 0x0000009a009a7308 */ /* 0x000fe20000000800 */
[C---:B------:R-:W-:Y:S01]  /*7570*/  FADD R161, R75.reuse, -12583039 ;  /* 0xcb40007f4ba17421 */ /* 0x040fe20000000000 */
[----:B------:R-:W-:-:S03]  /*7580*/  SHF.L.U32 R75, R75, 0x17, RZ ;  /* 0x000000174b4b7819 */ /* 0x000fc600000006ff */
[----:B------:R-:W-:-:S03]  /*7590*/  FFMA R155, R162, 1.4426950216293334961, -R161 ;  /* 0x3fb8aa3ba29b7823 */ /* 0x000fc600000008a1 */
[----:B------:R-:W0:Y:S01]  /*75a0*/  MUFU.EX2 R161, R86 ;  /* 0x0000005600a17308 */ /* 0x000e220000000800 */
        /* <DEDUP_REMOVED lines=81> */
[----:B------:R-:W-:-:S04]  /*7ac0*/  FADD R162, -R4, R41 ;  /* 0x0000002904a27221 */ /* 0x000fc80000000100 */
[----:B------:R-:W-:Y:S01]  /*7ad0*/  FFMA.SAT R41, R162, R135, 0.5 ;  /* 0x3f000000a2297423 */ /* 0x000fe20000002087 */
[----:B------:R-:W-:Y:S03]  /*7ae0*/  MUFU.EX2 R133, R133 ;  /* 0x0000008500857308 */ /* 0x000fe60000000800 */
[----:B------:R-:W-:Y:S01]  /*7af0*/  FFMA.RM R41, R41, R134, 12582913 ;  /* 0x4b40000129297423 */ /* 0x000fe20000004086 */
[----:B0-----:R-:W-:-:S03]  /*7b00*/  FMUL R16, R16, R161 ;  /* 0x000000a110107220 */ /* 0x001fc60000400000 */
[C---:B------:R-:W-:Y:S01]  /*7b10*/  FADD R161, R41.reuse, -12583039 ;  /* 0xcb40007f29a17421 */ /* 0x040fe20000000000 */
[----:B------:R-:W-:-:S03]  /*7b20*/  SHF.L.U32 R41, R41, 0x17, RZ ;  /* 0x0000001729297819 */ /* 0x000fc600000006ff */
[----:B------:R-:W-:-:S04]  /*7b30*/  FFMA R161, R162, 1.4426950216293334961, -R161 ;  /* 0x3fb8aa3ba2a17823 */ /* 0x000fc800000008a1 */
[----:B------:R-:W-:Y:S01]  /*7b40*/  FFMA R6, R162, 1.925963033500011079e-08, R161 ;  /* 0x32a57060a2067823 */ /* 0x000fe200000000a1 */
[----:B------:R-:W-:-:S04]  /*7b50*/  FADD R162, -R4, R42 ;  /* 0x0000002a04a27221 */ /* 0x000fc80000000100 */
[----:B------:R-:W-:Y:S01]  /*7b60*/  FFMA.SAT R161, R162, R135, 0.5 ;  /* 0x3f000000a2a17423 */ /* 0x000fe20000002087 */
[----:B------:R-:W0:Y:S03]  /*7b70*/  MUFU.EX2 R6, R6 ;  /* 0x0000000600067308 */ /* 0x000e260000000800 */
[----:B------:R-:W-:-:S04]  /*7b80*/  FFMA.RM R42, R161, R134, 12582913 ;  /* 0x4b400001a12a7423 */ /* 0x000fc80000004086 */
[C---:B------:R-:W-:Y:S01]  /*7b90*/  FADD R163, R42.reuse, -12583039 ;  /* 0xcb40007f2aa37421 */ /* 0x040fe20000000000 */
[----:B------:R-:W1:Y:S01]  /*7ba0*/  MUFU.EX2 R161, R88 ;  /* 0x0000005800a17308 */ /* 0x000e620000000800 */
[----:B------:R-:W-:Y:S02]  /*7bb0*/  SHF.L.U32 R42, R42, 0x17, RZ ;  /* 0x000000172a2a7819 */ /* 0x000fe400000006ff */
[----:B------:R-:W-:-:S04]  /*7bc0*/  FFMA R163, R162, 1.4426950216293334961, -R163 ;  /* 0x3fb8aa3ba2a37823 */ /* 0x000fc800000008a3 */
[----:B------:R-:W-:Y:S01]  /*7bd0*/  FFMA R72, R162, 1.925963033500011079e-08, R163 ;  /* 0x32a57060a2487823 */ /* 0x000fe200000000a3 */
[----:B------:R-:W-:Y:S01]  /*7be0*/  FADD R162, -R4, R43 ;  /* 0x0000002b04a27221 */ /* 0x000fe20000000100 */
[----:B0-----:R-:W-:Y:S01]  /*7bf0*/  FMUL R41, R41, R6 ;  /* 0x0000000629297220 */ /* 0x001fe20000400000 */
[----:B-1----:R-:W-:Y:S02]  /*7c00*/  FMUL R43, R136, R161 ;  /* 0x000000a1882b7220 */ /* 0x002fe40000400000 */
        /* <DEDUP_REMOVED lines=118> */
[----:B------:R-:W0:Y:S01]  /*8370*/  MUFU.EX2 R154, R154 ;  /* 0x0000009a009a7308 */ /* 0x000e220000000800 */
[C---:B------:R-:W-:Y:S01]  /*8380*/  FADD R161, R75.reuse, -12583039 ;  /* 0xcb40007f4ba17421 */ /* 0x040fe20000000000 */
[----:B------:R-:W-:-:S03]  /*8390*/  SHF.L.U32 R75, R75, 0x17, RZ ;  /* 0x000000174b4b7819 */ /* 0x000fc600000006ff */
[----:B------:R-:W-:-:S03]  /*83a0*/  FFMA R155, R162, 1.4426950216293334961, -R161 ;  /* 0x3fb8aa3ba29b7823 */ /* 0x000fc600000008a1 */
[----:B------:R-:W1:Y:S01]  /*83b0*/  MUFU.EX2 R161, R86 ;  /* 0x0000005600a17308 */ /* 0x000e620000000800 */
[----:B------:R-:W-:Y:S01]  /*83c0*/  FFMA R155, R162, 1.925963033500011079e-08, R155 ;  /* 0x32a57060a29b7823 */ /* 0x000fe2000000009b */
[----:B------:R-:W-:Y:S01]  /*83d0*/  FADD R162, -R4, R57 ;  /* 0x0000003904a27221 */ /* 0x000fe20000000100 */
[----:B------:R-:W-:-:S03]  /*83e0*/  FMUL R57, R81, R156 ;  /* 0x0000009c51397220 */ /* 0x000fc60000400000 */
[----:B------:R-:W-:Y:S01]  /*83f0*/  FFMA.SAT R81, R162, R135, 0.5 ;  /* 0x3f000000a2517423 */ /* 0x000fe20000002087 */
[----:B0-----:R-:W-:-:S03]  /*8400*/  FMUL R79, R79, R154 ;  /* 0x0000009a4f4f7220 */ /* 0x001fc60000400000 */
        /* <DEDUP_REMOVED lines=16> */
[----:B0-----:R-:W-:Y:S02]  /*8510*/  FMUL R81, R81, R156 ;  /* 0x0000009c51517220 */ /* 0x001fe40000400000 */
        /* <DEDUP_REMOVED lines=36> */
[----:B0-----:R-:W-:Y:S01]  /*8760*/  FMUL R87, R87, R160 ;  /* 0x000000a057577220 */ /* 0x001fe20000400000 */
        /* <DEDUP_REMOVED lines=35> */
[----:B------:R-:W-:-:S04]  /*89a0*/  FFMA.SAT R67, R162, R135, 0.5 ;  /* 0x3f000000a2437423 */ /* 0x000fc80000002087 */
[----:B------:R-:W-:Y:S01]  /*89b0*/  FFMA.RM R67, R67, R134, 12582913 ;  /* 0x4b40000143437423 */ /* 0x000fe20000004086 */
[----:B0-----:R-:W-:Y:S02]  /*89c0*/  FMUL R42, R42, R161 ;  /* 0x000000a12a2a7220 */ /* 0x001fe40000400000 */
[----:B------:R-:W0:Y:S01]  /*89d0*/  MUFU.EX2 R161, R88 ;  /* 0x0000005800a17308 */ /* 0x000e220000000800 */
[----:B------:R-:W-:-:S04]  /*89e0*/  FADD R163, R67, -12583039 ;  /* 0xcb40007f43a37421 */ /* 0x000fc80000000000 */
[----:B------:R-:W-:-:S04]  /*89f0*/  FFMA R163, R162, 1.4426950216293334961, -R163 ;  /* 0x3fb8aa3ba2a37823 */ /* 0x000fc800000008a3 */
[----:B------:R-:W-:Y:S01]  /*8a00*/  FFMA R72, R162, 1.925963033500011079e-08, R163 ;  /* 0x32a57060a2487823 */ /* 0x000fe200000000a3 */
[----:B------:R-:W-:Y:S01]  /*8a10*/  FADD R162, -R4, R68 ;  /* 0x0000004404a27221 */ /* 0x000fe20000000100 */
[----:B0-----:R-:W-:-:S03]  /*8a20*/  FMUL R68, R136, R161 ;  /* 0x000000a188447220 */ /* 0x001fc60000400000 */
[----:B------:R-:W-:-:S04]  /*8a30*/  FFMA.SAT R161, R162, R135, 0.5 ;  /* 0x3f000000a2a17423 */ /* 0x000fc80000002087 */
[----:B------:R-:W-:-:S04]  /*8a40*/  FFMA.RM R136, R161, R134, 12582913 ;  /* 0x4b400001a1887423 */ /* 0x000fc80000004086 */
[----:B------:R-:W-:-:S04]  /*8a50*/  FADD R161, R136, -12583039 ;  /* 0xcb40007f88a17421 */ /* 0x000fc80000000000 */
[----:B------:R-:W-:-:S04]  /*8a60*/  FFMA R161, R162, 1.4426950216293334961, -R161 ;  /* 0x3fb8aa3ba2a17823 */ /* 0x000fc800000008a1 */
[----:B------:R-:W-:Y:S01]  /*8a70*/  FFMA R88, R162, 1.925963033500011079e-08, R161 ;  /* 0x32a57060a2587823 */ /* 0x000fe200000000a1 */
[----:B------:R-:W-:Y:S01]  /*8a80*/  FADD R162, -R4, R69 ;  /* 0x0000004504a27221 */ /* 0x000fe20000000100 */
[----:B------:R-:W-:Y:S01]  /*8a90*/  FMUL R69, R141, R76 ;  /* 0x0000004c8d457220 */ /* 0x000fe20000400000 */
[----:B------:R-:W0:Y:S02]  /*8aa0*/  MUFU.EX2 R161, R84 ;  /* 0x0000005400a17308 */ /* 0x000e240000000800 */
[----:B------:R-:W-:-:S04]  /*8ab0*/  FFMA.SAT R141, R162, R135, 0.5 ;  /* 0x3f000000a28d7423 */ /* 0x000fc80000002087 */
[----:B------:R-:W-:Y:S02]  /*8ac0*/  FFMA.RM R141, R141, R134, 12582913 ;  /* 0x4b4000018d8d7423 */ /* 0x000fe40000004086 */
[----:B------:R-:W-:Y:S02]  /*8ad0*/  MUFU.EX2 R88, R88 ;  /* 0x0000005800587308 */ /* 0x000fe40000000800 */
[----:B------:R-:W-:-:S04]  /*8ae0*/  FADD R163, R141, -12583039 ;  /* 0xcb40007f8da37421 */ /* 0x000fc80000000000 */
[----:B------:R-:W-:-:S04]  /*8af0*/  FFMA R163, R162, 1.4426950216293334961, -R163 ;  /* 0x3fb8aa3ba2a37823 */ /* 0x000fc800000008a3 */
[----:B------:R-:W-:Y:S01]  /*8b00*/  FFMA R76, R162, 1.925963033500011079e-08, R163 ;  /* 0x32a57060a24c7823 */ /* 0x000fe200000000a3 */
[----:B------:R-:W-:Y:S01]  /*8b10*/  FADD R162, -R4, R70 ;  /* 0x0000004604a27221 */ /* 0x000fe20000000100 */
[----:B0-----:R-:W-:-:S03]  /*8b20*/  FMUL R70, R140, R161 ;  /* 0x000000a18c467220 */ /* 0x001fc60000400000 */
[----:B------:R-:W-:-:S04]  /*8b30*/  FFMA.SAT R161, R162, R135, 0.5 ;  /* 0x3f000000a2a17423 */ /* 0x000fc80000002087 */
[----:B------:R-:W-:Y:S02]  /*8b40*/  FFMA.RM R140, R161, R134, 12582913 ;  /* 0x4b400001a18c7423 */ /* 0x000fe40000004086 */
[----:B------:R-:W0:Y:S02]  /*8b50*/  MUFU.EX2 R161, R74 ;  /* 0x0000004a00a17308 */ /* 0x000e240000000800 */
        /* <DEDUP_REMOVED lines=16> */
[----:B------:R-:W-:-:S04]  /*8c60*/  FADD R163, R143, -12583039 ;  /* 0xcb40007f8fa37421 */ /* 0x000fc80000000000 */
[----:B------:R-:W-:-:S04]  /*8c70*/  FFMA R71, R162, 1.4426950216293334961, -R163 ;  /* 0x3fb8aa3ba2477823 */ /* 0x000fc800000008a3 */
[----:B------:R-:W-:Y:S01]  /*8c80*/  FFMA R71, R162, 1.925963033500011079e-08, R71 ;  /* 0x32a57060a2477823 */ /* 0x000fe20000000047 */
[----:B------:R-:W-:Y:S01]  /*8c90*/  FADD R162, -R4, R91 ;  /* 0x0000005b04a27221 */ /* 0x000fe20000000100 */
[----:B0-----:R-:W-:-:S03]  /*8ca0*/  FMUL R91, R144, R161 ;  /* 0x000000a1905b7220 */ /* 0x001fc60000400000 */
[----:B------:R-:W-:Y:S01]  /*8cb0*/  FFMA.SAT R161, R162, R135, 0.5 ;  /* 0x3f000000a2a17423 */ /* 0x000fe20000002087 */
[----:B------:R-:W-:Y:S03]  /*8cc0*/  MUFU.EX2 R71, R71 ;  /* 0x0000004700477308 */ /* 0x000fe60000000800 */
[----:B------:R-:W-:-:S04]  /*8cd0*/  FFMA.RM R144, R161, R134, 12582913 ;  /* 0x4b400001a1907423 */ /* 0x000fc80000004086 */
[----:B------:R-:W-:-:S04]  /*8ce0*/  FADD R161, R144, -12583039 ;  /* 0xcb40007f90a17421 */ /* 0x000fc80000000000 */
[----:B------:R-:W-:-:S04]  /*8cf0*/  FFMA R161, R162, 1.4426950216293334961, -R161 ;  /* 0x3fb8aa3ba2a17823 */ /* 0x000fc800000008a1 */
[----:B------:R-:W-:Y:S01]  /*8d00*/  FFMA R146, R162, 1.925963033500011079e-08, R161 ;  /* 0x32a57060a2927823 */ /* 0x000fe200000000a1 */
[----:B------:R-:W-:Y:S01]  /*8d10*/  FADD R162, -R4, R92 ;  /* 0x0000005c04a27221 */ /* 0x000fe20000000100 */
[----:B------:R-:W-:-:S03]  /*8d20*/  FMUL R92, R145, R148 ;  /* 0x00000094915c7220 */ /* 0x000fc60000400000 */
[----:B------:R-:W-:Y:S01]  /*8d30*/  FFMA.SAT R145, R162, R135, 0.5 ;  /* 0x3f000000a2917423 */ /* 0x000fe20000002087 */
[----:B------:R-:W-:Y:S03]  /*8d40*/  MUFU.EX2 R146, R146 ;  /* 0x0000009200927308 */ /* 0x000fe60000000800 */
[----:B------:R-:W-:-:S04]  /*8d50*/  FFMA.RM R145, R145, R134, 12582913 ;  /* 0x4b40000191917423 */ /* 0x000fc80000004086 */
[----:B------:R-:W-:-:S04]  /*8d60*/  FADD R161, R145, -12583039 ;  /* 0xcb40007f91a17421 */ /* 0x000fc80000000000 */
[----:B------:R-:W-:-:S04]  /*8d70*/  FFMA R161, R162, 1.4426950216293334961, -R161 ;  /* 0x3fb8aa3ba2a17823 */ /* 0x000fc800000008a1 */
[----:B------:R-:W-:Y:S01]  /*8d80*/  FFMA R148, R162, 1.925963033500011079e-08, R161 ;  /* 0x32a57060a2947823 */ /* 0x000fe200000000a1 */
[----:B------:R-:W-:Y:S01]  /*8d90*/  FADD R162, -R4, R93 ;  /* 0x0000005d04a27221 */ /* 0x000fe20000000100 */
[----:B-1----:R-:W-:Y:S02]  /*8da0*/  FMUL R93, R147, R164 ;  /* 0x000000a4935d7220 */ /* 0x002fe40000400000 */
[----:B------:R-:W0:Y:S01]  /*8db0*/  MUFU.EX2 R164, R149 ;  /* 0x0000009500a47308 */ /* 0x000e220000000800 */
[----:B------:R-:W-:-:S04]  /*8dc0*/  FFMA.SAT R147, R162, R135, 0.5 ;  /* 0x3f000000a2937423 */ /* 0x000fc80000002087 */
[----:B------:R-:W-:-:S04]  /*8dd0*/  FFMA.RM R147, R147, R134, 12582913 ;  /* 0x4b40000193937423 */ /* 0x000fc80000004086 */
[----:B------:R-:W-:-:S04]  /*8de0*/  FADD R161, R147, -12583039 ;  /* 0xcb40007f93a17421 */ /* 0x000fc80000000000 */
[----:B------:R-:W-:-:S04]  /*8df0*/  FFMA R83, R162, 1.4426950216293334961, -R161 ;  /* 0x3fb8aa3ba2537823 */ /* 0x000fc800000008a1 */
[----:B------:R-:W-:Y:S01]  /*8e00*/  FFMA R83, R162, 1.925963033500011079e-08, R83 ;  /* 0x32a57060a2537823 */ /* 0x000fe20000000053 */
[----:B------:R-:W-:Y:S01]  /*8e10*/  FADD R162, -R4, R94 ;  /* 0x0000005e04a27221 */ /* 0x000fe20000000100 */
[----:B0-----:R-:W-:Y:S02]  /*8e20*/  FMUL R85, R85, R164 ;  /* 0x000000a455557220 */ /* 0x001fe40000400000 */
[----:B------:R-:W0:Y:S01]  /*8e30*/  MUFU.EX2 R164, R153 ;  /* 0x0000009900a47308 */ /* 0x000e220000000800 */
[----:B------:R-:W-:-:S04]  /*8e40*/  FFMA.SAT R161, R162, R135, 0.5 ;  /* 0x3f000000a2a17423 */ /* 0x000fc80000002087 */
[----:B------:R-:W-:-:S03]  /*8e50*/  FFMA.RM R94, R161, R134, 12582913 ;  /* 0x4b400001a15e7423 */ /* 0x000fc60000004086 */
[----:B------:R-:W1:Y:S01]  /*8e60*/  MUFU.EX2 R161, R78 ;  /* 0x0000004e00a17308 */ /* 0x000e620000000800 */
[----:B------:R-:W-:-:S04]  /*8e70*/  FADD R163, R94, -12583039 ;  /* 0xcb40007f5ea37421 */ /* 0x000fc80000000000 */
[----:B------:R-:W-:-:S04]  /*8e80*/  FFMA R149, R162, 1.4426950216293334961, -R163 ;  /* 0x3fb8aa3ba2957823 */ /* 0x000fc800000008a3 */
[----:B------:R-:W-:Y:S01]  /*8e90*/  FFMA R149, R162, 1.925963033500011079e-08, R149 ;  /* 0x32a57060a2957823 */ /* 0x000fe20000000095 */
[----:B------:R-:W-:Y:S01]  /*8ea0*/  FADD R162, -R4, R95 ;  /* 0x0000005f04a27221 */ /* 0x000fe20000000100 */
[----:B0-----:R-:W-:Y:S02]  /*8eb0*/  FMUL R77, R77, R164 ;  /* 0x000000a44d4d7220 */ /* 0x001fe40000400000 */
[----:B------:R-:W0:Y:S01]  /*8ec0*/  MUFU.EX2 R164, R155 ;  /* 0x0000009b00a47308 */ /* 0x000e220000000800 */
[----:B-1----:R-:W-:Y:S01]  /*8ed0*/  FMUL R95, R150, R161 ;  /* 0x000000a1965f7220 */ /* 0x002fe20000400000 */
[----:B------:R-:W-:-:S04]  /*8ee0*/  FFMA.SAT R161, R162, R135, 0.5 ;  /* 0x3f000000a2a17423 */ /* 0x000fc80000002087 */
[----:B------:R-:W-:-:S04]  /*8ef0*/  FFMA.RM R150, R161, R134, 12582913 ;  /* 0x4b400001a1967423 */ /* 0x000fc80000004086 */
[----:B------:R-:W-:-:S04]  /*8f00*/  FADD R161, R150, -12583039 ;  /* 0xcb40007f96a17421 */ /* 0x000fc80000000000 */
[C---:B------:R-:W-:Y:S01]  /*8f10*/  FFMA R161, R162.reuse, 1.4426950216293334961, -R161 ;  /* 0x3fb8aa3ba2a17823 */ /* 0x040fe200000008a1 */
[----:B0-----:R-:W-:Y:S02]  /*8f20*/  FMUL R75, R75, R164 ;  /* 0x000000a44b4b7220 */ /* 0x001fe40000400000 */
[----:B------:R-:W-:Y:S01]  /*8f30*/  MUFU.EX2 R164, R131 ;  /* 0x0000008300a47308 */ /* 0x000fe20000000800 */
[----:B------:R-:W-:Y:S01]  /*8f40*/  FFMA R78, R162, 1.925963033500011079e-08, R161 ;  /* 0x32a57060a24e7823 */ /* 0x000fe200000000a1 */
[----:B------:R-:W-:Y:S01]  /*8f50*/  FADD R162, -R4, R96 ;  /* 0x0000006004a27221 */ /* 0x000fe20000000100 */
[----:B------:R-:W-:-:S03]  /*8f60*/  FMUL R96, R151, R152 ;  /* 0x0000009897607220 */ /* 0x000fc60000400000 */
[----:B------:R-:W-:-:S04]  /*8f70*/  FFMA.SAT R151, R162, R135, 0.5 ;  /* 0x3f000000a2977423 */ /* 0x000fc80000002087 */
[----:B------:R-:W-:-:S04]  /*8f80*/  FFMA.RM R151, R151, R134, 12582913 ;  /* 0x4b40000197977423 */ /* 0x000fc80000004086 */
[----:B------:R-:W-:-:S04]  /*8f90*/  FADD R161, R151, -12583039 ;  /* 0xcb40007f97a17421 */ /* 0x000fc80000000000 */
[----:B------:R-:W-:-:S04]  /*8fa0*/  FFMA R161, R162, 1.4426950216293334961, -R161 ;  /* 0x3fb8aa3ba2a17823 */ /* 0x000fc800000008a1 */
[----:B------:R-:W-:Y:S01]  /*8fb0*/  FFMA R152, R162, 1.925963033500011079e-08, R161 ;  /* 0x32a57060a2987823 */ /* 0x000fe200000000a1 */
[----:B------:R-:W-:-:S04]  /*8fc0*/  FADD R162, -R4, R97 ;  /* 0x0000006104a27221 */ /* 0x000fc80000000100 */
[----:B------:R-:W-:-:S04]  /*8fd0*/  FFMA.SAT R97, R162, R135, 0.5 ;  /* 0x3f000000a2617423 */ /* 0x000fc80000002087 */
[----:B------:R-:W-:-:S04]  /*8fe0*/  FFMA.RM R97, R97, R134, 12582913 ;  /* 0x4b40000161617423 */ /* 0x000fc80000004086 */
[C---:B------:R-:W-:Y:S01]  /*8ff0*/  FADD R161, R97.reuse, -12583039 ;  /* 0xcb40007f61a17421 */ /* 0x040fe20000000000 */
[----:B------:R-:W-:-:S03]  /*9000*/  SHF.L.U32 R97, R97, 0x17, RZ ;  /* 0x0000001761617819 */ /* 0x000fc600000006ff */
        /* <DEDUP_REMOVED lines=18> */
[----:B------:R-:W-:Y:S02]  /*9130*/  FFMA.RM R100, R161, R134, 12582913 ;  /* 0x4b400001a1647423 */ /* 0x000fe40000004086 */
[----:B------:R-:W0:Y:S02]  /*9140*/  MUFU.EX2 R161, R86 ;  /* 0x0000005600a17308 */ /* 0x000e240000000800 */
[C---:B------:R-:W-:Y:S01]  /*9150*/  FADD R163, R100.reuse, -12583039 ;  /* 0xcb40007f64a37421 */ /* 0x040fe20000000000 */
[----:B------:R-:W-:-:S03]  /*9160*/  SHF.L.U32 R100, R100, 0x17, RZ ;  /* 0x0000001764647819 */ /* 0x000fc600000006ff */
[----:B------:R-:W-:-:S04]  /*9170*/  FFMA R163, R162, 1.4426950216293334961, -R163 ;  /* 0x3fb8aa3ba2a37823 */ /* 0x000fc800000008a3 */
[----:B------:R-:W-:Y:S01]  /*9180*/  FFMA R156, R162, 1.925963033500011079e-08, R163 ;  /* 0x32a57060a29c7823 */ /* 0x000fe200000000a3 */
[----:B------:R-:W-:-:S04]  /*9190*/  FADD R162, -R4, R101 ;  /* 0x0000006504a27221 */ /* 0x000fc80000000100 */
        /* <DEDUP_REMOVED lines=12> */
[----:B------:R-:W-:-:S04]  /*9260*/  FADD R161, R157, -12583039 ;  /* 0xcb40007f9da17421 */ /* 0x000fc80000000000 */
[----:B------:R-:W-:-:S04]  /*9270*/  FFMA R161, R162, 1.4426950216293334961, -R161 ;  /* 0x3fb8aa3ba2a17823 */ /* 0x000fc800000008a1 */
[----:B------:R-:W-:Y:S01]  /*9280*/  FFMA R158, R162, 1.925963033500011079e-08, R161 ;  /* 0x32a57060a29e7823 */ /* 0x000fe200000000a1 */
[----:B------:R-:W-:Y:S01]  /*9290*/  FADD R162, -R4, R103 ;  /* 0x0000006704a27221 */ /* 0x000fe20000000100 */
[----:B0-----:R-:W-:Y:S01]  /*92a0*/  FMUL R101, R101, R86 ;  /* 0x0000005665657220 */ /* 0x001fe20000400000 */
[----:B------:R-:W-:Y:S02]  /*92b0*/  SHF.L.U32 R86, R157, 0x17, RZ ;  /* 0x000000179d567819 */ /* 0x000fe400000006ff */
[----:B------:R-:W-:-:S04]  /*92c0*/  FFMA.SAT R103, R162, R135, 0.5 ;  /* 0x3f000000a2677423 */ /* 0x000fc80000002087 */
[----:B------:R-:W-:-:S04]  /*92d0*/  FFMA.RM R103, R103, R134, 12582913 ;  /* 0x4b40000167677423 */ /* 0x000fc80000004086 */
[----:B------:R-:W-:-:S04]  /*92e0*/  FADD R161, R103, -12583039 ;  /* 0xcb40007f67a17421 */ /* 0x000fc80000000000 */
[----:B------:R-:W-:-:S04]  /*92f0*/  FFMA R159, R162, 1.4426950216293334961, -R161 ;  /* 0x3fb8aa3ba29f7823 */ /* 0x000fc800000008a1 */
[----:B------:R-:W-:Y:S01]  /*9300*/  FFMA R159, R162, 1.925963033500011079e-08, R159 ;  /* 0x32a57060a29f7823 */ /* 0x000fe2000000009f */
[----:B------:R-:W-:-:S04]  /*9310*/  FADD R162, -R4, R104 ;  /* 0x0000006804a27221 */ /* 0x000fc80000000100 */
        /* <DEDUP_REMOVED lines=15> */
[----:B------:R-:W-:Y:S02]  /*9410*/  FMUL R106, R129, R164 ;  /* 0x000000a4816a7220 */ /* 0x000fe40000400000 */
[----:B------:R0:W-:Y:S01]  /*9420*/  MUFU.EX2 R164, R83 ;  /* 0x0000005300a47308 */ /* 0x0001e20000000800 */
[----:B------:R-:W-:-:S04]  /*9430*/  FFMA.SAT R129, R162, R135, 0.5 ;  /* 0x3f000000a2817423 */ /* 0x000fc80000002087 */
[----:B------:R-:W-:-:S04]  /*9440*/  FFMA.RM R129, R129, R134, 12582913 ;  /* 0x4b40000181817423 */ /* 0x000fc80000004086 */
[----:B------:R-:W-:Y:S01]  /*9450*/  FADD R161, R129, -12583039 ;  /* 0xcb40007f81a17421 */ /* 0x000fe20000000000 */
[----:B0-----:R-:W-:Y:S01]  /*9460*/  SHF.L.U32 R83, R94, 0x17, RZ ;  /* 0x000000175e537819 */ /* 0x001fe200000006ff */
[----:B------:R-:W-:Y:S02]  /*9470*/  FADD R94, -R4, R119 ;  /* 0x00000077045e7221 */ /* 0x000fe40000000100 */
[----:B------:R-:W-:Y:S02]  /*9480*/  FFMA R131, R162, 1.4426950216293334961, -R161 ;  /* 0x3fb8aa3ba2837823 */ /* 0x000fe400000008a1 */
[----:B------:R-:W-:Y:S02]  /*9490*/  FFMA.SAT R119, R94, R135, 0.5 ;  /* 0x3f0000005e777423 */ /* 0x000fe40000002087 */
[----:B------:R-:W-:Y:S01]  /*94a0*/  FFMA R131, R162, 1.925963033500011079e-08, R131 ;  /* 0x32a57060a2837823 */ /* 0x000fe20000000083 */
[----:B------:R-:W-:Y:S01]  /*94b0*/  FADD R162, -R4, R107 ;  /* 0x0000006b04a27221 */ /* 0x000fe20000000100 */
[----:B------:R-:W-:Y:S01]  /*94c0*/  FMUL R107, R139, R138 ;  /* 0x0000008a8b6b7220 */ /* 0x000fe20000400000 */
[----:B------:R-:W-:-:S02]  /*94d0*/  FFMA.RM R119, R119, R134, 12582913 ;  /* 0x4b40000177777423 */ /* 0x000fc40000004086 */
        /* <DEDUP_REMOVED lines=11> */
[----:B------:R-:W-:Y:S01]  /*9590*/  FADD R163, R130, -12583039 ;  /* 0xcb40007f82a37421 */ /* 0x000fe20000000000 */
[----:B------:R0:W1:Y:S03]  /*95a0*/  MUFU.EX2 R161, R6 ;  /* 0x0000000600a17308 */ /* 0x0000660000000800 */
[----:B------:R-:W-:-:S04]  /*95b0*/  FFMA R133, R162, 1.4426950216293334961, -R163 ;  /* 0x3fb8aa3ba2857823 */ /* 0x000fc800000008a3 */
[----:B------:R-:W-:Y:S01]  /*95c0*/  FFMA R133, R162, 1.925963033500011079e-08, R133 ;  /* 0x32a57060a2857823 */ /* 0x000fe20000000085 */
[----:B------:R-:W-:Y:S01]  /*95d0*/  FADD R162, -R4, R109 ;  /* 0x0000006d04a27221 */ /* 0x000fe20000000100 */
[----:B0-----:R-:W-:Y:S01]  /*95e0*/  SHF.L.U32 R6, R67, 0x17, RZ ;  /* 0x0000001743067819 */ /* 0x001fe200000006ff */
[----:B------:R0:W2:Y:S02]  /*95f0*/  MUFU.EX2 R163, R72 ;  /* 0x0000004800a37308 */ /* 0x0000a40000000800 */
[----:B------:R-:W-:-:S04]  /*9600*/  FFMA.SAT R109, R162, R135, 0.5 ;  /* 0x3f000000a26d7423 */ /* 0x000fc80000002087 */
[-C--:B------:R-:W-:Y:S01]  /*9610*/  FFMA.RM R109, R109, R134.reuse, 12582913 ;  /* 0x4b4000016d6d7423 */ /* 0x080fe20000004086 */
[----:B-1----:R-:W-:Y:S01]  /*9620*/  FMUL R66, R66, R161 ;  /* 0x000000a142427220 */ /* 0x002fe20000400000 */
[----:B0-----:R-:W-:Y:S02]  /*9630*/  FADD R72, -R4, R111 ;  /* 0x0000006f04487221 */ /* 0x001fe40000000100 */
[----:B------:R-:W-:Y:S02]  /*9640*/  FADD R161, R109, -12583039 ;  /* 0xcb40007f6da17421 */ /* 0x000fe40000000000 */
[----:B------:R-:W-:Y:S02]  /*9650*/  FFMA.SAT R111, R72, R135, 0.5 ;  /* 0x3f000000486f7423 */ /* 0x000fe40000002087 */
[----:B------:R-:W-:Y:S02]  /*9660*/  FFMA R161, R162, 1.4426950216293334961, -R161 ;  /* 0x3fb8aa3ba2a17823 */ /* 0x000fe400000008a1 */
[----:B------:R-:W-:-:S02]  /*9670*/  FFMA.RM R111, R111, R134, 12582913 ;  /* 0x4b4000016f6f7423 */ /* 0x000fc40000004086 */
[----:B------:R-:W-:Y:S01]  /*9680*/  FFMA R161, R162, 1.925963033500011079e-08, R161 ;  /* 0x32a57060a2a17823 */ /* 0x000fe200000000a1 */
[----:B------:R-:W-:Y:S01]  /*9690*/  FADD R162, -R4, R110 ;  /* 0x0000006e04a27221 */ /* 0x000fe20000000100 */
[----:B--2---:R-:W-:Y:S01]  /*96a0*/  FMUL R6, R6, R163 ;  /* 0x000000a306067220 */ /* 0x004fe20000400000 */
[----:B------:R-:W-:Y:S01]  /*96b0*/  FADD R165, R111, -12583039 ;  /* 0xcb40007f6fa57421 */ /* 0x000fe20000000000 */
[----:B------:R0:W1:Y:S01]  /*96c0*/  MUFU.EX2 R163, R76 ;  /* 0x0000004c00a37308 */ /* 0x0000620000000800 */
[----:B------:R-:W-:Y:S02]  /*96d0*/  FFMA.SAT R67, R162, R135, 0.5 ;  /* 0x3f000000a2437423 */ /* 0x000fe40000002087 */
[----:B------:R-:W-:Y:S02]  /*96e0*/  FFMA R165, R72, 1.4426950216293334961, -R165 ;  /* 0x3fb8aa3b48a57823 */ /* 0x000fe400000008a5 */
[----:B------:R-:W-:-:S03]  /*96f0*/  FFMA.RM R110, R67, R134, 12582913 ;  /* 0x4b400001436e7423 */ /* 0x000fc60000004086 */
[----:B------:R-:W-:Y:S01]  /*9700*/  MUFU.EX2 R161, R161 ;  /* 0x000000a100a17308 */ /* 0x000fe20000000800 */
[----:B------:R-:W-:Y:S01]  /*9710*/  FADD R67, R110, -12583039 ;  /* 0xcb40007f6e437421 */ /* 0x000fe20000000000 */
[----:B0-----:R-:W-:Y:S01]  /*9720*/  SHF.L.U32 R76, R140, 0x17, RZ ;  /* 0x000000178c4c7819 */ /* 0x001fe200000006ff */
[----:B------:R-:W-:Y:S02]  /*9730*/  FADD R140, -R4, R113 ;  /* 0x00000071048c7221 */ /* 0x000fe40000000100 */
[----:B------:R-:W-:Y:S02]  /*9740*/  FFMA R67, R162, 1.4426950216293334961, -R67 ;  /* 0x3fb8aa3ba2437823 */ /* 0x000fe40000000843 */
[----:B------:R-:W-:Y:S02]  /*9750*/  FFMA.SAT R113, R140, R135, 0.5 ;  /* 0x3f0000008c717423 */ /* 0x000fe40000002087 */
[----:B------:R-:W-:Y:S01]  /*9760*/  FFMA R162, R162, 1.925963033500011079e-08, R67 ;  /* 0x32a57060a2a27823 */ /* 0x000fe20000000043 */
[----:B------:R-:W-:Y:S01]  /*9770*/  SHF.L.U32 R67, R136, 0x17, RZ ;  /* 0x0000001788437819 */ /* 0x000fe200000006ff */
[----:B------:R-:W-:Y:S01]  /*9780*/  FADD R136, -R4, R112 ;  /* 0x0000007004887221 */ /* 0x000fe20000000100 */
[----:B------:R-:W-:-:S03]  /*9790*/  FFMA.RM R113, R113, R134, 12582913 ;  /* 0x4b40000171717423 */ /* 0x000fc60000004086 */
[----:B------:R-:W-:Y:S01]  /*97a0*/  FMUL R67, R67, R88 ;  /* 0x0000005843437220 */ /* 0x000fe20000400000 */
[----:B------:R-:W-:Y:S01]  /*97b0*/  FFMA R88, R72, 1.925963033500011079e-08, R165 ;  /* 0x32a5706048587823 */ /* 0x000fe200000000a5 */
[----:B------:R-:W-:Y:S01]  /*97c0*/  SHF.L.U32 R72, R141, 0x17, RZ ;  /* 0x000000178d487819 */ /* 0x000fe200000006ff */
[----:B------:R-:W-:Y:S01]  /*97d0*/  FFMA.SAT R141, R136, R135, 0.5 ;  /* 0x3f000000888d7423 */ /* 0x000fe20000002087 */
[----:B------:R-:W-:Y:S03]  /*97e0*/  MUFU.EX2 R162, R162 ;  /* 0x000000a200a27308 */ /* 0x000fe60000000800 */
[----:B------:R-:W-:Y:S01]  /*97f0*/  FFMA.RM R112, R141, R134, 12582913 ;  /* 0x4b4000018d707423 */ /* 0x000fe20000004086 */
[----:B-1----:R-:W-:-:S03]  /*9800*/  FMUL R72, R72, R163 ;  /* 0x000000a348487220 */ /* 0x002fc60000400000 */
[----:B------:R-:W-:Y:S01]  /*9810*/  FADD R163, R112, -12583039 ;  /* 0xcb40007f70a37421 */ /* 0x000fe20000000000 */
[----:B------:R0:W1:Y:S03]  /*9820*/  MUFU.EX2 R141, R84 ;  /* 0x00000054008d7308 */ /* 0x0000660000000800 */
[----:B------:R-:W-:-:S04]  /*9830*/  FFMA R163, R136, 1.4426950216293334961, -R163 ;  /* 0x3fb8aa3b88a37823 */ /* 0x000fc800000008a3 */
[----:B------:R-:W-:Y:S01]  /*9840*/  FFMA R136, R136, 1.925963033500011079e-08, R163 ;  /* 0x32a5706088887823 */ /* 0x000fe200000000a3 */
[----:B------:R-:W-:Y:S01]  /*9850*/  FADD R163, R113, -12583039 ;  /* 0xcb40007f71a37421 */ /* 0x000fe20000000000 */
[----:B0-----:R-:W-:-:S03]  /*9860*/  SHF.L.U32 R84, R142, 0x17, RZ ;  /* 0x000000178e547819 */ /* 0x001fc600000006ff */
[C---:B------:R-:W-:Y:S01]  /*9870*/  FFMA R163, R140.reuse, 1.4426950216293334961, -R163 ;  /* 0x3fb8aa3b8ca37823 */ /* 0x040fe200000008a3 */
[----:B------:R-:W-:Y:S03]  /*9880*/  MUFU.EX2 R136, R136 ;  /* 0x0000008800887308 */ /* 0x000fe60000000800 */
[----:B------:R-:W-:Y:S01]  /*9890*/  FFMA R140, R140, 1.925963033500011079e-08, R163 ;  /* 0x32a570608c8c7823 */ /* 0x000fe200000000a3 */
[----:B-1----:R-:W-:-:S04]  /*98a0*/  FMUL R76, R76, R141 ;  /* 0x0000008d4c4c7220 */ /* 0x002fc80000400000 */
[----:B------:R0:W1:Y:S08]  /*98b0*/  MUFU.EX2 R141, R74 ;  /* 0x0000004a008d7308 */ /* 0x0000700000000800 */
[----:B------:R-:W-:Y:S01]  /*98c0*/  MUFU.EX2 R140, R140 ;  /* 0x0000008c008c7308 */ /* 0x000fe20000000800 */
[----:B0-----:R-:W-:-:S05]  /*98d0*/  SHF.L.U32 R74, R143, 0x17, RZ ;  /* 0x000000178f4a7819 */ /* 0x001fca00000006ff */
[----:B------:R-:W-:Y:S01]  /*98e0*/  FMUL R74, R74, R71 ;  /* 0x000000474a4a7220 */ /* 0x000fe20000400000 */
[----:B------:R-:W-:Y:S01]  /*98f0*/  SHF.L.U32 R71, R144, 0x17, RZ ;  /* 0x0000001790477819 */ /* 0x000fe200000006ff */
[----:B------:R-:W-:Y:S01]  /*9900*/  FADD R144, -R4, R116 ;  /* 0x0000007404907221 */ /* 0x000fe20000000100 */
[----:B-1----:R-:W-:Y:S01]  /*9910*/  FMUL R84, R84, R141 ;  /* 0x0000008d54547220 */ /* 0x002fe20000400000 */
[----:B------:R-:W-:Y:S02]  /*9920*/  FFMA.SAT R141, R114, R135, 0.5 ;  /* 0x3f000000728d7423 */ /* 0x000fe40000002087 */
[----:B------:R-:W-:Y:S01]  /*9930*/  FMUL R71, R71, R146 ;  /* 0x0000009247477220 */ /* 0x000fe20000400000 */
[----:B------:R-:W-:Y:S01]  /*9940*/  FADD R146, -R4, R117 ;  /* 0x0000007504927221 */ /* 0x000fe20000000100 */
[----:B------:R-:W-:-:S03]  /*9950*/  FFMA.RM R141, R141, R134, 12582913 ;  /* 0x4b4000018d8d7423 */ /* 0x000fc60000004086 */
[----:B------:R-:W-:Y:S01]  /*9960*/  FFMA.SAT R117, R146, R135, 0.5 ;  /* 0x3f00000092757423 */ /* 0x000fe20000002087 */
[C---:B------:R-:W-:Y:S01]  /*9970*/  FADD R163, R141.reuse, -12583039 ;  /* 0xcb40007f8da37421 */ /* 0x040fe20000000000 */
[----:B------:R-:W-:Y:S02]  /*9980*/  SHF.L.U32 R141, R141, 0x17, RZ ;  /* 0x000000178d8d7819 */ /* 0x000fe400000006ff */
[----:B------:R-:W-:Y:S01]  /*9990*/  FFMA.RM R117, R117, R134, 12582913 ;  /* 0x4b40000175757423 */ /* 0x000fe20000004086 */
[----:B------:R-:W-:-:S04]  /*99a0*/  FFMA R163, R114, 1.4426950216293334961, -R163 ;  /* 0x3fb8aa3b72a37823 */ /* 0x000fc800000008a3 */
[----:B------:R-:W-:Y:S01]  /*99b0*/  FFMA R142, R114, 1.925963033500011079e-08, R163 ;  /* 0x32a57060728e7823 */ /* 0x000fe200000000a3 */
[----:B------:R-:W-:-:S04]  /*99c0*/  FADD R114, -R4, R115 ;  /* 0x0000007304727221 */ /* 0x000fc80000000100 */
[----:B------:R-:W-:Y:S01]  /*99d0*/  FFMA.SAT R143, R114, R135, 0.5 ;  /* 0x3f000000728f7423 */ /* 0x000fe20000002087 */
[----:B------:R-:W0:Y:S03]  /*99e0*/  MUFU.EX2 R142, R142 ;  /* 0x0000008e008e7308 */ /* 0x000e260000000800 */
[----:B------:R-:W-:-:S04]  /*99f0*/  FFMA.RM R143, R143, R134, 12582913 ;  /* 0x4b4000018f8f7423 */ /* 0x000fc80000004086 */
[----:B------:R-:W-:-:S04]  /*9a00*/  FADD R115, R143, -12583039 ;  /* 0xcb40007f8f737421 */ /* 0x000fc80000000000 */
[----:B------:R-:W-:-:S04]  /*9a10*/  FFMA R115, R114, 1.4426950216293334961, -R115 ;  /* 0x3fb8aa3b72737823 */ /* 0x000fc80000000873 */
[----:B------:R-:W-:Y:S01]  /*9a20*/  FFMA R163, R114, 1.925963033500011079e-08, R115 ;  /* 0x32a5706072a37823 */ /* 0x000fe20000000073 */
[----:B------:R-:W-:Y:S01]  /*9a30*/  FFMA.SAT R115, R144, R135, 0.5 ;  /* 0x3f00000090737423 */ /* 0x000fe20000002087 */
[----:B------:R-:W-:Y:S01]  /*9a40*/  SHF.L.U32 R114, R145, 0x17, RZ ;  /* 0x0000001791727819 */ /* 0x000fe200000006ff */
[----:B0-----:R-:W-:Y:S02]  /*9a50*/  FMUL R142, R141, R142 ;  /* 0x0000008e8d8e7220 */ /* 0x001fe40000400000 */
[----:B------:R-:W-:Y:S01]  /*9a60*/  FFMA.RM R116, R115, R134, 12582913 ;  /* 0x4b40000173747423 */ /* 0x000fe20000004086 */
[----:B------:R-:W-:Y:S03]  /*9a70*/  MUFU.EX2 R163, R163 ;  /* 0x000000a300a37308 */ /* 0x000fe60000000800 */
[----:B------:R-:W-:-:S04]  /*9a80*/  FADD R165, R116, -12583039 ;  /* 0xcb40007f74a57421 */ /* 0x000fc80000000000 */
[C---:B------:R-:W-:Y:S01]  /*9a90*/  FFMA R165, R144.reuse, 1.4426950216293334961, -R165 ;  /* 0x3fb8aa3b90a57823 */ /* 0x040fe200000008a5 */
[----:B------:R-:W0:Y:S03]  /*9aa0*/  MUFU.EX2 R115, R148 ;  /* 0x0000009400737308 */ /* 0x000e260000000800 */
[----:B------:R-:W-:-:S05]  /*9ab0*/  FFMA R144, R144, 1.925963033500011079e-08, R165 ;  /* 0x32a5706090907823 */ /* 0x000fca00000000a5 */
[----:B------:R-:W1:Y:S08]  /*9ac0*/  MUFU.EX2 R148, R149 ;  /* 0x0000009500947308 */ /* 0x000e700000000800 */
[----:B------:R2:W-:Y:S01]  /*9ad0*/  MUFU.EX2 R165, R78 ;  /* 0x0000004e00a57308 */ /* 0x0005e20000000800 */
[----:B0-----:R-:W-:Y:S01]  /*9ae0*/  FMUL R114, R114, R115 ;  /* 0x0000007372727220 */ /* 0x001fe20000400000 */
[----:B------:R-:W-:-:S04]  /*9af0*/  FADD R115, R117, -12583039 ;  /* 0xcb40007f75737421 */ /* 0x000fc80000000000 */
[----:B------:R-:W-:Y:S02]  /*9b00*/  FFMA R115, R146, 1.4426950216293334961, -R115 ;  /* 0x3fb8aa3b92737823 */ /* 0x000fe40000000873 */
[----:B------:R-:W-:Y:S01]  /*9b10*/  MUFU.EX2 R144, R144 ;  /* 0x0000009000907308 */ /* 0x000fe20000000800 */
[----:B-1----:R-:W-:Y:S01]  /*9b20*/  FMUL R83, R83, R148 ;  /* 0x0000009453537220 */ /* 0x002fe20000400000 */
[----:B------:R-:W-:Y:S01]  /*9b30*/  FADD R148, -R4, R120 ;  /* 0x0000007804947221 */ /* 0x000fe20000000100 */
[----:B--2---:R-:W-:Y:S01]  /*9b40*/  SHF.L.U32 R78, R151, 0x17, RZ ;  /* 0x00000017974e7819 */ /* 0x004fe200000006ff */
[----:B------:R-:W-:Y:S01]  /*9b50*/  FFMA R145, R146, 1.925963033500011079e-08, R115 ;  /* 0x32a5706092917823 */ /* 0x000fe20000000073 */
[----:B------:R-:W-:Y:S01]  /*9b60*/  FADD R146, -R4, R118 ;  /* 0x0000007604927221 */ /* 0x000fe20000000100 */
[-C--:B------:R-:W-:Y:S01]  /*9b70*/  FFMA.SAT R149, R148, R135.reuse, 0.5 ;  /* 0x3f00000094957423 */ /* 0x080fe20000002087 */
[----:B------:R-:W-:Y:S01]  /*9b80*/  SHF.L.U32 R115, R147, 0x17, RZ ;  /* 0x0000001793737819 */ /* 0x000fe200000006ff */
[----:B------:R0:W1:Y:S01]  /*9b90*/  MUFU.EX2 R151, R154 ;  /* 0x0000009a00977308 */ /* 0x0000620000000800 */
[----:B------:R-:W-:Y:S01]  /*9ba0*/  FFMA.SAT R147, R146, R135, 0.5 ;  /* 0x3f00000092937423 */ /* 0x000fe20000002087 */
[----:B------:R-:W-:-:S02]  /*9bb0*/  FFMA.RM R120, R149, R134, 12582913 ;  /* 0x4b40000195787423 */ /* 0x000fc40000004086 */
[----:B------:R-:W-:Y:S01]  /*9bc0*/  FMUL R115, R115, R164 ;  /* 0x000000a473737220 */ /* 0x000fe20000400000 */
[----:B------:R-:W-:-:S03]  /*9bd0*/  FFMA.RM R118, R147, R134, 12582913 ;  /* 0x4b40000193767423 */ /* 0x000fc60000004086 */
[----:B------:R2:W3:Y:S01]  /*9be0*/  MUFU.EX2 R149, R152 ;  /* 0x0000009800957308 */ /* 0x0004e20000000800 */
[----:B------:R-:W-:Y:S01]  /*9bf0*/  FADD R147, R118, -12583039 ;  /* 0xcb40007f76937421 */ /* 0x000fe20000000000 */
[----:B0-----:R-:W-:-:S03]  /*9c00*/  FADD R154, -R4, R8 ;  /* 0x00000008049a7221 */ /* 0x001fc60000000100 */
[----:B------:R-:W-:-:S03]  /*9c10*/  FFMA R147, R146, 1.4426950216293334961, -R147 ;  /* 0x3fb8aa3b92937823 */ /* 0x000fc60000000893 */
[----:B------:R-:W0:Y:S01]  /*9c20*/  MUFU.EX2 R164, R153 ;  /* 0x0000009900a47308 */ /* 0x000e220000000800 */
[----:B--2---:R-:W-:Y:S01]  /*9c30*/  FADD R152, -R4, R121 ;  /* 0x0000007904987221 */ /* 0x004fe20000000100 */
[----:B-1----:R-:W-:Y:S01]  /*9c40*/  FMUL R98, R98, R151 ;  /* 0x0000009762627220 */ /* 0x002fe20000400000 */
[----:B------:R-:W-:Y:S01]  /*9c50*/  FFMA R146, R146, 1.925963033500011079e-08, R147 ;  /* 0x32a5706092927823 */ /* 0x000fe20000000093 */
[----:B------:R-:W-:Y:S01]  /*9c60*/  FADD R147, R119, -12583039 ;  /* 0xcb40007f77937421 */ /* 0x000fe20000000000 */
[----:B------:R-:W-:-:S03]  /*9c70*/  FFMA.SAT R121, R152, R135, 0.5 ;  /* 0x3f00000098797423 */ /* 0x000fc60000002087 */
[----:B------:R-:W-:Y:S01]  /*9c80*/  FFMA R147, R94, 1.4426950216293334961, -R147 ;  /* 0x3fb8aa3b5e937823 */ /* 0x000fe20000000893 */
[----:B------:R-:W-:Y:S01]  /*9c90*/  FFMA.RM R121, R121, R134, 12582913 ;  /* 0x4b40000179797423 */ /* 0x000fe20000004086 */
[----:B---3--:R-:W-:Y:S01]  /*9ca0*/  FMUL R78, R78, R149 ;  /* 0x000000954e4e7220 */ /* 0x008fe20000400000 */
[----:B------:R-:W-:Y:S01]  /*9cb0*/  MUFU.EX2 R145, R145 ;  /* 0x0000009100917308 */ /* 0x000fe20000000800 */
[----:B------:R-:W-:Y:S01]  /*9cc0*/  FFMA R147, R94, 1.925963033500011079e-08, R147 ;  /* 0x32a570605e937823 */ /* 0x000fe20000000093 */
[----:B------:R-:W-:Y:S01]  /*9cd0*/  FADD R151, R121, -12583039 ;  /* 0xcb40007f79977421 */ /* 0x000fe20000000000 */
[----:B------:R-:W-:Y:S01]  /*9ce0*/  SHF.L.U32 R94, R150, 0x17, RZ ;  /* 0x00000017965e7819 */ /* 0x000fe200000006ff */
[----:B------:R-:W-:Y:S02]  /*9cf0*/  FADD R150, -R4, R10 ;  /* 0x0000000a04967221 */ /* 0x000fe40000000100 */
[----:B------:R-:W-:Y:S01]  /*9d00*/  FFMA R151, R152, 1.4426950216293334961, -R151 ;  /* 0x3fb8aa3b98977823 */ /* 0x000fe20000000897 */
[----:B0-----:R-:W-:Y:S01]  /*9d10*/  FMUL R97, R97, R164 ;  /* 0x000000a461617220 */ /* 0x001fe20000400000 */
[----:B------:R-:W-:Y:S01]  /*9d20*/  FFMA.SAT R149, R150, R135, 0.5 ;  /* 0x3f00000096957423 */ /* 0x000fe20000002087 */
[----:B------:R-:W0:Y:S01]  /*9d30*/  MUFU.EX2 R164, R155 ;  /* 0x0000009b00a47308 */ /* 0x000e220000000800 */
[----:B------:R-:W-:Y:S01]  /*9d40*/  FFMA R151, R152, 1.925963033500011079e-08, R151 ;  /* 0x32a5706098977823 */ /* 0x000fe20000000097 */
[----:B------:R-:W-:Y:S01]  /*9d50*/  FADD R152, -R4, R122 ;  /* 0x0000007a04987221 */ /* 0x000fe20000000100 */
[-C--:B------:R-:W-:Y:S01]  /*9d60*/  FFMA.RM R10, R149, R134.reuse, 12582913 ;  /* 0x4b400001950a7423 */ /* 0x080fe20000004086 */
[----:B------:R-:W-:Y:S01]  /*9d70*/  FMUL R94, R94, R165 ;  /* 0x000000a55e5e7220 */ /* 0x000fe20000400000 */
[----:B------:R-:W-:Y:S01]  /*9d80*/  FADD R165, R120, -12583039 ;  /* 0xcb40007f78a57421 */ /* 0x000fe20000000000 */
[----:B------:R-:W-:Y:S01]  /*9d90*/  FFMA.SAT R153, R152, R135, 0.5 ;  /* 0x3f00000098997423 */ /* 0x000fe20000002087 */
[----:B------:R-:W-:Y:S01]  /*9da0*/  FADD R149, R10, -12583039 ;  /* 0xcb40007f0a957421 */ /* 0x000fe20000000000 */
[----:B------:R1:W2:Y:S01]  /*9db0*/  MUFU.EX2 R155, R158 ;  /* 0x0000009e009b7308 */ /* 0x0002a20000000800 */
[----:B------:R-:W-:Y:S01]  /*9dc0*/  FFMA R165, R148, 1.4426950216293334961, -R165 ;  /* 0x3fb8aa3b94a57823 */ /* 0x000fe200000008a5 */
[----:B------:R-:W-:Y:S01]  /*9dd0*/  FFMA.RM R122, R153, R134, 12582913 ;  /* 0x4b400001997a7423 */ /* 0x000fe20000004086 */
[----:B------:R-:W-:-:S02]  /*9de0*/  FFMA R149, R150, 1.4426950216293334961, -R149 ;  /* 0x3fb8aa3b96957823 */ /* 0x000fc40000000895 */
[----:B------:R-:W-:Y:S02]  /*9df0*/  FFMA R148, R148, 1.925963033500011079e-08, R165 ;  /* 0x32a5706094947823 */ /* 0x000fe400000000a5 */
[----:B------:R-:W-:Y:S01]  /*9e00*/  FFMA R149, R150, 1.925963033500011079e-08, R149 ;  /* 0x32a5706096957823 */ /* 0x000fe20000000095 */
[----:B------:R3:W4:Y:S01]  /*9e10*/  MUFU.EX2 R153, R156 ;  /* 0x0000009c00997308 */ /* 0x0007220000000800 */
[C---:B------:R-:W-:Y:S01]  /*9e20*/  FADD R150, -R4.reuse, R11 ;  /* 0x0000000b04967221 */ /* 0x040fe20000000100 */
[----:B-1----:R-:W-:Y:S01]  /*9e30*/  FADD R158, -R4, R124 ;  /* 0x0000007c049e7221 */ /* 0x002fe20000000100 */
[----:B0-----:R-:W-:Y:S01]  /*9e40*/  FMUL R99, R99, R164 ;  /* 0x000000a463637220 */ /* 0x001fe20000400000 */
[----:B------:R-:W-:Y:S01]  /*9e50*/  SHF.L.U32 R164, R103, 0x17, RZ ;  /* 0x0000001767a47819 */ /* 0x000fe200000006ff */
[----:B------:R-:W-:-:S03]  /*9e60*/  FFMA.SAT R11, R150, R135, 0.5 ;  /* 0x3f000000960b7423 */ /* 0x000fc60000002087 */
[----:B------:R-:W-:Y:S01]  /*9e70*/  MUFU.EX2 R146, R146 ;  /* 0x0000009200927308 */ /* 0x000fe20000000800 */
[----:B---3--:R-:W-:Y:S01]  /*9e80*/  FADD R156, -R4, R123 ;  /* 0x0000007b049c7221 */ /* 0x008fe20000000100 */
[----:B--2---:R-:W-:Y:S01]  /*9e90*/  FMUL R86, R86, R155 ;  /* 0x0000009b56567220 */ /* 0x004fe20000400000 */
[-C--:B------:R-:W-:Y:S01]  /*9ea0*/  FFMA.RM R11, R11, R134.reuse, 12582913 ;  /* 0x4b4000010b0b7423 */ /* 0x080fe20000004086 */
[----:B------:R-:W-:Y:S01]  /*9eb0*/  FMUL R103, R164, R159 ;  /* 0x0000009fa4677220 */ /* 0x000fe20000400000 */
[----:B------:R-:W-:Y:S01]  /*9ec0*/  FFMA.SAT R155, R156, R135, 0.5 ;  /* 0x3f0000009c9b7423 */ /* 0x000fe20000002087 */
[----:B------:R-:W-:Y:S01]  /*9ed0*/  SHF.L.U32 R159, R104, 0x17, RZ ;  /* 0x00000017689f7819 */ /* 0x000fe200000006ff */
[----:B------:R-:W-:Y:S01]  /*9ee0*/  FADD R165, R11, -12583039 ;  /* 0xcb40007f0ba57421 */ /* 0x000fe20000000000 */
[----:B------:R-:W-:Y:S01]  /*9ef0*/  SHF.L.U32 R164, R137, 0x17, RZ ;  /* 0x0000001789a47819 */ /* 0x000fe200000006ff */
[----:B----4-:R-:W-:Y:S01]  /*9f00*/  FMUL R100, R100, R153 ;  /* 0x0000009964647220 */ /* 0x010fe20000400000 */
[-C--:B------:R-:W-:Y:S01]  /*9f10*/  FFMA.SAT R153, R154, R135.reuse, 0.5 ;  /* 0x3f0000009a997423 */ /* 0x080fe20000002087 */
[----:B------:R-:W-:Y:S01]  /*9f20*/  FFMA.RM R155, R155, R134, 12582913 ;  /* 0x4b4000019b9b7423 */ /* 0x000fe20000004086 */
[C---:B------:R-:W-:Y:S01]  /*9f30*/  FFMA R165, R150.reuse, 1.4426950216293334961, -R165 ;  /* 0x3fb8aa3b96a57823 */ /* 0x040fe200000008a5 */
[----:B------:R-:W-:Y:S01]  /*9f40*/  FMUL R104, R159, R160 ;  /* 0x000000a09f687220 */ /* 0x000fe20000400000 */
[-C--:B------:R-:W-:Y:S01]  /*9f50*/  FFMA.RM R8, R153, R134.reuse, 12582913 ;  /* 0x4b40000199087423 */ /* 0x080fe20000004086 */
[----:B------:R-:W-:Y:S01]  /*9f60*/  FADD R123, R155, -12583039 ;  /* 0xcb40007f9b7b7421 */ /* 0x000fe20000000000 */
[----:B------:R-:W-:Y:S01]  /*9f70*/  FFMA R150, R150, 1.925963033500011079e-08, R165 ;  /* 0x32a5706096967823 */ /* 0x000fe200000000a5 */
[----:B------:R-:W-:Y:S01]  /*9f80*/  FADD R165, R122, -12583039 ;  /* 0xcb40007f7aa57421 */ /* 0x000fe20000000000 */
[----:B------:R-:W-:Y:S01]  /*9f90*/  FADD R153, R8, -12583039 ;  /* 0xcb40007f08997421 */ /* 0x000fe20000000000 */
[----:B------:R-:W-:Y:S01]  /*9fa0*/  FFMA R123, R156, 1.4426950216293334961, -R123 ;  /* 0x3fb8aa3b9c7b7823 */ /* 0x000fe2000000087b */
[----:B------:R-:W-:Y:S01]  /*9fb0*/  FADD R160, -R4, R127 ;  /* 0x0000007f04a07221 */ /* 0x000fe20000000100 */
[----:B------:R-:W-:Y:S01]  /*9fc0*/  FFMA R165, R152, 1.4426950216293334961, -R165 ;  /* 0x3fb8aa3b98a57823 */ /* 0x000fe200000008a5 */
[----:B------:R-:W-:Y:S01]  /*9fd0*/  FFMA R153, R154, 1.4426950216293334961, -R153 ;  /* 0x3fb8aa3b9a997823 */ /* 0x000fe20000000899 */
[----:B------:R-:W-:Y:S01]  /*9fe0*/  FFMA R124, R156, 1.925963033500011079e-08, R123 ;  /* 0x32a570609c7c7823 */ /* 0x000fe2000000007b */
[-C--:B------:R-:W-:Y:S01]  /*9ff0*/  FFMA.SAT R123, R158, R135.reuse, 0.5 ;  /* 0x3f0000009e7b7423 */ /* 0x080fe20000002087 */
[----:B------:R-:W-:Y:S01]  /*a000*/  FFMA R152, R152, 1.925963033500011079e-08, R165 ;  /* 0x32a5706098987823 */ /* 0x000fe200000000a5 */
[----:B------:R-:W-:Y:S01]  /*a010*/  FFMA R153, R154, 1.925963033500011079e-08, R153 ;  /* 0x32a570609a997823 */ /* 0x000fe20000000099 */
[----:B------:R-:W-:Y:S01]  /*a020*/  FADD R154, -R4, R9 ;  /* 0x00000009049a7221 */ /* 0x000fe20000000100 */
[-C--:B------:R-:W-:Y:S01]  /*a030*/  FFMA.RM R156, R123, R134.reuse, 12582913 ;  /* 0x4b4000017b9c7423 */ /* 0x080fe20000004086 */
[-C--:B------:R-:W-:Y:S01]  /*a040*/  FFMA.SAT R127, R160, R135.reuse, 0.5 ;  /* 0x3f000000a07f7423 */ /* 0x080fe20000002087 */
[----:B------:R-:W-:Y:S01]  /*a050*/  MUFU.EX2 R147, R147 ;  /* 0x0000009300937308 */ /* 0x000fe20000000800 */
[----:B------:R-:W-:Y:S01]  /*a060*/  FFMA.SAT R9, R154, R135, 0.5 ;  /* 0x3f0000009a097423 */ /* 0x000fe20000002087 */
[----:B------:R-:W-:Y:S01]  /*a070*/  FADD R123, R156, -12583039 ;  /* 0xcb40007f9c7b7421 */ /* 0x000fe20000000000 */
[-C--:B------:R-:W-:Y:S01]  /*a080*/  FFMA.RM R127, R127, R134.reuse, 12582913 ;  /* 0x4b4000017f7f7423 */ /* 0x080fe20000004086 */
[----:B------:R-:W-:Y:S01]  /*a090*/  SHF.L.U32 R8, R8, 0x17, RZ ;  /* 0x0000001708087819 */ /* 0x000fe200000006ff */
[----:B------:R-:W-:Y:S01]  /*a0a0*/  FFMA.RM R9, R9, R134, 12582913 ;  /* 0x4b40000109097423 */ /* 0x000fe20000004086 */
[----:B------:R-:W-:-:S02]  /*a0b0*/  FFMA R123, R158, 1.4426950216293334961, -R123 ;  /* 0x3fb8aa3b9e7b7823 */ /* 0x000fc4000000087b */
[----:B------:R-:W-:Y:S01]  /*a0c0*/  MUFU.EX2 R148, R148 ;  /* 0x0000009400947308 */ /* 0x000fe20000000800 */
[C---:B------:R-:W-:Y:S01]  /*a0d0*/  FADD R165, R9.reuse, -12583039 ;  /* 0xcb40007f09a57421 */ /* 0x040fe20000000000 */
[----:B------:R-:W-:Y:S01]  /*a0e0*/  FFMA R157, R158, 1.925963033500011079e-08, R123 ;  /* 0x32a570609e9d7823 */ /* 0x000fe2000000007b */
[----:B------:R-:W-:Y:S01]  /*a0f0*/  FADD R158, -R4, R128 ;  /* 0x00000080049e7221 */ /* 0x000fe20000000100 */
[----:B------:R-:W-:Y:S01]  /*a100*/  SHF.L.U32 R9, R9, 0x17, RZ ;  /* 0x0000001709097819 */ /* 0x000fe200000006ff */
[----:B------:R-:W-:-:S03]  /*a110*/  FFMA R165, R154, 1.4426950216293334961, -R165 ;  /* 0x3fb8aa3b9aa57823 */ /* 0x000fc600000008a5 */
[----:B------:R0:W1:Y:S01]  /*a120*/  MUFU.EX2 R123, R132 ;  /* 0x00000084007b7308 */ /* 0x0000620000000800 */
[----:B------:R-:W-:Y:S01]  /*a130*/  FFMA R154, R154, 1.925963033500011079e-08, R165 ;  /* 0x32a570609a9a7823 */ /* 0x000fe200000000a5 */
[----:B------:R-:W-:-:S04]  /*a140*/  FFMA.SAT R165, R158, R135, 0.5 ;  /* 0x3f0000009ea57423 */ /* 0x000fc80000002087 */
[----:B------:R-:W-:Y:S02]  /*a150*/  FFMA.RM R128, R165, R134, 12582913 ;  /* 0x4b400001a5807423 */ /* 0x000fe40000004086 */
[----:B------:R-:W-:Y:S01]  /*a160*/  MUFU.EX2 R149, R149 ;  /* 0x0000009500957308 */ /* 0x000fe20000000800 */
[----:B0-----:R-:W-:Y:S01]  /*a170*/  FADD R132, -R4, R126 ;  /* 0x0000007e04847221 */ /* 0x001fe20000000100 */
[----:B------:R-:W-:Y:S01]  /*a180*/  FADD R159, R128, -12583039 ;  /* 0xcb40007f809f7421 */ /* 0x000fe20000000000 */
[----:B------:R-:W-:-:S03]  /*a190*/  FADD R126, RZ, R73 ;  /* 0x00000049ff7e7221 */ /* 0x000fc60000000000 */
[----:B------:R-:W-:Y:S02]  /*a1a0*/  FFMA R137, R158, 1.4426950216293334961, -R159 ;  /* 0x3fb8aa3b9e897823 */ /* 0x000fe4000000089f */
[----:B------:R-:W-:Y:S01]  /*a1b0*/  MUFU.EX2 R151, R151 ;  /* 0x0000009700977308 */ /* 0x000fe20000000800 */
[----:B-1----:R-:W-:Y:S01]  /*a1c0*/  FMUL R123, R164, R123 ;  /* 0x0000007ba47b7220 */ /* 0x002fe20000400000 */
[----:B------:R-:W-:Y:S01]  /*a1d0*/  FFMA R137, R158, 1.925963033500011079e-08, R137 ;  /* 0x32a570609e897823 */ /* 0x000fe20000000089 */
[----:B------:R-:W-:Y:S01]  /*a1e0*/  FADD R158, -R4, R125 ;  /* 0x0000007d049e7221 */ /* 0x000fe20000000100 */
[----:B------:R-:W-:-:S03]  /*a1f0*/  FFMA.SAT R125, R132, R135, 0.5 ;  /* 0x3f000000847d7423 */ /* 0x000fc60000002087 */
[----:B------:R-:W-:Y:S01]  /*a200*/  FFMA.SAT R159, R158, R135, 0.5 ;  /* 0x3f0000009e9f7423 */ /* 0x000fe20000002087 */
[----:B------:R-:W-:Y:S03]  /*a210*/  MUFU.EX2 R153, R153 ;  /* 0x0000009900997308 */ /* 0x000fe60000000800 */
[-C--:B------:R-:W-:Y:S01]  /*a220*/  FFMA.RM R135, R159, R134.reuse, 12582913 ;  /* 0x4b4000019f877423 */ /* 0x080fe20000004086 */
[----:B------:R-:W-:Y:S01]  /*a230*/  FFMA.RM R134, R125, R134, 12582913 ;  /* 0x4b4000017d867423 */ /* 0x000fe20000004086 */
[----:B------:R-:W-:-:S03]  /*a240*/  FADD R125, R126, R13 ;  /* 0x0000000d7e7d7221 */ /* 0x000fc60000000000 */
[----:B------:R-:W-:Y:S01]  /*a250*/  MUFU.EX2 R152, R152 ;  /* 0x0000009800987308 */ /* 0x000fe20000000800 */
[----:B------:R-:W-:-:S04]  /*a260*/  FADD R126, R125, R14 ;  /* 0x0000000e7d7e7221 */ /* 0x000fc80000000000 */
        /* <DEDUP_REMOVED lines=68> */
[----:B------:R0:W1:Y:S02]  /*a6b0*/  MUFU.EX2 R125, R131 ;  /* 0x00000083007d7308 */ /* 0x0000640000000800 */
[----:B------:R-:W-:-:S04]  /*a6c0*/  FADD R126, R126, R77 ;  /* 0x0000004d7e7e7221 */ /* 0x000fc80000000000 */
[----:B------:R-:W-:-:S04]  /*a6d0*/  FADD R126, R126, R79 ;  /* 0x0000004f7e7e7221 */ /* 0x000fc80000000000 */
[----:B------:R-:W-:-:S04]  /*a6e0*/  FADD R126, R126, R75 ;  /* 0x0000004b7e7e7221 */ /* 0x000fc80000000000 */
[----:B------:R-:W-:Y:S02]  /*a6f0*/  FADD R159, R126, R81 ;  /* 0x000000517e9f7221 */ /* 0x000fe40000000000 */
[----:B------:R2:W3:Y:S02]  /*a700*/  MUFU.EX2 R126, R133 ;  /* 0x00000085007e7308 */ /* 0x0004e40000000800 */
[----:B------:R-:W-:-:S04]  /*a710*/  FADD R159, R159, R80 ;  /* 0x000000509f9f7221 */ /* 0x000fc80000000000 */
[----:B------:R-:W-:-:S04]  /*a720*/  FADD R159, R159, R102 ;  /* 0x000000669f9f7221 */ /* 0x000fc80000000000 */
[----:B------:R-:W-:-:S04]  /*a730*/  FADD R164, R159, R82 ;  /* 0x000000529fa47221 */ /* 0x000fc80000000000 */
[----:B------:R-:W-:-:S04]  /*a740*/  FADD R164, R164, R87 ;  /* 0x00000057a4a47221 */ /* 0x000fc80000000000 */
[----:B------:R-:W-:-:S04]  /*a750*/  FADD R159, R164, R105 ;  /* 0x00000069a49f7221 */ /* 0x000fc80000000000 */
[----:B------:R-:W-:-:S04]  /*a760*/  FADD R164, R159, R106 ;  /* 0x0000006a9fa47221 */ /* 0x000fc80000000000 */
[----:B0-----:R-:W-:-:S04]  /*a770*/  FADD R131, R164, R107 ;  /* 0x0000006ba4837221 */ /* 0x001fc80000000000 */
[----:B------:R-:W-:-:S04]  /*a780*/  FADD R131, R131, R108 ;  /* 0x0000006c83837221 */ /* 0x000fc80000000000 */
[----:B------:R-:W-:Y:S02]  /*a790*/  FADD R159, R131, R66 ;  /* 0x00000042839f7221 */ /* 0x000fe40000000000 */
[----:B------:R0:W-:Y:S02]  /*a7a0*/  MUFU.EX2 R131, R88 ;  /* 0x0000005800837308 */ /* 0x0001e40000000800 */
[----:B------:R-:W-:-:S04]  /*a7b0*/  FADD R164, R159, R6 ;  /* 0x000000069fa47221 */ /* 0x000fc80000000000 */
[----:B--2---:R-:W-:Y:S01]  /*a7c0*/  FADD R133, R164, R67 ;  /* 0x00000043a4857221 */ /* 0x004fe20000000000 */
[----:B------:R-:W-:-:S03]  /*a7d0*/  SHF.L.U32 R164, R129, 0x17, RZ ;  /* 0x0000001781a47819 */ /* 0x000fc600000006ff */
[----:B------:R-:W-:Y:S02]  /*a7e0*/  FADD R133, R133, R72 ;  /* 0x0000004885857221 */ /* 0x000fe40000000000 */
[----:B-1----:R-:W-:Y:S02]  /*a7f0*/  FMUL R125, R164, R125 ;  /* 0x0000007da47d7220 */ /* 0x002fe40000400000 */
[----:B------:R-:W-:-:S04]  /*a800*/  FADD R133, R133, R76 ;  /* 0x0000004c85857221 */ /* 0x000fc80000000000 */
[----:B------:R-:W-:-:S04]  /*a810*/  FADD R133, R133, R84 ;  /* 0x0000005485857221 */ /* 0x000fc80000000000 */
[----:B------:R-:W-:Y:S01]  /*a820*/  FADD R164, R133, R74 ;  /* 0x0000004a85a47221 */ /* 0x000fe20000000000 */
[C---:B------:R-:W-:Y:S01]  /*a830*/  FADD R133, R127.reuse, -12583039 ;  /* 0xcb40007f7f857421 */ /* 0x040fe20000000000 */
[----:B------:R-:W-:Y:S02]  /*a840*/  SHF.L.U32 R127, R127, 0x17, RZ ;  /* 0x000000177f7f7819 */ /* 0x000fe400000006ff */
[----:B------:R-:W-:Y:S01]  /*a850*/  FADD R129, R164, R71 ;  /* 0x00000047a4817221 */ /* 0x000fe20000000000 */
[----:B------:R-:W-:-:S03]  /*a860*/  FFMA R133, R160, 1.4426950216293334961, -R133 ;  /* 0x3fb8aa3ba0857823 */ /* 0x000fc60000000885 */
[----:B0-----:R-:W-:Y:S01]  /*a870*/  FADD R88, R129, R114 ;  /* 0x0000007281587221 */ /* 0x001fe20000000000 */
[----:B------:R-:W-:Y:S01]  /*a880*/  FFMA R160, R160, 1.925963033500011079e-08, R133 ;  /* 0x32a57060a0a07823 */ /* 0x000fe20000000085 */
[----:B------:R-:W-:Y:S02]  /*a890*/  SHF.L.U32 R133, R130, 0x17, RZ ;  /* 0x0000001782857819 */ /* 0x000fe400000006ff */
[----:B------:R-:W-:-:S03]  /*a8a0*/  FADD R88, R88, R115 ;  /* 0x0000007358587221 */ /* 0x000fc60000000000 */
[----:B---3--:R-:W-:Y:S01]  /*a8b0*/  FMUL R126, R133, R126 ;  /* 0x0000007e857e7220 */ /* 0x008fe20000400000 */
[----:B------:R-:W-:Y:S01]  /*a8c0*/  FADD R129, R88, R83 ;  /* 0x0000005358817221 */ /* 0x000fe20000000000 */
[----:B------:R-:W-:Y:S01]  /*a8d0*/  FMUL R88, R139, R138 ;  /* 0x0000008a8b587220 */ /* 0x000fe20000400000 */
[----:B------:R-:W-:Y:S01]  /*a8e0*/  SHF.L.U32 R133, R110, 0x17, RZ ;  /* 0x000000176e857819 */ /* 0x000fe200000006ff */
[----:B------:R-:W0:Y:S01]  /*a8f0*/  MUFU.EX2 R160, R160 ;  /* 0x000000a000a07308 */ /* 0x000e220000000800 */
[----:B------:R-:W-:-:S03]  /*a900*/  FADD R129, R129, R94 ;  /* 0x0000005e81817221 */ /* 0x000fc60000000000 */
[----:B------:R-:W-:Y:S01]  /*a910*/  FMUL R162, R133, R162 ;  /* 0x000000a285a27220 */ /* 0x000fe20000400000 */
[----:B------:R-:W-:-:S04]  /*a920*/  FADD R138, R129, R78 ;  /* 0x0000004e818a7221 */ /* 0x000fc80000000000 */
[----:B------:R-:W-:Y:S01]  /*a930*/  FADD R129, R138, R97 ;  /* 0x000000618a817221 */ /* 0x000fe20000000000 */
[----:B------:R-:W-:-:S03]  /*a940*/  SHF.L.U32 R138, R109, 0x17, RZ ;  /* 0x000000176d8a7819 */ /* 0x000fc600000006ff */
[----:B------:R-:W-:Y:S02]  /*a950*/  FADD R130, R129, R98 ;  /* 0x0000006281827221 */ /* 0x000fe40000000000 */
[----:B------:R-:W-:Y:S02]  /*a960*/  FMUL R109, R138, R161 ;  /* 0x000000a18a6d7220 */ /* 0x000fe40000400000 */
[----:B------:R-:W-:Y:S01]  /*a970*/  FADD R129, R130, R99 ;  /* 0x0000006382817221 */ /* 0x000fe20000000000 */
[----:B0-----:R-:W-:-:S03]  /*a980*/  FMUL R127, R127, R160 ;  /* 0x000000a07f7f7220 */ /* 0x001fc60000400000 */
[----:B------:R-:W-:-:S04]  /*a990*/  FADD R130, R129, R100 ;  /* 0x0000006481827221 */ /* 0x000fc80000000000 */
[----:B------:R-:W-:Y:S01]  /*a9a0*/  FADD R129, R130, R101 ;  /* 0x0000006582817221 */ /* 0x000fe20000000000 */
[----:B------:R-:W-:-:S03]  /*a9b0*/  SHF.L.U32 R130, R111, 0x17, RZ ;  /* 0x000000176f827819 */ /* 0x000fc600000006ff */
[----:B------:R-:W-:Y:S01]  /*a9c0*/  FADD R110, R129, R86 ;  /* 0x00000056816e7221 */ /* 0x000fe20000000000 */
[----:B------:R-:W-:Y:S01]  /*a9d0*/  SHF.L.U32 R129, R113, 0x17, RZ ;  /* 0x0000001771817819 */ /* 0x000fe200000006ff */
[----:B------:R-:W-:Y:S01]  /*a9e0*/  FMUL R131, R130, R131 ;  /* 0x0000008382837220 */ /* 0x000fe20000400000 */
[----:B------:R-:W0:Y:S01]  /*a9f0*/  MUFU.EX2 R113, R150 ;  /* 0x0000009600717308 */ /* 0x000e220000000800 */
[----:B------:R-:W-:Y:S01]  /*aa00*/  FADD R111, R110, R103 ;  /* 0x000000676e6f7221 */ /* 0x000fe20000000000 */
[----:B------:R-:W-:Y:S01]  /*aa10*/  SHF.L.U32 R130, R134, 0x17, RZ ;  /* 0x0000001786827819 */ /* 0x000fe200000006ff */
[----:B------:R-:W-:Y:S01]  /*aa20*/  FMUL R140, R129, R140 ;  /* 0x0000008c818c7220 */ /* 0x000fe20000400000 */
[----:B------:R-:W-:Y:S01]  /*aa30*/  SHF.L.U32 R129, R116, 0x17, RZ ;  /* 0x0000001774817819 */ /* 0x000fe200000006ff */
[----:B------:R-:W-:Y:S01]  /*aa40*/  FADD R110, R111, R104 ;  /* 0x000000686f6e7221 */ /* 0x000fe20000000000 */
[----:B------:R-:W-:Y:S02]  /*aa50*/  SHF.L.U32 R111, R112, 0x17, RZ ;  /* 0x00000017706f7819 */ /* 0x000fe400000006ff */
[----:B------:R-:W-:Y:S01]  /*aa60*/  SHF.L.U32 R112, R143, 0x17, RZ ;  /* 0x000000178f707819 */ /* 0x000fe200000006ff */
[----:B------:R-:W-:Y:S01]  /*aa70*/  FADD R110, R110, R123 ;  /* 0x0000007b6e6e7221 */ /* 0x000fe20000000000 */
[----:B------:R-:W-:Y:S01]  /*aa80*/  FMUL R144, R129, R144 ;  /* 0x0000009081907220 */ /* 0x000fe20000400000 */
[----:B------:R-:W-:Y:S01]  /*aa90*/  FMUL R136, R111, R136 ;  /* 0x000000886f887220 */ /* 0x000fe20000400000 */
[----:B------:R-:W-:Y:S01]  /*aaa0*/  SHF.L.U32 R116, R119, 0x17, RZ ;  /* 0x0000001777747819 */ /* 0x000fe200000006ff */
[----:B------:R-:W-:Y:S01]  /*aab0*/  FADD R111, R110, R125 ;  /* 0x0000007d6e6f7221 */ /* 0x000fe20000000000 */
[----:B------:R-:W-:Y:S01]  /*aac0*/  FMUL R163, R112, R163 ;  /* 0x000000a370a37220 */ /* 0x000fe20000400000 */
[----:B------:R-:W-:-:S02]  /*aad0*/  SHF.L.U32 R112, R117, 0x17, RZ ;  /* 0x0000001775707819 */ /* 0x000fc400000006ff */
[----:B------:R-:W-:Y:S01]  /*aae0*/  FADD R111, R111, R88 ;  /* 0x000000586f6f7221 */ /* 0x000fe20000000000 */
[----:B------:R-:W-:Y:S02]  /*aaf0*/  SHF.L.U32 R117, R118, 0x17, RZ ;  /* 0x0000001776757819 */ /* 0x000fe400000006ff */
[----:B------:R-:W-:Y:S01]  /*ab00*/  FMUL R145, R112, R145 ;  /* 0x0000009170917220 */ /* 0x000fe20000400000 */
[----:B------:R-:W-:Y:S01]  /*ab10*/  FADD R110, R111, R126 ;  /* 0x0000007e6f6e7221 */ /* 0x000fe20000000000 */
[----:B------:R-:W-:Y:S01]  /*ab20*/  SHF.L.U32 R119, R120, 0x17, RZ ;  /* 0x0000001778777819 */ /* 0x000fe200000006ff */
[----:B------:R-:W-:Y:S01]  /*ab30*/  FMUL R120, R9, R154 ;  /* 0x0000009a09787220 */ /* 0x000fe20000400000 */
[----:B------:R-:W-:Y:S01]  /*ab40*/  SHF.L.U32 R118, R11, 0x17, RZ ;  /* 0x000000170b767819 */ /* 0x000fe200000006ff */
[----:B------:R-:W-:-:S04]  /*ab50*/  FADD R111, R110, R109 ;  /* 0x0000006d6e6f7221 */ /* 0x000fc80000000000 */
[----:B------:R-:W-:Y:S01]  /*ab60*/  FADD R110, R111, R162 ;  /* 0x000000a26f6e7221 */ /* 0x000fe20000000000 */
[----:B0-----:R-:W-:Y:S01]  /*ab70*/  FMUL R113, R118, R113 ;  /* 0x0000007176717220 */ /* 0x001fe20000400000 */
[----:B------:R-:W-:Y:S02]  /*ab80*/  SHF.L.U32 R118, R121, 0x17, RZ ;  /* 0x0000001779767819 */ /* 0x000fe400000006ff */
[----:B------:R-:W-:Y:S01]  /*ab90*/  FADD R111, R110, R131 ;  /* 0x000000836e6f7221 */ /* 0x000fe20000000000 */
[----:B------:R-:W-:Y:S02]  /*aba0*/  SHF.L.U32 R121, R155, 0x17, RZ ;  /* 0x000000179b797819 */ /* 0x000fe400000006ff */
[----:B------:R-:W-:Y:S01]  /*abb0*/  FMUL R118, R118, R151 ;  /* 0x0000009776767220 */ /* 0x000fe20000400000 */
[----:B------:R-:W-:Y:S02]  /*abc0*/  FADD R111, R111, R136 ;  /* 0x000000886f6f7221 */ /* 0x000fe40000000000 */
[----:B------:R-:W-:Y:S01]  /*abd0*/  FMUL R121, R121, R124 ;  /* 0x0000007c79797220 */ /* 0x000fe20000400000 */
[----:B------:R-:W-:Y:S01]  /*abe0*/  SHF.L.U32 R124, R128, 0x17, RZ ;  /* 0x00000017807c7819 */ /* 0x000fe200000006ff */
[----:B------:R-:W-:-:S04]  /*abf0*/  FADD R111, R111, R140 ;  /* 0x0000008c6f6f7221 */ /* 0x000fc80000000000 */
[----:B------:R-:W-:Y:S01]  /*ac00*/  FADD R110, R111, R142 ;  /* 0x0000008e6f6e7221 */ /* 0x000fe20000000000 */
[----:B------:R-:W-:-:S03]  /*ac10*/  FMUL R124, R124, R137 ;  /* 0x000000897c7c7220 */ /* 0x000fc60000400000 */
[----:B------:R-:W-:Y:S01]  /*ac20*/  FADD R111, R110, R163 ;  /* 0x000000a36e6f7221 */ /* 0x000fe20000000000 */
[----:B------:R-:W-:-:S03]  /*ac30*/  FMUL R110, R117, R146 ;  /* 0x00000092756e7220 */ /* 0x000fc60000400000 */
[----:B------:R-:W-:Y:S01]  /*ac40*/  FADD R112, R111, R144 ;  /* 0x000000906f707221 */ /* 0x000fe20000000000 */
[----:B------:R-:W-:Y:S01]  /*ac50*/  FMUL R111, R116, R147 ;  /* 0x00000093746f7220 */ /* 0x000fe20000400000 */
[----:B------:R-:W-:Y:S02]  /*ac60*/  SHF.L.U32 R116, R10, 0x17, RZ ;  /* 0x000000170a747819 */ /* 0x000fe400000006ff */
[----:B------:R-:W-:Y:S01]  /*ac70*/  FADD R117, R112, R145 ;  /* 0x0000009170757221 */ /* 0x000fe20000000000 */
[----:B------:R-:W-:Y:S02]  /*ac80*/  FMUL R112, R119, R148 ;  /* 0x0000009477707220 */ /* 0x000fe40000400000 */
[----:B------:R-:W-:Y:S01]  /*ac90*/  FMUL R116, R116, R149 ;  /* 0x0000009574747220 */ /* 0x000fe20000400000 */
[----:B------:R-:W-:Y:S01]  /*aca0*/  FADD R10, R117, R110 ;  /* 0x0000006e750a7221 */ /* 0x000fe20000000000 */
[----:B------:R-:W-:-:S03]  /*acb0*/  FADD R117, R134, -12583039 ;  /* 0xcb40007f86757421 */ /* 0x000fc60000000000 */
[----:B------:R-:W-:Y:S01]  /*acc0*/  FADD R11, R10, R111 ;  /* 0x0000006f0a0b7221 */ /* 0x000fe20000000000 */
[----:B------:R-:W-:Y:S01]  /*acd0*/  FFMA R119, R132, 1.4426950216293334961, -R117 ;  /* 0x3fb8aa3b84777823 */ /* 0x000fe20000000875 */
[----:B------:R-:W-:Y:S02]  /*ace0*/  SHF.L.U32 R117, R122, 0x17, RZ ;  /* 0x000000177a757819 */ /* 0x000fe400000006ff */
[----:B------:R-:W-:Y:S01]  /*acf0*/  FADD R11, R11, R112 ;  /* 0x000000700b0b7221 */ /* 0x000fe20000000000 */
[----:B------:R-:W-:Y:S01]  /*ad00*/  FFMA R132, R132, 1.925963033500011079e-08, R119 ;  /* 0x32a5706084847823 */ /* 0x000fe20000000077 */
[----:B------:R-:W-:Y:S01]  /*ad10*/  FMUL R119, R8, R153 ;  /* 0x0000009908777220 */ /* 0x000fe20000400000 */
[----:B------:R-:W-:Y:S01]  /*ad20*/  FMUL R117, R117, R152 ;  /* 0x0000009875757220 */ /* 0x000fe20000400000 */
[----:B------:R-:W-:Y:S01]  /*ad30*/  FADD R10, R11, R116 ;  /* 0x000000740b0a7221 */ /* 0x000fe20000000000 */
[----:B------:R-:W-:-:S03]  /*ad40*/  SHF.L.U32 R122, R156, 0x17, RZ ;  /* 0x000000179c7a7819 */ /* 0x000fc600000006ff */
[----:B------:R-:W-:Y:S02]  /*ad50*/  FADD R11, R10, R113 ;  /* 0x000000710a0b7221 */ /* 0x000fe40000000000 */
[----:B------:R-:W-:Y:S02]  /*ad60*/  FMUL R122, R122, R157 ;  /* 0x0000009d7a7a7220 */ /* 0x000fe40000400000 */
[----:B------:R-:W-:Y:S01]  /*ad70*/  FADD R8, R11, R118 ;  /* 0x000000760b087221 */ /* 0x000fe20000000000 */
[C---:B------:R-:W-:Y:S01]  /*ad80*/  FADD R11, R135.reuse, -12583039 ;  /* 0xcb40007f870b7421 */ /* 0x040fe20000000000 */
[----:B------:R-:W-:Y:S02]  /*ad90*/  SHF.L.U32 R135, R135, 0x17, RZ ;  /* 0x0000001787877819 */ /* 0x000fe400000006ff */
[----:B------:R-:W-:Y:S01]  /*ada0*/  FADD R8, R8, R117 ;  /* 0x0000007508087221 */ /* 0x000fe20000000000 */
[----:B------:R-:W-:Y:S02]  /*adb0*/  FFMA R129, R158, 1.4426950216293334961, -R11 ;  /* 0x3fb8aa3b9e817823 */ /* 0x000fe4000000080b */
[----:B------:R-:W0:Y:S01]  /*adc0*/  MUFU.EX2 R11, R132 ;  /* 0x00000084000b7308 */ /* 0x000e220000000800 */
[----:B------:R-:W-:Y:S01]  /*add0*/  FADD R9, R8, R119 ;  /* 0x0000007708097221 */ /* 0x000fe20000000000 */
[----:B------:R-:W-:-:S03]  /*ade0*/  FFMA R129, R158, 1.925963033500011079e-08, R129 ;  /* 0x32a570609e817823 */ /* 0x000fc60000000081 */
[----:B------:R-:W-:-:S03]  /*adf0*/  FADD R8, R9, R120 ;  /* 0x0000007809087221 */ /* 0x000fc60000000000 */
[----:B------:R-:W1:Y:S01]  /*ae00*/  MUFU.EX2 R10, R129 ;  /* 0x00000081000a7308 */ /* 0x000e620000000800 */
[----:B------:R-:W-:-:S04]  /*ae10*/  FADD R9, R8, R121 ;  /* 0x0000007908097221 */ /* 0x000fc80000000000 */
[----:B------:R-:W-:-:S04]  /*ae20*/  FADD R9, R9, R122 ;  /* 0x0000007a09097221 */ /* 0x000fc80000000000 */
[----:B------:R-:W-:Y:S01]  /*ae30*/  FADD R8, R9, R124 ;  /* 0x0000007c09087221 */ /* 0x000fe20000000000 */
[----:B0-----:R-:W-:-:S03]  /*ae40*/  FMUL R130, R130, R11 ;  /* 0x0000000b82827220 */ /* 0x001fc60000400000 */
[----:B------:R-:W-:Y:S01]  /*ae50*/  FADD R9, R8, R127 ;  /* 0x0000007f08097221 */ /* 0x000fe20000000000 */
[----:B-1----:R-:W-:-:S03]  /*ae60*/  FMUL R129, R135, R10 ;  /* 0x0000000a87817220 */ /* 0x002fc60000400000 */
[----:B------:R-:W-:-:S04]  /*ae70*/  FADD R8, R9, R130 ;  /* 0x0000008209087221 */ /* 0x000fc80000000000 */
[----:B------:R-:W-:-:S05]  /*ae80*/  FADD R8, R8, R129 ;  /* 0x0000008108087221 */ /* 0x000fca0000000000 */
[----:B------:R-:W0:Y:S02]  /*ae90*/  SHFL.BFLY PT, R9, R8, 0x10, 0x1f ;  /* 0x0e001f0008097f89 */ /* 0x000e2400000e0000 */
[----:B0-----:R-:W-:-:S05]  /*aea0*/  FADD R9, R8, R9 ;  /* 0x0000000908097221 */ /* 0x001fca0000000000 */
[----:B------:R-:W0:Y:S02]  /*aeb0*/  SHFL.BFLY PT, R10, R9, 0x8, 0x1f ;  /* 0x0d001f00090a7f89 */ /* 0x000e2400000e0000 */
[----:B0-----:R-:W-:-:S05]  /*aec0*/  FADD R10, R9, R10 ;  /* 0x0000000a090a7221 */ /* 0x001fca0000000000 */
[----:B------:R-:W0:Y:S02]  /*aed0*/  SHFL.BFLY PT, R11, R10, 0x4, 0x1f ;  /* 0x0c801f000a0b7f89 */ /* 0x000e2400000e0000 */
[----:B0-----:R-:W-:-:S05]  /*aee0*/  FADD R11, R10, R11 ;  /* 0x0000000b0a0b7221 */ /* 0x001fca0000000000 */
[----:B------:R-:W0:Y:S02]  /*aef0*/  SHFL.BFLY PT, R128, R11, 0x2, 0x1f ;  /* 0x0c401f000b807f89 */ /* 0x000e2400000e0000 */
[----:B0-----:R-:W-:-:S05]  /*af00*/  FADD R132, R11, R128 ;  /* 0x000000800b847221 */ /* 0x001fca0000000000 */
[----:B------:R-:W0:Y:S02]  /*af10*/  SHFL.BFLY PT, R133, R132, 0x1, 0x1f ;  /* 0x0c201f0084857f89 */ /* 0x000e2400000e0000 */
[----:B0-----:R-:W-:Y:S01]  /*af20*/  FADD R128, R132, R133 ;  /* 0x0000008584807221 */ /* 0x001fe20000000000 */
[----:B------:R-:W-:Y:S06]  /*af30*/  @!P0 EXIT ;  /* 0x000000000000894d */ /* 0x000fec0003800000 */
        /* <DEDUP_REMOVED lines=12> */
[----:B------:R-:W-:Y:S05]  /*b000*/  CALL.REL.NOINC `($__internal_2_$__cuda_sm3x_div_rn_noftz_f32_slowpath) ;  /* 0x0000008000c47944 */ /* 0x000fea0003c00000 */
[----:B------:R-:W-:-:S07]  /*b010*/  MOV R11, R4 ;  /* 0x00000004000b7202 */ /* 0x000fce0000000f00 */
.L_x_2009:
[----:B------:R-:W-:Y:S05]  /*b020*/  BSYNC.RECONVERGENT B2 ;  /* 0x0000000000027941 */ /* 0x000fea0003800200 */
.L_x_2008:
        /* <DEDUP_REMOVED lines=12> */
[----:B------:R-:W-:Y:S05]  /*b0f0*/  CALL.REL.NOINC `($__internal_2_$__cuda_sm3x_div_rn_noftz_f32_slowpath) ;  /* 0x0000008000887944 */ /* 0x000fea0003c00000 */
[----:B------:R-:W-:-:S07]  /*b100*/  MOV R146, R4 ;  /* 0x0000000400927202 */ /* 0x000fce0000000f00 */
.L_x_2011:
[----:B------:R-:W-:Y:S05]  /*b110*/  BSYNC.RECONVERGENT B2 ;  /* 0x0000000000027941 */ /* 0x000fea0003800200 */
.L_x_2010:
        /* <DEDUP_REMOVED lines=14> */
.L_x_2013:
[----:B------:R-:W-:Y:S05]  /*b200*/  BSYNC.RECONVERGENT B2 ;  /* 0x0000000000027941 */ /* 0x000fea0003800200 */
.L_x_2012:
        /* <DEDUP_REMOVED lines=13> */
.L_x_2015:
[----:B------:R-:W-:Y:S05]  /*b2e0*/  BSYNC.RECONVERGENT B2 ;  /* 0x0000000000027941 */ /* 0x000fea0003800200 */
.L_x_2014:
[----:B------:R-:W0:Y:S01]  /*b2f0*/  LDCU.64 UR6, c[0x0][0x380] ;  /* 0x00007000ff0677ac */ /* 0x000e220008000a00 */
[----:B------:R-:W-:Y:S02]  /*b300*/  F2FP.BF16.F32.PACK_AB R8, R146, R11 ;  /* 0x0000000b9208723e */ /* 0x000fe400000010ff */
[----:B------:R-:W-:Y:S02]  /*b310*/  F2FP.BF16.F32.PACK_AB R9, R4, R13 ;  /* 0x0000000d0409723e */ /* 0x000fe400000010ff */
[----:B0-----:R-:W-:-:S04]  /*b320*/  IADD3 R10, P0, PT, R0, UR6, RZ ;  /* 0x00000006000a7c10 */ /* 0x001fc8000ff1e0ff */
[----:B------:R-:W-:-:S05]  /*b330*/  IADD3.X R11, PT, PT, R12, UR7, RZ, P0, !PT ;  /* 0x000000070c0b7c10 */ /* 0x000fca00087fe4ff */
[----:B------:R0:W-:Y:S01]  /*b340*/  STG.E.64 desc[UR4][R10.64], R8 ;  /* 0x000000080a007986 */ /* 0x0001e2000c101b04 */
[----:B------:R-:W-:Y:S05]  /*b350*/  @P3 EXIT ;  /* 0x000000000000394d */ /* 0x000fea0003800000 */
[----:B------:R-:W1:Y:S01]  /*b360*/  MUFU.RCP R13, R128 ;  /* 0x00000080000d7308 */ /* 0x000e620000001000 */
[----:B------:R-:W2:Y:S01]  /*b370*/  LDCU UR6, c[0x0][0x3a0] ;  /* 0x00007400ff0677ac */ /* 0x000ea20008000800 */
[----:B0-----:R-:W-:Y:S01]  /*b380*/  FMUL R9, R132, R5 ;  /* 0x0000000584097220 */ /* 0x001fe20000400000 */
[----:B------:R-:W-:Y:S01]  /*b390*/  IADD3 R4, PT, PT, R2, 0x100, RZ ;  /* 0x0000010002047810 */ /* 0x000fe20007ffe0ff */
        /* <DEDUP_REMOVED lines=9> */
[----:B------:R-:W-:Y:S02]  /*b430*/  MOV R4, R9 ;  /* 0x0000000900047202 */ /* 0x000fe40000000f00 */
[----:B------:R-:W-:-:S07]  /*b440*/  MOV R8, 0xb460 ;  /* 0x0000b46000087802 */ /* 0x000fce0000000f00 */
[----:B------:R-:W-:Y:S05]  /*b450*/  CALL.REL.NOINC `($__internal_2_$__cuda_sm3x_div_rn_noftz_f32_slowpath) ;  /* 0x0000007c00b07944 */ /* 0x000fea0003c00000 */
[----:B------:R-:W-:-:S07]  /*b460*/  MOV R5, R4 ;  /* 0x0000000400057202 */ /* 0x000fce0000000f00 */
.L_x_2017:
[----:B------:R-:W-:Y:S05]  /*b470*/  BSYNC.RECONVERGENT B2 ;  /* 0x0000000000027941 */ /* 0x000fea0003800200 */
.L_x_2016:
        /* <DEDUP_REMOVED lines=13> */
.L_x_2019:
[----:B------:R-:W-:Y:S05]  /*b550*/  BSYNC.RECONVERGENT B2 ;  /* 0x0000000000027941 */ /* 0x000fea0003800200 */
.L_x_2018:
        /* <DEDUP_REMOVED lines=14> */
.L_x_2021:
[----:B------:R-:W-:Y:S05]  /*b640*/  BSYNC.RECONVERGENT B2 ;  /* 0x0000000000027941 */ /* 0x000fea0003800200 */
.L_x_2020:
        /* <DEDUP_REMOVED lines=14> */
.L_x_2023:
[----:B------:R-:W-:Y:S05]  /*b730*/  BSYNC.RECONVERGENT B2 ;  /* 0x0000000000027941 */ /* 0x000fea0003800200 */
.L_x_2022:
        /* <DEDUP_REMOVED lines=19> */
[----:B------:R-:W-:Y:S05]  /*b870*/  CALL.REL.NOINC `($__internal_2_$__cuda_sm3x_div_rn_noftz_f32_slowpath) ;  /* 0x0000007800a87944 */ /* 0x000fea0003c00000 */
[----:B------:R-:W-:-:S07]  /*b880*/  MOV R5, R4 ;  /* 0x0000000400057202 */ /* 0x000fce0000000f00 */
.L_x_2025:
[----:B------:R-:W-:Y:S05]  /*b890*/  BSYNC.RECONVERGENT B2 ;  /* 0x0000000000027941 */ /* 0x000fea0003800200 */
.L_x_2024:
        /* <DEDUP_REMOVED lines=13> */
.L_x_2027:
[----:B------:R-:W-:Y:S05]  /*b970*/  BSYNC.RECONVERGENT B2 ;  /* 0x0000000000027941 */ /* 0x000fea0003800200 */
.L_x_2026:
        /* <DEDUP_REMOVED lines=14> */
.L_x_2029:
[----:B------:R-:W-:Y:S05]  /*ba60*/  BSYNC.RECONVERGENT B2 ;  /* 0x0000000000027941 */ /* 0x000fea0003800200 */
.L_x_2028:
        /* <DEDUP_REMOVED lines=14> */
.L_x_2031:
[----:B------:R-:W-:Y:S05]  /*bb50*/  BSYNC.RECONVERGENT B2 ;  /* 0x0000000000027941 */ /* 0x000fea0003800200 */
.L_x_2030:
        /* <DEDUP_REMOVED lines=21> */
.L_x_2033:
[----:B------:R-:W-:Y:S05]  /*bcb0*/  BSYNC.RECONVERGENT B2 ;  /* 0x0000000000027941 */ /* 0x000fea0003800200 */
.L_x_2032:
        /* <DEDUP_REMOVED lines=13> */
.L_x_2035:
[----:B------:R-:W-:Y:S05]  /*bd90*/  BSYNC.RECONVERGENT B2 ;  /* 0x0000000000027941 */ /* 0x000fea0003800200 */
.L_x_2034:
        /* <DEDUP_REMOVED lines=14> */
.L_x_2037:
[----:B------:R-:W-:Y:S05]  /*be80*/  BSYNC.RECONVERGENT B2 ;  /* 0x0000000000027941 */ /* 0x000fea0003800200 */
.L_x_2036:
        /* <DEDUP_REMOVED lines=14> */
.L_x_2039:
[----:B------:R-:W-:Y:S05]  /*bf70*/  BSYNC.RECONVERGENT B2 ;  /* 0x0000000000027941 */ /* 0x000fea0003800200 */
.L_x_2038:
        /* <DEDUP_REMOVED lines=21> */
.L_x_2041:
[----:B------:R-:W-:Y:S05]  /*c0d0*/  BSYNC.RECONVERGENT B2 ;  /* 0x0000000000027941 */ /* 0x000fea0003800200 */
.L_x_2040:
        /* <DEDUP_REMOVED lines=13> */
.L_x_2043:
[----:B------:R-:W-:Y:S05]  /*c1b0*/  BSYNC.RECONVERGENT B2 ;  /* 0x0000000000027941 */ /* 0x000fea0003800200 */
.L_x_2042:
        /* <DEDUP_REMOVED lines=14> */
.L_x_2045:
[----:B------:R-:W-:Y:S05]  /*c2a0*/  BSYNC.RECONVERGENT B2 ;  /* 0x0000000000027941 */ /* 0x000fea0003800200 */
.L_x_2044:
        /* <DEDUP_REMOVED lines=14> */
.L_x_2047:
[----:B------:R-:W-:Y:S05]  /*c390*/  BSYNC.RECONVERGENT B2 ;  /* 0x0000000000027941 */ /* 0x000fea0003800200 */
.L_x_2046:
        /* <DEDUP_REMOVED lines=21> */
.L_x_2049:
[----:B------:R-:W-:Y:S05]  /*c4f0*/  BSYNC.RECONVERGENT B2 ;  /* 0x0000000000027941 */ /* 0x000fea0003800200 */
.L_x_2048:
        /* <DEDUP_REMOVED lines=13> */
.L_x_2051:
[----:B------:R-:W-:Y:S05]  /*c5d0*/  BSYNC.RECONVERGENT B2 ;  /* 0x0000000000027941 */ /* 0x000fea0003800200 */
.L_x_2050:
        /* <DEDUP_REMOVED lines=14> */
.L_x_2053:
[----:B------:R-:W-:Y:S05]  /*c6c0*/  BSYNC.RECONVERGENT B2 ;  /* 0x0000000000027941 */ /* 0x000fea0003800200 */
.L_x_2052:
        /* <DEDUP_REMOVED lines=14> */
.L_x_2055:
[----:B------:R-:W-:Y:S05]  /*c7b0*/  BSYNC.RECONVERGENT B2 ;  /* 0x0000000000027941 */ /* 0x000fea0003800200 */
.L_x_2054:
        /* <DEDUP_REMOVED lines=21> */
.L_x_2057:
[----:B------:R-:W-:Y:S05]  /*c910*/  BSYNC.RECONVERGENT B2 ;  /* 0x0000000000027941 */ /* 0x000fea0003800200 */
.L_x_2056:
        /* <DEDUP_REMOVED lines=13> */
.L_x_2059:
[----:B------:R-:W-:Y:S05]  /*c9f0*/  BSYNC.RECONVERGENT B2 ;  /* 0x0000000000027941 */ /* 0x000fea0003800200 */
.L_x_2058:
        /* <DEDUP_REMOVED lines=14> */
.L_x_2061:
[----:B------:R-:W-:Y:S05]  /*cae0*/  BSYNC.RECONVERGENT B2 ;  /* 0x0000000000027941 */ /* 0x000fea0003800200 */
.L_x_2060:
        /* <DEDUP_REMOVED lines=14> */
.L_x_2063:
[----:B------:R-:W-:Y:S05]  /*cbd0*/  BSYNC.RECONVERGENT B2 ;  /* 0x0000000000027941 */ /* 0x000fea0003800200 */
.L_x_2062:
        /* <DEDUP_REMOVED lines=21> */
.L_x_2065:
[----:B------:R-:W-:Y:S05]  /*cd30*/  BSYNC.RECONVERGENT B2 ;  /* 0x0000000000027941 */ /* 0x000fea0003800200 */
.L_x_2064:
        /* <DEDUP_REMOVED lines=13> */
.L_x_2067:
[----:B------:R-:W-:Y:S05]  /*ce10*/  BSYNC.RECONVERGENT B2 ;  /* 0x0000000000027941 */ /* 0x000fea0003800200 */
.L_x_2066:
        /* <DEDUP_REMOVED lines=14> */
.L_x_2069:
[----:B------:R-:W-:Y:S05]  /*cf00*/  BSYNC.RECONVERGENT B2 ;  /* 0x0000000000027941 */ /* 0x000fea0003800200 */
.L_x_2068:
        /* <DEDUP_REMOVED lines=14> */
.L_x_2071:
[----:B------:R-:W-:Y:S05]  /*cff0*/  BSYNC.RECONVERGENT B2 ;  /* 0x0000000000027941 */ /* 0x000fea0003800200 */
.L_x_2070:
        /* <DEDUP_REMOVED lines=21> */
.L_x_2073:
[----:B------:R-:W-:Y:S05]  /*d150*/  BSYNC.RECONVERGENT B2 ;  /* 0x0000000000027941 */ /* 0x000fea0003800200 */
.L_x_2072:
        /* <DEDUP_REMOVED lines=13> */
.L_x_2075:
[----:B------:R-:W-:Y:S05]  /*d230*/  BSYNC.RECONVERGENT B2 ;  /* 0x0000000000027941 */ /* 0x000fea0003800200 */
.L_x_2074:
        /* <DEDUP_REMOVED lines=14> */
.L_x_2077:
[----:B------:R-:W-:Y:S05]  /*d320*/  BSYNC.RECONVERGENT B2 ;  /* 0x0000000000027941 */ /* 0x000fea0003800200 */
.L_x_2076:
        /* <DEDUP_REMOVED lines=14> */
.L_x_2079:
[----:B------:R-:W-:Y:S05]  /*d410*/  BSYNC.RECONVERGENT B2 ;  /* 0x0000000000027941 */ /* 0x000fea0003800200 */
.L_x_2078:
        /* <DEDUP_REMOVED lines=21> */
.L_x_2081:
[----:B------:R-:W-:Y:S05]  /*d570*/  BSYNC.RECONVERGENT B2 ;  /* 0x0000000000027941 */ /* 0x000fea0003800200 */
.L_x_2080:
        /* <DEDUP_REMOVED lines=13> */
.L_x_2083:
[----:B------:R-:W-:Y:S05]  /*d650*/  BSYNC.RECONVERGENT B2 ;  /* 0x0000000000027941 */ /* 0x000fea0003800200 */
.L_x_2082:
        /* <DEDUP_REMOVED lines=14> */
.L_x_2085:
[----:B------:R-:W-:Y:S05]  /*d740*/  BSYNC.RECONVERGENT B2 ;  /* 0x0000000000027941 */ /* 0x000fea0003800200 */
.L_x_2084:
        /* <DEDUP_REMOVED lines=14> */
.L_x_2087:
[----:B------:R-:W-:Y:S05]  /*d830*/  BSYNC.RECONVERGENT B2 ;  /* 0x0000000000027941 */ /* 0x000fea0003800200 */
.L_x_2086:
        /* <DEDUP_REMOVED lines=21> */
.L_x_2089:
[----:B------:R-:W-:Y:S05]  /*d990*/  BSYNC.RECONVERGENT B2 ;  /* 0x0000000000027941 */ /* 0x000fea0003800200 */
.L_x_2088:
        /* <DEDUP_REMOVED lines=14> */
.L_x_2091:
[----:B------:R-:W-:Y:S05]  /*da80*/  BSYNC.RECONVERGENT B2 ;  /* 0x0000000000027941 */ /* 0x000fea0003800200 */
.L_x_2090:
        /* <DEDUP_REMOVED lines=14> */
.L_x_2093:
[----:B------:R-:W-:Y:S05]  /*db70*/  BSYNC.RECONVERGENT B2 ;  /* 0x0000000000027941 */ /* 0x000fea0003800200 */
.L_x_2092:
        /* <DEDUP_REMOVED lines=14> */
.L_x_2095:
[----:B------:R-:W-:Y:S05]  /*dc60*/  BSYNC.RECONVERGENT B2 ;  /* 0x0000000000027941 */ /* 0x000fea0003800200 */
.L_x_2094:
        /* <DEDUP_REMOVED lines=21> */
.L_x_2097:
[----:B------:R-:W-:Y:S05]  /*ddc0*/  BSYNC.RECONVERGENT B2 ;  /* 0x0000000000027941 */ /* 0x000fea0003800200 */
.L_x_2096:
        /* <DEDUP_REMOVED lines=14> */
.L_x_2099:
[----:B------:R-:W-:Y:S05]  /*deb0*/  BSYNC.RECONVERGENT B2 ;  /* 0x0000000000027941 */ /* 0x000fea0003800200 */
.L_x_2098:
        /* <DEDUP_REMOVED lines=14> */
.L_x_2101:
[----:B------:R-:W-:Y:S05]  /*dfa0*/  BSYNC.RECONVERGENT B2 ;  /* 0x0000000000027941 */ /* 0x000fea0003800200 */
.L_x_2100:
        /* <DEDUP_REMOVED lines=14> */
.L_x_2103:
[----:B------:R-:W-:Y:S05]  /*e090*/  BSYNC.RECONVERGENT B2 ;  /* 0x0000000000027941 */ /* 0x000fea0003800200 */
.L_x_2102:
        /* <DEDUP_REMOVED lines=21> */
.L_x_2105:
[----:B------:R-:W-:Y:S05]  /*e1f0*/  BSYNC.RECONVERGENT B2 ;  /* 0x0000000000027941 */ /* 0x000fea0003800200 */
.L_x_2104:
        /* <DEDUP_REMOVED lines=14> */
.L_x_2107:
[----:B------:R-:W-:Y:S05]  /*e2e0*/  BSYNC.RECONVERGENT B2 ;  /* 0x0000000000027941 */ /* 0x000fea0003800200 */
.L_x_2106:
        /* <DEDUP_REMOVED lines=14> */
.L_x_2109:
[----:B------:R-:W-:Y:S05]  /*e3d0*/  BSYNC.RECONVERGENT B2 ;  /* 0x0000000000027941 */ /* 0x000fea0003800200 */
.L_x_2108:
        /* <DEDUP_REMOVED lines=14> */
.L_x_2111:
[----:B------:R-:W-:Y:S05]  /*e4c0*/  BSYNC.RECONVERGENT B2 ;  /* 0x0000000000027941 */ /* 0x000fea0003800200 */
.L_x_2110:
        /* <DEDUP_REMOVED lines=21> */
.L_x_2113:
[----:B------:R-:W-:Y:S05]  /*e620*/  BSYNC.RECONVERGENT B2 ;  /* 0x0000000000027941 */ /* 0x000fea0003800200 */
.L_x_2112:
        /* <DEDUP_REMOVED lines=14> */
.L_x_2115:
[----:B------:R-:W-:Y:S05]  /*e710*/  BSYNC.RECONVERGENT B2 ;  /* 0x0000000000027941 */ /* 0x000fea0003800200 */
.L_x_2114:
        /* <DEDUP_REMOVED lines=14> */
.L_x_2117:
[----:B------:R-:W-:Y:S05]  /*e800*/  BSYNC.RECONVERGENT B2 ;  /* 0x0000000000027941 */ /* 0x000fea0003800200 */
.L_x_2116:
        /* <DEDUP_REMOVED lines=13> */
.L_x_2119:
[----:B------:R-:W-:Y:S05]  /*e8e0*/  BSYNC.RECONVERGENT B2 ;  /* 0x0000000000027941 */ /* 0x000fea0003800200 */
.L_x_2118:
        /* <DEDUP_REMOVED lines=17> */
[----:B------:R-:W-:Y:S02]  /*ea00*/  MOV R4, R7 ;  /* 0x0000000700047202 */ /* 0x000fe40000000f00 */
[----:B------:R-:W-:-:S07]  /*ea10*/  MOV R8, 0xea30 ;  /* 0x0000ea3000087802 */ /* 0x000fce0000000f00 */
[----:B0-----:R-:W-:Y:S05]  /*ea20*/  CALL.REL.NOINC `($__internal_2_$__cuda_sm3x_div_rn_noftz_f32_slowpath) ;  /* 0x00000048003c7944 */ /* 0x001fea0003c00000 */
[----:B------:R-:W-:-:S07]  /*ea30*/  MOV R5, R4 ;  /* 0x0000000400057202 */ /* 0x000fce0000000f00 */
.L_x_2121:
[----:B------:R-:W-:Y:S05]  /*ea40*/  BSYNC.RECONVERGENT B2 ;  /* 0x0000000000027941 */ /* 0x000fea0003800200 */
.L_x_2120:
        /* <DEDUP_REMOVED lines=8> */
[----:B0-----:R-:W-:Y:S01]  /*ead0*/  FFMA R12, R0, R4, R7 ;  /* 0x00000004000c7223 */ /* 0x001fe20000000007 */
[----:B--2---:R-:W-:Y:S06]  /*eae0*/  @!P0 BRA `(.L_x_2123) ;  /* 0x0000000000108947 */ /* 0x004fec0003800000 */
[----:B------:R-:W-:Y:S02]  /*eaf0*/  MOV R4, R69 ;  /* 0x0000004500047202 */ /* 0x000fe40000000f00 */
[----:B------:R-:W-:-:S07]  /*eb00*/  MOV R8, 0xeb20 ;  /* 0x0000eb2000087802 */ /* 0x000fce0000000f00 */
[----:B------:R-:W-:Y:S05]  /*eb10*/  CALL.REL.NOINC `($__internal_2_$__cuda_sm3x_div_rn_noftz_f32_slowpath) ;  /* 0x0000004800007944 */ /* 0x000fea0003c00000 */
[----:B------:R-:W-:-:S07]  /*eb20*/  MOV R12, R4 ;  /* 0x00000004000c7202 */ /* 0x000fce0000000f00 */
.L_x_2123:
[----:B------:R-:W-:Y:S05]  /*eb30*/  BSYNC.RECONVERGENT B2 ;  /* 0x0000000000027941 */ /* 0x000fea0003800200 */
.L_x_2122:
        /* <DEDUP_REMOVED lines=14> */
.L_x_2125:
[----:B------:R-:W-:Y:S05]  /*ec20*/  BSYNC.RECONVERGENT B2 ;  /* 0x0000000000027941 */ /* 0x000fea0003800200 */
.L_x_2124:
        /* <DEDUP_REMOVED lines=13> */
.L_x_2127:
[----:B------:R-:W-:Y:S05]  /*ed00*/  BSYNC.RECONVERGENT B2 ;  /* 0x0000000000027941 */ /* 0x000fea0003800200 */
.L_x_2126:
        /* <DEDUP_REMOVED lines=21> */
.L_x_2129:
[----:B------:R-:W-:Y:S05]  /*ee60*/  BSYNC.RECONVERGENT B2 ;  /* 0x0000000000027941 */ /* 0x000fea0003800200 */
.L_x_2128:
        /* <DEDUP_REMOVED lines=14> */
.L_x_2131:
[----:B------:R-:W-:Y:S05]  /*ef50*/  BSYNC.RECONVERGENT B2 ;  /* 0x0000000000027941 */ /* 0x000fea0003800200 */
.L_x_2130:
        /* <DEDUP_REMOVED lines=14> */
.L_x_2133:
[----:B------:R-:W-:Y:S05]  /*f040*/  BSYNC.RECONVERGENT B2 ;  /* 0x0000000000027941 */ /* 0x000fea0003800200 */
.L_x_2132:
        /* <DEDUP_REMOVED lines=13> */
.L_x_2135:
[----:B------:R-:W-:Y:S05]  /*f120*/  BSYNC.RECONVERGENT B2 ;  /* 0x0000000000027941 */ /* 0x000fea0003800200 */
.L_x_2134:
        /* <DEDUP_REMOVED lines=21> */
.L_x_2137:
[----:B------:R-:W-:Y:S05]  /*f280*/  BSYNC.RECONVERGENT B2 ;  /* 0x0000000000027941 */ /* 0x000fea0003800200 */
.L_x_2136:
        /* <DEDUP_REMOVED lines=14> */
.L_x_2139:
[----:B------:R-:W-:Y:S05]  /*f370*/  BSYNC.RECONVERGENT B2 ;  /* 0x0000000000027941 */ /* 0x000fea0003800200 */
.L_x_2138:
        /* <DEDUP_REMOVED lines=14> */
.L_x_2141:
[----:B------:R-:W-:Y:S05]  /*f460*/  BSYNC.RECONVERGENT B2 ;  /* 0x0000000000027941 */ /* 0x000fea0003800200 */
.L_x_2140:
        /* <DEDUP_REMOVED lines=13> */
.L_x_2143:
[----:B------:R-:W-:Y:S05]  /*f540*/  BSYNC.RECONVERGENT B2 ;  /* 0x0000000000027941 */ /* 0x000fea0003800200 */
.L_x_2142:
        /* <DEDUP_REMOVED lines=21> */
.L_x_2145:
[----:B------:R-:W-:Y:S05]  /*f6a0*/  BSYNC.RECONVERGENT B2 ;  /* 0x0000000000027941 */ /* 0x000fea0003800200 */
.L_x_2144:
        /* <DEDUP_REMOVED lines=14> */
.L_x_2147:
[----:B------:R-:W-:Y:S05]  /*f790*/  BSYNC.RECONVERGENT B2 ;  /* 0x0000000000027941 */ /* 0x000fea0003800200 */
.L_x_2146:
        /* <DEDUP_REMOVED lines=14> */
.L_x_2149:
[----:B------:R-:W-:Y:S05]  /*f880*/  BSYNC.RECONVERGENT B2 ;  /* 0x0000000000027941 */ /* 0x000fea0003800200 */
.L_x_2148:
        /* <DEDUP_REMOVED lines=13> */
.L_x_2151:
[----:B------:R-:W-:Y:S05]  /*f960*/  BSYNC.RECONVERGENT B2 ;  /* 0x0000000000027941 */ /* 0x000fea0003800200 */
.L_x_2150:
        /* <DEDUP_REMOVED lines=21> */
.L_x_2153:
[----:B------:R-:W-:Y:S05]  /*fac0*/  BSYNC.RECONVERGENT B2 ;  /* 0x0000000000027941 */ /* 0x000fea0003800200 */
.L_x_2152:
        /* <DEDUP_REMOVED lines=14> */
.L_x_2155:
[----:B------:R-:W-:Y:S05]  /*fbb0*/  BSYNC.RECONVERGENT B2 ;  /* 0x0000000000027941 */ /* 0x000fea0003800200 */
.L_x_2154:
        /* <DEDUP_REMOVED lines=14> */
.L_x_2157:
[----:B------:R-:W-:Y:S05]  /*fca0*/  BSYNC.RECONVERGENT B2 ;  /* 0x0000000000027941 */ /* 0x000fea0003800200 */
.L_x_2156:
        /* <DEDUP_REMOVED lines=13> */
.L_x_2159:
[----:B------:R-:W-:Y:S05]  /*fd80*/  BSYNC.RECONVERGENT B2 ;  /* 0x0000000000027941 */ /* 0x000fea0003800200 */
.L_x_2158:
        /* <DEDUP_REMOVED lines=21> */
.L_x_2161:
[----:B------:R-:W-:Y:S05]  /*fee0*/  BSYNC.RECONVERGENT B2 ;  /* 0x0000000000027941 */ /* 0x000fea0003800200 */
.L_x_2160:
        /* <DEDUP_REMOVED lines=14> */
.L_x_2163:
[----:B------:R-:W-:Y:S05]  /*ffd0*/  BSYNC.RECONVERGENT B2 ;  /* 0x0000000000027941 */ /* 0x000fea0003800200 */
.L_x_2162:
        /* <DEDUP_REMOVED lines=14> */
.L_x_2165:
[----:B------:R-:W-:Y:S05]  /*100c0*/  BSYNC.RECONVERGENT B2 ;  /* 0x0000000000027941 */ /* 0x000fea0003800200 */
.L_x_2164:
        /* <DEDUP_REMOVED lines=13> */
.L_x_2167:
[----:B------:R-:W-:Y:S05]  /*101a0*/  BSYNC.RECONVERGENT B2 ;  /* 0x0000000000027941 */ /* 0x000fea0003800200 */
.L_x_2166:
        /* <DEDUP_REMOVED lines=21> */
.L_x_2169:
[----:B------:R-:W-:Y:S05]  /*10300*/  BSYNC.RECONVERGENT B2 ;  /* 0x0000000000027941 */ /* 0x000fea0003800200 */
.L_x_2168:
        /* <DEDUP_REMOVED lines=10> */
[----:B------:R-:W-:Y:S02]  /*103b0*/  MOV R4, R67 ;  /* 0x0000004300047202 */ /* 0x000fe40000000f00 */
[----:B------:R-:W-:-:S07]  /*103c0*/  MOV R8, 0x103e0 ;  /* 0x000103e000087802 */ /* 0x000fce0000000f00 */
[----:B0-----:R-:W-:Y:S05]  /*103d0*/  CALL.REL.NOINC `($__internal_2_$__cuda_sm3x_div_rn_noftz_f32_slowpath) ;  /* 0x0000002c00d07944 */ /* 0x001fea0003c00000 */
[----:B------:R-:W-:-:S07]  /*103e0*/  MOV R6, R4 ;  /* 0x0000000400067202 */ /* 0x000fce0000000f00 */
.L_x_2171:
[----:B------:R-:W-:Y:S05]  /*103f0*/  BSYNC.RECONVERGENT B2 ;  /* 0x0000000000027941 */ /* 0x000fea0003800200 */
.L_x_2170:
        /* <DEDUP_REMOVED lines=14> */
.L_x_2173:
[----:B------:R-:W-:Y:S05]  /*104e0*/  BSYNC.RECONVERGENT B2 ;  /* 0x0000000000027941 */ /* 0x000fea0003800200 */
.L_x_2172:
[----:B------:R-:W1:Y:S01]  /*104f0*/  MUFU.RCP R9, R128 ;  /* 0x0000008000097308 */ /* 0x000e620000001000 */
[----:B0-----:R-:W-:Y:S01]  /*10500*/  FMUL R13, R132, R76 ;  /* 0x0000004c840d7220 */ /* 0x001fe20000400000 */
[----:B------:R-:W-:Y:S06]  /*10510*/  BSSY.RECONVERGENT B2, `(.L_x_2174) ;  /* 0x000000b000027945 */ /* 0x000fec0003800200 */
[----:B------:R-:W0:Y:S01]  /*10520*/  FCHK P0, R13, R128 ;  /* 0x000000800d007302 */ /* 0x000e220000000000 */
[----:B-1----:R-:W-:-:S04]  /*10530*/  FFMA R0, -R128, R9, 1 ;  /* 0x3f80000080007423 */ /* 0x002fc80000000109 */
        /* <DEDUP_REMOVED lines=8> */
.L_x_2175:
[----:B------:R-:W-:Y:S05]  /*105c0*/  BSYNC.RECONVERGENT B2 ;  /* 0x0000000000027941 */ /* 0x000fea0003800200 */
.L_x_2174:
[----:B------:R-:W-:Y:S02]  /*105d0*/  F2FP.BF16.F32.PACK_AB R6, R6, R5 ;  /* 0x000000050606723e */ /* 0x000fe400000010ff */
[----:B------:R-:W-:-:S05]  /*105e0*/  F2FP.BF16.F32.PACK_AB R7, R4, R7 ;  /* 0x000000070407723e */ /* 0x000fca00000010ff */
        /* <DEDUP_REMOVED lines=19> */
.L_x_2177:
[----:B------:R-:W-:Y:S05]  /*10720*/  BSYNC.RECONVERGENT B2 ;  /* 0x0000000000027941 */ /* 0x000fea0003800200 */
.L_x_2176:
        /* <DEDUP_REMOVED lines=14> */
.L_x_2179:
[----:B------:R-:W-:Y:S05]  /*10810*/  BSYNC.RECONVERGENT B2 ;  /* 0x0000000000027941 */ /* 0x000fea0003800200 */
.L_x_2178:
        /* <DEDUP_REMOVED lines=14> */
.L_x_2181:
[----:B------:R-:W-:Y:S05]  /*10900*/  BSYNC.RECONVERGENT B2 ;  /* 0x0000000000027941 */ /* 0x000fea0003800200 */
.L_x_2180:
        /* <DEDUP_REMOVED lines=13> */
.L_x_2183:
[----:B------:R-:W-:Y:S05]  /*109e0*/  BSYNC.RECONVERGENT B2 ;  /* 0x0000000000027941 */ /* 0x000fea0003800200 */
.L_x_2182:
        /* <DEDUP_REMOVED lines=21> */
.L_x_2185:
[----:B------:R-:W-:Y:S05]  /*10b40*/  BSYNC.RECONVERGENT B2 ;  /* 0x0000000000027941 */ /* 0x000fea0003800200 */
.L_x_2184:
        /* <DEDUP_REMOVED lines=14> */
.L_x_2187:
[----:B------:R-:W-:Y:S05]  /*10c30*/  BSYNC.RECONVERGENT B2 ;  /* 0x0000000000027941 */ /* 0x000fea0003800200 */
.L_x_2186:
        /* <DEDUP_REMOVED lines=14> */
.L_x_2189:
[----:B------:R-:W-:Y:S05]  /*10d20*/  BSYNC.RECONVERGENT B2 ;  /* 0x0000000000027941 */ /* 0x000fea0003800200 */
.L_x_2188:
        /* <DEDUP_REMOVED lines=13> */
.L_x_2191:
[----:B------:R-:W-:Y:S05]  /*10e00*/  BSYNC.RECONVERGENT B2 ;  /* 0x0000000000027941 */ /* 0x000fea0003800200 */
.L_x_2190:
        /* <DEDUP_REMOVED lines=21> */
.L_x_2193:
[----:B------:R-:W-:Y:S05]  /*10f60*/  BSYNC.RECONVERGENT B2 ;  /* 0x0000000000027941 */ /* 0x000fea0003800200 */
.L_x_2192:
        /* <DEDUP_REMOVED lines=14> */
.L_x_2195:
[----:B------:R-:W-:Y:S05]  /*11050*/  BSYNC.RECONVERGENT B2 ;  /* 0x0000000000027941 */ /* 0x000fea0003800200 */
.L_x_2194:
        /* <DEDUP_REMOVED lines=14> */
.L_x_2197:
[----:B------:R-:W-:Y:S05]  /*11140*/  BSYNC.RECONVERGENT B2 ;  /* 0x0000000000027941 */ /* 0x000fea0003800200 */
.L_x_2196:
        /* <DEDUP_REMOVED lines=13> */
.L_x_2199:
[----:B------:R-:W-:Y:S05]  /*11220*/  BSYNC.RECONVERGENT B2 ;  /* 0x0000000000027941 */ /* 0x000fea0003800200 */
.L_x_2198:
        /* <DEDUP_REMOVED lines=21> */
.L_x_2201:
[----:B------:R-:W-:Y:S05]  /*11380*/  BSYNC.RECONVERGENT B2 ;  /* 0x0000000000027941 */ /* 0x000fea0003800200 */
.L_x_2200:
        /* <DEDUP_REMOVED lines=14> */
.L_x_2203:
[----:B------:R-:W-:Y:S05]  /*11470*/  BSYNC.RECONVERGENT B2 ;  /* 0x0000000000027941 */ /* 0x000fea0003800200 */
.L_x_2202:
        /* <DEDUP_REMOVED lines=14> */
.L_x_2205:
[----:B------:R-:W-:Y:S05]  /*11560*/  BSYNC.RECONVERGENT B2 ;  /* 0x0000000000027941 */ /* 0x000fea0003800200 */
.L_x_2204:
        /* <DEDUP_REMOVED lines=13> */
.L_x_2207:
[----:B------:R-:W-:Y:S05]  /*11640*/  BSYNC.RECONVERGENT B2 ;  /* 0x0000000000027941 */ /* 0x000fea0003800200 */
.L_x_2206:
        /* <DEDUP_REMOVED lines=21> */
.L_x_2209:
[----:B------:R-:W-:Y:S05]  /*117a0*/  BSYNC.RECONVERGENT B2 ;  /* 0x0000000000027941 */ /* 0x000fea0003800200 */
.L_x_2208:
        /* <DEDUP_REMOVED lines=14> */
.L_x_2211:
[----:B------:R-:W-:Y:S05]  /*11890*/  BSYNC.RECONVERGENT B2 ;  /* 0x0000000000027941 */ /* 0x000fea0003800200 */
.L_x_2210:
        /* <DEDUP_REMOVED lines=14> */
.L_x_2213:
[----:B------:R-:W-:Y:S05]  /*11980*/  BSYNC.RECONVERGENT B2 ;  /* 0x0000000000027941 */ /* 0x000fea0003800200 */
.L_x_2212:
        /* <DEDUP_REMOVED lines=13> */
.L_x_2215:
[----:B------:R-:W-:Y:S05]  /*11a60*/  BSYNC.RECONVERGENT B2 ;  /* 0x0000000000027941 */ /* 0x000fea0003800200 */
.L_x_2214:
        /* <DEDUP_REMOVED lines=21> */
.L_x_2217:
[----:B------:R-:W-:Y:S05]  /*11bc0*/  BSYNC.RECONVERGENT B2 ;  /* 0x0000000000027941 */ /* 0x000fea0003800200 */
.L_x_2216:
        /* <DEDUP_REMOVED lines=14> */
.L_x_2219:
[----:B------:R-:W-:Y:S05]  /*11cb0*/  BSYNC.RECONVERGENT B2 ;  /* 0x0000000000027941 */ /* 0x000fea0003800200 */
.L_x_2218:
        /* <DEDUP_REMOVED lines=14> */
.L_x_2221:
[----:B------:R-:W-:Y:S05]  /*11da0*/  BSYNC.RECONVERGENT B2 ;  /* 0x0000000000027941 */ /* 0x000fea0003800200 */
.L_x_2220:
        /* <DEDUP_REMOVED lines=13> */
.L_x_2223:
[----:B------:R-:W-:Y:S05]  /*11e80*/  BSYNC.RECONVERGENT B2 ;  /* 0x0000000000027941 */ /* 0x000fea0003800200 */
.L_x_2222:
        /* <DEDUP_REMOVED lines=21> */
.L_x_2225:
[----:B------:R-:W-:Y:S05]  /*11fe0*/  BSYNC.RECONVERGENT B2 ;  /* 0x0000000000027941 */ /* 0x000fea0003800200 */
.L_x_2224:
        /* <DEDUP_REMOVED lines=14> */
.L_x_2227:
[----:B------:R-:W-:Y:S05]  /*120d0*/  BSYNC.RECONVERGENT B2 ;  /* 0x0000000000027941 */ /* 0x000fea0003800200 */
.L_x_2226:
        /* <DEDUP_REMOVED lines=14> */
.L_x_2229:
[----:B------:R-:W-:Y:S05]  /*121c0*/  BSYNC.RECONVERGENT B2 ;  /* 0x0000000000027941 */ /* 0x000fea0003800200 */
.L_x_2228:
        /* <DEDUP_REMOVED lines=13> */
.L_x_2231:
[----:B------:R-:W-:Y:S05]  /*122a0*/  BSYNC.RECONVERGENT B2 ;  /* 0x0000000000027941 */ /* 0x000fea0003800200 */
.L_x_2230:
        /* <DEDUP_REMOVED lines=21> */
.L_x_2233:
[----:B------:R-:W-:Y:S05]  /*12400*/  BSYNC.RECONVERGENT B2 ;  /* 0x0000000000027941 */ /* 0x000fea0003800200 */
.L_x_2232:
        /* <DEDUP_REMOVED lines=14> */
.L_x_2235:
[----:B------:R-:W-:Y:S05]  /*124f0*/  BSYNC.RECONVERGENT B2 ;  /* 0x0000000000027941 */ /* 0x000fea0003800200 */
.L_x_2234:
        /* <DEDUP_REMOVED lines=14> */
.L_x_2237:
[----:B------:R-:W-:Y:S05]  /*125e0*/  BSYNC.RECONVERGENT B2 ;  /* 0x0000000000027941 */ /* 0x000fea0003800200 */
.L_x_2236:
        /* <DEDUP_REMOVED lines=13> */
.L_x_2239:
[----:B------:R-:W-:Y:S05]  /*126c0*/  BSYNC.RECONVERGENT B2 ;  /* 0x0000000000027941 */ /* 0x000fea0003800200 */
.L_x_2238:
        /* <DEDUP_REMOVED lines=21> */
.L_x_2241:
[----:B------:R-:W-:Y:S05]  /*12820*/  BSYNC.RECONVERGENT B2 ;  /* 0x0000000000027941 */ /* 0x000fea0003800200 */
.L_x_2240:
        /* <DEDUP_REMOVED lines=14> */
.L_x_2243:
[----:B------:R-:W-:Y:S05]  /*12910*/  BSYNC.RECONVERGENT B2 ;  /* 0x0000000000027941 */ /* 0x000fea0003800200 */
.L_x_2242:
        /* <DEDUP_REMOVED lines=14> */
.L_x_2245:
[----:B------:R-:W-:Y:S05]  /*12a00*/  BSYNC.RECONVERGENT B2 ;  /* 0x0000000000027941 */ /* 0x000fea0003800200 */
.L_x_2244:
        /* <DEDUP_REMOVED lines=13> */
.L_x_2247:
[----:B------:R-:W-:Y:S05]  /*12ae0*/  BSYNC.RECONVERGENT B2 ;  /* 0x0000000000027941 */ /* 0x000fea0003800200 */
.L_x_2246:
        /* <DEDUP_REMOVED lines=18> */
[----:B0-----:R-:W-:Y:S05]  /*12c10*/  CALL.REL.NOINC `($__internal_2_$__cuda_sm3x_div_rn_noftz_f32_slowpath) ;  /* 0x0000000400c07944 */ /* 0x001fea0003c00000 */
[----:B------:R-:W-:-:S07]  /*12c20*/  MOV R2, R4 ;  /* 0x0000000400027202 */ /* 0x000fce0000000f00 */
.L_x_2249:
[----:B------:R-:W-:Y:S05]  /*12c30*/  BSYNC.RECONVERGENT B2 ;  /* 0x0000000000027941 */ /* 0x000fea0003800200 */
.L_x_2248:
        /* <DEDUP_REMOVED lines=14> */
.L_x_2251:
[----:B------:R-:W-:Y:S05]  /*12d20*/  BSYNC.RECONVERGENT B2 ;  /* 0x0000000000027941 */ /* 0x000fea0003800200 */
.L_x_2250:
        /* <DEDUP_REMOVED lines=14> */
.L_x_2253:
[----:B------:R-:W-:Y:S05]  /*12e10*/  BSYNC.RECONVERGENT B2 ;  /* 0x0000000000027941 */ /* 0x000fea0003800200 */
.L_x_2252:
        /* <DEDUP_REMOVED lines=13> */
.L_x_2255:
[----:B------:R-:W-:Y:S05]  /*12ef0*/  BSYNC.RECONVERGENT B2 ;  /* 0x0000000000027941 */ /* 0x000fea0003800200 */
.L_x_2254:
        /* <DEDUP_REMOVED lines=17> */
.L_x_2257:
[----:B------:R-:W-:Y:S05]  /*13010*/  BSYNC.RECONVERGENT B2 ;  /* 0x0000000000027941 */ /* 0x000fea0003800200 */
.L_x_2256:
        /* <DEDUP_REMOVED lines=14> */
.L_x_2259:
[----:B------:R-:W-:Y:S05]  /*13100*/  BSYNC.RECONVERGENT B2 ;  /* 0x0000000000027941 */ /* 0x000fea0003800200 */
.L_x_2258:
        /* <DEDUP_REMOVED lines=14> */
.L_x_2261:
[----:B------:R-:W-:Y:S05]  /*131f0*/  BSYNC.RECONVERGENT B2 ;  /* 0x0000000000027941 */ /* 0x000fea0003800200 */
.L_x_2260:
        /* <DEDUP_REMOVED lines=13> */
.L_x_2263:
[----:B------:R-:W-:Y:S05]  /*132d0*/  BSYNC.RECONVERGENT B2 ;  /* 0x0000000000027941 */ /* 0x000fea0003800200 */
.L_x_2262:
[----:B------:R-:W-:Y:S02]  /*132e0*/  F2FP.BF16.F32.PACK_AB R2, R3, R2 ;  /* 0x000000020302723e */ /* 0x000fe400000010ff */
[----:B------:R-:W-:-:S05]  /*132f0*/  F2FP.BF16.F32.PACK_AB R3, R4, R5 ;  /* 0x000000050403723e */ /* 0x000fca00000010ff */
[----:B------:R-:W-:Y:S01]  /*13300*/  STG.E.64 desc[UR4][R10.64+0x1f00], R2 ;  /* 0x001f00020a007986 */ /* 0x000fe2000c101b04 */
[----:B------:R-:W-:Y:S05]  /*13310*/  EXIT ;  /* 0x000000000000794d */ /* 0x000fea0003800000 */
        .weak           $__internal_2_$__cuda_sm3x_div_rn_noftz_f32_slowpath
        .type           $__internal_2_$__cuda_sm3x_div_rn_noftz_f32_slowpath,@function
        .size           $__internal_2_$__cuda_sm3x_div_rn_noftz_f32_slowpath,(.L_x_11248 - $__internal_2_$__cuda_sm3x_div_rn_noftz_f32_slowpath)
$__internal_2_$__cuda_sm3x_div_rn_noftz_f32_slowpath:
        /* <DEDUP_REMOVED lines=35> */
.L_x_2265:
[----:B------:R-:W-:Y:S01]  /*13550*/  LEA R134, R9, 0xc0800000, 0x17 ;  /* 0xc080000009867811 */ /* 0x000fe200078eb8ff */
[----:B------:R-:W-:Y:S01]  /*13560*/  BSSY.RECONVERGENT B1, `(.L_x_2270) ;  /* 0x0000036000017945 */ /* 0x000fe20003800200 */
[----:B------:R-:W-:Y:S02]  /*13570*/  IADD3 R138, PT, PT, R138, -0x7f, RZ ;  /* 0xffffff818a8a7810 */ /* 0x000fe40007ffe0ff */
[----:B------:R-:W-:-:S03]  /*13580*/  IADD3 R139, PT, PT, -R134, R133, RZ ;  /* 0x00000085868b7210 */ /* 0x000fc60007ffe1ff */
[C---:B------:R-:W-:Y:S01]  /*13590*/  IMAD R4, R138.reuse, -0x800000, R4 ;  /* 0xff8000008a047824 */ /* 0x040fe200078e0204 */
[----:B------:R-:W0:Y:S01]  /*135a0*/  MUFU.RCP R134, R139 ;  /* 0x0000008b00867308 */ /* 0x000e220000001000 */
[----:B------:R-:W-:Y:S01]  /*135b0*/  FADD.FTZ R135, -R139, -RZ ;  /* 0x800000ff8b877221 */ /* 0x000fe20000010100 */
[----:B------:R-:W-:-:S04]  /*135c0*/  IADD3 R138, PT, PT, R138, 0x7f, -R9 ;  /* 0x0000007f8a8a7810 */ /* 0x000fc80007ffe809 */
[----:B------:R-:W-:Y:S01]  /*135d0*/  IADD3 R73, PT, PT, R138, R73, RZ ;  /* 0x000000498a497210 */ /* 0x000fe20007ffe0ff */
[----:B0-----:R-:W-:-:S04]  /*135e0*/  FFMA R133, R134, R135, 1 ;  /* 0x3f80000086857423 */ /* 0x001fc80000000087 */
        /* <DEDUP_REMOVED lines=19> */
[-CC-:B------:R-:W-:Y:S01]  /*13720*/  FFMA.RZ R137, R133, R135.reuse, R134.reuse ;  /* 0x0000008785897223 */ /* 0x180fe2000000c086 */
[----:B------:R-:W-:Y:S01]  /*13730*/  IADD3 R138, PT, PT, R9, 0x20, RZ ;  /* 0x00000020098a7810 */ /* 0x000fe20007ffe0ff */
[CCC-:B------:R-:W-:Y:S01]  /*13740*/  FFMA.RP R73, R133.reuse, R135.reuse, R134.reuse ;  /* 0x0000008785497223 */ /* 0x1c0fe20000008086 */
[----:B------:R-:W-:Y:S01]  /*13750*/  FFMA.RM R134, R133, R135, R134 ;  /* 0x0000008785867223 */ /* 0x000fe20000004086 */
[----:B------:R-:W-:Y:S02]  /*13760*/  ISETP.NE.AND P0, PT, R9, RZ, PT ;  /* 0x000000ff0900720c */ /* 0x000fe40003f05270 */
[----:B------:R-:W-:Y:S02]  /*13770*/  LOP3.LUT R137, R137, 0x7fffff, RZ, 0xc0, !PT ;  /* 0x007fffff89897812 */ /* 0x000fe400078ec0ff */
[----:B------:R-:W-:Y:S02]  /*13780*/  ISETP.NE.AND P1, PT, R9, RZ, PT ;  /* 0x000000ff0900720c */ /* 0x000fe40003f25270 */
[----:B------:R-:W-:-:S02]  /*13790*/  LOP3.LUT R137, R137, 0x800000, RZ, 0xfc, !PT ;  /* 0x0080000089897812 */ /* 0x000fc400078efcff */
[----:B------:R-:W-:Y:S02]  /*137a0*/  IADD3 R9, PT, PT, -R9, RZ, RZ ;  /* 0x000000ff09097210 */ /* 0x000fe40007ffe1ff */
[----:B------:R-:W-:Y:S02]  /*137b0*/  SHF.L.U32 R138, R137, R138, RZ ;  /* 0x0000008a898a7219 */ /* 0x000fe400000006ff */
[----:B------:R-:W-:Y:S02]  /*137c0*/  FSETP.NEU.FTZ.AND P2, PT, R73, R134, PT ;  /* 0x000000864900720b */ /* 0x000fe40003f5d000 */
[----:B------:R-:W-:Y:S02]  /*137d0*/  SEL R134, R9, RZ, P0 ;  /* 0x000000ff09867207 */ /* 0x000fe40000000000 */
[----:B------:R-:W-:Y:S02]  /*137e0*/  ISETP.NE.AND P1, PT, R138, RZ, P1 ;  /* 0x000000ff8a00720c */ /* 0x000fe40000f25270 */
[----:B------:R-:W-:-:S02]  /*137f0*/  SHF.R.U32.HI R137, RZ, R134, R137 ;  /* 0x00000086ff897219 */ /* 0x000fc40000011689 */
[----:B------:R-:W-:Y:S02]  /*13800*/  PLOP3.LUT P1, PT, P2, P1, PT, 0xf8, 0x8f ;  /* 0x00000000008f781c */ /* 0x000fe40001723f70 */
[----:B------:R-:W-:Y:S02]  /*13810*/  SHF.R.U32.HI R9, RZ, 0x1, R137 ;  /* 0x00000001ff097819 */ /* 0x000fe40000011689 */
[----:B------:R-:W-:-:S04]  /*13820*/  SEL R134, RZ, 0x1, !P1 ;  /* 0x00000001ff867807 */ /* 0x000fc80004800000 */
[----:B------:R-:W-:-:S04]  /*13830*/  LOP3.LUT R134, R134, 0x1, R9, 0xf8, !PT ;  /* 0x0000000186867812 */ /* 0x000fc800078ef809 */
[----:B------:R-:W-:-:S04]  /*13840*/  LOP3.LUT R134, R134, R137, RZ, 0xc0, !PT ;  /* 0x0000008986867212 */ /* 0x000fc800078ec0ff */
[----:B------:R-:W-:-:S04]  /*13850*/  IADD3 R9, PT, PT, R9, R134, RZ ;  /* 0x0000008609097210 */ /* 0x000fc80007ffe0ff */
[----:B------:R-:W-:Y:S01]  /*13860*/  LOP3.LUT R4, R9, R4, RZ, 0xfc, !PT ;  /* 0x0000000409047212 */ /* 0x000fe200078efcff */
[----:B------:R-:W-:Y:S06]  /*13870*/  BRA `(.L_x_2273) ;  /* 0x0000000000107947 */ /* 0x000fec0003800000 */
.L_x_2272:
[----:B------:R-:W-:-:S04]  /*13880*/  LOP3.LUT R4, R4, 0x80000000, RZ, 0xc0, !PT ;  /* 0x8000000004047812 */ /* 0x000fc800078ec0ff */
[----:B------:R-:W-:Y:S01]  /*13890*/  LOP3.LUT R4, R4, 0x7f800000, RZ, 0xfc, !PT ;  /* 0x7f80000004047812 */ /* 0x000fe200078efcff */
[----:B------:R-:W-:Y:S06]  /*138a0*/  BRA `(.L_x_2273) ;  /* 0x0000000000047947 */ /* 0x000fec0003800000 */
.L_x_2271:
[----:B------:R-:W-:-:S07]  /*138b0*/  LEA R4, R73, R4, 0x17 ;  /* 0x0000000449047211 */ /* 0x000fce00078eb8ff */
.L_x_2273:
[----:B------:R-:W-:Y:S05]  /*138c0*/  BSYNC.RECONVERGENT B1 ;  /* 0x0000000000017941 */ /* 0x000fea0003800200 */
.L_x_2270:
[----:B------:R-:W-:Y:S05]  /*138d0*/  BRA `(.L_x_2274) ;  /* 0x0000000000207947 */ /* 0x000fea0003800000 */
.L_x_2269:
[----:B------:R-:W-:-:S04]  /*138e0*/  LOP3.LUT R4, R133, 0x80000000, R4, 0x48, !PT ;  /* 0x8000000085047812 */ /* 0x000fc800078e4804 */
[----:B------:R-:W-:Y:S01]  /*138f0*/  LOP3.LUT R4, R4, 0x7f800000, RZ, 0xfc, !PT ;  /* 0x7f80000004047812 */ /* 0x000fe200078efcff */
[----:B------:R-:W-:Y:S06]  /*13900*/  BRA `(.L_x_2274) ;  /* 0x0000000000147947 */ /* 0x000fec0003800000 */
.L_x_2268:
[----:B------:R-:W-:Y:S01]  /*13910*/  LOP3.LUT R4, R133, 0x80000000, R4, 0x48, !PT ;  /* 0x8000000085047812 */ /* 0x000fe200078e4804 */
[----:B------:R-:W-:Y:S06]  /*13920*/  BRA `(.L_x_2274) ;  /* 0x00000000000c7947 */ /* 0x000fec0003800000 */
.L_x_2267:
[----:B------:R-:W0:Y:S01]  /*13930*/  MUFU.RSQ R4, -QNAN ;  /* 0xffc0000000047908 */ /* 0x000e220000001400 */
[----:B------:R-:W-:Y:S05]  /*13940*/  BRA `(.L_x_2274) ;  /* 0x0000000000047947 */ /* 0x000fea0003800000 */
.L_x_2266:
[----:B------:R-:W-:-:S07]  /*13950*/  FADD.FTZ R4, R4, R128 ;  /* 0x0000008004047221 */ /* 0x000fce0000010000 */
.L_x_2274:
[----:B------:R-:W-:Y:S05]  /*13960*/  BSYNC.RECONVERGENT B0 ;  /* 0x0000000000007941 */ /* 0x000fea0003800200 */
.L_x_2264:
[----:B------:R-:W-:-:S04]  /*13970*/  HFMA2 R9, -RZ, RZ, 0, 0 ;  /* 0x00000000ff097431 */ /* 0x000fc800000001ff */
[----:B0-----:R-:W-:Y:S05]  /*13980*/  RET.REL.NODEC R8 `(_ZN18transformer_engine34scaled_masked_softmax_warp_forwardI13__nv_bfloat16S1_fLi12EEEvPT0_PKT_PKhT1_iii) ;  /* 0xfffffec4089c7950 */ /* 0x001fea0003c3ffff */
.L_x_2275:
        /* <DEDUP_REMOVED lines=15> */
.L_x_11248:


//--------------------- .text._ZN18transformer_engine34scaled_masked_softmax_warp_forwardI13__nv_bfloat16S1_fLi11EEEvPT0_PKT_PKhT1_iii --------------------------
	.section	.text._ZN18transformer_engine34scaled_masked_softmax_warp_forwardI13__nv_bfloat16S1_fLi11EEEvPT0_PKT_PKhT1_iii,"ax",@progbits
	.align	128
        .global         _ZN18transformer_engine34scaled_masked_softmax_warp_forwardI13__nv_bfloat16S1_fLi11EEEvPT0_PKT_PKhT1_iii
        .type           _ZN18transformer_engine34scaled_masked_softmax_warp_forwardI13__nv_bfloat16S1_fLi11EEEvPT0_PKT_PKhT1_iii,@function
        .size           _ZN18transformer_engine34scaled_masked_softmax_warp_forwardI13__nv_bfloat16S1_fLi11EEEvPT0_PKT_PKhT1_iii,(.L_x_11249 - _ZN18transformer_engine34scaled_masked_softmax_warp_forwardI13__nv_bfloat16S1_fLi11EEEvPT0_PKT_PKhT1_iii)
        .other          _ZN18transformer_engine34scaled_masked_softmax_warp_forwardI13__nv_bfloat16S1_fLi11EEEvPT0_PKT_PKhT1_iii,@"STO_CUDA_ENTRY STV_DEFAULT"
_ZN18transformer_engine34scaled_masked_softmax_warp_forwardI13__nv_bfloat16S1_fLi11EEEvPT0_PKT_PKhT1_iii:
.text._ZN18transformer_engine34scaled_masked_softmax_warp_forwardI13__nv_bfloat16S1_fLi11EEEvPT0_PKT_PKhT1_iii:
[----:B------:R-:W-:Y:S01]  /*0000*/  LDC R1, c[0x0][0x37c] ;  /* 0x0000df00ff017b82 */ /* 0x000fe20000000800 */
[----:B------:R-:W0:Y:S01]  /*0010*/  S2R R0, SR_CTAID.Y ;  /* 0x0000000000007919 */ /* 0x000e220000002600 */
[----:B------:R-:W1:Y:S06]  /*0020*/  LDCU UR4, c[0x0][0x364] ;  /* 0x00006c80ff0477ac */ /* 0x000e6c0008000800 */
[----:B------:R-:W2:Y:S01]  /*0030*/  LDC.64 R2, c[0x0][0x3a0] ;  /* 0x0000e800ff027b82 */ /* 0x000ea20000000a00 */
[----:B------:R-:W-:Y:S01]  /*0040*/  HFMA2 R45, -RZ, RZ, 0, 0 ;  /* 0x00000000ff2d7431 */ /* 0x000fe200000001ff */
[----:B------:R-:W0:Y:S01]  /*0050*/  S2R R6, SR_CTAID.Z ;  /* 0x0000000000067919 */ /* 0x000e220000002700 */
[----:B------:R-:W3:Y:S01]  /*0060*/  LDCU UR5, c[0x0][0x39c] ;  /* 0x00007380ff0577ac */ /* 0x000ee20008000800 */
[----:B------:R-:W-:Y:S01]  /*0070*/  BSSY.RECONVERGENT B0, `(.L_x_2276) ;  /* 0x0000044000007945 */ /* 0x000fe20003800200 */
[----:B------:R-:W-:Y:S01]  /*0080*/  MOV R75, 0xff800000 ;  /* 0xff800000004b7802 */ /* 0x000fe20000000f00 */
[----:B------:R-:W4:Y:S01]  /*0090*/  S2R R7, SR_CTAID.X ;  /* 0x0000000000077919 */ /* 0x000f220000002500 */
[----:B------:R-:W5:Y:S01]  /*00a0*/  LDCU.64 UR6, c[0x0][0x388] ;  /* 0x00007100ff0677ac */ /* 0x000f620008000a00 */
        /* <DEDUP_REMOVED lines=10> */
[----:B0-----:R-:W-:Y:S01]  /*0150*/  IMAD R0, R5, R6, R0 ;  /* 0x0000000605007224 */ /* 0x001fe200078e0200 */
[----:B-1----:R-:W-:-:S03]  /*0160*/  SHF.L.U32 R44, R44, 0x2, RZ ;  /* 0x000000022c2c7819 */ /* 0x002fc600000006ff */
        /* <DEDUP_REMOVED lines=10> */
[----:B------:R-:W0:Y:S01]  /*0210*/  LDCU.64 UR4, c[0x0][0x358] ;  /* 0x00006b00ff0477ac */ /* 0x000e220008000a00 */
[----:B------:R-:W-:Y:S01]  /*0220*/  IADD3 R9, PT, PT, R44, 0x100, RZ ;  /* 0x000001002c097810 */ /* 0x000fe20007ffe0ff */
[----:B------:R-:W-:Y:S01]  /*0230*/  IMAD.WIDE.U32 R76, R7, R2, R44 ;  /* 0x00000002074c7225 */ /* 0x000fe200078e002c */
[----:B------:R-:W-:-:S02]  /*0240*/  ISETP.GT.AND P0, PT, R3, RZ, !P0 ;  /* 0x000000ff0300720c */ /* 0x000fc40004704270 */
[----:B------:R-:W-:Y:S01]  /*0250*/  IADD3 R47, PT, PT, R5, R47, RZ ;  /* 0x0000002f052f7210 */ /* 0x000fe20007ffe0ff */
[----:B------:R-:W-:Y:S01]  /*0260*/  IMAD R7, R7, R10, R77 ;  /* 0x0000000a07077224 */ /* 0x000fe200078e024d */
[C---:B------:R-:W-:Y:S02]  /*0270*/  SHF.L.U32 R46, R4.reuse, 0x1, RZ ;  /* 0x00000001042e7819 */ /* 0x040fe400000006ff */
[----:B------:R-:W-:Y:S02]  /*0280*/  SHF.L.U64.HI R47, R4, 0x1, R47 ;  /* 0x00000001042f7819 */ /* 0x000fe4000001022f */
[----:B-----5:R-:W-:Y:S02]  /*0290*/  IADD3 R76, P2, PT, R76, UR8, RZ ;  /* 0x000000084c4c7c10 */ /* 0x020fe4000ff5e0ff */
[----:B------:R-:W-:Y:S02]  /*02a0*/  IADD3 R82, P1, PT, R46, UR6, RZ ;  /* 0x000000062e527c10 */ /* 0x000fe4000ff3e0ff */
[----:B------:R-:W-:-:S02]  /*02b0*/  IADD3.X R77, PT, PT, R7, UR9, RZ, P2, !PT ;  /* 0x00000009074d7c10 */ /* 0x000fc400097fe4ff */
[----:B------:R-:W-:Y:S02]  /*02c0*/  IADD3.X R83, PT, PT, R47, UR7, RZ, P1, !PT ;  /* 0x000000072f537c10 */ /* 0x000fe40008ffe4ff */
[----:B------:R-:W-:Y:S01]  /*02d0*/  ISETP.LT.OR P2, PT, R3, 0x1, P3 ;  /* 0x000000010300780c */ /* 0x000fe20001f41670 */
[----:B0-----:R-:W-:-:S12]  /*02e0*/  @!P0 BRA `(.L_x_2277) ;  /* 0x0000000000708947 */ /* 0x001fd80003800000 */
        /* <DEDUP_REMOVED lines=28> */
.L_x_2277:
[----:B------:R-:W-:Y:S05]  /*04b0*/  BSYNC.RECONVERGENT B0 ;  /* 0x0000000000007941 */ /* 0x000fea0003800200 */
.L_x_2276:
        /* <DEDUP_REMOVED lines=36> */
.L_x_2279:
[----:B------:R-:W-:Y:S05]  /*0700*/  BSYNC.RECONVERGENT B0 ;  /* 0x0000000000007941 */ /* 0x000fea0003800200 */
.L_x_2278:
        /* <DEDUP_REMOVED lines=15> */
[C---:B--2---:R-:W-:Y:S02]  /*0800*/  LOP3.LUT R6, R0.reuse, 0xff, RZ, 0xc0, !PT ;  /* 0x000000ff00067812 */ /* 0x044fe400078ec0ff */
[----:B------:R-:W-:-:S02]  /*0810*/  LOP3.LUT R7, R0, 0xff00, RZ, 0xc0, !PT ;  /* 0x0000ff0000077812 */ /* 0x000fc400078ec0ff */
[C---:B------:R-:W-:Y:S02]  /*0820*/  LOP3.LUT R8, R0.reuse, 0xff0000, RZ, 0xc0, !PT ;  /* 0x00ff000000087812 */ /* 0x040fe400078ec0ff */
[----:B------:R-:W-:Y:S02]  /*0830*/  LOP3.LUT R0, R0, 0xff000000, RZ, 0xc0, !PT ;  /* 0xff00000000007812 */ /* 0x000fe400078ec0ff */
[----:B------:R-:W-:Y:S02]  /*0840*/  ISETP.NE.AND P2, PT, R6, 0x1, PT ;  /* 0x000000010600780c */ /* 0x000fe40003f45270 */
[----:B------:R-:W-:Y:S02]  /*0850*/  ISETP.NE.AND P4, PT, R7, 0x100, PT ;  /* 0x000001000700780c */ /* 0x000fe40003f85270 */
        /* <DEDUP_REMOVED lines=17> */
.L_x_2281:
[----:B------:R-:W-:Y:S05]  /*0970*/  BSYNC.RECONVERGENT B0 ;  /* 0x0000000000007941 */ /* 0x000fea0003800200 */
.L_x_2280:
        /* <DEDUP_REMOVED lines=36> */
.L_x_2283:
[----:B------:R-:W-:Y:S05]  /*0bc0*/  BSYNC.RECONVERGENT B0 ;  /* 0x0000000000007941 */ /* 0x000fea0003800200 */
.L_x_2282:
        /* <DEDUP_REMOVED lines=38> */
.L_x_2285:
[----:B------:R-:W-:Y:S05]  /*0e30*/  BSYNC.RECONVERGENT B0 ;  /* 0x0000000000007941 */ /* 0x000fea0003800200 */
.L_x_2284:
        /* <DEDUP_REMOVED lines=36> */
.L_x_2287:
[----:B------:R-:W-:Y:S05]  /*1080*/  BSYNC.RECONVERGENT B0 ;  /* 0x0000000000007941 */ /* 0x000fea0003800200 */
.L_x_2286:
        /* <DEDUP_REMOVED lines=38> */
.L_x_2289:
[----:B------:R-:W-:Y:S05]  /*12f0*/  BSYNC.RECONVERGENT B0 ;  /* 0x0000000000007941 */ /* 0x000fea0003800200 */
.L_x_2288:
        /* <DEDUP_REMOVED lines=36> */
.L_x_2291:
[----:B------:R-:W-:Y:S05]  /*1540*/  BSYNC.RECONVERGENT B0 ;  /* 0x0000000000007941 */ /* 0x000fea0003800200 */
.L_x_2290:
        /* <DEDUP_REMOVED lines=38> */
.L_x_2293:
[----:B------:R-:W-:Y:S05]  /*17b0*/  BSYNC.RECONVERGENT B0 ;  /* 0x0000000000007941 */ /* 0x000fea0003800200 */
.L_x_2292:
        /* <DEDUP_REMOVED lines=36> */
.L_x_2295:
[----:B------:R-:W-:Y:S05]  /*1a00*/  BSYNC.RECONVERGENT B0 ;  /* 0x0000000000007941 */ /* 0x000fea0003800200 */
.L_x_2294:
        /* <DEDUP_REMOVED lines=37> */
.L_x_2297:
[----:B------:R-:W-:Y:S05]  /*1c60*/  BSYNC.RECONVERGENT B0 ;  /* 0x0000000000007941 */ /* 0x000fea0003800200 */
.L_x_2296:
        /* <DEDUP_REMOVED lines=36> */
.L_x_2299:
[----:B------:R-:W-:Y:S05]  /*1eb0*/  BSYNC.RECONVERGENT B0 ;  /* 0x0000000000007941 */ /* 0x000fea0003800200 */
.L_x_2298:
        /* <DEDUP_REMOVED lines=11> */
[----:B------:R-:W-:Y:S02]  /*1f70*/  MOV R18, 0xc61c4000 ;  /* 0xc61c400000127802 */ /* 0x000fe40000000f00 */
        /* <DEDUP_REMOVED lines=15> */
[----:B------:R-:W-:Y:S01]  /*2070*/  HFMA2 R5, -RZ, RZ, -6.109375, 2 ;  /* 0xc61c4000ff057431 */ /* 0x000fe200000001ff */
[----:B------:R-:W-:-:S02]  /*2080*/  @P4 SHF.L.U32 R4, R4, 0x10, RZ ;  /* 0x0000001004044819 */ /* 0x000fc400000006ff */
[----:B------:R-:W-:-:S04]  /*2090*/  @P6 SHF.L.U32 R7, R7, 0x10, RZ ;  /* 0x0000001007076819 */ /* 0x000fc800000006ff */
[----:B------:R-:W2:Y:S08]  /*20a0*/  @P5 LDC R11, c[0x0][0x398] ;  /* 0x0000e600ff0b5b82 */ /* 0x000eb00000000800 */
[----:B------:R-:W3:Y:S01]  /*20b0*/  @P6 LDC R10, c[0x0][0x398] ;  /* 0x0000e600ff0a6b82 */ /* 0x000ee20000000800 */
[----:B0-----:R-:W-:Y:S01]  /*20c0*/  @P1 FMUL R19, R3, R8 ;  /* 0x0000000803131220 */ /* 0x001fe20000400000 */
[----:B-1----:R-:W-:Y:S01]  /*20d0*/  @P4 FMUL R18, R4, R9 ;  /* 0x0000000904124220 */ /* 0x002fe20000400000 */
[----:B--2---:R-:W-:Y:S01]  /*20e0*/  @P5 FMUL R5, R6, R11 ;  /* 0x0000000b06055220 */ /* 0x004fe20000400000 */
[----:B---3--:R-:W-:-:S07]  /*20f0*/  @P6 FMUL R16, R7, R10 ;  /* 0x0000000a07106220 */ /* 0x008fce0000400000 */
.L_x_2301:
[----:B------:R-:W-:Y:S05]  /*2100*/  BSYNC.RECONVERGENT B0 ;  /* 0x0000000000007941 */ /* 0x000fea0003800200 */
.L_x_2300:
        /* <DEDUP_REMOVED lines=37> */
.L_x_2303:
[----:B------:R-:W-:Y:S05]  /*2360*/  BSYNC.RECONVERGENT B0 ;  /* 0x0000000000007941 */ /* 0x000fea0003800200 */
.L_x_2302:
        /* <DEDUP_REMOVED lines=18> */
[----:B------:R-:W-:Y:S02]  /*2490*/  ISETP.NE.AND P1, PT, R7, 0x1, PT ;  /* 0x000000010700780c */ /* 0x000fe40003f25270 */
[C---:B------:R-:W-:Y:S02]  /*24a0*/  LOP3.LUT R7, R4.reuse, 0xff00, RZ, 0xc0, !PT ;  /* 0x0000ff0004077812 */ /* 0x040fe400078ec0ff */
[----:B------:R-:W-:Y:S02]  /*24b0*/  LOP3.LUT R4, R4, 0xff000000, RZ, 0xc0, !PT ;  /* 0xff00000004047812 */ /* 0x000fe400078ec0ff */
[----:B------:R-:W-:Y:S02]  /*24c0*/  ISETP.NE.AND P4, PT, R7, 0x100, PT ;  /* 0x000001000700780c */ /* 0x000fe40003f85270 */
[----:B------:R-:W-:Y:S02]  /*24d0*/  ISETP.NE.AND P5, PT, R8, 0x10000, PT ;  /* 0x000100000800780c */ /* 0x000fe40003fa5270 */
[----:B------:R-:W-:-:S02]  /*24e0*/  ISETP.NE.AND P6, PT, R4, 0x1000000, PT ;  /* 0x010000000400780c */ /* 0x000fc40003fc5270 */
[----:B------:R-:W-:Y:S01]  /*24f0*/  MOV R8, 0xc61c4000 ;  /* 0xc61c400000087802 */ /* 0x000fe20000000f00 */
[----:B------:R-:W0:Y:S01]  /*2500*/  @P1 LDC R7, c[0x0][0x398] ;  /* 0x0000e600ff071b82 */ /* 0x000e220000000800 */
[----:B---3--:R-:W-:-:S05]  /*2510*/  @P1 SHF.L.U32 R4, R2, 0x10, RZ ;  /* 0x0000001002041819 */ /* 0x008fca00000006ff */
[----:B------:R-:W-:Y:S02]  /*2520*/  @P4 PRMT R2, R2, 0x7632, R2 ;  /* 0x0000763202024816 */ /* 0x000fe40000000002 */
[----:B------:R-:W1:Y:S02]  /*2530*/  @P4 LDC R81, c[0x0][0x398] ;  /* 0x0000e600ff514b82 */ /* 0x000e640000000800 */
[----:B------:R-:W-:-:S06]  /*2540*/  @P4 SHF.L.U32 R2, R2, 0x10, RZ ;  /* 0x0000001002024819 */ /* 0x000fcc00000006ff */
[----:B------:R-:W2:Y:S08]  /*2550*/  @P5 LDC R85, c[0x0][0x398] ;  /* 0x0000e600ff555b82 */ /* 0x000eb00000000800 */
[----:B------:R-:W3:Y:S01]  /*2560*/  @P6 LDC R84, c[0x0][0x398] ;  /* 0x0000e600ff546b82 */ /* 0x000ee20000000800 */
[----:B0-----:R-:W-:Y:S01]  /*2570*/  @P1 FMUL R11, R4, R7 ;  /* 0x00000007040b1220 */ /* 0x001fe20000400000 */
[C---:B------:R-:W-:Y:S01]  /*2580*/  @P5 SHF.L.U32 R4, R3.reuse, 0x10, RZ ;  /* 0x0000001003045819 */ /* 0x040fe200000006ff */
[----:B------:R-:W-:Y:S01]  /*2590*/  HFMA2 R7, -RZ, RZ, -6.109375, 2 ;  /* 0xc61c4000ff077431 */ /* 0x000fe200000001ff */
[----:B------:R-:W-:-:S04]  /*25a0*/  @P6 PRMT R3, R3, 0x7632, R3 ;  /* 0x0000763203036816 */ /* 0x000fc80000000003 */
[----:B------:R-:W-:Y:S01]  /*25b0*/  @P6 SHF.L.U32 R3, R3, 0x10, RZ ;  /* 0x0000001003036819 */ /* 0x000fe200000006ff */
[----:B-1----:R-:W-:Y:S01]  /*25c0*/  @P4 FMUL R10, R2, R81 ;  /* 0x00000051020a4220 */ /* 0x002fe20000400000 */
[----:B--2---:R-:W-:-:S03]  /*25d0*/  @P5 FMUL R7, R4, R85 ;  /* 0x0000005504075220 */ /* 0x004fc60000400000 */
[----:B---3--:R-:W-:-:S07]  /*25e0*/  @P6 FMUL R8, R3, R84 ;  /* 0x0000005403086220 */ /* 0x008fce0000400000 */
.L_x_2305:
[----:B------:R-:W-:Y:S05]  /*25f0*/  BSYNC.RECONVERGENT B0 ;  /* 0x0000000000007941 */ /* 0x000fea0003800200 */
.L_x_2304:
[----:B------:R-:W-:Y:S04]  /*2600*/  BSSY.RECONVERGENT B0, `(.L_x_2306) ;  /* 0x000001e000007945 */ /* 0x000fe80003800200 */
        /* <DEDUP_REMOVED lines=8> */
[----:B------:R-:W-:Y:S02]  /*2690*/  ISETP.NE.AND P1, PT, R4, 0x1, PT ;  /* 0x000000010400780c */ /* 0x000fe40003f25270 */
[----:B------:R-:W-:Y:S01]  /*26a0*/  ISETP.NE.AND P2, PT, R6, 0x100, PT ;  /* 0x000001000600780c */ /* 0x000fe20003f45270 */
[----:B------:R-:W-:Y:S01]  /*26b0*/  HFMA2 R6, -RZ, RZ, -6.109375, 2 ;  /* 0xc61c4000ff067431 */ /* 0x000fe200000001ff */
        /* <DEDUP_REMOVED lines=18> */
.L_x_2307:
[----:B------:R-:W-:Y:S05]  /*27e0*/  BSYNC.RECONVERGENT B0 ;  /* 0x0000000000007941 */ /* 0x000fea0003800200 */
.L_x_2306:
        /* <DEDUP_REMOVED lines=131> */
[----:B------:R-:W-:Y:S02]  /*3020*/  FSEL R77, R77, R2, !P1 ;  /* 0x000000024d4d7208 */ /* 0x000fe40004800000 */
[----:B------:R-:W-:-:S03]  /*3030*/  MOV R2, 0x437c0000 ;  /* 0x437c000000027802 */ /* 0x000fc60000000f00 */
[----:B------:R-:W0:Y:S02]  /*3040*/  SHFL.BFLY PT, R4, R77, 0x4, 0x1f ;  /* 0x0c801f004d047f89 */ /* 0x000e2400000e0000 */
[----:B0-----:R-:W-:-:S04]  /*3050*/  FSETP.GEU.AND P1, PT, R77, R4, PT ;  /* 0x000000044d00720b */ /* 0x001fc80003f2e000 */
[----:B------:R-:W-:Y:S01]  /*3060*/  FSEL R76, R4, R77, !P1 ;  /* 0x0000004d044c7208 */ /* 0x000fe20004800000 */
[----:B------:R-:W-:-:S04]  /*3070*/  HFMA2 R4, -RZ, RZ, 0.96630859375, -0.0022525787353515625 ;  /* 0x3bbb989dff047431 */ /* 0x000fc800000001ff */
[----:B------:R-:W0:Y:S02]  /*3080*/  SHFL.BFLY PT, R81, R76, 0x2, 0x1f ;  /* 0x0c401f004c517f89 */ /* 0x000e2400000e0000 */
[----:B0-----:R-:W-:-:S04]  /*3090*/  FSETP.GEU.AND P1, PT, R76, R81, PT ;  /* 0x000000514c00720b */ /* 0x001fc80003f2e000 */
[----:B------:R-:W-:-:S05]  /*30a0*/  FSEL R82, R81, R76, !P1 ;  /* 0x0000004c51527208 */ /* 0x000fca0004800000 */
[----:B------:R-:W0:Y:S02]  /*30b0*/  SHFL.BFLY PT, R3, R82, 0x1, 0x1f ;  /* 0x0c201f0052037f89 */ /* 0x000e2400000e0000 */
[----:B0-----:R-:W-:-:S04]  /*30c0*/  FSETP.GEU.AND P1, PT, R82, R3, PT ;  /* 0x000000035200720b */ /* 0x001fc80003f2e000 */
[----:B------:R-:W-:-:S05]  /*30d0*/  FSEL R3, R3, R82, !P1 ;  /* 0x0000005203037208 */ /* 0x000fca0004800000 */
[C---:B------:R-:W-:Y:S01]  /*30e0*/  FADD R83, -R3.reuse, R80 ;  /* 0x0000005003537221 */ /* 0x040fe20000000100 */
[C---:B------:R-:W-:Y:S01]  /*30f0*/  FADD R79, -R3.reuse, R79 ;  /* 0x0000004f034f7221 */ /* 0x040fe20000000100 */
[C---:B------:R-:W-:Y:S01]  /*3100*/  FADD R75, -R3.reuse, R75 ;  /* 0x0000004b034b7221 */ /* 0x040fe20000000100 */
[----:B------:R-:W-:Y:S01]  /*3110*/  FADD R81, -R3, R78 ;  /* 0x0000004e03517221 */ /* 0x000fe20000000100 */
[-C--:B------:R-:W-:Y:S01]  /*3120*/  FFMA.SAT R77, R83, R4.reuse, 0.5 ;  /* 0x3f000000534d7423 */ /* 0x080fe20000002004 */
[----:B------:R-:W-:Y:S01]  /*3130*/  FADD R71, -R3, R71 ;  /* 0x0000004703477221 */ /* 0x000fe20000000100 */
[-C--:B------:R-:W-:Y:S01]  /*3140*/  FFMA.SAT R85, R75, R4.reuse, 0.5 ;  /* 0x3f0000004b557423 */ /* 0x080fe20000002004 */
[----:B------:R-:W-:Y:S01]  /*3150*/  FFMA.SAT R89, R81, R4, 0.5 ;  /* 0x3f00000051597423 */ /* 0x000fe20000002004 */
[----:B------:R-:W-:Y:S01]  /*3160*/  FFMA.RM R90, R77, R2, 12582913 ;  /* 0x4b4000014d5a7423 */ /* 0x000fe20000004002 */
[----:B------:R-:W-:Y:S01]  /*3170*/  FFMA.SAT R77, R79, R4, 0.5 ;  /* 0x3f0000004f4d7423 */ /* 0x000fe20000002004 */
[-C--:B------:R-:W-:Y:S01]  /*3180*/  FFMA.RM R84, R85, R2.reuse, 12582913 ;  /* 0x4b40000155547423 */ /* 0x080fe20000004002 */
[-C--:B------:R-:W-:Y:S01]  /*3190*/  FFMA.RM R89, R89, R2.reuse, 12582913 ;  /* 0x4b40000159597423 */ /* 0x080fe20000004002 */
[----:B------:R-:W-:Y:S01]  /*31a0*/  FADD R76, R90, -12583039 ;  /* 0xcb40007f5a4c7421 */ /* 0x000fe20000000000 */
[----:B------:R-:W-:Y:S01]  /*31b0*/  FFMA.RM R80, R77, R2, 12582913 ;  /* 0x4b4000014d507423 */ /* 0x000fe20000004002 */
[C---:B------:R-:W-:Y:S01]  /*31c0*/  FADD R69, -R3.reuse, R69 ;  /* 0x0000004503457221 */ /* 0x040fe20000000100 */
[----:B------:R-:W-:Y:S01]  /*31d0*/  FADD R91, -R3, R66 ;  /* 0x00000042035b7221 */ /* 0x000fe20000000100 */
[----:B------:R-:W-:Y:S01]  /*31e0*/  FFMA R76, R83, 1.4426950216293334961, -R76 ;  /* 0x3fb8aa3b534c7823 */ /* 0x000fe2000000084c */
[C---:B------:R-:W-:Y:S01]  /*31f0*/  FADD R78, R80.reuse, -12583039 ;  /* 0xcb40007f504e7421 */ /* 0x040fe20000000000 */
[----:B------:R-:W-:-:S02]  /*3200*/  SHF.L.U32 R93, R80, 0x17, RZ ;  /* 0x00000017505d7819 */ /* 0x000fc400000006ff */
[----:B------:R-:W-:Y:S01]  /*3210*/  FFMA R77, R83, 1.925963033500011079e-08, R76 ;  /* 0x32a57060534d7823 */ /* 0x000fe2000000004c */
[----:B------:R-:W-:Y:S01]  /*3220*/  FFMA R78, R79, 1.4426950216293334961, -R78 ;  /* 0x3fb8aa3b4f4e7823 */ /* 0x000fe2000000084e */
[----:B------:R-:W-:Y:S01]  /*3230*/  FADD R83, -R3, R73 ;  /* 0x0000004903537221 */ /* 0x000fe20000000100 */
[----:B------:R-:W-:Y:S01]  /*3240*/  FADD R76, R89, -12583039 ;  /* 0xcb40007f594c7421 */ /* 0x000fe20000000000 */
[----:B------:R0:W1:Y:S01]  /*3250*/  MUFU.EX2 R66, R77 ;  /* 0x0000004d00427308 */ /* 0x0000620000000800 */
[----:B------:R-:W-:Y:S01]  /*3260*/  FFMA R85, R79, 1.925963033500011079e-08, R78 ;  /* 0x32a570604f557823 */ /* 0x000fe2000000004e */
[----:B------:R-:W-:Y:S01]  /*3270*/  FADD R78, R84, -12583039 ;  /* 0xcb40007f544e7421 */ /* 0x000fe20000000000 */
[----:B------:R-:W-:Y:S01]  /*3280*/  FFMA.SAT R73, R83, R4, 0.5 ;  /* 0x3f00000053497423 */ /* 0x000fe20000002004 */
[----:B------:R-:W-:Y:S01]  /*3290*/  FADD R79, -R3, R74 ;  /* 0x0000004a034f7221 */ /* 0x000fe20000000100 */
[----:B------:R-:W-:Y:S01]  /*32a0*/  FFMA R76, R81, 1.4426950216293334961, -R76 ;  /* 0x3fb8aa3b514c7823 */ /* 0x000fe2000000084c */
[----:B------:R-:W-:Y:S01]  /*32b0*/  FFMA R78, R75, 1.4426950216293334961, -R78 ;  /* 0x3fb8aa3b4b4e7823 */ /* 0x000fe2000000084e */
[----:B------:R-:W-:-:S02]  /*32c0*/  FFMA.RM R73, R73, R2, 12582913 ;  /* 0x4b40000149497423 */ /* 0x000fc40000004002 */
[----:B------:R-:W-:Y:S01]  /*32d0*/  FFMA R86, R81, 1.925963033500011079e-08, R76 ;  /* 0x32a5706051567823 */ /* 0x000fe2000000004c */
[----:B------:R-:W-:Y:S01]  /*32e0*/  FFMA R87, R75, 1.925963033500011079e-08, R78 ;  /* 0x32a570604b577823 */ /* 0x000fe2000000004e */
[----:B------:R-:W-:Y:S01]  /*32f0*/  FADD R74, R73, -12583039 ;  /* 0xcb40007f494a7421 */ /* 0x000fe20000000000 */
[----:B------:R-:W-:Y:S01]  /*3300*/  FFMA.SAT R75, R79, R4, 0.5 ;  /* 0x3f0000004f4b7423 */ /* 0x000fe20000002004 */
[----:B------:R-:W-:Y:S01]  /*3310*/  FADD R81, -R3, R72 ;  /* 0x0000004803517221 */ /* 0x000fe20000000100 */
[----:B------:R-:W-:Y:S01]  /*3320*/  SHF.L.U32 R73, R73, 0x17, RZ ;  /* 0x0000001749497819 */ /* 0x000fe200000006ff */
[----:B------:R-:W-:Y:S01]  /*3330*/  FFMA R88, R83, 1.4426950216293334961, -R74 ;  /* 0x3fb8aa3b53587823 */ /* 0x000fe2000000084a */
[----:B------:R-:W-:Y:S01]  /*3340*/  FFMA.RM R74, R75, R2, 12582913 ;  /* 0x4b4000014b4a7423 */ /* 0x000fe20000004002 */
[----:B------:R-:W-:Y:S02]  /*3350*/  FFMA.SAT R75, R81, R4, 0.5 ;  /* 0x3f000000514b7423 */ /* 0x000fe40000002004 */
[----:B------:R-:W-:Y:S01]  /*3360*/  FFMA R88, R83, 1.925963033500011079e-08, R88 ;  /* 0x32a5706053587823 */ /* 0x000fe20000000058 */
[----:B------:R-:W-:Y:S01]  /*3370*/  FADD R76, R74, -12583039 ;  /* 0xcb40007f4a4c7421 */ /* 0x000fe20000000000 */
[----:B------:R-:W-:-:S03]  /*3380*/  FFMA.RM R75, R75, R2, 12582913 ;  /* 0x4b4000014b4b7423 */ /* 0x000fc60000004002 */
[----:B------:R-:W-:Y:S01]  /*3390*/  FFMA R76, R79, 1.4426950216293334961, -R76 ;  /* 0x3fb8aa3b4f4c7823 */ /* 0x000fe2000000084c */
[C---:B------:R-:W-:Y:S01]  /*33a0*/  FADD R72, R75.reuse, -12583039 ;  /* 0xcb40007f4b487421 */ /* 0x040fe20000000000 */
[----:B------:R-:W-:Y:S02]  /*33b0*/  SHF.L.U32 R75, R75, 0x17, RZ ;  /* 0x000000174b4b7819 */ /* 0x000fe400000006ff */
[----:B------:R-:W-:Y:S01]  /*33c0*/  FFMA R83, R79, 1.925963033500011079e-08, R76 ;  /* 0x32a570604f537823 */ /* 0x000fe2000000004c */
[----:B------:R-:W-:Y:S01]  /*33d0*/  FFMA.SAT R79, R71, R4, 0.5 ;  /* 0x3f000000474f7423 */ /* 0x000fe20000002004 */
[----:B------:R-:W-:-:S03]  /*33e0*/  FFMA R72, R81, 1.4426950216293334961, -R72 ;  /* 0x3fb8aa3b51487823 */ /* 0x000fc60000000848 */
[----:B------:R-:W-:Y:S01]  /*33f0*/  FFMA.RM R76, R79, R2, 12582913 ;  /* 0x4b4000014f4c7423 */ /* 0x000fe20000004002 */
[----:B------:R-:W-:Y:S01]  /*3400*/  FFMA R82, R81, 1.925963033500011079e-08, R72 ;  /* 0x32a5706051527823 */ /* 0x000fe20000000048 */
[----:B------:R-:W-:Y:S02]  /*3410*/  FADD R79, -R3, R70 ;  /* 0x00000046034f7221 */ /* 0x000fe40000000100 */
[----:B------:R-:W-:-:S04]  /*3420*/  FADD R72, R76, -12583039 ;  /* 0xcb40007f4c487421 */ /* 0x000fc80000000000 */
[----:B------:R-:W-:-:S04]  /*3430*/  FFMA R72, R71, 1.4426950216293334961, -R72 ;  /* 0x3fb8aa3b47487823 */ /* 0x000fc80000000848 */
[----:B------:R-:W-:Y:S01]  /*3440*/  FFMA R81, R71, 1.925963033500011079e-08, R72 ;  /* 0x32a5706047517823 */ /* 0x000fe20000000048 */
[----:B------:R-:W-:-:S04]  /*3450*/  FFMA.SAT R71, R79, R4, 0.5 ;  /* 0x3f0000004f477423 */ /* 0x000fc80000002004 */
[----:B------:R-:W-:Y:S01]  /*3460*/  FFMA.RM R72, R71, R2, 12582913 ;  /* 0x4b40000147487423 */ /* 0x000fe20000004002 */
[----:B------:R-:W-:-:S03]  /*3470*/  FFMA.SAT R71, R69, R4, 0.5 ;  /* 0x3f00000045477423 */ /* 0x000fc60000002004 */
[----:B------:R-:W-:Y:S01]  /*3480*/  FADD R70, R72, -12583039 ;  /* 0xcb40007f48467421 */ /* 0x000fe20000000000 */
[----:B------:R-:W-:-:S03]  /*3490*/  FFMA.RM R71, R71, R2, 12582913 ;  /* 0x4b40000147477423 */ /* 0x000fc60000004002 */
[----:B------:R-:W-:-:S04]  /*34a0*/  FFMA R70, R79, 1.4426950216293334961, -R70 ;  /* 0x3fb8aa3b4f467823 */ /* 0x000fc80000000846 */
[----:B------:R-:W-:Y:S01]  /*34b0*/  FFMA R79, R79, 1.925963033500011079e-08, R70 ;  /* 0x32a570604f4f7823 */ /* 0x000fe20000000046 */
[C---:B------:R-:W-:Y:S01]  /*34c0*/  FADD R70, R71.reuse, -12583039 ;  /* 0xcb40007f47467421 */ /* 0x040fe20000000000 */
[----:B------:R-:W-:-:S03]  /*34d0*/  SHF.L.U32 R71, R71, 0x17, RZ ;  /* 0x0000001747477819 */ /* 0x000fc600000006ff */
[----:B------:R-:W-:-:S04]  /*34e0*/  FFMA R70, R69, 1.4426950216293334961, -R70 ;  /* 0x3fb8aa3b45467823 */ /* 0x000fc80000000846 */
[----:B------:R-:W-:Y:S01]  /*34f0*/  FFMA R78, R69, 1.925963033500011079e-08, R70 ;  /* 0x32a57060454e7823 */ /* 0x000fe20000000046 */
[----:B------:R-:W-:-:S04]  /*3500*/  FFMA.SAT R69, R91, R4, 0.5 ;  /* 0x3f0000005b457423 */ /* 0x000fc80000002004 */
[----:B------:R-:W-:Y:S01]  /*3510*/  FFMA.RM R70, R69, R2, 12582913 ;  /* 0x4b40000145467423 */ /* 0x000fe20000004002 */
[----:B------:R-:W-:-:S03]  /*3520*/  SHF.L.U32 R69, R90, 0x17, RZ ;  /* 0x000000175a457819 */ /* 0x000fc600000006ff */
[----:B------:R-:W-:-:S04]  /*3530*/  FADD R92, R70, -12583039 ;  /* 0xcb40007f465c7421 */ /* 0x000fc80000000000 */
[----:B------:R-:W-:-:S04]  /*3540*/  FFMA R92, R91, 1.4426950216293334961, -R92 ;  /* 0x3fb8aa3b5b5c7823 */ /* 0x000fc8000000085c */
[----:B0-----:R-:W-:Y:S01]  /*3550*/  FFMA R77, R91, 1.925963033500011079e-08, R92 ;  /* 0x32a570605b4d7823 */ /* 0x001fe2000000005c */
[----:B------:R-:W-:Y:S01]  /*3560*/  FADD R91, -R3, R0 ;  /* 0x00000000035b7221 */ /* 0x000fe20000000100 */
[----:B-1----:R-:W-:Y:S02]  /*3570*/  FMUL R0, R69, R66 ;  /* 0x0000004245007220 */ /* 0x002fe40000400000 */
[----:B------:R0:W1:Y:S01]  /*3580*/  MUFU.EX2 R66, R85 ;  /* 0x0000005500427308 */ /* 0x0000620000000800 */
[----:B------:R-:W-:-:S04]  /*3590*/  FFMA.SAT R69, R91, R4, 0.5 ;  /* 0x3f0000005b457423 */ /* 0x000fc80000002004 */
[----:B------:R-:W-:-:S04]  /*35a0*/  FFMA.RM R69, R69, R2, 12582913 ;  /* 0x4b40000145457423 */ /* 0x000fc80000004002 */
[C---:B------:R-:W-:Y:S01]  /*35b0*/  FADD R90, R69.reuse, -12583039 ;  /* 0xcb40007f455a7421 */ /* 0x040fe20000000000 */
[----:B------:R-:W-:-:S03]  /*35c0*/  SHF.L.U32 R69, R69, 0x17, RZ ;  /* 0x0000001745457819 */ /* 0x000fc600000006ff */
        /* <DEDUP_REMOVED lines=11> */
[----:B------:R-:W-:Y:S01]  /*3680*/  SHF.L.U32 R91, R89, 0x17, RZ ;  /* 0x00000017595b7819 */ /* 0x000fe200000006ff */
[----:B------:R-:W-:Y:S01]  /*3690*/  FADD R89, -R3, R51 ;  /* 0x0000003303597221 */ /* 0x000fe20000000100 */
[----:B------:R-:W0:Y:S03]  /*36a0*/  MUFU.EX2 R90, R87 ;  /* 0x00000057005a7308 */ /* 0x000e260000000800 */
[----:B-1----:R-:W-:Y:S01]  /*36b0*/  FMUL R51, R91, R66 ;  /* 0x000000425b337220 */ /* 0x002fe20000400000 */
[----:B------:R-:W-:-:S04]  /*36c0*/  FFMA.SAT R91, R89, R4, 0.5 ;  /* 0x3f000000595b7423 */ /* 0x000fc80000002004 */
[----:B------:R-:W-:Y:S01]  /*36d0*/  FFMA.RM R66, R91, R2, 12582913 ;  /* 0x4b4000015b427423 */ /* 0x000fe20000004002 */
[----:B------:R-:W-:-:S03]  /*36e0*/  SHF.L.U32 R91, R84, 0x17, RZ ;  /* 0x00000017545b7819 */ /* 0x000fc600000006ff */
[----:B------:R-:W-:-:S04]  /*36f0*/  FADD R92, R66, -12583039 ;  /* 0xcb40007f425c7421 */ /* 0x000fc80000000000 */
[----:B------:R-:W-:Y:S01]  /*3700*/  FFMA R92, R89, 1.4426950216293334961, -R92 ;  /* 0x3fb8aa3b595c7823 */ /* 0x000fe2000000085c */
[----:B0-----:R-:W-:Y:S02]  /*3710*/  FMUL R84, R91, R90 ;  /* 0x0000005a5b547220 */ /* 0x001fe40000400000 */
[----:B------:R-:W0:Y:S01]  /*3720*/  MUFU.EX2 R90, R88 ;  /* 0x00000058005a7308 */ /* 0x000e220000000800 */
[----:B------:R-:W-:Y:S01]  /*3730*/  FFMA R87, R89, 1.925963033500011079e-08, R92 ;  /* 0x32a5706059577823 */ /* 0x000fe2000000005c */
[----:B------:R-:W-:-:S04]  /*3740*/  FADD R89, -R3, R67 ;  /* 0x0000004303597221 */ /* 0x000fc80000000100 */
[----:B------:R-:W-:-:S04]  /*3750*/  FFMA.SAT R67, R89, R4, 0.5 ;  /* 0x3f00000059437423 */ /* 0x000fc80000002004 */
[----:B------:R-:W-:-:S04]  /*3760*/  FFMA.RM R67, R67, R2, 12582913 ;  /* 0x4b40000143437423 */ /* 0x000fc80000004002 */
[C---:B------:R-:W-:Y:S01]  /*3770*/  FADD R92, R67.reuse, -12583039 ;  /* 0xcb40007f435c7421 */ /* 0x040fe20000000000 */
[----:B------:R-:W-:Y:S01]  /*3780*/  SHF.L.U32 R67, R67, 0x17, RZ ;  /* 0x0000001743437819 */ /* 0x000fe200000006ff */
[----:B0-----:R-:W-:Y:S02]  /*3790*/  FMUL R73, R73, R90 ;  /* 0x0000005a49497220 */ /* 0x001fe40000400000 */
[C---:B------:R-:W-:Y:S01]  /*37a0*/  FFMA R92, R89.reuse, 1.4426950216293334961, -R92 ;  /* 0x3fb8aa3b595c7823 */ /* 0x040fe2000000085c */
[----:B------:R-:W0:Y:S03]  /*37b0*/  MUFU.EX2 R90, R83 ;  /* 0x00000053005a7308 */ /* 0x000e260000000800 */
[----:B------:R-:W-:Y:S01]  /*37c0*/  FFMA R88, R89, 1.925963033500011079e-08, R92 ;  /* 0x32a5706059587823 */ /* 0x000fe2000000005c */
[----:B------:R-:W-:-:S04]  /*37d0*/  FADD R89, -R3, R68 ;  /* 0x0000004403597221 */ /* 0x000fc80000000100 */
[----:B------:R-:W-:-:S04]  /*37e0*/  FFMA.SAT R91, R89, R4, 0.5 ;  /* 0x3f000000595b7423 */ /* 0x000fc80000002004 */
[----:B------:R-:W-:Y:S01]  /*37f0*/  FFMA.RM R68, R91, R2, 12582913 ;  /* 0x4b4000015b447423 */ /* 0x000fe20000004002 */
[----:B------:R-:W-:-:S03]  /*3800*/  SHF.L.U32 R91, R74, 0x17, RZ ;  /* 0x000000174a5b7819 */ /* 0x000fc600000006ff */
[----:B------:R-:W-:Y:S02]  /*3810*/  FADD R92, R68, -12583039 ;  /* 0xcb40007f445c7421 */ /* 0x000fe40000000000 */
        /* <DEDUP_REMOVED lines=8> */
[----:B------:R-:W-:Y:S01]  /*38a0*/  FADD R92, R64, -12583039 ;  /* 0xcb40007f405c7421 */ /* 0x000fe20000000000 */
[----:B0-----:R-:W-:Y:S02]  /*38b0*/  FMUL R75, R75, R90 ;  /* 0x0000005a4b4b7220 */ /* 0x001fe40000400000 */
[----:B------:R-:W0:Y:S01]  /*38c0*/  MUFU.EX2 R90, R81 ;  /* 0x00000051005a7308 */ /* 0x000e220000000800 */
[----:B------:R-:W-:-:S04]  /*38d0*/  FFMA R92, R89, 1.4426950216293334961, -R92 ;  /* 0x3fb8aa3b595c7823 */ /* 0x000fc8000000085c */
[----:B------:R-:W-:Y:S01]  /*38e0*/  FFMA R82, R89, 1.925963033500011079e-08, R92 ;  /* 0x32a5706059527823 */ /* 0x000fe2000000005c */
[----:B------:R-:W-:-:S04]  /*38f0*/  FADD R89, -R3, R63 ;  /* 0x0000003f03597221 */ /* 0x000fc80000000100 */
[----:B------:R-:W-:-:S04]  /*3900*/  FFMA.SAT R63, R89, R4, 0.5 ;  /* 0x3f000000593f7423 */ /* 0x000fc80000002004 */
[----:B------:R-:W-:Y:S01]  /*3910*/  FFMA.RM R63, R63, R2, 12582913 ;  /* 0x4b4000013f3f7423 */ /* 0x000fe20000004002 */
[----:B0-----:R-:W-:-:S03]  /*3920*/  FMUL R76, R91, R90 ;  /* 0x0000005a5b4c7220 */ /* 0x001fc60000400000 */
        /* <DEDUP_REMOVED lines=16> */
[----:B------:R-:W-:-:S04]  /*3a30*/  FFMA.RM R61, R61, R2, 12582913 ;  /* 0x4b4000013d3d7423 */ /* 0x000fc80000004002 */
[----:B------:R-:W-:Y:S01]  /*3a40*/  FADD R92, R61, -12583039 ;  /* 0xcb40007f3d5c7421 */ /* 0x000fe20000000000 */
[----:B0-----:R-:W-:Y:S01]  /*3a50*/  FMUL R71, R71, R90 ;  /* 0x0000005a47477220 */ /* 0x001fe20000400000 */
[----:B------:R-:W-:Y:S01]  /*3a60*/  SHF.L.U32 R61, R61, 0x17, RZ ;  /* 0x000000173d3d7819 */ /* 0x000fe200000006ff */
[----:B------:R-:W0:Y:S01]  /*3a70*/  MUFU.EX2 R90, R77 ;  /* 0x0000004d005a7308 */ /* 0x000e220000000800 */
        /* <DEDUP_REMOVED lines=23> */
[----:B------:R-:W-:Y:S01]  /*3bf0*/  SHF.L.U32 R91, R66, 0x17, RZ ;  /* 0x00000017425b7819 */ /* 0x000fe200000006ff */
[----:B0-----:R-:W-:Y:S02]  /*3c00*/  FMUL R65, R65, R90 ;  /* 0x0000005a41417220 */ /* 0x001fe40000400000 */
[----:B------:R-:W-:Y:S01]  /*3c10*/  FADD R92, R58, -12583039 ;  /* 0xcb40007f3a5c7421 */ /* 0x000fe20000000000 */
[----:B------:R-:W0:Y:S03]  /*3c20*/  MUFU.EX2 R90, R87 ;  /* 0x00000057005a7308 */ /* 0x000e260000000800 */
[----:B------:R-:W-:-:S04]  /*3c30*/  FFMA R92, R89, 1.4426950216293334961, -R92 ;  /* 0x3fb8aa3b595c7823 */ /* 0x000fc8000000085c */
[----:B------:R-:W-:Y:S01]  /*3c40*/  FFMA R86, R89, 1.925963033500011079e-08, R92 ;  /* 0x32a5706059567823 */ /* 0x000fe2000000005c */
[----:B------:R-:W-:-:S04]  /*3c50*/  FADD R89, -R3, R57 ;  /* 0x0000003903597221 */ /* 0x000fc80000000100 */
[----:B------:R-:W-:-:S04]  /*3c60*/  FFMA.SAT R57, R89, R4, 0.5 ;  /* 0x3f00000059397423 */ /* 0x000fc80000002004 */
[----:B------:R-:W-:Y:S01]  /*3c70*/  FFMA.RM R57, R57, R2, 12582913 ;  /* 0x4b40000139397423 */ /* 0x000fe20000004002 */
[----:B0-----:R-:W-:Y:S02]  /*3c80*/  FMUL R66, R91, R90 ;  /* 0x0000005a5b427220 */ /* 0x001fe40000400000 */
[----:B------:R-:W0:Y:S01]  /*3c90*/  MUFU.EX2 R90, R88 ;  /* 0x00000058005a7308 */ /* 0x000e220000000800 */
[C---:B------:R-:W-:Y:S01]  /*3ca0*/  FADD R92, R57.reuse, -12583039 ;  /* 0xcb40007f395c7421 */ /* 0x040fe20000000000 */
[----:B------:R-:W-:-:S03]  /*3cb0*/  SHF.L.U32 R57, R57, 0x17, RZ ;  /* 0x0000001739397819 */ /* 0x000fc600000006ff */
[----:B------:R-:W-:-:S04]  /*3cc0*/  FFMA R92, R89, 1.4426950216293334961, -R92 ;  /* 0x3fb8aa3b595c7823 */ /* 0x000fc8000000085c */
[----:B------:R-:W-:Y:S01]  /*3cd0*/  FFMA R87, R89, 1.925963033500011079e-08, R92 ;  /* 0x32a5706059577823 */ /* 0x000fe2000000005c */
[----:B------:R-:W-:-:S04]  /*3ce0*/  FADD R89, -R3, R56 ;  /* 0x0000003803597221 */ /* 0x000fc80000000100 */
[----:B------:R-:W-:Y:S01]  /*3cf0*/  FFMA.SAT R91, R89, R4, 0.5 ;  /* 0x3f000000595b7423 */ /* 0x000fe20000002004 */
[----:B0-----:R-:W-:-:S03]  /*3d00*/  FMUL R67, R67, R90 ;  /* 0x0000005a43437220 */ /* 0x001fc60000400000 */
[----:B------:R-:W-:Y:S01]  /*3d10*/  FFMA.RM R56, R91, R2, 12582913 ;  /* 0x4b4000015b387423 */ /* 0x000fe20000004002 */
[----:B------:R-:W0:Y:S01]  /*3d20*/  MUFU.EX2 R90, R83 ;  /* 0x00000053005a7308 */ /* 0x000e220000000800 */
[----:B------:R-:W-:Y:S02]  /*3d30*/  SHF.L.U32 R91, R68, 0x17, RZ ;  /* 0x00000017445b7819 */ /* 0x000fe400000006ff */
[----:B------:R-:W-:-:S04]  /*3d40*/  FADD R92, R56, -12583039 ;  /* 0xcb40007f385c7421 */ /* 0x000fc80000000000 */
[----:B------:R-:W-:-:S04]  /*3d50*/  FFMA R92, R89, 1.4426950216293334961, -R92 ;  /* 0x3fb8aa3b595c7823 */ /* 0x000fc8000000085c */
[----:B------:R-:W-:Y:S01]  /*3d60*/  FFMA R88, R89, 1.925963033500011079e-08, R92 ;  /* 0x32a5706059587823 */ /* 0x000fe2000000005c */
[----:B------:R-:W-:-:S04]  /*3d70*/  FADD R89, -R3, R55 ;  /* 0x0000003703597221 */ /* 0x000fc80000000100 */
[----:B------:R-:W-:Y:S01]  /*3d80*/  FFMA.SAT R55, R89, R4, 0.5 ;  /* 0x3f00000059377423 */ /* 0x000fe20000002004 */
[----:B0-----:R-:W-:Y:S02]  /*3d90*/  FMUL R68, R91, R90 ;  /* 0x0000005a5b447220 */ /* 0x001fe40000400000 */
[----:B------:R-:W0:Y:S01]  /*3da0*/  MUFU.EX2 R90, R82 ;  /* 0x00000052005a7308 */ /* 0x000e220000000800 */
[----:B------:R-:W-:-:S04]  /*3db0*/  FFMA.RM R55, R55, R2, 12582913 ;  /* 0x4b40000137377423 */ /* 0x000fc80000004002 */
[C---:B------:R-:W-:Y:S01]  /*3dc0*/  FADD R92, R55.reuse, -12583039 ;  /* 0xcb40007f375c7421 */ /* 0x040fe20000000000 */
[----:B------:R-:W-:-:S03]  /*3dd0*/  SHF.L.U32 R55, R55, 0x17, RZ ;  /* 0x0000001737377819 */ /* 0x000fc600000006ff */
[----:B------:R-:W-:-:S04]  /*3de0*/  FFMA R92, R89, 1.4426950216293334961, -R92 ;  /* 0x3fb8aa3b595c7823 */ /* 0x000fc8000000085c */
[----:B------:R-:W-:Y:S01]  /*3df0*/  FFMA R83, R89, 1.925963033500011079e-08, R92 ;  /* 0x32a5706059537823 */ /* 0x000fe2000000005c */
[----:B------:R-:W-:-:S04]  /*3e00*/  FADD R89, -R3, R54 ;  /* 0x0000003603597221 */ /* 0x000fc80000000100 */
[----:B------:R-:W-:-:S04]  /*3e10*/  FFMA.SAT R91, R89, R4, 0.5 ;  /* 0x3f000000595b7423 */ /* 0x000fc80000002004 */
[----:B------:R-:W-:Y:S01]  /*3e20*/  FFMA.RM R54, R91, R2, 12582913 ;  /* 0x4b4000015b367423 */ /* 0x000fe20000004002 */
[----:B------:R-:W-:-:S03]  /*3e30*/  SHF.L.U32 R91, R64, 0x17, RZ ;  /* 0x00000017405b7819 */ /* 0x000fc600000006ff */
[----:B------:R-:W-:Y:S02]  /*3e40*/  FADD R92, R54, -12583039 ;  /* 0xcb40007f365c7421 */ /* 0x000fe40000000000 */
[----:B0-----:R-:W-:Y:S01]  /*3e50*/  FMUL R64, R91, R90 ;  /* 0x0000005a5b407220 */ /* 0x001fe20000400000 */
[----:B------:R-:W-:Y:S01]  /*3e60*/  SHF.L.U32 R91, R62, 0x17, RZ ;  /* 0x000000173e5b7819 */ /* 0x000fe200000006ff */
        /* <DEDUP_REMOVED lines=24> */
[----:B0-----:R-:W-:Y:S01]  /*3ff0*/  FMUL R61, R61, R90 ;  /* 0x0000005a3d3d7220 */ /* 0x001fe20000400000 */
[----:B------:R-:W-:Y:S01]  /*4000*/  SHF.L.U32 R91, R60, 0x17, RZ ;  /* 0x000000173c5b7819 */ /* 0x000fe200000006ff */
[----:B------:R-:W0:Y:S01]  /*4010*/  MUFU.EX2 R90, R77 ;  /* 0x0000004d005a7308 */ /* 0x000e220000000800 */
[----:B------:R-:W-:-:S04]  /*4020*/  FADD R92, R38, -12583039 ;  /* 0xcb40007f265c7421 */ /* 0x000fc80000000000 */
[----:B------:R-:W-:-:S04]  /*4030*/  FFMA R92, R89, 1.4426950216293334961, -R92 ;  /* 0x3fb8aa3b595c7823 */ /* 0x000fc8000000085c */
[----:B------:R-:W-:Y:S01]  /*4040*/  FFMA R78, R89, 1.925963033500011079e-08, R92 ;  /* 0x32a57060594e7823 */ /* 0x000fe2000000005c */
[----:B------:R-:W-:-:S04]  /*4050*/  FADD R89, -R3, R37 ;  /* 0x0000002503597221 */ /* 0x000fc80000000100 */
[----:B------:R-:W-:Y:S01]  /*4060*/  FFMA.SAT R37, R89, R4, 0.5 ;  /* 0x3f00000059257423 */ /* 0x000fe20000002004 */
[----:B0-----:R-:W-:-:S03]  /*4070*/  FMUL R60, R91, R90 ;  /* 0x0000005a5b3c7220 */ /* 0x001fc60000400000 */
[----:B------:R-:W-:Y:S01]  /*4080*/  FFMA.RM R37, R37, R2, 12582913 ;  /* 0x4b40000125257423 */ /* 0x000fe20000004002 */
[----:B------:R-:W0:Y:S03]  /*4090*/  MUFU.EX2 R90, R85 ;  /* 0x00000055005a7308 */ /* 0x000e260000000800 */
[C---:B------:R-:W-:Y:S01]  /*40a0*/  FADD R92, R37.reuse, -12583039 ;  /* 0xcb40007f255c7421 */ /* 0x040fe20000000000 */
[----:B------:R-:W-:-:S03]  /*40b0*/  SHF.L.U32 R37, R37, 0x17, RZ ;  /* 0x0000001725257819 */ /* 0x000fc600000006ff */
[----:B------:R-:W-:-:S04]  /*40c0*/  FFMA R92, R89, 1.4426950216293334961, -R92 ;  /* 0x3fb8aa3b595c7823 */ /* 0x000fc8000000085c */
[----:B------:R-:W-:Y:S01]  /*40d0*/  FFMA R77, R89, 1.925963033500011079e-08, R92 ;  /* 0x32a57060594d7823 */ /* 0x000fe2000000005c */
[----:B------:R-:W-:-:S04]  /*40e0*/  FADD R89, -R3, R36 ;  /* 0x0000002403597221 */ /* 0x000fc80000000100 */
[----:B------:R-:W-:Y:S01]  /*40f0*/  FFMA.SAT R91, R89, R4, 0.5 ;  /* 0x3f000000595b7423 */ /* 0x000fe20000002004 */
[----:B0-----:R-:W-:Y:S02]  /*4100*/  FMUL R59, R59, R90 ;  /* 0x0000005a3b3b7220 */ /* 0x001fe40000400000 */
[----:B------:R-:W0:Y:S01]  /*4110*/  MUFU.EX2 R90, R86 ;  /* 0x00000056005a7308 */ /* 0x000e220000000800 */
[----:B------:R-:W-:Y:S01]  /*4120*/  FFMA.RM R36, R91, R2, 12582913 ;  /* 0x4b4000015b247423 */ /* 0x000fe20000004002 */
[----:B------:R-:W-:-:S03]  /*4130*/  SHF.L.U32 R91, R58, 0x17, RZ ;  /* 0x000000173a5b7819 */ /* 0x000fc600000006ff */
[----:B------:R-:W-:-:S04]  /*4140*/  FADD R92, R36, -12583039 ;  /* 0xcb40007f245c7421 */ /* 0x000fc80000000000 */
        /* <DEDUP_REMOVED lines=15> */
[----:B------:R-:W-:Y:S01]  /*4240*/  FFMA.RM R34, R91, R2, 12582913 ;  /* 0x4b4000015b227423 */ /* 0x000fe20000004002 */
[----:B------:R-:W-:-:S03]  /*4250*/  SHF.L.U32 R91, R56, 0x17, RZ ;  /* 0x00000017385b7819 */ /* 0x000fc600000006ff */
[----:B------:R-:W-:-:S04]  /*4260*/  FADD R92, R34, -12583039 ;  /* 0xcb40007f225c7421 */ /* 0x000fc80000000000 */
[----:B------:R-:W-:-:S04]  /*4270*/  FFMA R92, R89, 1.4426950216293334961, -R92 ;  /* 0x3fb8aa3b595c7823 */ /* 0x000fc8000000085c */
[----:B------:R-:W-:Y:S01]  /*4280*/  FFMA R87, R89, 1.925963033500011079e-08, R92 ;  /* 0x32a5706059577823 */ /* 0x000fe2000000005c */
[----:B------:R-:W-:Y:S01]  /*4290*/  FADD R89, -R3, R33 ;  /* 0x0000002103597221 */ /* 0x000fe20000000100 */
[----:B0-----:R-:W-:Y:S02]  /*42a0*/  FMUL R56, R91, R90 ;  /* 0x0000005a5b387220 */ /* 0x001fe40000400000 */
[----:B------:R-:W0:Y:S01]  /*42b0*/  MUFU.EX2 R90, R83 ;  /* 0x00000053005a7308 */ /* 0x000e220000000800 */
        /* <DEDUP_REMOVED lines=99> */
[C---:B------:R-:W-:Y:S01]  /*48f0*/  FADD R92, R22.reuse, -12583039 ;  /* 0xcb40007f165c7421 */ /* 0x040fe20000000000 */
[----:B------:R-:W-:Y:S01]  /*4900*/  SHF.L.U32 R22, R22, 0x17, RZ ;  /* 0x0000001716167819 */ /* 0x000fe200000006ff */
[----:B0-----:R-:W-:Y:S02]  /*4910*/  FMUL R32, R91, R90 ;  /* 0x0000005a5b207220 */ /* 0x001fe40000400000 */
[C---:B------:R-:W-:Y:S01]  /*4920*/  FFMA R92, R89.reuse, 1.4426950216293334961, -R92 ;  /* 0x3fb8aa3b595c7823 */ /* 0x040fe2000000085c */
[----:B------:R-:W0:Y:S03]  /*4930*/  MUFU.EX2 R90, R82 ;  /* 0x00000052005a7308 */ /* 0x000e260000000800 */
[----:B------:R-:W-:Y:S01]  /*4940*/  FFMA R83, R89, 1.925963033500011079e-08, R92 ;  /* 0x32a5706059537823 */ /* 0x000fe2000000005c */
[----:B------:R-:W-:-:S04]  /*4950*/  FADD R89, -R3, R21 ;  /* 0x0000001503597221 */ /* 0x000fc80000000100 */
[----:B------:R-:W-:Y:S01]  /*4960*/  FFMA.SAT R21, R89, R4, 0.5 ;  /* 0x3f00000059157423 */ /* 0x000fe20000002004 */
[----:B------:R-:W1:Y:S03]  /*4970*/  MUFU.EX2 R83, R83 ;  /* 0x0000005300537308 */ /* 0x000e660000000800 */
[----:B------:R-:W-:-:S04]  /*4980*/  FFMA.RM R21, R21, R2, 12582913 ;  /* 0x4b40000115157423 */ /* 0x000fc80000004002 */
[----:B------:R-:W-:Y:S01]  /*4990*/  FADD R92, R21, -12583039 ;  /* 0xcb40007f155c7421 */ /* 0x000fe20000000000 */
[----:B0-----:R-:W-:Y:S01]  /*49a0*/  FMUL R31, R31, R90 ;  /* 0x0000005a1f1f7220 */ /* 0x001fe20000400000 */
[----:B------:R-:W-:Y:S01]  /*49b0*/  SHF.L.U32 R21, R21, 0x17, RZ ;  /* 0x0000001715157819 */ /* 0x000fe200000006ff */
[----:B------:R-:W0:Y:S01]  /*49c0*/  MUFU.EX2 R90, R81 ;  /* 0x00000051005a7308 */ /* 0x000e220000000800 */
[----:B------:R-:W-:-:S04]  /*49d0*/  FFMA R92, R89, 1.4426950216293334961, -R92 ;  /* 0x3fb8aa3b595c7823 */ /* 0x000fc8000000085c */
[----:B------:R-:W-:Y:S01]  /*49e0*/  FFMA R82, R89, 1.925963033500011079e-08, R92 ;  /* 0x32a5706059527823 */ /* 0x000fe2000000005c */
[----:B------:R-:W-:Y:S01]  /*49f0*/  FADD R89, -R3, R20 ;  /* 0x0000001403597221 */ /* 0x000fe20000000100 */
[----:B-1----:R-:W-:-:S03]  /*4a00*/  FMUL R22, R22, R83 ;  /* 0x0000005316167220 */ /* 0x002fc60000400000 */
[----:B------:R-:W-:Y:S01]  /*4a10*/  FFMA.SAT R91, R89, R4, 0.5 ;  /* 0x3f000000595b7423 */ /* 0x000fe20000002004 */
[----:B------:R-:W1:Y:S03]  /*4a20*/  MUFU.EX2 R82, R82 ;  /* 0x0000005200527308 */ /* 0x000e660000000800 */
        /* <DEDUP_REMOVED lines=8> */
[----:B------:R-:W-:Y:S01]  /*4ab0*/  FADD R89, -R3, R19 ;  /* 0x0000001303597221 */ /* 0x000fe20000000100 */
[----:B-1----:R-:W-:-:S03]  /*4ac0*/  FMUL R21, R21, R82 ;  /* 0x0000005215157220 */ /* 0x002fc60000400000 */
[----:B------:R-:W-:Y:S01]  /*4ad0*/  FFMA.SAT R19, R89, R4, 0.5 ;  /* 0x3f00000059137423 */ /* 0x000fe20000002004 */
[----:B------:R-:W1:Y:S03]  /*4ae0*/  MUFU.EX2 R81, R81 ;  /* 0x0000005100517308 */ /* 0x000e660000000800 */
[----:B------:R-:W-:-:S04]  /*4af0*/  FFMA.RM R19, R19, R2, 12582913 ;  /* 0x4b40000113137423 */ /* 0x000fc80000004002 */
[----:B------:R-:W-:Y:S01]  /*4b00*/  FADD R92, R19, -12583039 ;  /* 0xcb40007f135c7421 */ /* 0x000fe20000000000 */
[----:B0-----:R-:W-:Y:S02]  /*4b10*/  FMUL R29, R29, R90 ;  /* 0x0000005a1d1d7220 */ /* 0x001fe40000400000 */
[----:B------:R-:W0:Y:S01]  /*4b20*/  MUFU.EX2 R90, R78 ;  /* 0x0000004e005a7308 */ /* 0x000e220000000800 */
[----:B------:R-:W-:-:S04]  /*4b30*/  FFMA R92, R89, 1.4426950216293334961, -R92 ;  /* 0x3fb8aa3b595c7823 */ /* 0x000fc8000000085c */
[----:B------:R-:W-:Y:S01]  /*4b40*/  FFMA R79, R89, 1.925963033500011079e-08, R92 ;  /* 0x32a57060594f7823 */ /* 0x000fe2000000005c */
[----:B------:R-:W-:Y:S01]  /*4b50*/  FADD R89, -R3, R18 ;  /* 0x0000001203597221 */ /* 0x000fe20000000100 */
[----:B-1----:R-:W-:-:S03]  /*4b60*/  FMUL R20, R20, R81 ;  /* 0x0000005114147220 */ /* 0x002fc60000400000 */
[----:B------:R-:W-:Y:S01]  /*4b70*/  FFMA.SAT R91, R89, R4, 0.5 ;  /* 0x3f000000595b7423 */ /* 0x000fe20000002004 */
[----:B------:R-:W-:Y:S03]  /*4b80*/  MUFU.EX2 R79, R79 ;  /* 0x0000004f004f7308 */ /* 0x000fe60000000800 */
        /* <DEDUP_REMOVED lines=8> */
[----:B------:R-:W-:Y:S01]  /*4c10*/  FFMA.SAT R5, R89, R4, 0.5 ;  /* 0x3f00000059057423 */ /* 0x000fe20000002004 */
[----:B------:R-:W-:Y:S03]  /*4c20*/  MUFU.EX2 R78, R78 ;  /* 0x0000004e004e7308 */ /* 0x000fe60000000800 */
[----:B------:R-:W-:-:S04]  /*4c30*/  FFMA.RM R5, R5, R2, 12582913 ;  /* 0x4b40000105057423 */ /* 0x000fc80000004002 */
[----:B------:R-:W-:Y:S01]  /*4c40*/  FADD R92, R5, -12583039 ;  /* 0xcb40007f055c7421 */ /* 0x000fe20000000000 */
[----:B0-----:R-:W-:Y:S02]  /*4c50*/  FMUL R27, R27, R90 ;  /* 0x0000005a1b1b7220 */ /* 0x001fe40000400000 */
[----:B------:R-:W0:Y:S01]  /*4c60*/  MUFU.EX2 R90, R85 ;  /* 0x00000055005a7308 */ /* 0x000e220000000800 */
[----:B------:R-:W-:-:S04]  /*4c70*/  FFMA R92, R89, 1.4426950216293334961, -R92 ;  /* 0x3fb8aa3b595c7823 */ /* 0x000fc8000000085c */
[----:B------:R-:W-:Y:S01]  /*4c80*/  FFMA R77, R89, 1.925963033500011079e-08, R92 ;  /* 0x32a57060594d7823 */ /* 0x000fe2000000005c */
[----:B------:R-:W-:-:S04]  /*4c90*/  FADD R89, -R3, R16 ;  /* 0x0000001003597221 */ /* 0x000fc80000000100 */
[----:B------:R-:W-:Y:S01]  /*4ca0*/  FFMA.SAT R91, R89, R4, 0.5 ;  /* 0x3f000000595b7423 */ /* 0x000fe20000002004 */
[----:B------:R-:W-:Y:S03]  /*4cb0*/  MUFU.EX2 R77, R77 ;  /* 0x0000004d004d7308 */ /* 0x000fe60000000800 */
        /* <DEDUP_REMOVED lines=36> */
[----:B0-----:R-:W-:Y:S01]  /*4f00*/  FMUL R23, R23, R90 ;  /* 0x0000005a17177220 */ /* 0x001fe20000400000 */
[----:B------:R-:W-:Y:S02]  /*4f10*/  SHF.L.U32 R13, R13, 0x17, RZ ;  /* 0x000000170d0d7819 */ /* 0x000fe400000006ff */
[----:B------:R-:W-:-:S04]  /*4f20*/  FFMA R92, R89, 1.4426950216293334961, -R92 ;  /* 0x3fb8aa3b595c7823 */ /* 0x000fc8000000085c */
[----:B------:R-:W-:Y:S01]  /*4f30*/  FFMA R88, R89, 1.925963033500011079e-08, R92 ;  /* 0x32a5706059587823 */ /* 0x000fe2000000005c */
[----:B------:R-:W-:Y:S01]  /*4f40*/  FADD R89, -R3, R12 ;  /* 0x0000000c03597221 */ /* 0x000fe20000000100 */
[----:B-1----:R-:W-:-:S03]  /*4f50*/  FMUL R14, R14, R87 ;  /* 0x000000570e0e7220 */ /* 0x002fc60000400000 */
[----:B------:R-:W-:Y:S01]  /*4f60*/  FFMA.SAT R91, R89, R4, 0.5 ;  /* 0x3f000000595b7423 */ /* 0x000fe20000002004 */
[----:B------:R-:W0:Y:S03]  /*4f70*/  MUFU.EX2 R88, R88 ;  /* 0x0000005800587308 */ /* 0x000e260000000800 */
[----:B------:R-:W-:Y:S01]  /*4f80*/  FFMA.RM R12, R91, R2, 12582913 ;  /* 0x4b4000015b0c7423 */ /* 0x000fe20000004002 */
[----:B------:R-:W-:-:S03]  /*4f90*/  FADD R91, -R3, R11 ;  /* 0x0000000b035b7221 */ /* 0x000fc60000000100 */
[C---:B------:R-:W-:Y:S01]  /*4fa0*/  FADD R90, R12.reuse, -12583039 ;  /* 0xcb40007f0c5a7421 */ /* 0x040fe20000000000 */
[----:B------:R-:W-:Y:S01]  /*4fb0*/  FFMA.SAT R11, R91, R4, 0.5 ;  /* 0x3f0000005b0b7423 */ /* 0x000fe20000002004 */
[----:B------:R-:W-:Y:S02]  /*4fc0*/  SHF.L.U32 R12, R12, 0x17, RZ ;  /* 0x000000170c0c7819 */ /* 0x000fe400000006ff */
[----:B------:R-:W-:Y:S01]  /*4fd0*/  FFMA R90, R89, 1.4426950216293334961, -R90 ;  /* 0x3fb8aa3b595a7823 */ /* 0x000fe2000000085a */
[----:B------:R-:W-:-:S03]  /*4fe0*/  FFMA.RM R11, R11, R2, 12582913 ;  /* 0x4b4000010b0b7423 */ /* 0x000fc60000004002 */
[----:B------:R-:W-:Y:S01]  /*4ff0*/  FFMA R89, R89, 1.925963033500011079e-08, R90 ;  /* 0x32a5706059597823 */ /* 0x000fe2000000005a */
[----:B------:R-:W-:Y:S01]  /*5000*/  FADD R90, R11, -12583039 ;  /* 0xcb40007f0b5a7421 */ /* 0x000fe20000000000 */
[----:B0-----:R-:W-:Y:S01]  /*5010*/  FMUL R13, R13, R88 ;  /* 0x000000580d0d7220 */ /* 0x001fe20000400000 */
[----:B------:R-:W-:Y:S02]  /*5020*/  SHF.L.U32 R88, R11, 0x17, RZ ;  /* 0x000000170b587819 */ /* 0x000fe400000006ff */
        /* <DEDUP_REMOVED lines=8> */
[----:B0-----:R-:W-:-:S03]  /*50b0*/  FMUL R12, R12, R89 ;  /* 0x000000590c0c7220 */ /* 0x001fc60000400000 */
[----:B------:R-:W-:-:S04]  /*50c0*/  FFMA R82, R91, 1.4426950216293334961, -R90 ;  /* 0x3fb8aa3b5b527823 */ /* 0x000fc8000000085a */
[----:B------:R-:W-:Y:S01]  /*50d0*/  FFMA R82, R91, 1.925963033500011079e-08, R82 ;  /* 0x32a570605b527823 */ /* 0x000fe20000000052 */
[----:B------:R-:W-:Y:S01]  /*50e0*/  FADD R91, -R3, R7 ;  /* 0x00000007035b7221 */ /* 0x000fe20000000100 */
[----:B-1----:R-:W-:-:S03]  /*50f0*/  FMUL R11, R88, R83 ;  /* 0x00000053580b7220 */ /* 0x002fc60000400000 */
[----:B------:R-:W-:Y:S01]  /*5100*/  FFMA.SAT R7, R91, R4, 0.5 ;  /* 0x3f0000005b077423 */ /* 0x000fe20000002004 */
[----:B------:R-:W-:Y:S03]  /*5110*/  MUFU.EX2 R82, R82 ;  /* 0x0000005200527308 */ /* 0x000fe60000000800 */
[----:B------:R-:W-:-:S04]  /*5120*/  FFMA.RM R7, R7, R2, 12582913 ;  /* 0x4b40000107077423 */ /* 0x000fc80000004002 */
[----:B------:R-:W-:-:S04]  /*5130*/  FADD R90, R7, -12583039 ;  /* 0xcb40007f075a7421 */ /* 0x000fc80000000000 */
[----:B------:R-:W-:-:S04]  /*5140*/  FFMA R90, R91, 1.4426950216293334961, -R90 ;  /* 0x3fb8aa3b5b5a7823 */ /* 0x000fc8000000085a */
[----:B------:R-:W-:Y:S01]  /*5150*/  FFMA R81, R91, 1.925963033500011079e-08, R90 ;  /* 0x32a570605b517823 */ /* 0x000fe2000000005a */
[----:B------:R-:W-:Y:S01]  /*5160*/  FADD R91, -R3, R8 ;  /* 0x00000008035b7221 */ /* 0x000fe20000000100 */
[----:B------:R-:W-:-:S03]  /*5170*/  SHF.L.U32 R90, R19, 0x17, RZ ;  /* 0x00000017135a7819 */ /* 0x000fc600000006ff */
[----:B------:R-:W-:Y:S01]  /*5180*/  FFMA.SAT R93, R91, R4, 0.5 ;  /* 0x3f0000005b5d7423 */ /* 0x000fe20000002004 */
[----:B------:R-:W-:Y:S01]  /*5190*/  MUFU.EX2 R81, R81 ;  /* 0x0000005100517308 */ /* 0x000fe20000000800 */
[----:B------:R-:W-:Y:S02]  /*51a0*/  FMUL R19, R90, R79 ;  /* 0x0000004f5a137220 */ /* 0x000fe40000400000 */
[----:B------:R-:W-:Y:S01]  /*51b0*/  FFMA.RM R8, R93, R2, 12582913 ;  /* 0x4b4000015d087423 */ /* 0x000fe20000004002 */
[----:B------:R-:W-:-:S03]  /*51c0*/  SHF.L.U32 R93, R18, 0x17, RZ ;  /* 0x00000017125d7819 */ /* 0x000fc600000006ff */
[C---:B------:R-:W-:Y:S01]  /*51d0*/  FADD R90, R8.reuse, -12583039 ;  /* 0xcb40007f085a7421 */ /* 0x040fe20000000000 */
[----:B------:R-:W-:Y:S01]  /*51e0*/  SHF.L.U32 R8, R8, 0x17, RZ ;  /* 0x0000001708087819 */ /* 0x000fe200000006ff */
[----:B------:R-:W-:Y:S02]  /*51f0*/  FMUL R18, R93, R78 ;  /* 0x0000004e5d127220 */ /* 0x000fe40000400000 */
[----:B------:R-:W-:-:S04]  /*5200*/  FFMA R90, R91, 1.4426950216293334961, -R90 ;  /* 0x3fb8aa3b5b5a7823 */ /* 0x000fc8000000085a */
[----:B------:R-:W-:Y:S01]  /*5210*/  FFMA R79, R91, 1.925963033500011079e-08, R90 ;  /* 0x32a570605b4f7823 */ /* 0x000fe2000000005a */
[----:B------:R-:W-:-:S04]  /*5220*/  FADD R91, -R3, R6 ;  /* 0x00000006035b7221 */ /* 0x000fc80000000100 */
[----:B------:R-:W-:Y:S01]  /*5230*/  FFMA.SAT R93, R91, R4, 0.5 ;  /* 0x3f0000005b5d7423 */ /* 0x000fe20000002004 */
[----:B------:R-:W0:Y:S03]  /*5240*/  MUFU.EX2 R79, R79 ;  /* 0x0000004f004f7308 */ /* 0x000e260000000800 */
[----:B------:R-:W-:Y:S01]  /*5250*/  FFMA.RM R6, R93, R2, 12582913 ;  /* 0x4b4000015d067423 */ /* 0x000fe20000004002 */
[----:B------:R-:W-:-:S03]  /*5260*/  FADD R93, -R3, R17 ;  /* 0x00000011035d7221 */ /* 0x000fc60000000100 */
[----:B------:R-:W-:Y:S01]  /*5270*/  FADD R90, R6, -12583039 ;  /* 0xcb40007f065a7421 */ /* 0x000fe20000000000 */
[----:B------:R-:W-:-:S03]  /*5280*/  FFMA.SAT R17, R93, R4, 0.5 ;  /* 0x3f0000005d117423 */ /* 0x000fc60000002004 */
[----:B------:R-:W-:Y:S01]  /*5290*/  FFMA R78, R91, 1.4426950216293334961, -R90 ;  /* 0x3fb8aa3b5b4e7823 */ /* 0x000fe2000000085a */
[----:B------:R-:W-:Y:S01]  /*52a0*/  SHF.L.U32 R90, R5, 0x17, RZ ;  /* 0x00000017055a7819 */ /* 0x000fe200000006ff */
[----:B------:R-:W-:Y:S02]  /*52b0*/  FFMA.RM R5, R17, R2, 12582913 ;  /* 0x4b40000111057423 */ /* 0x000fe40000004002 */
[----:B------:R-:W-:Y:S01]  /*52c0*/  FFMA R78, R91, 1.925963033500011079e-08, R78 ;  /* 0x32a570605b4e7823 */ /* 0x000fe2000000004e */
[----:B------:R-:W-:Y:S01]  /*52d0*/  FADD R91, -R3, R9 ;  /* 0x00000009035b7221 */ /* 0x000fe20000000100 */
[----:B------:R-:W-:Y:S01]  /*52e0*/  FMUL R17, R90, R77 ;  /* 0x0000004d5a117220 */ /* 0x000fe20000400000 */
[----:B------:R-:W-:Y:S01]  /*52f0*/  FADD R90, R5, -12583039 ;  /* 0xcb40007f055a7421 */ /* 0x000fe20000000000 */
[----:B------:R-:W-:Y:S01]  /*5300*/  FADD R9, -R3, R50 ;  /* 0x0000003203097221 */ /* 0x000fe20000000100 */
[----:B0-----:R-:W-:Y:S01]  /*5310*/  FMUL R8, R8, R79 ;  /* 0x0000004f08087220 */ /* 0x001fe20000400000 */
[----:B------:R-:W0:Y:S01]  /*5320*/  MUFU.EX2 R78, R78 ;  /* 0x0000004e004e7308 */ /* 0x000e220000000800 */
[----:B------:R-:W-:Y:S01]  /*5330*/  FFMA R90, R93, 1.4426950216293334961, -R90 ;  /* 0x3fb8aa3b5d5a7823 */ /* 0x000fe2000000085a */
[----:B------:R-:W-:-:S03]  /*5340*/  FFMA.SAT R50, R9, R4, 0.5 ;  /* 0x3f00000009327423 */ /* 0x000fc60000002004 */
[----:B------:R-:W-:Y:S01]  /*5350*/  FFMA R77, R93, 1.925963033500011079e-08, R90 ;  /* 0x32a570605d4d7823 */ /* 0x000fe2000000005a */
[----:B------:R-:W-:-:S04]  /*5360*/  FFMA.SAT R93, R91, R4, 0.5 ;  /* 0x3f0000005b5d7423 */ /* 0x000fc80000002004 */
[-C--:B------:R-:W-:Y:S01]  /*5370*/  FFMA.RM R4, R93, R2.reuse, 12582913 ;  /* 0x4b4000015d047423 */ /* 0x080fe20000004002 */
[----:B------:R-:W-:Y:S01]  /*5380*/  FFMA.RM R2, R50, R2, 12582913 ;  /* 0x4b40000132027423 */ /* 0x000fe20000004002 */
[----:B------:R-:W1:Y:S02]  /*5390*/  MUFU.EX2 R77, R77 ;  /* 0x0000004d004d7308 */ /* 0x000e640000000800 */
[----:B------:R-:W-:-:S04]  /*53a0*/  FADD R50, R4, -12583039 ;  /* 0xcb40007f04327421 */ /* 0x000fc80000000000 */
[----:B------:R-:W-:-:S04]  /*53b0*/  FFMA R50, R91, 1.4426950216293334961, -R50 ;  /* 0x3fb8aa3b5b327823 */ /* 0x000fc80000000832 */
[----:B------:R-:W-:Y:S01]  /*53c0*/  FFMA R50, R91, 1.925963033500011079e-08, R50 ;  /* 0x32a570605b327823 */ /* 0x000fe20000000032 */
[----:B------:R-:W-:-:S04]  /*53d0*/  FADD R91, RZ, R0 ;  /* 0x00000000ff5b7221 */ /* 0x000fc80000000000 */
[----:B------:R-:W-:Y:S01]  /*53e0*/  FADD R90, R91, R80 ;  /* 0x000000505b5a7221 */ /* 0x000fe20000000000 */
[----:B------:R-:W2:Y:S03]  /*53f0*/  MUFU.EX2 R50, R50 ;  /* 0x0000003200327308 */ /* 0x000ea60000000800 */
        /* <DEDUP_REMOVED lines=52> */
[----:B------:R-:W-:-:S03]  /*5740*/  SHF.L.U32 R85, R10, 0x17, RZ ;  /* 0x000000170a557819 */ /* 0x000fc600000006ff */
[----:B------:R-:W-:Y:S01]  /*5750*/  FADD R83, R86, R13 ;  /* 0x0000000d56537221 */ /* 0x000fe20000000000 */
[----:B------:R-:W-:Y:S01]  /*5760*/  FADD R86, R2, -12583039 ;  /* 0xcb40007f02567421 */ /* 0x000fe20000000000 */
[----:B------:R-:W-:Y:S02]  /*5770*/  FMUL R10, R85, R82 ;  /* 0x00000052550a7220 */ /* 0x000fe40000400000 */
[----:B------:R-:W-:Y:S01]  /*5780*/  FADD R82, R83, R12 ;  /* 0x0000000c53527221 */ /* 0x000fe20000000000 */
[----:B------:R-:W-:Y:S01]  /*5790*/  FFMA R88, R9, 1.4426950216293334961, -R86 ;  /* 0x3fb8aa3b09587823 */ /* 0x000fe20000000856 */
[----:B------:R-:W-:Y:S02]  /*57a0*/  SHF.L.U32 R86, R7, 0x17, RZ ;  /* 0x0000001707567819 */ /* 0x000fe400000006ff */
[----:B------:R-:W-:Y:S01]  /*57b0*/  FADD R7, R82, R11 ;  /* 0x0000000b52077221 */ /* 0x000fe20000000000 */
[----:B------:R-:W-:Y:S02]  /*57c0*/  FFMA R88, R9, 1.925963033500011079e-08, R88 ;  /* 0x32a5706009587823 */ /* 0x000fe40000000058 */
[----:B------:R-:W-:Y:S01]  /*57d0*/  FMUL R9, R86, R81 ;  /* 0x0000005156097220 */ /* 0x000fe20000400000 */
[----:B------:R-:W-:Y:S01]  /*57e0*/  FADD R82, R7, R10 ;  /* 0x0000000a07527221 */ /* 0x000fe20000000000 */
[----:B------:R-:W-:Y:S01]  /*57f0*/  SHF.L.U32 R7, R6, 0x17, RZ ;  /* 0x0000001706077819 */ /* 0x000fe200000006ff */
[----:B------:R-:W3:Y:S01]  /*5800*/  MUFU.EX2 R81, R88 ;  /* 0x0000005800517308 */ /* 0x000ee20000000800 */
[----:B------:R-:W-:Y:S01]  /*5810*/  SHF.L.U32 R6, R5, 0x17, RZ ;  /* 0x0000001705067819 */ /* 0x000fe200000006ff */
[----:B------:R-:W-:Y:S01]  /*5820*/  FADD R79, R82, R9 ;  /* 0x00000009524f7221 */ /* 0x000fe20000000000 */
[----:B------:R-:W-:Y:S01]  /*5830*/  SHF.L.U32 R5, R4, 0x17, RZ ;  /* 0x0000001704057819 */ /* 0x000fe200000006ff */
[----:B0-----:R-:W-:Y:S01]  /*5840*/  FMUL R7, R7, R78 ;  /* 0x0000004e07077220 */ /* 0x001fe20000400000 */
[----:B------:R-:W-:Y:S01]  /*5850*/  SHF.L.U32 R4, R2, 0x17, RZ ;  /* 0x0000001702047819 */ /* 0x000fe200000006ff */
[----:B------:R-:W-:Y:S01]  /*5860*/  FADD R78, R79, R8 ;  /* 0x000000084f4e7221 */ /* 0x000fe20000000000 */
[----:B-1----:R-:W-:Y:S01]  /*5870*/  FMUL R6, R6, R77 ;  /* 0x0000004d06067220 */ /* 0x002fe20000400000 */
[----:B--2---:R-:W-:-:S02]  /*5880*/  FMUL R5, R5, R50 ;  /* 0x0000003205057220 */ /* 0x004fc40000400000 */
[----:B------:R-:W-:-:S04]  /*5890*/  FADD R77, R78, R7 ;  /* 0x000000074e4d7221 */ /* 0x000fc80000000000 */
[----:B------:R-:W-:Y:S01]  /*58a0*/  FADD R2, R77, R6 ;  /* 0x000000064d027221 */ /* 0x000fe20000000000 */
[----:B---3--:R-:W-:-:S03]  /*58b0*/  FMUL R4, R4, R81 ;  /* 0x0000005104047220 */ /* 0x008fc60000400000 */
        /* <DEDUP_REMOVED lines=25> */
[----:B------:R-:W-:Y:S05]  /*5a50*/  CALL.REL.NOINC `($__internal_3_$__cuda_sm3x_div_rn_noftz_f32_slowpath) ;  /* 0x0000004000247944 */ /* 0x000fea0003c00000 */
[----:B------:R-:W-:-:S07]  /*5a60*/  MOV R77, R0 ;  /* 0x00000000004d7202 */ /* 0x000fce0000000f00 */
.L_x_2309:
[----:B------:R-:W-:Y:S05]  /*5a70*/  BSYNC.RECONVERGENT B2 ;  /* 0x0000000000027941 */ /* 0x000fea0003800200 */
.L_x_2308:
        /* <DEDUP_REMOVED lines=12> */
[----:B------:R-:W-:Y:S05]  /*5b40*/  CALL.REL.NOINC `($__internal_3_$__cuda_sm3x_div_rn_noftz_f32_slowpath) ;  /* 0x0000003c00e87944 */ /* 0x000fea0003c00000 */
[----:B------:R-:W-:-:S07]  /*5b50*/  MOV R80, R0 ;  /* 0x0000000000507202 */ /* 0x000fce0000000f00 */
.L_x_2311:
[----:B------:R-:W-:Y:S05]  /*5b60*/  BSYNC.RECONVERGENT B2 ;  /* 0x0000000000027941 */ /* 0x000fea0003800200 */
.L_x_2310:
        /* <DEDUP_REMOVED lines=14> */
.L_x_2313:
[----:B------:R-:W-:Y:S05]  /*5c50*/  BSYNC.RECONVERGENT B2 ;  /* 0x0000000000027941 */ /* 0x000fea0003800200 */
.L_x_2312:
        /* <DEDUP_REMOVED lines=13> */
.L_x_2315:
[----:B------:R-:W-:Y:S05]  /*5d30*/  BSYNC.RECONVERGENT B2 ;  /* 0x0000000000027941 */ /* 0x000fea0003800200 */
.L_x_2314:
[----:B------:R-:W0:Y:S01]  /*5d40*/  LDCU.64 UR6, c[0x0][0x380] ;  /* 0x00007000ff0677ac */ /* 0x000e220008000a00 */
[----:B------:R-:W-:Y:S02]  /*5d50*/  F2FP.BF16.F32.PACK_AB R50, R80, R77 ;  /* 0x0000004d5032723e */ /* 0x000fe400000010ff */
[----:B------:R-:W-:Y:S02]  /*5d60*/  F2FP.BF16.F32.PACK_AB R51, R0, R51 ;  /* 0x000000330033723e */ /* 0x000fe400000010ff */
[----:B0-----:R-:W-:-:S04]  /*5d70*/  IADD3 R46, P0, PT, R46, UR6, RZ ;  /* 0x000000062e2e7c10 */ /* 0x001fc8000ff1e0ff */
[----:B------:R-:W-:-:S05]  /*5d80*/  IADD3.X R47, PT, PT, R47, UR7, RZ, P0, !PT ;  /* 0x000000072f2f7c10 */ /* 0x000fca00087fe4ff */
        /* <DEDUP_REMOVED lines=17> */
[----:B------:R-:W-:Y:S05]  /*5ea0*/  CALL.REL.NOINC `($__internal_3_$__cuda_sm3x_div_rn_noftz_f32_slowpath) ;  /* 0x0000003c00107944 */ /* 0x000fea0003c00000 */
[----:B------:R-:W-:-:S07]  /*5eb0*/  MOV R51, R0 ;  /* 0x0000000000337202 */ /* 0x000fce0000000f00 */
.L_x_2317:
[----:B------:R-:W-:Y:S05]  /*5ec0*/  BSYNC.RECONVERGENT B2 ;  /* 0x0000000000027941 */ /* 0x000fea0003800200 */
.L_x_2316:
        /* <DEDUP_REMOVED lines=14> */
.L_x_2319:
[----:B------:R-:W-:Y:S05]  /*5fb0*/  BSYNC.RECONVERGENT B2 ;  /* 0x0000000000027941 */ /* 0x000fea0003800200 */
.L_x_2318:
        /* <DEDUP_REMOVED lines=14> */
.L_x_2321:
[----:B------:R-:W-:Y:S05]  /*60a0*/  BSYNC.RECONVERGENT B2 ;  /* 0x0000000000027941 */ /* 0x000fea0003800200 */
.L_x_2320:
        /* <DEDUP_REMOVED lines=13> */
.L_x_2323:
[----:B------:R-:W-:Y:S05]  /*6180*/  BSYNC.RECONVERGENT B2 ;  /* 0x0000000000027941 */ /* 0x000fea0003800200 */
.L_x_2322:
        /* <DEDUP_REMOVED lines=21> */
.L_x_2325:
[----:B------:R-:W-:Y:S05]  /*62e0*/  BSYNC.RECONVERGENT B2 ;  /* 0x0000000000027941 */ /* 0x000fea0003800200 */
.L_x_2324:
        /* <DEDUP_REMOVED lines=14> */
.L_x_2327:
[----:B------:R-:W-:Y:S05]  /*63d0*/  BSYNC.RECONVERGENT B2 ;  /* 0x0000000000027941 */ /* 0x000fea0003800200 */
.L_x_2326:
        /* <DEDUP_REMOVED lines=14> */
.L_x_2329:
[----:B------:R-:W-:Y:S05]  /*64c0*/  BSYNC.RECONVERGENT B2 ;  /* 0x0000000000027941 */ /* 0x000fea0003800200 */
.L_x_2328:
        /* <DEDUP_REMOVED lines=13> */
.L_x_2331:
[----:B------:R-:W-:Y:S05]  /*65a0*/  BSYNC.RECONVERGENT B2 ;  /* 0x0000000000027941 */ /* 0x000fea0003800200 */
.L_x_2330:
        /* <DEDUP_REMOVED lines=21> */
.L_x_2333:
[----:B------:R-:W-:Y:S05]  /*6700*/  BSYNC.RECONVERGENT B2 ;  /* 0x0000000000027941 */ /* 0x000fea0003800200 */
.L_x_2332:
        /* <DEDUP_REMOVED lines=14> */
.L_x_2335:
[----:B------:R-:W-:Y:S05]  /*67f0*/  BSYNC.RECONVERGENT B2 ;  /* 0x0000000000027941 */ /* 0x000fea0003800200 */
.L_x_2334:
        /* <DEDUP_REMOVED lines=14> */
.L_x_2337:
[----:B------:R-:W-:Y:S05]  /*68e0*/  BSYNC.RECONVERGENT B2 ;  /* 0x0000000000027941 */ /* 0x000fea0003800200 */
.L_x_2336:
        /* <DEDUP_REMOVED lines=13> */
.L_x_2339:
[----:B------:R-:W-:Y:S05]  /*69c0*/  BSYNC.RECONVERGENT B2 ;  /* 0x0000000000027941 */ /* 0x000fea0003800200 */
.L_x_2338:
        /* <DEDUP_REMOVED lines=21> */
.L_x_2341:
[----:B------:R-:W-:Y:S05]  /*6b20*/  BSYNC.RECONVERGENT B2 ;  /* 0x0000000000027941 */ /* 0x000fea0003800200 */
.L_x_2340:
        /* <DEDUP_REMOVED lines=14> */
.L_x_2343:
[----:B------:R-:W-:Y:S05]  /*6c10*/  BSYNC.RECONVERGENT B2 ;  /* 0x0000000000027941 */ /* 0x000fea0003800200 */
.L_x_2342:
        /* <DEDUP_REMOVED lines=14> */
.L_x_2345:
[----:B------:R-:W-:Y:S05]  /*6d00*/  BSYNC.RECONVERGENT B2 ;  /* 0x0000000000027941 */ /* 0x000fea0003800200 */
.L_x_2344:
        /* <DEDUP_REMOVED lines=13> */
.L_x_2347:
[----:B------:R-:W-:Y:S05]  /*6de0*/  BSYNC.RECONVERGENT B2 ;  /* 0x0000000000027941 */ /* 0x000fea0003800200 */
.L_x_2346:
        /* <DEDUP_REMOVED lines=21> */
.L_x_2349:
[----:B------:R-:W-:Y:S05]  /*6f40*/  BSYNC.RECONVERGENT B2 ;  /* 0x0000000000027941 */ /* 0x000fea0003800200 */
.L_x_2348:
        /* <DEDUP_REMOVED lines=14> */
.L_x_2351:
[----:B------:R-:W-:Y:S05]  /*7030*/  BSYNC.RECONVERGENT B2 ;  /* 0x0000000000027941 */ /* 0x000fea0003800200 */
.L_x_2350:
        /* <DEDUP_REMOVED lines=14> */
.L_x_2353:
[----:B------:R-:W-:Y:S05]  /*7120*/  BSYNC.RECONVERGENT B2 ;  /* 0x0000000000027941 */ /* 0x000fea0003800200 */
.L_x_2352:
        /* <DEDUP_REMOVED lines=13> */
.L_x_2355:
[----:B------:R-:W-:Y:S05]  /*7200*/  BSYNC.RECONVERGENT B2 ;  /* 0x0000000000027941 */ /* 0x000fea0003800200 */
.L_x_2354:
        /* <DEDUP_REMOVED lines=21> */
.L_x_2357:
[----:B------:R-:W-:Y:S05]  /*7360*/  BSYNC.RECONVERGENT B2 ;  /* 0x0000000000027941 */ /* 0x000fea0003800200 */
.L_x_2356:
        /* <DEDUP_REMOVED lines=14> */
.L_x_2359:
[----:B------:R-:W-:Y:S05]  /*7450*/  BSYNC.RECONVERGENT B2 ;  /* 0x0000000000027941 */ /* 0x000fea0003800200 */
.L_x_2358:
        /* <DEDUP_REMOVED lines=14> */
.L_x_2361:
[----:B------:R-:W-:Y:S05]  /*7540*/  BSYNC.RECONVERGENT B2 ;  /* 0x0000000000027941 */ /* 0x000fea0003800200 */
.L_x_2360:
        /* <DEDUP_REMOVED lines=13> */
.L_x_2363:
[----:B------:R-:W-:Y:S05]  /*7620*/  BSYNC.RECONVERGENT B2 ;  /* 0x0000000000027941 */ /* 0x000fea0003800200 */
.L_x_2362:
        /* <DEDUP_REMOVED lines=20> */
.L_x_2365:
[----:B------:R-:W-:Y:S05]  /*7770*/  BSYNC.RECONVERGENT B2 ;  /* 0x0000000000027941 */ /* 0x000fea0003800200 */
.L_x_2364:
        /* <DEDUP_REMOVED lines=14> */
.L_x_2367:
[----:B------:R-:W-:Y:S05]  /*7860*/  BSYNC.RECONVERGENT B2 ;  /* 0x0000000000027941 */ /* 0x000fea0003800200 */
.L_x_2366:
        /* <DEDUP_REMOVED lines=14> */
.L_x_2369:
[----:B------:R-:W-:Y:S05]  /*7950*/  BSYNC.RECONVERGENT B2 ;  /* 0x0000000000027941 */ /* 0x000fea0003800200 */
.L_x_2368:
        /* <DEDUP_REMOVED lines=13> */
.L_x_2371:
[----:B------:R-:W-:Y:S05]  /*7a30*/  BSYNC.RECONVERGENT B2 ;  /* 0x0000000000027941 */ /* 0x000fea0003800200 */
.L_x_2370:
        /* <DEDUP_REMOVED lines=20> */
.L_x_2373:
[----:B------:R-:W-:Y:S05]  /*7b80*/  BSYNC.RECONVERGENT B2 ;  /* 0x0000000000027941 */ /* 0x000fea0003800200 */
.L_x_2372:
        /* <DEDUP_REMOVED lines=14> */
.L_x_2375:
[----:B------:R-:W-:Y:S05]  /*7c70*/  BSYNC.RECONVERGENT B2 ;  /* 0x0000000000027941 */ /* 0x000fea0003800200 */
.L_x_2374:
        /* <DEDUP_REMOVED lines=14> */
.L_x_2377:
[----:B------:R-:W-:Y:S05]  /*7d60*/  BSYNC.RECONVERGENT B2 ;  /* 0x0000000000027941 */ /* 0x000fea0003800200 */
.L_x_2376:
        /* <DEDUP_REMOVED lines=13> */
.L_x_2379:
[----:B------:R-:W-:Y:S05]  /*7e40*/  BSYNC.RECONVERGENT B2 ;  /* 0x0000000000027941 */ /* 0x000fea0003800200 */
.L_x_2378:
[----:B------:R-:W-:Y:S02]  /*7e50*/  F2FP.BF16.F32.PACK_AB R32, R34, R35 ;  /* 0x000000232220723e */ /* 0x000fe400000010ff */
[----:B------:R-:W-:-:S05]  /*7e60*/  F2FP.BF16.F32.PACK_AB R33, R0, R33 ;  /* 0x000000210021723e */ /* 0x000fca00000010ff */
[----:B------:R0:W-:Y:S01]  /*7e70*/  STG.E.64 desc[UR4][R46.64+0x800], R32 ;  /* 0x000800202e007986 */ /* 0x0001e2000c101b04 */
[----:B------:R-:W-:Y:S05]  /*7e80*/  @P3 EXIT ;  /* 0x000000000000394d */ /* 0x000fea0003800000 */
[----:B------:R-:W1:Y:S01]  /*7e90*/  MUFU.RCP R35, R2 ;  /* 0x0000000200237308 */ /* 0x000e620000001000 */
[----:B------:R-:W2:Y:S01]  /*7ea0*/  LDCU UR6, c[0x0][0x3a0] ;  /* 0x00007400ff0677ac */ /* 0x000ea20008000800 */
[----:B0-----:R-:W-:Y:S01]  /*7eb0*/  FMUL R33, R3, R31 ;  /* 0x0000001f03217220 */ /* 0x001fe20000400000 */
[----:B------:R-:W-:Y:S05]  /*7ec0*/  BSSY.RECONVERGENT B2, `(.L_x_2380) ;  /* 0x000000d000027945 */ /* 0x000fea0003800200 */
        /* <DEDUP_REMOVED lines=10> */
[----:B------:R-:W-:Y:S05]  /*7f70*/  CALL.REL.NOINC `($__internal_3_$__cuda_sm3x_div_rn_noftz_f32_slowpath) ;  /* 0x0000001800dc7944 */ /* 0x000fea0003c00000 */
[----:B------:R-:W-:-:S07]  /*7f80*/  MOV R31, R0 ;  /* 0x00000000001f7202 */ /* 0x000fce0000000f00 */
.L_x_2381:
[----:B------:R-:W-:Y:S05]  /*7f90*/  BSYNC.RECONVERGENT B2 ;  /* 0x0000000000027941 */ /* 0x000fea0003800200 */
.L_x_2380:
        /* <DEDUP_REMOVED lines=14> */
.L_x_2383:
[----:B------:R-:W-:Y:S05]  /*8080*/  BSYNC.RECONVERGENT B2 ;  /* 0x0000000000027941 */ /* 0x000fea0003800200 */
.L_x_2382:
        /* <DEDUP_REMOVED lines=14> */
.L_x_2385:
[----:B------:R-:W-:Y:S05]  /*8170*/  BSYNC.RECONVERGENT B2 ;  /* 0x0000000000027941 */ /* 0x000fea0003800200 */
.L_x_2384:
        /* <DEDUP_REMOVED lines=13> */
.L_x_2387:
[----:B------:R-:W-:Y:S05]  /*8250*/  BSYNC.RECONVERGENT B2 ;  /* 0x0000000000027941 */ /* 0x000fea0003800200 */
.L_x_2386:
        /* <DEDUP_REMOVED lines=20> */
.L_x_2389:
[----:B------:R-:W-:Y:S05]  /*83a0*/  BSYNC.RECONVERGENT B2 ;  /* 0x0000000000027941 */ /* 0x000fea0003800200 */
.L_x_2388:
        /* <DEDUP_REMOVED lines=14> */
.L_x_2391:
[----:B------:R-:W-:Y:S05]  /*8490*/  BSYNC.RECONVERGENT B2 ;  /* 0x0000000000027941 */ /* 0x000fea0003800200 */
.L_x_2390:
        /* <DEDUP_REMOVED lines=14> */
.L_x_2393:
[----:B------:R-:W-:Y:S05]  /*8580*/  BSYNC.RECONVERGENT B2 ;  /* 0x0000000000027941 */ /* 0x000fea0003800200 */
.L_x_2392:
        /* <DEDUP_REMOVED lines=13> */
.L_x_2395:
[----:B------:R-:W-:Y:S05]  /*8660*/  BSYNC.RECONVERGENT B2 ;  /* 0x0000000000027941 */ /* 0x000fea0003800200 */
.L_x_2394:
        /* <DEDUP_REMOVED lines=21> */
.L_x_2397:
[----:B------:R-:W-:Y:S05]  /*87c0*/  BSYNC.RECONVERGENT B2 ;  /* 0x0000000000027941 */ /* 0x000fea0003800200 */
.L_x_2396:
        /* <DEDUP_REMOVED lines=14> */
.L_x_2399:
[----:B------:R-:W-:Y:S05]  /*88b0*/  BSYNC.RECONVERGENT B2 ;  /* 0x0000000000027941 */ /* 0x000fea0003800200 */
.L_x_2398:
        /* <DEDUP_REMOVED lines=14> */
.L_x_2401:
[----:B------:R-:W-:Y:S05]  /*89a0*/  BSYNC.RECONVERGENT B2 ;  /* 0x0000000000027941 */ /* 0x000fea0003800200 */
.L_x_2400:
        /* <DEDUP_REMOVED lines=13> */
.L_x_2403:
[----:B------:R-:W-:Y:S05]  /*8a80*/  BSYNC.RECONVERGENT B2 ;  /* 0x0000000000027941 */ /* 0x000fea0003800200 */
.L_x_2402:
        /* <DEDUP_REMOVED lines=20> */
.L_x_2405:
[----:B------:R-:W-:Y:S05]  /*8bd0*/  BSYNC.RECONVERGENT B2 ;  /* 0x0000000000027941 */ /* 0x000fea0003800200 */
.L_x_2404:
        /* <DEDUP_REMOVED lines=14> */
.L_x_2407:
[----:B------:R-:W-:Y:S05]  /*8cc0*/  BSYNC.RECONVERGENT B2 ;  /* 0x0000000000027941 */ /* 0x000fea0003800200 */
.L_x_2406:
        /* <DEDUP_REMOVED lines=14> */
.L_x_2409:
[----:B------:R-:W-:Y:S05]  /*8db0*/  BSYNC.RECONVERGENT B2 ;  /* 0x0000000000027941 */ /* 0x000fea0003800200 */
.L_x_2408:
        /* <DEDUP_REMOVED lines=13> */
.L_x_2411:
[----:B------:R-:W-:Y:S05]  /*8e90*/  BSYNC.RECONVERGENT B2 ;  /* 0x0000000000027941 */ /* 0x000fea0003800200 */
.L_x_2410:
        /* <DEDUP_REMOVED lines=20> */
.L_x_2413:
[----:B------:R-:W-:Y:S05]  /*8fe0*/  BSYNC.RECONVERGENT B2 ;  /* 0x0000000000027941 */ /* 0x000fea0003800200 */
.L_x_2412:
        /* <DEDUP_REMOVED lines=14> */
.L_x_2415:
[----:B------:R-:W-:Y:S05]  /*90d0*/  BSYNC.RECONVERGENT B2 ;  /* 0x0000000000027941 */ /* 0x000fea0003800200 */
.L_x_2414:
        /* <DEDUP_REMOVED lines=14> */
.L_x_2417:
[----:B------:R-:W-:Y:S05]  /*91c0*/  BSYNC.RECONVERGENT B2 ;  /* 0x0000000000027941 */ /* 0x000fea0003800200 */
.L_x_2416:
        /* <DEDUP_REMOVED lines=13> */
.L_x_2419:
[----:B------:R-:W-:Y:S05]  /*92a0*/  BSYNC.RECONVERGENT B2 ;  /* 0x0000000000027941 */ /* 0x000fea0003800200 */
.L_x_2418:
        /* <DEDUP_REMOVED lines=20> */
.L_x_2421:
[----:B------:R-:W-:Y:S05]  /*93f0*/  BSYNC.RECONVERGENT B2 ;  /* 0x0000000000027941 */ /* 0x000fea0003800200 */
.L_x_2420:
        /* <DEDUP_REMOVED lines=14> */
.L_x_2423:
[----:B------:R-:W-:Y:S05]  /*94e0*/  BSYNC.RECONVERGENT B2 ;  /* 0x0000000000027941 */ /* 0x000fea0003800200 */
.L_x_2422:
        /* <DEDUP_REMOVED lines=14> */
.L_x_2425:
[----:B------:R-:W-:Y:S05]  /*95d0*/  BSYNC.RECONVERGENT B2 ;  /* 0x0000000000027941 */ /* 0x000fea0003800200 */
.L_x_2424:
        /* <DEDUP_REMOVED lines=13> */
.L_x_2427:
[----:B------:R-:W-:Y:S05]  /*96b0*/  BSYNC.RECONVERGENT B2 ;  /* 0x0000000000027941 */ /* 0x000fea0003800200 */
.L_x_2426:
[----:B------:R-:W-:Y:S02]  /*96c0*/  F2FP.BF16.F32.PACK_AB R8, R10, R11 ;  /* 0x0000000b0a08723e */ /* 0x000fe400000010ff */
[----:B------:R-:W-:-:S05]  /*96d0*/  F2FP.BF16.F32.PACK_AB R9, R0, R9 ;  /* 0x000000090009723e */ /* 0x000fca00000010ff */
[----:B------:R0:W-:Y:S01]  /*96e0*/  STG.E.64 desc[UR4][R46.64+0xe00], R8 ;  /* 0x000e00082e007986 */ /* 0x0001e2000c101b04 */
[----:B------:R-:W-:Y:S05]  /*96f0*/  @P3 EXIT ;  /* 0x000000000000394d */ /* 0x000fea0003800000 */
        /* <DEDUP_REMOVED lines=14> */
.L_x_2429:
[----:B------:R-:W-:Y:S05]  /*97e0*/  BSYNC.RECONVERGENT B2 ;  /* 0x0000000000027941 */ /* 0x000fea0003800200 */
.L_x_2428:
        /* <DEDUP_REMOVED lines=14> */
.L_x_2431:
[----:B------:R-:W-:Y:S05]  /*98d0*/  BSYNC.RECONVERGENT B2 ;  /* 0x0000000000027941 */ /* 0x000fea0003800200 */
.L_x_2430:
        /* <DEDUP_REMOVED lines=14> */
.L_x_2433:
[----:B------:R-:W-:Y:S05]  /*99c0*/  BSYNC.RECONVERGENT B2 ;  /* 0x0000000000027941 */ /* 0x000fea0003800200 */
.L_x_2432:
        /* <DEDUP_REMOVED lines=13> */
.L_x_2435:
[----:B------:R-:W-:Y:S05]  /*9aa0*/  BSYNC.RECONVERGENT B2 ;  /* 0x0000000000027941 */ /* 0x000fea0003800200 */
.L_x_2434:
[----:B------:R-:W-:Y:S02]  /*9ab0*/  F2FP.BF16.F32.PACK_AB R4, R6, R7 ;  /* 0x000000070604723e */ /* 0x000fe400000010ff */
[----:B------:R-:W-:-:S05]  /*9ac0*/  F2FP.BF16.F32.PACK_AB R5, R0, R5 ;  /* 0x000000050005723e */ /* 0x000fca00000010ff */
[----:B------:R-:W-:Y:S01]  /*9ad0*/  STG.E.64 desc[UR4][R46.64+0xf00], R4 ;  /* 0x000f00042e007986 */ /* 0x000fe2000c101b04 */
[----:B------:R-:W-:Y:S05]  /*9ae0*/  EXIT ;  /* 0x000000000000794d */ /* 0x000fea0003800000 */
        .weak           $__internal_3_$__cuda_sm3x_div_rn_noftz_f32_slowpath
        .type           $__internal_3_$__cuda_sm3x_div_rn_noftz_f32_slowpath,@function
        .size           $__internal_3_$__cuda_sm3x_div_rn_noftz_f32_slowpath,(.L_x_11249 - $__internal_3_$__cuda_sm3x_div_rn_noftz_f32_slowpath)
$__internal_3_$__cuda_sm3x_div_rn_noftz_f32_slowpath:
        /* <DEDUP_REMOVED lines=35> */
.L_x_2437:
[----:B------:R-:W-:Y:S01]  /*9d20*/  LEA R82, R78, 0xc0800000, 0x17 ;  /* 0xc08000004e527811 */ /* 0x000fe200078eb8ff */
[----:B------:R-:W-:Y:S01]  /*9d30*/  BSSY.RECONVERGENT B1, `(.L_x_2442) ;  /* 0x0000036000017945 */ /* 0x000fe20003800200 */
[----:B------:R-:W-:Y:S02]  /*9d40*/  IADD3 R81, PT, PT, R81, -0x7f, RZ ;  /* 0xffffff8151517810 */ /* 0x000fe40007ffe0ff */
[----:B------:R-:W-:-:S03]  /*9d50*/  IADD3 R82, PT, PT, -R82, R85, RZ ;  /* 0x0000005552527210 */ /* 0x000fc60007ffe1ff */
[C---:B------:R-:W-:Y:S01]  /*9d60*/  IMAD R0, R81.reuse, -0x800000, R0 ;  /* 0xff80000051007824 */ /* 0x040fe200078e0200 */
[----:B------:R0:W1:Y:S01]  /*9d70*/  MUFU.RCP R83, R82 ;  /* 0x0000005200537308 */ /* 0x0000620000001000 */
[----:B------:R-:W-:-:S04]  /*9d80*/  IADD3 R81, PT, PT, R81, 0x7f, -R78 ;  /* 0x0000007f51517810 */ /* 0x000fc80007ffe84e */
[----:B------:R-:W-:Y:S01]  /*9d90*/  IADD3 R79, PT, PT, R81, R79, RZ ;  /* 0x0000004f514f7210 */ /* 0x000fe20007ffe0ff */
        /* <DEDUP_REMOVED lines=21> */
[CCC-:B------:R-:W-:Y:S01]  /*9ef0*/  FFMA.RZ R79, R85.reuse, R82.reuse, R86.reuse ;  /* 0x00000052554f7223 */ /* 0x1c0fe2000000c056 */
[CCC-:B------:R-:W-:Y:S01]  /*9f00*/  FFMA.RP R81, R85.reuse, R82.reuse, R86.reuse ;  /* 0x0000005255517223 */ /* 0x1c0fe20000008056 */
[----:B------:R-:W-:Y:S01]  /*9f10*/  FFMA.RM R85, R85, R82, R86 ;  /* 0x0000005255557223 */ /* 0x000fe20000004056 */
[C---:B------:R-:W-:Y:S02]  /*9f20*/  IADD3 R82, PT, PT, R78.reuse, 0x20, RZ ;  /* 0x000000204e527810 */ /* 0x040fe40007ffe0ff */
[----:B------:R-:W-:Y:S02]  /*9f30*/  LOP3.LUT R79, R79, 0x7fffff, RZ, 0xc0, !PT ;  /* 0x007fffff4f4f7812 */ /* 0x000fe400078ec0ff */
[C---:B------:R-:W-:Y:S02]  /*9f40*/  ISETP.NE.AND P0, PT, R78.reuse, RZ, PT ;  /* 0x000000ff4e00720c */ /* 0x040fe40003f05270 */
[----:B------:R-:W-:Y:S02]  /*9f50*/  LOP3.LUT R79, R79, 0x800000, RZ, 0xfc, !PT ;  /* 0x008000004f4f7812 */ /* 0x000fe400078efcff */
[----:B------:R-:W-:-:S02]  /*9f60*/  ISETP.NE.AND P1, PT, R78, RZ, PT ;  /* 0x000000ff4e00720c */ /* 0x000fc40003f25270 */
        /* <DEDUP_REMOVED lines=14> */
.L_x_2444:
[----:B------:R-:W-:-:S04]  /*a050*/  LOP3.LUT R0, R0, 0x80000000, RZ, 0xc0, !PT ;  /* 0x8000000000007812 */ /* 0x000fc800078ec0ff */
[----:B------:R-:W-:Y:S01]  /*a060*/  LOP3.LUT R0, R0, 0x7f800000, RZ, 0xfc, !PT ;  /* 0x7f80000000007812 */ /* 0x000fe200078efcff */
[----:B------:R-:W-:Y:S06]  /*a070*/  BRA `(.L_x_2445) ;  /* 0x0000000000047947 */ /* 0x000fec0003800000 */
.L_x_2443:
[----:B------:R-:W-:-:S07]  /*a080*/  LEA R0, R79, R0, 0x17 ;  /* 0x000000004f007211 */ /* 0x000fce00078eb8ff */
.L_x_2445:
[----:B------:R-:W-:Y:S05]  /*a090*/  BSYNC.RECONVERGENT B1 ;  /* 0x0000000000017941 */ /* 0x000fea0003800200 */
.L_x_2442:
[----:B------:R-:W-:Y:S05]  /*a0a0*/  BRA `(.L_x_2446) ;  /* 0x0000000000207947 */ /* 0x000fea0003800000 */
.L_x_2441:
[----:B------:R-:W-:-:S04]  /*a0b0*/  LOP3.LUT R0, R85, 0x80000000, R0, 0x48, !PT ;  /* 0x8000000055007812 */ /* 0x000fc800078e4800 */
[----:B------:R-:W-:Y:S01]  /*a0c0*/  LOP3.LUT R0, R0, 0x7f800000, RZ, 0xfc, !PT ;  /* 0x7f80000000007812 */ /* 0x000fe200078efcff */
[----:B------:R-:W-:Y:S06]  /*a0d0*/  BRA `(.L_x_2446) ;  /* 0x0000000000147947 */ /* 0x000fec0003800000 */
.L_x_2440:
[----:B------:R-:W-:Y:S01]  /*a0e0*/  LOP3.LUT R0, R85, 0x80000000, R0, 0x48, !PT ;  /* 0x8000000055007812 */ /* 0x000fe200078e4800 */
[----:B------:R-:W-:Y:S06]  /*a0f0*/  BRA `(.L_x_2446) ;  /* 0x00000000000c7947 */ /* 0x000fec0003800000 */
.L_x_2439:
[----:B------:R-:W0:Y:S01]  /*a100*/  MUFU.RSQ R0, -QNAN ;  /* 0xffc0000000007908 */ /* 0x000e220000001400 */
[----:B------:R-:W-:Y:S05]  /*a110*/  BRA `(.L_x_2446) ;  /* 0x0000000000047947 */ /* 0x000fea0003800000 */
.L_x_2438:
[----:B------:R-:W-:-:S07]  /*a120*/  FADD.FTZ R0, R0, R2 ;  /* 0x0000000200007221 */ /* 0x000fce0000010000 */
.L_x_2446:
[----:B------:R-:W-:Y:S05]  /*a130*/  BSYNC.RECONVERGENT B0 ;  /* 0x0000000000007941 */ /* 0x000fea0003800200 */
.L_x_2436:
[----:B------:R-:W-:Y:S01]  /*a140*/  HFMA2 R79, -RZ, RZ, 0, 0 ;  /* 0x00000000ff4f7431 */ /* 0x000fe200000001ff */
[----:B------:R-:W-:-:S04]  /*a150*/  MOV R78, R50 ;  /* 0x00000032004e7202 */ /* 0x000fc80000000f00 */
[----:B0-----:R-:W-:Y:S05]  /*a160*/  RET.REL.NODEC R78 `(_ZN18transformer_engine34scaled_masked_softmax_warp_forwardI13__nv_bfloat16S1_fLi11EEEvPT0_PKT_PKhT1_iii) ;  /* 0xffffff5c4ea47950 */ /* 0x001fea0003c3ffff */
.L_x_2447:
        /* <DEDUP_REMOVED lines=9> */
.L_x_11249:


//--------------------- .text._ZN18transformer_engine34scaled_masked_softmax_warp_forwardI13__nv_bfloat16S1_fLi10EEEvPT0_PKT_PKhT1_iii --------------------------
	.section	.text._ZN18transformer_engine34scaled_masked_softmax_warp_forwardI13__nv_bfloat16S1_fLi10EEEvPT0_PKT_PKhT1_iii,"ax",@progbits
	.align	128
        .global         _ZN18transformer_engine34scaled_masked_softmax_warp_forwardI13__nv_bfloat16S1_fLi10EEEvPT0_PKT_PKhT1_iii
        .type           _ZN18transformer_engine34scaled_masked_softmax_warp_forwardI13__nv_bfloat16S1_fLi10EEEvPT0_PKT_PKhT1_iii,@function
        .size           _ZN18transformer_engine34scaled_masked_softmax_warp_forwardI13__nv_bfloat16S1_fLi10EEEvPT0_PKT_PKhT1_iii,(.L_x_11250 - _ZN18transformer_engine34scaled_masked_softmax_warp_forwardI13__nv_bfloat16S1_fLi10EEEvPT0_PKT_PKhT1_iii)
        .other          _ZN18transformer_engine34scaled_masked_softmax_warp_forwardI13__nv_bfloat16S1_fLi10EEEvPT0_PKT_PKhT1_iii,@"STO_CUDA_ENTRY STV_DEFAULT"
_ZN18transformer_engine34scaled_masked_softmax_warp_forwardI13__nv_bfloat16S1_fLi10EEEvPT0_PKT_PKhT1_iii:
.text._ZN18transformer_engine34scaled_masked_softmax_warp_forwardI13__nv_bfloat16S1_fLi10EEEvPT0_PKT_PKhT1_iii:
        /* <DEDUP_REMOVED lines=16> */
[----:B------:R-:W3:Y:S03]  /*0100*/  S2R R6, SR_TID.Y ;  /* 0x0000000000067919 */ /* 0x000ee60000002200 */
[----:B------:R-:W0:Y:S01]  /*0110*/  LDC R3, c[0x0][0x374] ;  /* 0x0000dd00ff037b82 */ /* 0x000e220000000800 */
[----:B--2---:R-:W-:-:S02]  /*0120*/  ISETP.NE.AND P0, PT, R17, 0x1, PT ;  /* 0x000000011100780c */ /* 0x004fc40003f05270 */
[----:B------:R-:W-:Y:S01]  /*0130*/  SHF.R.S32.HI R8, RZ, 0x1f, R16 ;  /* 0x0000001fff087819 */ /* 0x000fe20000011410 */
[----:B0-----:R-:W-:Y:S01]  /*0140*/  IMAD R0, R3, R4, R0 ;  /* 0x0000000403007224 */ /* 0x001fe200078e0200 */
[----:B-1----:R-:W-:-:S03]  /*0150*/  SHF.L.U32 R18, R18, 0x2, RZ ;  /* 0x0000000212127819 */ /* 0x002fc600000006ff */
[----:B----4-:R-:W-:-:S06]  /*0160*/  IMAD R0, R0, R2, R7 ;  /* 0x0000000200007224 */ /* 0x010fcc00078e0207 */
[----:B------:R-:W-:Y:S01]  /*0170*/  @P0 IMAD R7, R2, R4, R7 ;  /* 0x0000000402070224 */ /* 0x000fe200078e0207 */
[-C--:B------:R-:W-:Y:S01]  /*0180*/  ISETP.GE.AND P0, PT, R18, R16.reuse, PT ;  /* 0x000000101200720c */ /* 0x080fe20003f06270 */
[--C-:B---3--:R-:W-:Y:S01]  /*0190*/  IMAD R5, R0, UR4, R6.reuse ;  /* 0x0000000400057c24 */ /* 0x108fe2000f8e0206 */
[C---:B------:R-:W-:Y:S01]  /*01a0*/  IADD3 R9, PT, PT, R18.reuse, 0x80, RZ ;  /* 0x0000008012097810 */ /* 0x040fe20007ffe0ff */
[----:B------:R-:W-:Y:S01]  /*01b0*/  IMAD R7, R7, UR4, R6 ;  /* 0x0000000407077c24 */ /* 0x000fe2000f8e0206 */
[----:B------:R-:W-:Y:S01]  /*01c0*/  IADD3 R35, PT, PT, R18, 0x100, RZ ;  /* 0x0000010012237810 */ /* 0x000fe20007ffe0ff */
[----:B------:R-:W-:Y:S01]  /*01d0*/  IMAD R27, R8, R5, RZ ;  /* 0x00000005081b7224 */ /* 0x000fe200078e02ff */
[-C--:B------:R-:W-:Y:S01]  /*01e0*/  ISETP.GE.AND P3, PT, R9, R16.reuse, PT ;  /* 0x000000100900720c */ /* 0x080fe20003f66270 */
[----:B------:R-:W-:Y:S01]  /*01f0*/  IMAD.WIDE.U32 R2, R5, R16, R18 ;  /* 0x0000001005027225 */ /* 0x000fe200078e0012 */
[----:B------:R-:W-:-:S03]  /*0200*/  MOV R0, 0xff800000 ;  /* 0xff80000000007802 */ /* 0x000fc60000000f00 */
[----:B------:R-:W-:Y:S01]  /*0210*/  IMAD.WIDE.U32 R12, R7, R16, R18 ;  /* 0x00000010070c7225 */ /* 0x000fe200078e0012 */
[----:B------:R-:W-:Y:S02]  /*0220*/  IADD3 R27, PT, PT, R3, R27, RZ ;  /* 0x0000001b031b7210 */ /* 0x000fe40007ffe0ff */
[C---:B------:R-:W-:Y:S01]  /*0230*/  SHF.L.U32 R26, R2.reuse, 0x1, RZ ;  /* 0x00000001021a7819 */ /* 0x040fe200000006ff */
[----:B------:R-:W-:Y:S01]  /*0240*/  IMAD R7, R7, R8, R13 ;  /* 0x0000000807077224 */ /* 0x000fe200078e020d */
[----:B------:R-:W-:Y:S02]  /*0250*/  SHF.L.U64.HI R27, R2, 0x1, R27 ;  /* 0x00000001021b7819 */ /* 0x000fe4000001021b */
[----:B------:R-:W-:Y:S01]  /*0260*/  IADD3 R2, PT, PT, -R5, UR5, RZ ;  /* 0x0000000505027c10 */ /* 0x000fe2000fffe1ff */
[----:B------:R-:W0:Y:S01]  /*0270*/  LDCU.64 UR4, c[0x0][0x358] ;  /* 0x00006b00ff0477ac */ /* 0x000e220008000a00 */
[----:B-----5:R-:W-:Y:S02]  /*0280*/  IADD3 R12, P2, PT, R12, UR8, RZ ;  /* 0x000000080c0c7c10 */ /* 0x020fe4000ff5e0ff */
[----:B------:R-:W-:-:S02]  /*0290*/  ISETP.GT.AND P0, PT, R2, RZ, !P0 ;  /* 0x000000ff0200720c */ /* 0x000fc40004704270 */
[----:B------:R-:W-:Y:S02]  /*02a0*/  IADD3 R10, P1, PT, R26, UR6, RZ ;  /* 0x000000061a0a7c10 */ /* 0x000fe4000ff3e0ff */
[----:B------:R-:W-:Y:S02]  /*02b0*/  IADD3.X R13, PT, PT, R7, UR9, RZ, P2, !PT ;  /* 0x00000009070d7c10 */ /* 0x000fe400097fe4ff */
[----:B------:R-:W-:Y:S02]  /*02c0*/  IADD3.X R11, PT, PT, R27, UR7, RZ, P1, !PT ;  /* 0x000000071b0b7c10 */ /* 0x000fe40008ffe4ff */
[----:B------:R-:W-:-:S05]  /*02d0*/  ISETP.GE.AND P1, PT, R35, R16, PT ;  /* 0x000000102300720c */ /* 0x000fca0003f26270 */
[----:B------:R-:W-:Y:S08]  /*02e0*/  @!P0 BRA `(.L_x_2449) ;  /* 0x0000000000708947 */ /* 0x000ff00003800000 */
[----:B0-----:R-:W2:Y:S04]  /*02f0*/  LDG.E R0, desc[UR4][R12.64] ;  /* 0x000000040c007981 */ /* 0x001ea8000c1e1900 */
[----:B------:R-:W3:Y:S01]  /*0300*/  LDG.E.64 R4, desc[UR4][R10.64] ;  /* 0x000000040a047981 */ /* 0x000ee2000c1e1b00 */
[----:B------:R-:W-:Y:S02]  /*0310*/  MOV R21, 0xc61c4000 ;  /* 0xc61c400000157802 */ /* 0x000fe40000000f00 */
        /* <DEDUP_REMOVED lines=25> */
.L_x_2449:
[----:B0-----:R-:W-:Y:S05]  /*04b0*/  BSYNC.RECONVERGENT B0 ;  /* 0x0000000000007941 */ /* 0x001fea0003800200 */
.L_x_2448:
        /* <DEDUP_REMOVED lines=37> */
.L_x_2451:
[----:B------:R-:W-:Y:S05]  /*0710*/  BSYNC.RECONVERGENT B0 ;  /* 0x0000000000007941 */ /* 0x000fea0003800200 */
.L_x_2450:
        /* <DEDUP_REMOVED lines=36> */
.L_x_2453:
[----:B------:R-:W-:Y:S05]  /*0960*/  BSYNC.RECONVERGENT B0 ;  /* 0x0000000000007941 */ /* 0x000fea0003800200 */
.L_x_2452:
        /* <DEDUP_REMOVED lines=37> */
.L_x_2455:
[----:B------:R-:W-:Y:S05]  /*0bc0*/  BSYNC.RECONVERGENT B0 ;  /* 0x0000000000007941 */ /* 0x000fea0003800200 */
.L_x_2454:
        /* <DEDUP_REMOVED lines=36> */
.L_x_2457:
[----:B------:R-:W-:Y:S05]  /*0e10*/  BSYNC.RECONVERGENT B0 ;  /* 0x0000000000007941 */ /* 0x000fea0003800200 */
.L_x_2456:
        /* <DEDUP_REMOVED lines=12> */
[C---:B--2---:R-:W-:Y:S02]  /*0ee0*/  LOP3.LUT R8, R6.reuse, 0xff, RZ, 0xc0, !PT ;  /* 0x000000ff06087812 */ /* 0x044fe400078ec0ff */
[C---:B------:R-:W-:Y:S02]  /*0ef0*/  LOP3.LUT R18, R6.reuse, 0xff00, RZ, 0xc0, !PT ;  /* 0x0000ff0006127812 */ /* 0x040fe400078ec0ff */
[----:B------:R-:W-:-:S02]  /*0f00*/  LOP3.LUT R19, R6, 0xff0000, RZ, 0xc0, !PT ;  /* 0x00ff000006137812 */ /* 0x000fc400078ec0ff */
        /* <DEDUP_REMOVED lines=22> */
.L_x_2459:
[----:B------:R-:W-:Y:S05]  /*1070*/  BSYNC.RECONVERGENT B0 ;  /* 0x0000000000007941 */ /* 0x000fea0003800200 */
.L_x_2458:
        /* <DEDUP_REMOVED lines=31> */
[----:B------:R-:W-:-:S06]  /*1270*/  HFMA2 R28, -RZ, RZ, -6.109375, 2 ;  /* 0xc61c4000ff1c7431 */ /* 0x000fcc00000001ff */
[----:B------:R-:W0:Y:S01]  /*1280*/  @P5 LDC R15, c[0x0][0x398] ;  /* 0x0000e600ff0f5b82 */ /* 0x000e220000000800 */
[----:B-1----:R-:W-:Y:S01]  /*1290*/  @P4 FMUL R30, R24, R31 ;  /* 0x0000001f181e4220 */ /* 0x002fe20000400000 */
[C---:B------:R-:W-:Y:S02]  /*12a0*/  @P6 PRMT R24, R25.reuse, 0x7632, R24 ;  /* 0x0000763219186816 */ /* 0x040fe40000000018 */
[----:B------:R-:W-:Y:S02]  /*12b0*/  @P5 SHF.L.U32 R25, R25, 0x10, RZ ;  /* 0x0000001019195819 */ /* 0x000fe400000006ff */
[----:B------:R-:W-:Y:S02]  /*12c0*/  @P6 SHF.L.U32 R31, R24, 0x10, RZ ;  /* 0x00000010181f6819 */ /* 0x000fe400000006ff */
[----:B------:R-:W-:-:S03]  /*12d0*/  MOV R24, 0xc61c4000 ;  /* 0xc61c400000187802 */ /* 0x000fc60000000f00 */
[----:B--2---:R-:W-:Y:S01]  /*12e0*/  @P6 FMUL R24, R31, R19 ;  /* 0x000000131f186220 */ /* 0x004fe20000400000 */
[----:B0-----:R-:W-:-:S07]  /*12f0*/  @P5 FMUL R28, R25, R15 ;  /* 0x0000000f191c5220 */ /* 0x001fce0000400000 */
.L_x_2461:
[----:B------:R-:W-:Y:S05]  /*1300*/  BSYNC.RECONVERGENT B0 ;  /* 0x0000000000007941 */ /* 0x000fea0003800200 */
.L_x_2460:
[----:B------:R-:W-:Y:S04]  /*1310*/  BSSY.RECONVERGENT B0, `(.L_x_2462) ;  /* 0x000001e000007945 */ /* 0x000fe80003800200 */
[----:B------:R-:W-:Y:S05]  /*1320*/  @P2 BRA `(.L_x_2463) ;  /* 0x0000000000702947 */ /* 0x000fea0003800000 */
        /* <DEDUP_REMOVED lines=10> */
[----:B------:R-:W-:Y:S01]  /*13d0*/  ISETP.NE.AND P4, PT, R16, 0x10000, PT ;  /* 0x000100001000780c */ /* 0x000fe20003f85270 */
[----:B------:R-:W-:Y:S01]  /*13e0*/  HFMA2 R16, -RZ, RZ, -6.109375, 2 ;  /* 0xc61c4000ff107431 */ /* 0x000fe200000001ff */
        /* <DEDUP_REMOVED lines=10> */
[----:B------:R-:W-:-:S02]  /*1490*/  @P4 SHF.L.U32 R12, R11, 0x10, RZ ;  /* 0x000000100b0c4819 */ /* 0x000fc400000006ff */
[----:B------:R-:W-:-:S04]  /*14a0*/  @P5 PRMT R11, R11, 0x7632, R11 ;  /* 0x000076320b0b5816 */ /* 0x000fc8000000000b */
[----:B------:R-:W-:Y:S01]  /*14b0*/  @P5 SHF.L.U32 R11, R11, 0x10, RZ ;  /* 0x000000100b0b5819 */ /* 0x000fe200000006ff */
[----:B-1----:R-:W-:Y:S01]  /*14c0*/  @P2 FMUL R22, R10, R13 ;  /* 0x0000000d0a162220 */ /* 0x002fe20000400000 */
[----:B--2---:R-:W-:-:S03]  /*14d0*/  @P4 FMUL R20, R12, R19 ;  /* 0x000000130c144220 */ /* 0x004fc60000400000 */
[----:B---3--:R-:W-:-:S07]  /*14e0*/  @P5 FMUL R18, R11, R25 ;  /* 0x000000190b125220 */ /* 0x008fce0000400000 */
.L_x_2463:
[----:B------:R-:W-:Y:S05]  /*14f0*/  BSYNC.RECONVERGENT B0 ;  /* 0x0000000000007941 */ /* 0x000fea0003800200 */
.L_x_2462:
[----:B------:R-:W-:Y:S01]  /*1500*/  FSETP.GT.AND P1, PT, R21, R0, PT ;  /* 0x000000001500720b */ /* 0x000fe20003f24000 */
[----:B------:R-:W-:-:S03]  /*1510*/  HFMA2 R19, -RZ, RZ, 0.96630859375, -0.0022525787353515625 ;  /* 0x3bbb989dff137431 */ /* 0x000fc600000001ff */
        /* <DEDUP_REMOVED lines=76> */
[C---:B------:R-:W-:Y:S01]  /*19e0*/  FADD R45, -R31.reuse, R21 ;  /* 0x000000151f2d7221 */ /* 0x040fe20000000100 */
[----:B------:R-:W-:Y:S01]  /*19f0*/  MOV R21, 0x437c0000 ;  /* 0x437c000000157802 */ /* 0x000fe20000000f00 */
[C---:B------:R-:W-:Y:S01]  /*1a00*/  FADD R0, -R31.reuse, R0 ;  /* 0x000000001f007221 */ /* 0x040fe20000000100 */
[----:B------:R-:W-:Y:S01]  /*1a10*/  FADD R43, -R31, R43 ;  /* 0x0000002b1f2b7221 */ /* 0x000fe20000000100 */
[-C--:B------:R-:W-:Y:S01]  /*1a20*/  FFMA.SAT R10, R45, R19.reuse, 0.5 ;  /* 0x3f0000002d0a7423 */ /* 0x080fe20000002013 */
[C---:B------:R-:W-:Y:S01]  /*1a30*/  FADD R17, -R31.reuse, R17 ;  /* 0x000000111f117221 */ /* 0x040fe20000000100 */
[----:B------:R-:W-:Y:S01]  /*1a40*/  FFMA.SAT R12, R0, R19, 0.5 ;  /* 0x3f000000000c7423 */ /* 0x000fe20000002013 */
[C---:B------:R-:W-:Y:S01]  /*1a50*/  FADD R52, -R31.reuse, R52 ;  /* 0x000000341f347221 */ /* 0x040fe20000000100 */
[----:B------:R-:W-:Y:S01]  /*1a60*/  FFMA.RM R15, R10, R21, 12582913 ;  /* 0x4b4000010a0f7423 */ /* 0x000fe20000004015 */
[C---:B------:R-:W-:Y:S01]  /*1a70*/  FADD R50, -R31.reuse, R50 ;  /* 0x000000321f327221 */ /* 0x040fe20000000100 */
[C---:B------:R-:W-:Y:S01]  /*1a80*/  FADD R14, -R31.reuse, R14 ;  /* 0x0000000e1f0e7221 */ /* 0x040fe20000000100 */
[----:B------:R-:W-:Y:S01]  /*1a90*/  FADD R48, -R31, R48 ;  /* 0x000000301f307221 */ /* 0x000fe20000000100 */
[----:B------:R-:W-:Y:S01]  /*1aa0*/  FADD R10, R15, -12583039 ;  /* 0xcb40007f0f0a7421 */ /* 0x000fe20000000000 */
[C---:B------:R-:W-:Y:S01]  /*1ab0*/  FADD R20, -R31.reuse, R20 ;  /* 0x000000141f147221 */ /* 0x040fe20000000100 */
[----:B------:R-:W-:-:S02]  /*1ac0*/  FADD R18, -R31, R18 ;  /* 0x000000121f127221 */ /* 0x000fc40000000100 */
[----:B------:R-:W-:Y:S01]  /*1ad0*/  FFMA R11, R45, 1.4426950216293334961, -R10 ;  /* 0x3fb8aa3b2d0b7823 */ /* 0x000fe2000000080a */
[----:B------:R-:W-:Y:S01]  /*1ae0*/  FFMA.RM R10, R12, R21, 12582913 ;  /* 0x4b4000010c0a7423 */ /* 0x000fe20000004015 */
[----:B------:R-:W-:Y:S02]  /*1af0*/  FADD R12, -R31, R29 ;  /* 0x0000001d1f0c7221 */ /* 0x000fe40000000100 */
[----:B------:R-:W-:Y:S01]  /*1b00*/  FFMA R45, R45, 1.925963033500011079e-08, R11 ;  /* 0x32a570602d2d7823 */ /* 0x000fe2000000000b */
[----:B------:R-:W-:Y:S01]  /*1b10*/  FADD R11, R10, -12583039 ;  /* 0xcb40007f0a0b7421 */ /* 0x000fe20000000000 */
[----:B------:R-:W-:Y:S01]  /*1b20*/  FFMA.SAT R13, R12, R19, 0.5 ;  /* 0x3f0000000c0d7423 */ /* 0x000fe20000002013 */
[----:B------:R-:W-:Y:S02]  /*1b30*/  SHF.L.U32 R10, R10, 0x17, RZ ;  /* 0x000000170a0a7819 */ /* 0x000fe400000006ff */
[C---:B------:R-:W-:Y:S01]  /*1b40*/  FFMA R29, R0.reuse, 1.4426950216293334961, -R11 ;  /* 0x3fb8aa3b001d7823 */ /* 0x040fe2000000080b */
[----:B------:R-:W-:Y:S01]  /*1b50*/  FFMA.RM R11, R13, R21, 12582913 ;  /* 0x4b4000010d0b7423 */ /* 0x000fe20000004015 */
[----:B------:R-:W-:Y:S02]  /*1b60*/  MUFU.EX2 R45, R45 ;  /* 0x0000002d002d7308 */ /* 0x000fe40000000800 */
[----:B------:R-:W-:Y:S01]  /*1b70*/  FFMA R29, R0, 1.925963033500011079e-08, R29 ;  /* 0x32a57060001d7823 */ /* 0x000fe2000000001d */
[----:B------:R-:W-:Y:S01]  /*1b80*/  FADD R13, R11, -12583039 ;  /* 0xcb40007f0b0d7421 */ /* 0x000fe20000000000 */
[----:B------:R-:W-:Y:S01]  /*1b90*/  FADD R0, -R31, R37 ;  /* 0x000000251f007221 */ /* 0x000fe20000000100 */
[----:B------:R-:W-:-:S02]  /*1ba0*/  FFMA.SAT R37, R43, R19, 0.5 ;  /* 0x3f0000002b257423 */ /* 0x000fc40000002013 */
[C---:B------:R-:W-:Y:S01]  /*1bb0*/  FFMA R13, R12.reuse, 1.4426950216293334961, -R13 ;  /* 0x3fb8aa3b0c0d7823 */ /* 0x040fe2000000080d */
[----:B------:R-:W-:Y:S03]  /*1bc0*/  MUFU.EX2 R29, R29 ;  /* 0x0000001d001d7308 */ /* 0x000fe60000000800 */
[----:B------:R-:W-:Y:S01]  /*1bd0*/  FFMA R25, R12, 1.925963033500011079e-08, R13 ;  /* 0x32a570600c197823 */ /* 0x000fe2000000000d */
[----:B------:R-:W-:-:S04]  /*1be0*/  FFMA.SAT R12, R0, R19, 0.5 ;  /* 0x3f000000000c7423 */ /* 0x000fc80000002013 */
[----:B------:R-:W-:Y:S01]  /*1bf0*/  FFMA.RM R12, R12, R21, 12582913 ;  /* 0x4b4000010c0c7423 */ /* 0x000fe20000004015 */
[----:B------:R-:W-:Y:S03]  /*1c00*/  MUFU.EX2 R25, R25 ;  /* 0x0000001900197308 */ /* 0x000fe60000000800 */
[C---:B------:R-:W-:Y:S01]  /*1c10*/  FADD R13, R12.reuse, -12583039 ;  /* 0xcb40007f0c0d7421 */ /* 0x040fe20000000000 */
[----:B------:R-:W-:-:S03]  /*1c20*/  SHF.L.U32 R12, R12, 0x17, RZ ;  /* 0x000000170c0c7819 */ /* 0x000fc600000006ff */
[----:B------:R-:W-:Y:S01]  /*1c30*/  FFMA R51, R0, 1.4426950216293334961, -R13 ;  /* 0x3fb8aa3b00337823 */ /* 0x000fe2000000080d */
[----:B------:R-:W-:-:S03]  /*1c40*/  FFMA.RM R13, R37, R21, 12582913 ;  /* 0x4b400001250d7423 */ /* 0x000fc60000004015 */
[----:B------:R-:W-:Y:S01]  /*1c50*/  FFMA R51, R0, 1.925963033500011079e-08, R51 ;  /* 0x32a5706000337823 */ /* 0x000fe20000000033 */
[C---:B------:R-:W-:Y:S01]  /*1c60*/  FADD R0, R13.reuse, -12583039 ;  /* 0xcb40007f0d007421 */ /* 0x040fe20000000000 */
[----:B------:R-:W-:Y:S02]  /*1c70*/  SHF.L.U32 R13, R13, 0x17, RZ ;  /* 0x000000170d0d7819 */ /* 0x000fe400000006ff */
[----:B------:R-:W0:Y:S01]  /*1c80*/  MUFU.EX2 R49, R51 ;  /* 0x0000003300317308 */ /* 0x000e220000000800 */
[----:B------:R-:W-:Y:S01]  /*1c90*/  FFMA R47, R43, 1.4426950216293334961, -R0 ;  /* 0x3fb8aa3b2b2f7823 */ /* 0x000fe20000000800 */
[----:B------:R-:W-:-:S03]  /*1ca0*/  FADD R0, -R31, R41 ;  /* 0x000000291f007221 */ /* 0x000fc60000000100 */
[----:B------:R-:W-:Y:S01]  /*1cb0*/  FFMA R47, R43, 1.925963033500011079e-08, R47 ;  /* 0x32a570602b2f7823 */ /* 0x000fe2000000002f */
[----:B------:R-:W-:-:S04]  /*1cc0*/  FFMA.SAT R37, R0, R19, 0.5 ;  /* 0x3f00000000257423 */ /* 0x000fc80000002013 */
[----:B------:R-:W-:Y:S01]  /*1cd0*/  FFMA.RM R37, R37, R21, 12582913 ;  /* 0x4b40000125257423 */ /* 0x000fe20000004015 */
[----:B------:R-:W1:Y:S03]  /*1ce0*/  MUFU.EX2 R47, R47 ;  /* 0x0000002f002f7308 */ /* 0x000e660000000800 */
[C---:B------:R-:W-:Y:S01]  /*1cf0*/  FADD R41, R37.reuse, -12583039 ;  /* 0xcb40007f25297421 */ /* 0x040fe20000000000 */
[----:B------:R-:W-:Y:S01]  /*1d00*/  SHF.L.U32 R37, R37, 0x17, RZ ;  /* 0x0000001725257819 */ /* 0x000fe200000006ff */
[----:B0-----:R-:W-:Y:S02]  /*1d10*/  FMUL R49, R12, R49 ;  /* 0x000000310c317220 */ /* 0x001fe40000400000 */
[----:B------:R-:W-:Y:S01]  /*1d20*/  FFMA R41, R0, 1.4426950216293334961, -R41 ;  /* 0x3fb8aa3b00297823 */ /* 0x000fe20000000829 */
[----:B------:R-:W-:-:S03]  /*1d30*/  FFMA.SAT R12, R52, R19, 0.5 ;  /* 0x3f000000340c7423 */ /* 0x000fc60000002013 */
[----:B------:R-:W-:Y:S01]  /*1d40*/  FFMA R43, R0, 1.925963033500011079e-08, R41 ;  /* 0x32a57060002b7823 */ /* 0x000fe20000000029 */
[----:B------:R-:W-:Y:S01]  /*1d50*/  SHF.L.U32 R0, R15, 0x17, RZ ;  /* 0x000000170f007819 */ /* 0x000fe200000006ff */
[----:B------:R-:W-:Y:S01]  /*1d60*/  FADD R15, -R31, R39 ;  /* 0x000000271f0f7221 */ /* 0x000fe20000000100 */
[----:B------:R-:W-:-:S03]  /*1d70*/  FFMA.RM R12, R12, R21, 12582913 ;  /* 0x4b4000010c0c7423 */ /* 0x000fc60000004015 */
[----:B------:R-:W-:Y:S01]  /*1d80*/  FFMA.SAT R39, R15, R19, 0.5 ;  /* 0x3f0000000f277423 */ /* 0x000fe20000002013 */
[----:B------:R-:W-:Y:S01]  /*1d90*/  FMUL R0, R0, R45 ;  /* 0x0000002d00007220 */ /* 0x000fe20000400000 */
[----:B------:R-:W0:Y:S02]  /*1da0*/  MUFU.EX2 R43, R43 ;  /* 0x0000002b002b7308 */ /* 0x000e240000000800 */
[----:B------:R-:W-:-:S04]  /*1db0*/  FFMA.RM R39, R39, R21, 12582913 ;  /* 0x4b40000127277423 */ /* 0x000fc80000004015 */
[C---:B------:R-:W-:Y:S01]  /*1dc0*/  FADD R41, R39.reuse, -12583039 ;  /* 0xcb40007f27297421 */ /* 0x040fe20000000000 */
[----:B------:R-:W-:-:S03]  /*1dd0*/  SHF.L.U32 R39, R39, 0x17, RZ ;  /* 0x0000001727277819 */ /* 0x000fc600000006ff */
[----:B------:R-:W-:-:S04]  /*1de0*/  FFMA R41, R15, 1.4426950216293334961, -R41 ;  /* 0x3fb8aa3b0f297823 */ /* 0x000fc80000000829 */
[----:B------:R-:W-:Y:S01]  /*1df0*/  FFMA R45, R15, 1.925963033500011079e-08, R41 ;  /* 0x32a570600f2d7823 */ /* 0x000fe20000000029 */
[----:B------:R-:W-:Y:S01]  /*1e00*/  FADD R15, -R31, R23 ;  /* 0x000000171f0f7221 */ /* 0x000fe20000000100 */
[----:B------:R-:W-:Y:S01]  /*1e10*/  FMUL R41, R10, R29 ;  /* 0x0000001d0a297220 */ /* 0x000fe20000400000 */
[----:B------:R-:W-:Y:S01]  /*1e20*/  SHF.L.U32 R29, R11, 0x17, RZ ;  /* 0x000000170b1d7819 */ /* 0x000fe200000006ff */
[-C--:B------:R-:W-:Y:S01]  /*1e30*/  FFMA.SAT R11, R17, R19.reuse, 0.5 ;  /* 0x3f000000110b7423 */ /* 0x080fe20000002013 */
[----:B------:R-:W-:Y:S01]  /*1e40*/  FFMA.SAT R10, R15, R19, 0.5 ;  /* 0x3f0000000f0a7423 */ /* 0x000fe20000002013 */
[----:B------:R-:W2:Y:S02]  /*1e50*/  MUFU.EX2 R45, R45 ;  /* 0x0000002d002d7308 */ /* 0x000ea40000000800 */
[-C--:B------:R-:W-:Y:S01]  /*1e60*/  FFMA.RM R11, R11, R21.reuse, 12582913 ;  /* 0x4b4000010b0b7423 */ /* 0x080fe20000004015 */
[----:B------:R-:W-:Y:S01]  /*1e70*/  FFMA.RM R10, R10, R21, 12582913 ;  /* 0x4b4000010a0a7423 */ /* 0x000fe20000004015 */
[----:B------:R-:W-:-:S03]  /*1e80*/  FMUL R29, R29, R25 ;  /* 0x000000191d1d7220 */ /* 0x000fc60000400000 */
[C---:B------:R-:W-:Y:S01]  /*1e90*/  FADD R23, R10.reuse, -12583039 ;  /* 0xcb40007f0a177421 */ /* 0x040fe20000000000 */
[----:B------:R-:W-:-:S03]  /*1ea0*/  SHF.L.U32 R10, R10, 0x17, RZ ;  /* 0x000000170a0a7819 */ /* 0x000fc600000006ff */
[----:B------:R-:W-:-:S04]  /*1eb0*/  FFMA R23, R15, 1.4426950216293334961, -R23 ;  /* 0x3fb8aa3b0f177823 */ /* 0x000fc80000000817 */
[----:B------:R-:W-:Y:S01]  /*1ec0*/  FFMA R15, R15, 1.925963033500011079e-08, R23 ;  /* 0x32a570600f0f7823 */ /* 0x000fe20000000017 */
[C---:B------:R-:W-:Y:S01]  /*1ed0*/  FADD R23, R11.reuse, -12583039 ;  /* 0xcb40007f0b177421 */ /* 0x040fe20000000000 */
[----:B------:R-:W-:-:S03]  /*1ee0*/  SHF.L.U32 R11, R11, 0x17, RZ ;  /* 0x000000170b0b7819 */ /* 0x000fc600000006ff */
[C---:B------:R-:W-:Y:S01]  /*1ef0*/  FFMA R23, R17.reuse, 1.4426950216293334961, -R23 ;  /* 0x3fb8aa3b11177823 */ /* 0x040fe20000000817 */
[----:B------:R-:W3:Y:S03]  /*1f00*/  MUFU.EX2 R15, R15 ;  /* 0x0000000f000f7308 */ /* 0x000ee60000000800 */
[----:B------:R-:W-:Y:S01]  /*1f10*/  FFMA R25, R17, 1.925963033500011079e-08, R23 ;  /* 0x32a5706011197823 */ /* 0x000fe20000000017 */
[----:B------:R-:W-:-:S04]  /*1f20*/  FADD R17, R12, -12583039 ;  /* 0xcb40007f0c117421 */ /* 0x000fc80000000000 */
[C---:B------:R-:W-:Y:S01]  /*1f30*/  FFMA R17, R52.reuse, 1.4426950216293334961, -R17 ;  /* 0x3fb8aa3b34117823 */ /* 0x040fe20000000811 */
[----:B------:R-:W4:Y:S03]  /*1f40*/  MUFU.EX2 R25, R25 ;  /* 0x0000001900197308 */ /* 0x000f260000000800 */
[----:B------:R-:W-:Y:S01]  /*1f50*/  FFMA R23, R52, 1.925963033500011079e-08, R17 ;  /* 0x32a5706034177823 */ /* 0x000fe20000000011 */
[----:B------:R-:W-:Y:S01]  /*1f60*/  FADD R52, -R31, R40 ;  /* 0x000000281f347221 */ /* 0x000fe20000000100 */
[----:B-1----:R-:W-:-:S03]  /*1f70*/  FMUL R40, R13, R47 ;  /* 0x0000002f0d287220 */ /* 0x002fc60000400000 */
[----:B------:R-:W-:Y:S01]  /*1f80*/  FFMA.SAT R13, R52, R19, 0.5 ;  /* 0x3f000000340d7423 */ /* 0x000fe20000002013 */
[----:B------:R-:W1:Y:S03]  /*1f90*/  MUFU.EX2 R23, R23 ;  /* 0x0000001700177308 */ /* 0x000e660000000800 */
        /* <DEDUP_REMOVED lines=15> */
[----:B--2---:R-:W-:-:S03]  /*2090*/  FMUL R44, R39, R45 ;  /* 0x0000002d272c7220 */ /* 0x004fc60000400000 */
[----:B------:R-:W-:Y:S01]  /*20a0*/  FFMA.SAT R43, R52, R19, 0.5 ;  /* 0x3f000000342b7423 */ /* 0x000fe20000002013 */
[----:B------:R-:W2:Y:S03]  /*20b0*/  MUFU.EX2 R37, R37 ;  /* 0x0000002500257308 */ /* 0x000ea60000000800 */
[----:B------:R-:W-:-:S04]  /*20c0*/  FFMA.RM R43, R43, R21, 12582913 ;  /* 0x4b4000012b2b7423 */ /* 0x000fc80000004015 */
[C---:B------:R-:W-:Y:S01]  /*20d0*/  FADD R39, R43.reuse, -12583039 ;  /* 0xcb40007f2b277421 */ /* 0x040fe20000000000 */
[----:B------:R-:W-:-:S03]  /*20e0*/  SHF.L.U32 R43, R43, 0x17, RZ ;  /* 0x000000172b2b7819 */ /* 0x000fc600000006ff */
[----:B------:R-:W-:-:S04]  /*20f0*/  FFMA R39, R52, 1.4426950216293334961, -R39 ;  /* 0x3fb8aa3b34277823 */ /* 0x000fc80000000827 */
[----:B------:R-:W-:Y:S01]  /*2100*/  FFMA R45, R52, 1.925963033500011079e-08, R39 ;  /* 0x32a57060342d7823 */ /* 0x000fe20000000027 */
[----:B------:R-:W-:Y:S01]  /*2110*/  FADD R52, -R31, R46 ;  /* 0x0000002e1f347221 */ /* 0x000fe20000000100 */
[----:B---3--:R-:W-:-:S03]  /*2120*/  FMUL R46, R10, R15 ;  /* 0x0000000f0a2e7220 */ /* 0x008fc60000400000 */
[----:B------:R-:W-:Y:S01]  /*2130*/  FFMA.SAT R10, R52, R19, 0.5 ;  /* 0x3f000000340a7423 */ /* 0x000fe20000002013 */
[----:B------:R-:W3:Y:S03]  /*2140*/  MUFU.EX2 R45, R45 ;  /* 0x0000002d002d7308 */ /* 0x000ee60000000800 */
[----:B------:R-:W-:-:S04]  /*2150*/  FFMA.RM R10, R10, R21, 12582913 ;  /* 0x4b4000010a0a7423 */ /* 0x000fc80000004015 */
[----:B------:R-:W-:-:S04]  /*2160*/  FADD R39, R10, -12583039 ;  /* 0xcb40007f0a277421 */ /* 0x000fc80000000000 */
[----:B------:R-:W-:-:S04]  /*2170*/  FFMA R39, R52, 1.4426950216293334961, -R39 ;  /* 0x3fb8aa3b34277823 */ /* 0x000fc80000000827 */
[----:B------:R-:W-:Y:S01]  /*2180*/  FFMA R39, R52, 1.925963033500011079e-08, R39 ;  /* 0x32a5706034277823 */ /* 0x000fe20000000027 */
[----:B------:R-:W-:Y:S01]  /*2190*/  FADD R52, -R31, R32 ;  /* 0x000000201f347221 */ /* 0x000fe20000000100 */
[----:B----4-:R-:W-:-:S03]  /*21a0*/  FMUL R32, R11, R25 ;  /* 0x000000190b207220 */ /* 0x010fc60000400000 */
[----:B------:R-:W-:Y:S01]  /*21b0*/  FFMA.SAT R15, R52, R19, 0.5 ;  /* 0x3f000000340f7423 */ /* 0x000fe20000002013 */
[----:B------:R-:W4:Y:S03]  /*21c0*/  MUFU.EX2 R39, R39 ;  /* 0x0000002700277308 */ /* 0x000f260000000800 */
[----:B------:R-:W-:-:S04]  /*21d0*/  FFMA.RM R15, R15, R21, 12582913 ;  /* 0x4b4000010f0f7423 */ /* 0x000fc80000004015 */
[----:B------:R-:W-:-:S04]  /*21e0*/  FADD R11, R15, -12583039 ;  /* 0xcb40007f0f0b7421 */ /* 0x000fc80000000000 */
[----:B------:R-:W-:-:S04]  /*21f0*/  FFMA R11, R52, 1.4426950216293334961, -R11 ;  /* 0x3fb8aa3b340b7823 */ /* 0x000fc8000000080b */
[----:B------:R-:W-:Y:S01]  /*2200*/  FFMA R11, R52, 1.925963033500011079e-08, R11 ;  /* 0x32a57060340b7823 */ /* 0x000fe2000000000b */
[----:B------:R-:W-:Y:S01]  /*2210*/  SHF.L.U32 R52, R12, 0x17, RZ ;  /* 0x000000170c347819 */ /* 0x000fe200000006ff */
[----:B------:R-:W-:-:S04]  /*2220*/  FADD R12, -R31, R34 ;  /* 0x000000221f0c7221 */ /* 0x000fc80000000100 */
[----:B-1----:R-:W-:Y:S01]  /*2230*/  FMUL R34, R52, R23 ;  /* 0x0000001734227220 */ /* 0x002fe20000400000 */
[----:B------:R-:W-:Y:S01]  /*2240*/  FFMA.SAT R52, R12, R19, 0.5 ;  /* 0x3f0000000c347423 */ /* 0x000fe20000002013 */
[----:B------:R-:W1:Y:S03]  /*2250*/  MUFU.EX2 R11, R11 ;  /* 0x0000000b000b7308 */ /* 0x000e660000000800 */
[----:B------:R-:W-:Y:S01]  /*2260*/  FFMA.RM R25, R52, R21, 12582913 ;  /* 0x4b40000134197423 */ /* 0x000fe20000004015 */
[----:B------:R-:W-:Y:S01]  /*2270*/  FADD R52, -R31, R36 ;  /* 0x000000241f347221 */ /* 0x000fe20000000100 */
[----:B0-----:R-:W-:Y:S02]  /*2280*/  FMUL R36, R13, R47 ;  /* 0x0000002f0d247220 */ /* 0x001fe40000400000 */
[C---:B------:R-:W-:Y:S01]  /*2290*/  FADD R51, R25.reuse, -12583039 ;  /* 0xcb40007f19337421 */ /* 0x040fe20000000000 */
[----:B------:R-:W-:Y:S01]  /*22a0*/  FFMA.SAT R23, R52, R19, 0.5 ;  /* 0x3f00000034177423 */ /* 0x000fe20000002013 */
[----:B------:R-:W-:-:S02]  /*22b0*/  SHF.L.U32 R25, R25, 0x17, RZ ;  /* 0x0000001719197819 */ /* 0x000fc400000006ff */
[----:B------:R-:W-:Y:S01]  /*22c0*/  FFMA R51, R12, 1.4426950216293334961, -R51 ;  /* 0x3fb8aa3b0c337823 */ /* 0x000fe20000000833 */
[----:B------:R-:W-:-:S03]  /*22d0*/  FFMA.RM R23, R23, R21, 12582913 ;  /* 0x4b40000117177423 */ /* 0x000fc60000004015 */
[----:B------:R-:W-:Y:S01]  /*22e0*/  FFMA R12, R12, 1.925963033500011079e-08, R51 ;  /* 0x32a570600c0c7823 */ /* 0x000fe20000000033 */
[C---:B------:R-:W-:Y:S01]  /*22f0*/  FADD R13, R23.reuse, -12583039 ;  /* 0xcb40007f170d7421 */ /* 0x040fe20000000000 */
[----:B------:R-:W-:-:S03]  /*2300*/  SHF.L.U32 R23, R23, 0x17, RZ ;  /* 0x0000001717177819 */ /* 0x000fc600000006ff */
[C---:B------:R-:W-:Y:S01]  /*2310*/  FFMA R13, R52.reuse, 1.4426950216293334961, -R13 ;  /* 0x3fb8aa3b340d7823 */ /* 0x040fe2000000080d */
[----:B------:R-:W0:Y:S03]  /*2320*/  MUFU.EX2 R12, R12 ;  /* 0x0000000c000c7308 */ /* 0x000e260000000800 */
[----:B------:R-:W-:Y:S01]  /*2330*/  FFMA R13, R52, 1.925963033500011079e-08, R13 ;  /* 0x32a57060340d7823 */ /* 0x000fe2000000000d */
[----:B------:R-:W-:Y:S01]  /*2340*/  FADD R52, -R31, R38 ;  /* 0x000000261f347221 */ /* 0x000fe20000000100 */
[----:B--2---:R-:W-:-:S03]  /*2350*/  FMUL R38, R17, R37 ;  /* 0x0000002511267220 */ /* 0x004fc60000400000 */
[----:B------:R-:W-:-:S04]  /*2360*/  FFMA.SAT R17, R52, R19, 0.5 ;  /* 0x3f00000034117423 */ /* 0x000fc80000002013 */
[----:B------:R-:W-:-:S04]  /*2370*/  FFMA.RM R17, R17, R21, 12582913 ;  /* 0x4b40000111117423 */ /* 0x000fc80000004015 */
[----:B------:R-:W-:-:S04]  /*2380*/  FADD R47, R17, -12583039 ;  /* 0xcb40007f112f7421 */ /* 0x000fc80000000000 */
[----:B------:R-:W-:-:S04]  /*2390*/  FFMA R37, R52, 1.4426950216293334961, -R47 ;  /* 0x3fb8aa3b34257823 */ /* 0x000fc8000000082f */
[----:B------:R-:W-:Y:S01]  /*23a0*/  FFMA R37, R52, 1.925963033500011079e-08, R37 ;  /* 0x32a5706034257823 */ /* 0x000fe20000000025 */
[----:B------:R-:W-:Y:S01]  /*23b0*/  FADD R52, -R31, R2 ;  /* 0x000000021f347221 */ /* 0x000fe20000000100 */
[----:B---3--:R-:W-:-:S03]  /*23c0*/  FMUL R2, R43, R45 ;  /* 0x0000002d2b027220 */ /* 0x008fc60000400000 */
[----:B------:R-:W-:-:S04]  /*23d0*/  FFMA.SAT R43, R52, R19, 0.5 ;  /* 0x3f000000342b7423 */ /* 0x000fc80000002013 */
[----:B------:R-:W-:-:S04]  /*23e0*/  FFMA.RM R43, R43, R21, 12582913 ;  /* 0x4b4000012b2b7423 */ /* 0x000fc80000004015 */
[C---:B------:R-:W-:Y:S01]  /*23f0*/  FADD R47, R43.reuse, -12583039 ;  /* 0xcb40007f2b2f7421 */ /* 0x040fe20000000000 */
[----:B------:R-:W-:-:S03]  /*2400*/  SHF.L.U32 R43, R43, 0x17, RZ ;  /* 0x000000172b2b7819 */ /* 0x000fc600000006ff */
[----:B------:R-:W-:-:S04]  /*2410*/  FFMA R45, R52, 1.4426950216293334961, -R47 ;  /* 0x3fb8aa3b342d7823 */ /* 0x000fc8000000082f */
[----:B------:R-:W-:Y:S01]  /*2420*/  FFMA R45, R52, 1.925963033500011079e-08, R45 ;  /* 0x32a57060342d7823 */ /* 0x000fe2000000002d */
[----:B------:R-:W-:Y:S01]  /*2430*/  SHF.L.U32 R52, R10, 0x17, RZ ;  /* 0x000000170a347819 */ /* 0x000fe200000006ff */
[----:B------:R-:W-:-:S04]  /*2440*/  FADD R10, -R31, R4 ;  /* 0x000000041f0a7221 */ /* 0x000fc80000000100 */
[----:B----4-:R-:W-:Y:S01]  /*2450*/  FMUL R4, R52, R39 ;  /* 0x0000002734047220 */ /* 0x010fe20000400000 */
[----:B------:R-:W-:-:S04]  /*2460*/  FFMA.SAT R52, R10, R19, 0.5 ;  /* 0x3f0000000a347423 */ /* 0x000fc80000002013 */
[----:B------:R-:W-:Y:S01]  /*2470*/  FFMA.RM R47, R52, R21, 12582913 ;  /* 0x4b400001342f7423 */ /* 0x000fe20000004015 */
[----:B------:R-:W-:-:S03]  /*2480*/  SHF.L.U32 R52, R15, 0x17, RZ ;  /* 0x000000170f347819 */ /* 0x000fc600000006ff */
[----:B------:R-:W-:-:S04]  /*2490*/  FADD R51, R47, -12583039 ;  /* 0xcb40007f2f337421 */ /* 0x000fc80000000000 */
[----:B------:R-:W-:-:S04]  /*24a0*/  FFMA R39, R10, 1.4426950216293334961, -R51 ;  /* 0x3fb8aa3b0a277823 */ /* 0x000fc80000000833 */
[----:B------:R-:W-:Y:S01]  /*24b0*/  FFMA R39, R10, 1.925963033500011079e-08, R39 ;  /* 0x32a570600a277823 */ /* 0x000fe20000000027 */
[----:B------:R-:W-:Y:S01]  /*24c0*/  FADD R10, -R31, R6 ;  /* 0x000000061f0a7221 */ /* 0x000fe20000000100 */
[----:B-1----:R-:W-:-:S03]  /*24d0*/  FMUL R6, R52, R11 ;  /* 0x0000000b34067220 */ /* 0x002fc60000400000 */
[----:B------:R-:W-:-:S04]  /*24e0*/  FFMA.SAT R52, R10, R19, 0.5 ;  /* 0x3f0000000a347423 */ /* 0x000fc80000002013 */
[----:B------:R-:W-:Y:S01]  /*24f0*/  FFMA.RM R15, R52, R21, 12582913 ;  /* 0x4b400001340f7423 */ /* 0x000fe20000004015 */
[----:B------:R-:W-:Y:S01]  /*2500*/  FADD R52, -R31, R8 ;  /* 0x000000081f347221 */ /* 0x000fe20000000100 */
[----:B0-----:R-:W-:Y:S01]  /*2510*/  FMUL R8, R25, R12 ;  /* 0x0000000c19087220 */ /* 0x001fe20000400000 */
[----:B------:R-:W-:Y:S01]  /*2520*/  FFMA.SAT R12, R50, R19, 0.5 ;  /* 0x3f000000320c7423 */ /* 0x000fe20000002013 */
[----:B------:R-:W-:-:S04]  /*2530*/  FADD R51, R15, -12583039 ;  /* 0xcb40007f0f337421 */ /* 0x000fc80000000000 */
[----:B------:R-:W-:-:S04]  /*2540*/  FFMA R51, R10, 1.4426950216293334961, -R51 ;  /* 0x3fb8aa3b0a337823 */ /* 0x000fc80000000833 */
[----:B------:R-:W-:Y:S01]  /*2550*/  FFMA R51, R10, 1.925963033500011079e-08, R51 ;  /* 0x32a570600a337823 */ /* 0x000fe20000000033 */
[----:B------:R-:W-:-:S04]  /*2560*/  FFMA.SAT R10, R52, R19, 0.5 ;  /* 0x3f000000340a7423 */ /* 0x000fc80000002013 */
[----:B------:R-:W-:Y:S01]  /*2570*/  FFMA.RM R25, R10, R21, 12582913 ;  /* 0x4b4000010a197423 */ /* 0x000fe20000004015 */
[----:B------:R-:W-:Y:S03]  /*2580*/  MUFU.EX2 R51, R51 ;  /* 0x0000003300337308 */ /* 0x000fe60000000800 */
[C---:B------:R-:W-:Y:S01]  /*2590*/  FADD R11, R25.reuse, -12583039 ;  /* 0xcb40007f190b7421 */ /* 0x040fe20000000000 */
[----:B------:R-:W-:-:S03]  /*25a0*/  SHF.L.U32 R25, R25, 0x17, RZ ;  /* 0x0000001719197819 */ /* 0x000fc600000006ff */
[C---:B------:R-:W-:Y:S01]  /*25b0*/  FFMA R11, R52.reuse, 1.4426950216293334961, -R11 ;  /* 0x3fb8aa3b340b7823 */ /* 0x040fe2000000080b */
[----:B------:R-:W0:Y:S03]  /*25c0*/  MUFU.EX2 R10, R13 ;  /* 0x0000000d000a7308 */ /* 0x000e260000000800 */
[----:B------:R-:W-:-:S05]  /*25d0*/  FFMA R52, R52, 1.925963033500011079e-08, R11 ;  /* 0x32a5706034347823 */ /* 0x000fca000000000b */
[----:B------:R-:W1:Y:S01]  /*25e0*/  MUFU.EX2 R11, R37 ;  /* 0x00000025000b7308 */ /* 0x000e620000000800 */
[----:B0-----:R-:W-:Y:S01]  /*25f0*/  FMUL R10, R23, R10 ;  /* 0x0000000a170a7220 */ /* 0x001fe20000400000 */
[----:B------:R-:W-:Y:S01]  /*2600*/  FFMA.RM R23, R12, R21, 12582913 ;  /* 0x4b4000010c177423 */ /* 0x000fe20000004015 */
[----:B------:R-:W-:-:S03]  /*2610*/  SHF.L.U32 R12, R17, 0x17, RZ ;  /* 0x00000017110c7819 */ /* 0x000fc600000006ff */
[C---:B------:R-:W-:Y:S01]  /*2620*/  FADD R53, R23.reuse, -12583039 ;  /* 0xcb40007f17357421 */ /* 0x040fe20000000000 */
[----:B------:R-:W-:Y:S01]  /*2630*/  SHF.L.U32 R23, R23, 0x17, RZ ;  /* 0x0000001717177819 */ /* 0x000fe200000006ff */
[----:B-1----:R-:W-:Y:S01]  /*2640*/  FMUL R11, R12, R11 ;  /* 0x0000000b0c0b7220 */ /* 0x002fe20000400000 */
[----:B------:R-:W-:Y:S01]  /*2650*/  FFMA.SAT R12, R14, R19, 0.5 ;  /* 0x3f0000000e0c7423 */ /* 0x000fe20000002013 */
[----:B------:R-:W-:-:S03]  /*2660*/  FFMA R53, R50, 1.4426950216293334961, -R53 ;  /* 0x3fb8aa3b32357823 */ /* 0x000fc60000000835 */
[----:B------:R-:W-:Y:S01]  /*2670*/  FFMA.RM R17, R12, R21, 12582913 ;  /* 0x4b4000010c117423 */ /* 0x000fe20000004015 */
[----:B------:R-:W-:Y:S01]  /*2680*/  FFMA R50, R50, 1.925963033500011079e-08, R53 ;  /* 0x32a5706032327823 */ /* 0x000fe20000000035 */
[----:B------:R-:W0:Y:S02]  /*2690*/  MUFU.EX2 R12, R45 ;  /* 0x0000002d000c7308 */ /* 0x000e240000000800 */
[----:B------:R-:W-:-:S04]  /*26a0*/  FADD R13, R17, -12583039 ;  /* 0xcb40007f110d7421 */ /* 0x000fc80000000000 */
[C---:B------:R-:W-:Y:S02]  /*26b0*/  FFMA R13, R14.reuse, 1.4426950216293334961, -R13 ;  /* 0x3fb8aa3b0e0d7823 */ /* 0x040fe4000000080d */
[----:B------:R-:W-:Y:S02]  /*26c0*/  MUFU.EX2 R50, R50 ;  /* 0x0000003200327308 */ /* 0x000fe40000000800 */
[----:B------:R-:W-:Y:S01]  /*26d0*/  FFMA R37, R14, 1.925963033500011079e-08, R13 ;  /* 0x32a570600e257823 */ /* 0x000fe2000000000d */
[----:B------:R-:W-:-:S05]  /*26e0*/  FFMA.SAT R14, R48, R19, 0.5 ;  /* 0x3f000000300e7423 */ /* 0x000fca0000002013 */
[----:B------:R-:W1:Y:S01]  /*26f0*/  MUFU.EX2 R13, R39 ;  /* 0x00000027000d7308 */ /* 0x000e620000000800 */
[----:B0-----:R-:W-:Y:S01]  /*2700*/  FMUL R12, R43, R12 ;  /* 0x0000000c2b0c7220 */ /* 0x001fe20000400000 */
[----:B------:R-:W-:Y:S01]  /*2710*/  FFMA.RM R43, R14, R21, 12582913 ;  /* 0x4b4000010e2b7423 */ /* 0x000fe20000004015 */
[----:B------:R-:W-:-:S03]  /*2720*/  FADD R14, -R31, R30 ;  /* 0x0000001e1f0e7221 */ /* 0x000fc60000000100 */
[----:B------:R-:W-:Y:S01]  /*2730*/  FADD R53, R43, -12583039 ;  /* 0xcb40007f2b357421 */ /* 0x000fe20000000000 */
[----:B------:R-:W-:Y:S01]  /*2740*/  FFMA.SAT R30, R14, R19, 0.5 ;  /* 0x3f0000000e1e7423 */ /* 0x000fe20000002013 */
[----:B------:R-:W-:Y:S02]  /*2750*/  MUFU.EX2 R37, R37 ;  /* 0x0000002500257308 */ /* 0x000fe40000000800 */
[----:B------:R-:W-:Y:S01]  /*2760*/  FFMA R45, R48, 1.4426950216293334961, -R53 ;  /* 0x3fb8aa3b302d7823 */ /* 0x000fe20000000835 */
[----:B------:R-:W-:-:S03]  /*2770*/  FFMA.RM R30, R30, R21, 12582913 ;  /* 0x4b4000011e1e7423 */ /* 0x000fc60000004015 */
[----:B------:R-:W-:Y:S01]  /*2780*/  FFMA R45, R48, 1.925963033500011079e-08, R45 ;  /* 0x32a57060302d7823 */ /* 0x000fe2000000002d */
[----:B------:R-:W-:Y:S01]  /*2790*/  SHF.L.U32 R48, R47, 0x17, RZ ;  /* 0x000000172f307819 */ /* 0x000fe200000006ff */
[----:B------:R-:W-:-:S04]  /*27a0*/  FADD R47, R30, -12583039 ;  /* 0xcb40007f1e2f7421 */ /* 0x000fc80000000000 */
[----:B-1----:R-:W-:Y:S01]  /*27b0*/  FMUL R13, R48, R13 ;  /* 0x0000000d300d7220 */ /* 0x002fe20000400000 */
[----:B------:R-:W-:Y:S01]  /*27c0*/  FADD R48, -R31, R28 ;  /* 0x0000001c1f307221 */ /* 0x000fe20000000100 */
[----:B------:R-:W-:-:S03]  /*27d0*/  FFMA R39, R14, 1.4426950216293334961, -R47 ;  /* 0x3fb8aa3b0e277823 */ /* 0x000fc6000000082f */
[----:B------:R-:W-:Y:S01]  /*27e0*/  FFMA.SAT R28, R48, R19, 0.5 ;  /* 0x3f000000301c7423 */ /* 0x000fe20000002013 */
[----:B------:R-:W-:Y:S01]  /*27f0*/  FFMA R39, R14, 1.925963033500011079e-08, R39 ;  /* 0x32a570600e277823 */ /* 0x000fe20000000027 */
[----:B------:R-:W-:Y:S02]  /*2800*/  SHF.L.U32 R14, R15, 0x17, RZ ;  /* 0x000000170f0e7819 */ /* 0x000fe400000006ff */
[----:B------:R-:W-:Y:S01]  /*2810*/  FFMA.RM R28, R28, R21, 12582913 ;  /* 0x4b4000011c1c7423 */ /* 0x000fe20000004015 */
[----:B------:R-:W0:Y:S02]  /*2820*/  MUFU.EX2 R15, R52 ;  /* 0x00000034000f7308 */ /* 0x000e240000000800 */
[----:B------:R-:W-:Y:S01]  /*2830*/  FMUL R14, R14, R51 ;  /* 0x000000330e0e7220 */ /* 0x000fe20000400000 */
[----:B------:R-:W-:-:S04]  /*2840*/  FADD R47, R28, -12583039 ;  /* 0xcb40007f1c2f7421 */ /* 0x000fc80000000000 */
[----:B------:R-:W-:-:S04]  /*2850*/  FFMA R47, R48, 1.4426950216293334961, -R47 ;  /* 0x3fb8aa3b302f7823 */ /* 0x000fc8000000082f */
[----:B------:R-:W-:Y:S01]  /*2860*/  FFMA R47, R48, 1.925963033500011079e-08, R47 ;  /* 0x32a57060302f7823 */ /* 0x000fe2000000002f */
[----:B------:R-:W-:-:S04]  /*2870*/  FADD R48, -R31, R24 ;  /* 0x000000181f307221 */ /* 0x000fc80000000100 */
[----:B------:R-:W-:Y:S01]  /*2880*/  FFMA.SAT R24, R48, R19, 0.5 ;  /* 0x3f00000030187423 */ /* 0x000fe20000002013 */
[----:B0-----:R-:W-:-:S03]  /*2890*/  FMUL R15, R25, R15 ;  /* 0x0000000f190f7220 */ /* 0x001fc60000400000 */
[----:B------:R-:W-:-:S04]  /*28a0*/  FFMA.RM R24, R24, R21, 12582913 ;  /* 0x4b40000118187423 */ /* 0x000fc80000004015 */
[----:B------:R-:W-:-:S04]  /*28b0*/  FADD R25, R24, -12583039 ;  /* 0xcb40007f18197421 */ /* 0x000fc80000000000 */
[----:B------:R-:W-:-:S04]  /*28c0*/  FFMA R25, R48, 1.4426950216293334961, -R25 ;  /* 0x3fb8aa3b30197823 */ /* 0x000fc80000000819 */
[----:B------:R-:W-:Y:S01]  /*28d0*/  FFMA R25, R48, 1.925963033500011079e-08, R25 ;  /* 0x32a5706030197823 */ /* 0x000fe20000000019 */
[----:B------:R-:W-:Y:S01]  /*28e0*/  FADD R48, -R31, R16 ;  /* 0x000000101f307221 */ /* 0x000fe20000000100 */
[----:B------:R-:W-:Y:S01]  /*28f0*/  FMUL R16, R23, R50 ;  /* 0x0000003217107220 */ /* 0x000fe20000400000 */
[----:B------:R-:W-:Y:S02]  /*2900*/  FADD R50, -R31, R22 ;  /* 0x000000161f327221 */ /* 0x000fe40000000100 */
[-C--:B------:R-:W-:Y:S02]  /*2910*/  FFMA.SAT R52, R48, R19.reuse, 0.5 ;  /* 0x3f00000030347423 */ /* 0x080fe40000002013 */
[----:B------:R-:W-:Y:S02]  /*2920*/  FFMA.SAT R22, R50, R19, 0.5 ;  /* 0x3f00000032167423 */ /* 0x000fe40000002013 */
[----:B------:R-:W-:Y:S01]  /*2930*/  FFMA.RM R23, R52, R21, 12582913 ;  /* 0x4b40000134177423 */ /* 0x000fe20000004015 */
[----:B------:R-:W-:Y:S01]  /*2940*/  FFMA.SAT R52, R18, R19, 0.5 ;  /* 0x3f00000012347423 */ /* 0x000fe20000002013 */
[----:B------:R-:W-:-:S02]  /*2950*/  FFMA.RM R22, R22, R21, 12582913 ;  /* 0x4b40000116167423 */ /* 0x000fc40000004015 */
[----:B------:R-:W-:Y:S02]  /*2960*/  FADD R51, R23, -12583039 ;  /* 0xcb40007f17337421 */ /* 0x000fe40000000000 */
[----:B------:R-:W-:Y:S02]  /*2970*/  FADD R53, R22, -12583039 ;  /* 0xcb40007f16357421 */ /* 0x000fe40000000000 */
[----:B------:R-:W-:Y:S02]  /*2980*/  FFMA R51, R48, 1.4426950216293334961, -R51 ;  /* 0x3fb8aa3b30337823 */ /* 0x000fe40000000833 */
[----:B------:R-:W-:Y:S02]  /*2990*/  FFMA R53, R50, 1.4426950216293334961, -R53 ;  /* 0x3fb8aa3b32357823 */ /* 0x000fe40000000835 */
[----:B------:R-:W-:Y:S01]  /*29a0*/  FFMA R51, R48, 1.925963033500011079e-08, R51 ;  /* 0x32a5706030337823 */ /* 0x000fe20000000033 */
[----:B------:R-:W-:Y:S01]  /*29b0*/  SHF.L.U32 R48, R17, 0x17, RZ ;  /* 0x0000001711307819 */ /* 0x000fe200000006ff */
[----:B------:R-:W-:-:S04]  /*29c0*/  FFMA R50, R50, 1.925963033500011079e-08, R53 ;  /* 0x32a5706032327823 */ /* 0x000fc80000000035 */
[----:B------:R-:W-:Y:S01]  /*29d0*/  FMUL R17, R48, R37 ;  /* 0x0000002530117220 */ /* 0x000fe20000400000 */
[----:B------:R-:W-:Y:S01]  /*29e0*/  FFMA.SAT R48, R20, R19, 0.5 ;  /* 0x3f00000014307423 */ /* 0x000fe20000002013 */
[----:B------:R-:W-:Y:S03]  /*29f0*/  MUFU.EX2 R51, R51 ;  /* 0x0000003300337308 */ /* 0x000fe60000000800 */
[-C--:B------:R-:W-:Y:S01]  /*2a00*/  FFMA.RM R37, R48, R21.reuse, 12582913 ;  /* 0x4b40000130257423 */ /* 0x080fe20000004015 */
[----:B------:R-:W-:-:S03]  /*2a10*/  FFMA.RM R48, R52, R21, 12582913 ;  /* 0x4b40000134307423 */ /* 0x000fc60000004015 */
[C---:B------:R-:W-:Y:S01]  /*2a20*/  FADD R19, R37.reuse, -12583039 ;  /* 0xcb40007f25137421 */ /* 0x040fe20000000000 */
[----:B------:R-:W-:Y:S01]  /*2a30*/  MUFU.EX2 R50, R50 ;  /* 0x0000003200327308 */ /* 0x000fe20000000800 */
[----:B------:R-:W-:Y:S02]  /*2a40*/  SHF.L.U32 R37, R37, 0x17, RZ ;  /* 0x0000001725257819 */ /* 0x000fe400000006ff */
[----:B------:R-:W-:-:S04]  /*2a50*/  FFMA R19, R20, 1.4426950216293334961, -R19 ;  /* 0x3fb8aa3b14137823 */ /* 0x000fc80000000813 */
[----:B------:R-:W-:Y:S01]  /*2a60*/  FFMA R53, R20, 1.925963033500011079e-08, R19 ;  /* 0x32a5706014357823 */ /* 0x000fe20000000013 */
[C---:B------:R-:W-:Y:S01]  /*2a70*/  FADD R19, R48.reuse, -12583039 ;  /* 0xcb40007f30137421 */ /* 0x040fe20000000000 */
[----:B------:R-:W-:Y:S01]  /*2a80*/  MUFU.EX2 R20, R47 ;  /* 0x0000002f00147308 */ /* 0x000fe20000000800 */
[----:B------:R-:W-:Y:S02]  /*2a90*/  SHF.L.U32 R48, R48, 0x17, RZ ;  /* 0x0000001730307819 */ /* 0x000fe400000006ff */
[----:B------:R-:W-:-:S04]  /*2aa0*/  FFMA R19, R18, 1.4426950216293334961, -R19 ;  /* 0x3fb8aa3b12137823 */ /* 0x000fc80000000813 */
[----:B------:R-:W-:Y:S01]  /*2ab0*/  FFMA R52, R18, 1.925963033500011079e-08, R19 ;  /* 0x32a5706012347823 */ /* 0x000fe20000000013 */
[----:B------:R-:W-:-:S04]  /*2ac0*/  FADD R18, RZ, R0 ;  /* 0x00000000ff127221 */ /* 0x000fc80000000000 */
[----:B------:R-:W-:-:S04]  /*2ad0*/  FADD R18, R18, R41 ;  /* 0x0000002912127221 */ /* 0x000fc80000000000 */
[----:B------:R-:W-:-:S04]  /*2ae0*/  FADD R18, R18, R29 ;  /* 0x0000001d12127221 */ /* 0x000fc80000000000 */
[----:B------:R-:W-:Y:S02]  /*2af0*/  FADD R19, R18, R49 ;  /* 0x0000003112137221 */ /* 0x000fe40000000000 */
[----:B------:R0:W1:Y:S02]  /*2b00*/  MUFU.EX2 R18, R45 ;  /* 0x0000002d00127308 */ /* 0x0000640000000800 */
[----:B------:R-:W-:-:S04]  /*2b10*/  FADD R19, R19, R40 ;  /* 0x0000002813137221 */ /* 0x000fc80000000000 */
[----:B------:R-:W-:Y:S01]  /*2b20*/  FADD R19, R19, R42 ;  /* 0x0000002a13137221 */ /* 0x000fe20000000000 */
[----:B0-----:R-:W-:-:S03]  /*2b30*/  SHF.L.U32 R45, R43, 0x17, RZ ;  /* 0x000000172b2d7819 */ /* 0x001fc600000006ff */
[----:B------:R-:W-:-:S04]  /*2b40*/  FADD R19, R19, R44 ;  /* 0x0000002c13137221 */ /* 0x000fc80000000000 */
[----:B------:R-:W-:Y:S01]  /*2b50*/  FADD R19, R19, R46 ;  /* 0x0000002e13137221 */ /* 0x000fe20000000000 */
[----:B-1----:R-:W-:-:S03]  /*2b60*/  FMUL R18, R45, R18 ;  /* 0x000000122d127220 */ /* 0x002fc60000400000 */
        /* <DEDUP_REMOVED lines=10> */
[----:B0-----:R-:W-:Y:S02]  /*2c10*/  FADD R39, R21, R11 ;  /* 0x0000000b15277221 */ /* 0x001fe40000000000 */
[----:B------:R-:W0:Y:S02]  /*2c20*/  MUFU.EX2 R21, R25 ;  /* 0x0000001900157308 */ /* 0x000e240000000800 */
[----:B------:R-:W-:Y:S01]  /*2c30*/  FADD R43, R39, R12 ;  /* 0x0000000c272b7221 */ /* 0x000fe20000000000 */
[----:B------:R-:W-:-:S03]  /*2c40*/  SHF.L.U32 R39, R30, 0x17, RZ ;  /* 0x000000171e277819 */ /* 0x000fc600000006ff */
[----:B------:R-:W-:Y:S02]  /*2c50*/  FADD R43, R43, R13 ;  /* 0x0000000d2b2b7221 */ /* 0x000fe40000000000 */
[----:B-1----:R-:W-:Y:S02]  /*2c60*/  FMUL R19, R39, R19 ;  /* 0x0000001327137220 */ /* 0x002fe40000400000 */
[----:B------:R-:W-:Y:S01]  /*2c70*/  FADD R30, R43, R14 ;  /* 0x0000000e2b1e7221 */ /* 0x000fe20000000000 */
[----:B------:R-:W-:-:S03]  /*2c80*/  SHF.L.U32 R43, R28, 0x17, RZ ;  /* 0x000000171c2b7819 */ /* 0x000fc600000006ff */
[----:B------:R-:W-:Y:S01]  /*2c90*/  FADD R39, R30, R15 ;  /* 0x0000000f1e277221 */ /* 0x000fe20000000000 */
[----:B------:R-:W-:Y:S01]  /*2ca0*/  SHF.L.U32 R30, R24, 0x17, RZ ;  /* 0x00000017181e7819 */ /* 0x000fe200000006ff */
[----:B------:R-:W-:Y:S01]  /*2cb0*/  FMUL R20, R43, R20 ;  /* 0x000000142b147220 */ /* 0x000fe20000400000 */
[----:B------:R-:W1:Y:S01]  /*2cc0*/  MUFU.EX2 R24, R53 ;  /* 0x0000003500187308 */ /* 0x000e620000000800 */
[----:B------:R-:W-:Y:S02]  /*2cd0*/  FADD R28, R39, R16 ;  /* 0x00000010271c7221 */ /* 0x000fe40000000000 */
[----:B0-----:R-:W-:Y:S01]  /*2ce0*/  FMUL R21, R30, R21 ;  /* 0x000000151e157220 */ /* 0x001fe20000400000 */
[----:B------:R-:W-:Y:S01]  /*2cf0*/  SHF.L.U32 R30, R23, 0x17, RZ ;  /* 0x00000017171e7819 */ /* 0x000fe200000006ff */
[----:B------:R-:W-:Y:S01]  /*2d00*/  FADD R25, R28, R17 ;  /* 0x000000111c197221 */ /* 0x000fe20000000000 */
[----:B------:R-:W-:-:S03]  /*2d10*/  SHF.L.U32 R23, R22, 0x17, RZ ;  /* 0x0000001716177819 */ /* 0x000fc600000006ff */
[----:B------:R-:W-:Y:S01]  /*2d20*/  FADD R28, R25, R18 ;  /* 0x00000012191c7221 */ /* 0x000fe20000000000 */
[----:B------:R-:W-:Y:S01]  /*2d30*/  FMUL R22, R30, R51 ;  /* 0x000000331e167220 */ /* 0x000fe20000400000 */
[----:B------:R-:W0:Y:S01]  /*2d40*/  MUFU.EX2 R25, R52 ;  /* 0x0000003400197308 */ /* 0x000e220000000800 */
[----:B------:R-:W-:Y:S01]  /*2d50*/  FMUL R23, R23, R50 ;  /* 0x0000003217177220 */ /* 0x000fe20000400000 */
[----:B------:R-:W-:-:S04]  /*2d60*/  FADD R39, R28, R19 ;  /* 0x000000131c277221 */ /* 0x000fc80000000000 */
[----:B------:R-:W-:Y:S01]  /*2d70*/  FADD R28, R39, R20 ;  /* 0x00000014271c7221 */ /* 0x000fe20000000000 */
[----:B-1----:R-:W-:-:S03]  /*2d80*/  FMUL R24, R37, R24 ;  /* 0x0000001825187220 */ /* 0x002fc60000400000 */
[----:B------:R-:W-:-:S04]  /*2d90*/  FADD R39, R28, R21 ;  /* 0x000000151c277221 */ /* 0x000fc80000000000 */
[----:B------:R-:W-:Y:S01]  /*2da0*/  FADD R28, R39, R22 ;  /* 0x00000016271c7221 */ /* 0x000fe20000000000 */
[----:B0-----:R-:W-:-:S03]  /*2db0*/  FMUL R25, R48, R25 ;  /* 0x0000001930197220 */ /* 0x001fc60000400000 */
[----:B------:R-:W-:-:S04]  /*2dc0*/  FADD R37, R28, R23 ;  /* 0x000000171c257221 */ /* 0x000fc80000000000 */
        /* <DEDUP_REMOVED lines=25> */
[----:B------:R-:W-:Y:S05]  /*2f60*/  CALL.REL.NOINC `($__internal_4_$__cuda_sm3x_div_rn_noftz_f32_slowpath) ;  /* 0x0000001c006c7944 */ /* 0x000fea0003c00000 */
[----:B------:R-:W-:-:S07]  /*2f70*/  MOV R48, R0 ;  /* 0x0000000000307202 */ /* 0x000fce0000000f00 */
.L_x_2465:
[----:B------:R-:W-:Y:S05]  /*2f80*/  BSYNC.RECONVERGENT B2 ;  /* 0x0000000000027941 */ /* 0x000fea0003800200 */
.L_x_2464:
        /* <DEDUP_REMOVED lines=13> */
.L_x_2467:
[----:B------:R-:W-:Y:S05]  /*3060*/  BSYNC.RECONVERGENT B2 ;  /* 0x0000000000027941 */ /* 0x000fea0003800200 */
.L_x_2466:
        /* <DEDUP_REMOVED lines=13> */
.L_x_2469:
[----:B------:R-:W-:Y:S05]  /*3140*/  BSYNC.RECONVERGENT B2 ;  /* 0x0000000000027941 */ /* 0x000fea0003800200 */
.L_x_2468:
        /* <DEDUP_REMOVED lines=12> */
.L_x_2471:
[----:B------:R-:W-:Y:S05]  /*3210*/  BSYNC.RECONVERGENT B2 ;  /* 0x0000000000027941 */ /* 0x000fea0003800200 */
.L_x_2470:
        /* <DEDUP_REMOVED lines=20> */
[----:B------:R-:W-:Y:S05]  /*3360*/  CALL.REL.NOINC `($__internal_4_$__cuda_sm3x_div_rn_noftz_f32_slowpath) ;  /* 0x00000018006c7944 */ /* 0x000fea0003c00000 */
[----:B------:R-:W-:-:S07]  /*3370*/  MOV R29, R0 ;  /* 0x00000000001d7202 */ /* 0x000fce0000000f00 */
.L_x_2473:
[----:B------:R-:W-:Y:S05]  /*3380*/  BSYNC.RECONVERGENT B2 ;  /* 0x0000000000027941 */ /* 0x000fea0003800200 */
.L_x_2472:
        /* <DEDUP_REMOVED lines=13> */
.L_x_2475:
[----:B------:R-:W-:Y:S05]  /*3460*/  BSYNC.RECONVERGENT B2 ;  /* 0x0000000000027941 */ /* 0x000fea0003800200 */
.L_x_2474:
        /* <DEDUP_REMOVED lines=13> */
.L_x_2477:
[----:B------:R-:W-:Y:S05]  /*3540*/  BSYNC.RECONVERGENT B2 ;  /* 0x0000000000027941 */ /* 0x000fea0003800200 */
.L_x_2476:
        /* <DEDUP_REMOVED lines=12> */
.L_x_2479:
[----:B------:R-:W-:Y:S05]  /*3610*/  BSYNC.RECONVERGENT B2 ;  /* 0x0000000000027941 */ /* 0x000fea0003800200 */
.L_x_2478:
        /* <DEDUP_REMOVED lines=19> */
.L_x_2481:
[----:B------:R-:W-:Y:S05]  /*3750*/  BSYNC.RECONVERGENT B2 ;  /* 0x0000000000027941 */ /* 0x000fea0003800200 */
.L_x_2480:
        /* <DEDUP_REMOVED lines=13> */
.L_x_2483:
[----:B------:R-:W-:Y:S05]  /*3830*/  BSYNC.RECONVERGENT B2 ;  /* 0x0000000000027941 */ /* 0x000fea0003800200 */
.L_x_2482:
        /* <DEDUP_REMOVED lines=13> */
.L_x_2485:
[----:B------:R-:W-:Y:S05]  /*3910*/  BSYNC.RECONVERGENT B2 ;  /* 0x0000000000027941 */ /* 0x000fea0003800200 */
.L_x_2484:
        /* <DEDUP_REMOVED lines=12> */
.L_x_2487:
[----:B------:R-:W-:Y:S05]  /*39e0*/  BSYNC.RECONVERGENT B2 ;  /* 0x0000000000027941 */ /* 0x000fea0003800200 */
.L_x_2486:
        /* <DEDUP_REMOVED lines=19> */
.L_x_2489:
[----:B------:R-:W-:Y:S05]  /*3b20*/  BSYNC.RECONVERGENT B2 ;  /* 0x0000000000027941 */ /* 0x000fea0003800200 */
.L_x_2488:
        /* <DEDUP_REMOVED lines=13> */
.L_x_2491:
[----:B------:R-:W-:Y:S05]  /*3c00*/  BSYNC.RECONVERGENT B2 ;  /* 0x0000000000027941 */ /* 0x000fea0003800200 */
.L_x_2490:
        /* <DEDUP_REMOVED lines=13> */
.L_x_2493:
[----:B------:R-:W-:Y:S05]  /*3ce0*/  BSYNC.RECONVERGENT B2 ;  /* 0x0000000000027941 */ /* 0x000fea0003800200 */
.L_x_2492:
        /* <DEDUP_REMOVED lines=12> */
.L_x_2495:
[----:B------:R-:W-:Y:S05]  /*3db0*/  BSYNC.RECONVERGENT B2 ;  /* 0x0000000000027941 */ /* 0x000fea0003800200 */
.L_x_2494:
        /* <DEDUP_REMOVED lines=19> */
.L_x_2497:
[----:B------:R-:W-:Y:S05]  /*3ef0*/  BSYNC.RECONVERGENT B2 ;  /* 0x0000000000027941 */ /* 0x000fea0003800200 */
.L_x_2496:
        /* <DEDUP_REMOVED lines=13> */
.L_x_2499:
[----:B------:R-:W-:Y:S05]  /*3fd0*/  BSYNC.RECONVERGENT B2 ;  /* 0x0000000000027941 */ /* 0x000fea0003800200 */
.L_x_2498:
        /* <DEDUP_REMOVED lines=13> */
.L_x_2501:
[----:B------:R-:W-:Y:S05]  /*40b0*/  BSYNC.RECONVERGENT B2 ;  /* 0x0000000000027941 */ /* 0x000fea0003800200 */
.L_x_2500:
        /* <DEDUP_REMOVED lines=12> */
.L_x_2503:
[----:B------:R-:W-:Y:S05]  /*4180*/  BSYNC.RECONVERGENT B2 ;  /* 0x0000000000027941 */ /* 0x000fea0003800200 */
.L_x_2502:
        /* <DEDUP_REMOVED lines=19> */
.L_x_2505:
[----:B------:R-:W-:Y:S05]  /*42c0*/  BSYNC.RECONVERGENT B2 ;  /* 0x0000000000027941 */ /* 0x000fea0003800200 */
.L_x_2504:
        /* <DEDUP_REMOVED lines=13> */
.L_x_2507:
[----:B------:R-:W-:Y:S05]  /*43a0*/  BSYNC.RECONVERGENT B2 ;  /* 0x0000000000027941 */ /* 0x000fea0003800200 */
.L_x_2506:
        /* <DEDUP_REMOVED lines=13> */
.L_x_2509:
[----:B------:R-:W-:Y:S05]  /*4480*/  BSYNC.RECONVERGENT B2 ;  /* 0x0000000000027941 */ /* 0x000fea0003800200 */
.L_x_2508:
        /* <DEDUP_REMOVED lines=12> */
.L_x_2511:
[----:B------:R-:W-:Y:S05]  /*4550*/  BSYNC.RECONVERGENT B2 ;  /* 0x0000000000027941 */ /* 0x000fea0003800200 */
.L_x_2510:
        /* <DEDUP_REMOVED lines=19> */
.L_x_2513:
[----:B------:R-:W-:Y:S05]  /*4690*/  BSYNC.RECONVERGENT B2 ;  /* 0x0000000000027941 */ /* 0x000fea0003800200 */
.L_x_2512:
        /* <DEDUP_REMOVED lines=13> */
.L_x_2515:
[----:B------:R-:W-:Y:S05]  /*4770*/  BSYNC.RECONVERGENT B2 ;  /* 0x0000000000027941 */ /* 0x000fea0003800200 */
.L_x_2514:
        /* <DEDUP_REMOVED lines=13> */
.L_x_2517:
[----:B------:R-:W-:Y:S05]  /*4850*/  BSYNC.RECONVERGENT B2 ;  /* 0x0000000000027941 */ /* 0x000fea0003800200 */
.L_x_2516:
        /* <DEDUP_REMOVED lines=12> */
.L_x_2519:
[----:B------:R-:W-:Y:S05]  /*4920*/  BSYNC.RECONVERGENT B2 ;  /* 0x0000000000027941 */ /* 0x000fea0003800200 */
.L_x_2518:
        /* <DEDUP_REMOVED lines=17> */
.L_x_2521:
[----:B------:R-:W-:Y:S05]  /*4a40*/  BSYNC.RECONVERGENT B2 ;  /* 0x0000000000027941 */ /* 0x000fea0003800200 */
.L_x_2520:
        /* <DEDUP_REMOVED lines=13> */
.L_x_2523:
[----:B------:R-:W-:Y:S05]  /*4b20*/  BSYNC.RECONVERGENT B2 ;  /* 0x0000000000027941 */ /* 0x000fea0003800200 */
.L_x_2522:
        /* <DEDUP_REMOVED lines=13> */
.L_x_2525:
[----:B------:R-:W-:Y:S05]  /*4c00*/  BSYNC.RECONVERGENT B2 ;  /* 0x0000000000027941 */ /* 0x000fea0003800200 */
.L_x_2524:
        /* <DEDUP_REMOVED lines=12> */
.L_x_2527:
[----:B------:R-:W-:Y:S05]  /*4cd0*/  BSYNC.RECONVERGENT B2 ;  /* 0x0000000000027941 */ /* 0x000fea0003800200 */
.L_x_2526:
[----:B------:R-:W-:Y:S02]  /*4ce0*/  F2FP.BF16.F32.PACK_AB R2, R3, R2 ;  /* 0x000000020302723e */ /* 0x000fe400000010ff */
[----:B------:R-:W-:-:S05]  /*4cf0*/  F2FP.BF16.F32.PACK_AB R3, R0, R4 ;  /* 0x000000040003723e */ /* 0x000fca00000010ff */
[----:B------:R-:W-:Y:S01]  /*4d00*/  STG.E.64 desc[UR4][R26.64+0x700], R2 ;  /* 0x000700021a007986 */ /* 0x000fe2000c101b04 */
[----:B------:R-:W-:Y:S05]  /*4d10*/  EXIT ;  /* 0x000000000000794d */ /* 0x000fea0003800000 */
        .weak           $__internal_4_$__cuda_sm3x_div_rn_noftz_f32_slowpath
        .type           $__internal_4_$__cuda_sm3x_div_rn_noftz_f32_slowpath,@function
        .size           $__internal_4_$__cuda_sm3x_div_rn_noftz_f32_slowpath,(.L_x_11250 - $__internal_4_$__cuda_sm3x_div_rn_noftz_f32_slowpath)
$__internal_4_$__cuda_sm3x_div_rn_noftz_f32_slowpath:
        /* <DEDUP_REMOVED lines=18> */
[C---:B------:R-:W-:Y:S02]  /*4e40*/  FSETP.NEU.FTZ.AND P1, PT, |R45|.reuse, +INF , PT ;  /* 0x7f8000002d00780b */ /* 0x040fe40003f3d200 */
        /* <DEDUP_REMOVED lines=16> */
.L_x_2529:
[----:B------:R-:W-:Y:S01]  /*4f50*/  LEA R0, R39, 0xc0800000, 0x17 ;  /* 0xc080000027007811 */ /* 0x000fe200078eb8ff */
[----:B------:R-:W-:Y:S01]  /*4f60*/  BSSY.RECONVERGENT B1, `(.L_x_2534) ;  /* 0x0000036000017945 */ /* 0x000fe20003800200 */
[----:B------:R-:W-:Y:S02]  /*4f70*/  IADD3 R52, PT, PT, R52, -0x7f, RZ ;  /* 0xffffff8134347810 */ /* 0x000fe40007ffe0ff */
[----:B------:R-:W-:-:S04]  /*4f80*/  IADD3 R51, PT, PT, -R0, R43, RZ ;  /* 0x0000002b00337210 */ /* 0x000fc80007ffe1ff */
[----:B------:R-:W0:Y:S01]  /*4f90*/  MUFU.RCP R0, R51 ;  /* 0x0000003300007308 */ /* 0x000e220000001000 */
[----:B------:R-:W-:-:S04]  /*4fa0*/  FADD.FTZ R43, -R51, -RZ ;  /* 0x800000ff332b7221 */ /* 0x000fc80000010100 */
[----:B0-----:R-:W-:-:S04]  /*4fb0*/  FFMA R37, R0, R43, 1 ;  /* 0x3f80000000257423 */ /* 0x001fc8000000002b */
[----:B------:R-:W-:Y:S01]  /*4fc0*/  FFMA R37, R0, R37, R0 ;  /* 0x0000002500257223 */ /* 0x000fe20000000000 */
[----:B------:R-:W-:-:S04]  /*4fd0*/  IMAD R0, R52, -0x800000, R45 ;  /* 0xff80000034007824 */ /* 0x000fc800078e022d */
[----:B------:R-:W-:-:S04]  /*4fe0*/  FFMA R45, R0, R37, RZ ;  /* 0x00000025002d7223 */ /* 0x000fc800000000ff */
[----:B------:R-:W-:-:S04]  /*4ff0*/  FFMA R47, R43, R45, R0 ;  /* 0x0000002d2b2f7223 */ /* 0x000fc80000000000 */
[----:B------:R-:W-:-:S04]  /*5000*/  FFMA R47, R37, R47, R45 ;  /* 0x0000002f252f7223 */ /* 0x000fc8000000002d */
[----:B------:R-:W-:Y:S01]  /*5010*/  FFMA R0, R43, R47, R0 ;  /* 0x0000002f2b007223 */ /* 0x000fe20000000000 */
[----:B------:R-:W-:-:S03]  /*5020*/  IADD3 R43, PT, PT, R52, 0x7f, -R39 ;  /* 0x0000007f342b7810 */ /* 0x000fc60007ffe827 */
[----:B------:R-:W-:Y:S01]  /*5030*/  FFMA R39, R37, R0, R47 ;  /* 0x0000000025277223 */ /* 0x000fe2000000002f */
[----:B------:R-:W-:-:S04]  /*5040*/  IADD3 R52, PT, PT, R43, R28, RZ ;  /* 0x0000001c2b347210 */ /* 0x000fc80007ffe0ff */
        /* <DEDUP_REMOVED lines=35> */
.L_x_2536:
[----:B------:R-:W-:-:S04]  /*5280*/  LOP3.LUT R39, R39, 0x80000000, RZ, 0xc0, !PT ;  /* 0x8000000027277812 */ /* 0x000fc800078ec0ff */
[----:B------:R-:W-:Y:S01]  /*5290*/  LOP3.LUT R39, R39, 0x7f800000, RZ, 0xfc, !PT ;  /* 0x7f80000027277812 */ /* 0x000fe200078efcff */
[----:B------:R-:W-:Y:S06]  /*52a0*/  BRA `(.L_x_2537) ;  /* 0x0000000000047947 */ /* 0x000fec0003800000 */
.L_x_2535:
[----:B------:R-:W-:-:S07]  /*52b0*/  LEA R39, R52, R39, 0x17 ;  /* 0x0000002734277211 */ /* 0x000fce00078eb8ff */
.L_x_2537:
[----:B------:R-:W-:Y:S05]  /*52c0*/  BSYNC.RECONVERGENT B1 ;  /* 0x0000000000017941 */ /* 0x000fea0003800200 */
.L_x_2534:
[----:B------:R-:W-:Y:S01]  /*52d0*/  MOV R0, R39 ;  /* 0x0000002700007202 */ /* 0x000fe20000000f00 */
[----:B------:R-:W-:Y:S06]  /*52e0*/  BRA `(.L_x_2538) ;  /* 0x0000000000207947 */ /* 0x000fec0003800000 */
.L_x_2533:
[----:B------:R-:W-:-:S04]  /*52f0*/  LOP3.LUT R43, R43, 0x80000000, R45, 0x48, !PT ;  /* 0x800000002b2b7812 */ /* 0x000fc800078e482d */
[----:B------:R-:W-:Y:S01]  /*5300*/  LOP3.LUT R0, R43, 0x7f800000, RZ, 0xfc, !PT ;  /* 0x7f8000002b007812 */ /* 0x000fe200078efcff */
[----:B------:R-:W-:Y:S06]  /*5310*/  BRA `(.L_x_2538) ;  /* 0x0000000000147947 */ /* 0x000fec0003800000 */
.L_x_2532:
[----:B------:R-:W-:Y:S01]  /*5320*/  LOP3.LUT R0, R43, 0x80000000, R45, 0x48, !PT ;  /* 0x800000002b007812 */ /* 0x000fe200078e482d */
[----:B------:R-:W-:Y:S06]  /*5330*/  BRA `(.L_x_2538) ;  /* 0x00000000000c7947 */ /* 0x000fec0003800000 */
.L_x_2531:
[----:B------:R-:W0:Y:S01]  /*5340*/  MUFU.RSQ R0, -QNAN ;  /* 0xffc0000000007908 */ /* 0x000e220000001400 */
[----:B------:R-:W-:Y:S05]  /*5350*/  BRA `(.L_x_2538) ;  /* 0x0000000000047947 */ /* 0x000fea0003800000 */
.L_x_2530:
[----:B------:R-:W-:-:S07]  /*5360*/  FADD.FTZ R0, R45, R30 ;  /* 0x0000001e2d007221 */ /* 0x000fce0000010000 */
.L_x_2538:
[----:B------:R-:W-:Y:S05]  /*5370*/  BSYNC.RECONVERGENT B0 ;  /* 0x0000000000007941 */ /* 0x000fea0003800200 */
.L_x_2528:
[----:B------:R-:W-:-:S04]  /*5380*/  HFMA2 R51, -RZ, RZ, 0, 0 ;  /* 0x00000000ff337431 */ /* 0x000fc800000001ff */
[----:B0-----:R-:W-:Y:S05]  /*5390*/  RET.REL.NODEC R50 `(_ZN18transformer_engine34scaled_masked_softmax_warp_forwardI13__nv_bfloat16S1_fLi10EEEvPT0_PKT_PKhT1_iii) ;  /* 0xffffffac32187950 */ /* 0x001fea0003c3ffff */
.L_x_2539:
        /* <DEDUP_REMOVED lines=14> */
.L_x_11250:


//--------------------- .text._ZN18transformer_engine34scaled_masked_softmax_warp_forwardI13__nv_bfloat16S1_fLi9EEEvPT0_PKT_PKhT1_iii --------------------------
	.section	.text._ZN18transformer_engine34scaled_masked_softmax_warp_forwardI13__nv_bfloat16S1_fLi9EEEvPT0_PKT_PKhT1_iii,"ax",@progbits
	.align	128
        .global         _ZN18transformer_engine34scaled_masked_softmax_warp_forwardI13__nv_bfloat16S1_fLi9EEEvPT0_PKT_PKhT1_iii
        .type           _ZN18transformer_engine34scaled_masked_softmax_warp_forwardI13__nv_bfloat16S1_fLi9EEEvPT0_PKT_PKhT1_iii,@function
        .size           _ZN18transformer_engine34scaled_masked_softmax_warp_forwardI13__nv_bfloat16S1_fLi9EEEvPT0_PKT_PKhT1_iii,(.L_x_11251 - _ZN18transformer_engine34scaled_masked_softmax_warp_forwardI13__nv_bfloat16S1_fLi9EEEvPT0_PKT_PKhT1_iii)
        .other          _ZN18transformer_engine34scaled_masked_softmax_warp_forwardI13__nv_bfloat16S1_fLi9EEEvPT0_PKT_PKhT1_iii,@"STO_CUDA_ENTRY STV_DEFAULT"
_ZN18transformer_engine34scaled_masked_softmax_warp_forwardI13__nv_bfloat16S1_fLi9EEEvPT0_PKT_PKhT1_iii:
.text._ZN18transformer_engine34scaled_masked_softmax_warp_forwardI13__nv_bfloat16S1_fLi9EEEvPT0_PKT_PKhT1_iii:
        /* <DEDUP_REMOVED lines=26> */
[--C-:B---3--:R-:W-:Y:S02]  /*01a0*/  IMAD R5, R0, UR4, R8.reuse ;  /* 0x0000000400057c24 */ /* 0x108fe4000f8e0208 */
[----:B------:R-:W-:Y:S02]  /*01b0*/  IMAD R7, R7, UR4, R8 ;  /* 0x0000000407077c24 */ /* 0x000fe4000f8e0208 */
[----:B------:R-:W-:Y:S02]  /*01c0*/  IMAD R19, R12, R5, RZ ;  /* 0x000000050c137224 */ /* 0x000fe400078e02ff */
[CCC-:B------:R-:W-:Y:S01]  /*01d0*/  IMAD.WIDE.U32 R2, R5.reuse, R4.reuse, R10.reuse ;  /* 0x0000000405027225 */ /* 0x1c0fe200078e000a */
[----:B------:R-:W-:Y:S01]  /*01e0*/  IADD3 R5, PT, PT, -R5, UR5, RZ ;  /* 0x0000000505057c10 */ /* 0x000fe2000fffe1ff */
[----:B------:R-:W0:Y:S02]  /*01f0*/  LDCU.64 UR4, c[0x0][0x358] ;  /* 0x00006b00ff0477ac */ /* 0x000e240008000a00 */
[----:B------:R-:W-:Y:S01]  /*0200*/  IMAD.WIDE.U32 R8, R7, R4, R10 ;  /* 0x0000000407087225 */ /* 0x000fe200078e000a */
[----:B------:R-:W-:-:S02]  /*0210*/  ISETP.GT.AND P0, PT, R5, RZ, !P0 ;  /* 0x000000ff0500720c */ /* 0x000fc40004704270 */
[----:B------:R-:W-:Y:S01]  /*0220*/  IADD3 R19, PT, PT, R3, R19, RZ ;  /* 0x0000001303137210 */ /* 0x000fe20007ffe0ff */
[----:B------:R-:W-:Y:S01]  /*0230*/  IMAD R7, R7, R12, R9 ;  /* 0x0000000c07077224 */ /* 0x000fe200078e0209 */
[C---:B------:R-:W-:Y:S02]  /*0240*/  SHF.L.U32 R18, R2.reuse, 0x1, RZ ;  /* 0x0000000102127819 */ /* 0x040fe400000006ff */
[----:B------:R-:W-:Y:S02]  /*0250*/  SHF.L.U64.HI R19, R2, 0x1, R19 ;  /* 0x0000000102137819 */ /* 0x000fe40000010213 */
[----:B------:R-:W-:Y:S02]  /*0260*/  IADD3 R3, PT, PT, R10, 0x80, RZ ;  /* 0x000000800a037810 */ /* 0x000fe40007ffe0ff */
[----:B-----5:R-:W-:Y:S02]  /*0270*/  IADD3 R8, P3, PT, R8, UR8, RZ ;  /* 0x0000000808087c10 */ /* 0x020fe4000ff7e0ff */
[----:B------:R-:W-:-:S02]  /*0280*/  IADD3 R2, P1, PT, R18, UR6, RZ ;  /* 0x0000000612027c10 */ /* 0x000fc4000ff3e0ff */
[----:B------:R-:W-:Y:S02]  /*0290*/  ISETP.GE.AND P2, PT, R3, R4, PT ;  /* 0x000000040300720c */ /* 0x000fe40003f46270 */
[----:B------:R-:W-:Y:S02]  /*02a0*/  IADD3.X R9, PT, PT, R7, UR9, RZ, P3, !PT ;  /* 0x0000000907097c10 */ /* 0x000fe40009ffe4ff */
        /* <DEDUP_REMOVED lines=19> */
[----:B------:R-:W-:Y:S01]  /*03e0*/  @P4 PRMT R6, R6, 0x7632, R6 ;  /* 0x0000763206064816 */ /* 0x000fe20000000006 */
[C---:B------:R-:W-:Y:S02]  /*03f0*/  @P5 IMAD.U32 R12, R7.reuse, 0x10000, RZ ;  /* 0x00010000070c5824 */ /* 0x040fe400078e00ff */
[----:B------:R-:W-:Y:S02]  /*0400*/  @P6 PRMT R7, R7, 0x7632, R7 ;  /* 0x0000763207076816 */ /* 0x000fe40000000007 */
        /* <DEDUP_REMOVED lines=9> */
.L_x_2541:
[----:B------:R-:W-:Y:S05]  /*04a0*/  BSYNC.RECONVERGENT B0 ;  /* 0x0000000000007941 */ /* 0x000fea0003800200 */
.L_x_2540:
[----:B------:R-:W-:Y:S01]  /*04b0*/  BSSY.RECONVERGENT B0, `(.L_x_2542) ;  /* 0x0000025000007945 */ /* 0x000fe20003800200 */
[----:B------:R-:W-:Y:S01]  /*04c0*/  ISETP.GE.AND P1, PT, R5, 0x1, PT ;  /* 0x000000010500780c */ /* 0x000fe20003f26270 */
[C---:B------:R-:W-:Y:S01]  /*04d0*/  VIADD R7, R10.reuse, 0x100 ;  /* 0x000001000a077836 */ /* 0x040fe20000000000 */
        /* <DEDUP_REMOVED lines=15> */
[----:B------:R-:W-:Y:S01]  /*05d0*/  ISETP.NE.AND P3, PT, R6, 0x1, PT ;  /* 0x000000010600780c */ /* 0x000fe20003f65270 */
[----:B------:R-:W-:Y:S01]  /*05e0*/  HFMA2 R6, -RZ, RZ, -6.109375, 2 ;  /* 0xc61c4000ff067431 */ /* 0x000fe200000001ff */
        /* <DEDUP_REMOVED lines=9> */
[----:B------:R-:W-:-:S03]  /*0680*/  @P4 SHF.L.U32 R10, R10, 0x10, RZ ;  /* 0x000000100a0a4819 */ /* 0x000fc600000006ff */
[----:B------:R-:W-:-:S04]  /*0690*/  @P6 IMAD.U32 R11, R11, 0x10000, RZ ;  /* 0x000100000b0b6824 */ /* 0x000fc800078e00ff */
[----:B------:R-:W2:Y:S08]  /*06a0*/  @P5 LDC R21, c[0x0][0x398] ;  /* 0x0000e600ff155b82 */ /* 0x000eb00000000800 */
[----:B------:R-:W3:Y:S01]  /*06b0*/  @P6 LDC R14, c[0x0][0x398] ;  /* 0x0000e600ff0e6b82 */ /* 0x000ee20000000800 */
[----:B0-----:R-:W-:Y:S01]  /*06c0*/  @P3 FMUL R32, R0, R15 ;  /* 0x0000000f00203220 */ /* 0x001fe20000400000 */
[----:B-1----:R-:W-:Y:S01]  /*06d0*/  @P4 FMUL R20, R10, R17 ;  /* 0x000000110a144220 */ /* 0x002fe20000400000 */
[----:B--2---:R-:W-:Y:S01]  /*06e0*/  @P5 FMUL R6, R12, R21 ;  /* 0x000000150c065220 */ /* 0x004fe20000400000 */
[----:B---3--:R-:W-:-:S07]  /*06f0*/  @P6 FMUL R22, R11, R14 ;  /* 0x0000000e0b166220 */ /* 0x008fce0000400000 */
.L_x_2543:
[----:B------:R-:W-:Y:S05]  /*0700*/  BSYNC.RECONVERGENT B0 ;  /* 0x0000000000007941 */ /* 0x000fea0003800200 */
.L_x_2542:
        /* <DEDUP_REMOVED lines=14> */
[----:B------:R-:W-:Y:S02]  /*07f0*/  HFMA2 R24, -RZ, RZ, -6.109375, 2 ;  /* 0xc61c4000ff187431 */ /* 0x000fe400000001ff */
[----:B------:R-:W-:Y:S01]  /*0800*/  IMAD.MOV.U32 R28, RZ, RZ, -0x39e3c000 ;  /* 0xc61c4000ff1c7424 */ /* 0x000fe200078e00ff */
        /* <DEDUP_REMOVED lines=24> */
.L_x_2545:
[----:B------:R-:W-:Y:S05]  /*0990*/  BSYNC.RECONVERGENT B0 ;  /* 0x0000000000007941 */ /* 0x000fea0003800200 */
.L_x_2544:
        /* <DEDUP_REMOVED lines=10> */
[----:B------:R-:W-:Y:S01]  /*0a40*/  ISETP.NE.AND P1, PT, R4, 0x1, PT ;  /* 0x000000010400780c */ /* 0x000fe20003f25270 */
[----:B------:R-:W-:Y:S01]  /*0a50*/  HFMA2 R4, -RZ, RZ, -6.109375, 2 ;  /* 0xc61c4000ff047431 */ /* 0x000fe200000001ff */
        /* <DEDUP_REMOVED lines=10> */
[----:B------:R-:W-:Y:S02]  /*0b00*/  @P3 IMAD.U32 R2, R2, 0x10000, RZ ;  /* 0x0001000002023824 */ /* 0x000fe400078e00ff */
[----:B------:R-:W-:-:S05]  /*0b10*/  @P5 SHF.L.U32 R3, R3, 0x10, RZ ;  /* 0x0000001003035819 */ /* 0x000fca00000006ff */
[----:B------:R-:W2:Y:S08]  /*0b20*/  @P4 LDC R14, c[0x0][0x398] ;  /* 0x0000e600ff0e4b82 */ /* 0x000eb00000000800 */
[----:B------:R-:W3:Y:S01]  /*0b30*/  @P5 LDC R34, c[0x0][0x398] ;  /* 0x0000e600ff225b82 */ /* 0x000ee20000000800 */
[----:B0-----:R-:W-:Y:S01]  /*0b40*/  @P1 FMUL R12, R8, R11 ;  /* 0x0000000b080c1220 */ /* 0x001fe20000400000 */
[----:B-1----:R-:W-:Y:S01]  /*0b50*/  @P3 FMUL R4, R2, R17 ;  /* 0x0000001102043220 */ /* 0x002fe20000400000 */
[----:B--2---:R-:W-:Y:S01]  /*0b60*/  @P4 FMUL R36, R9, R14 ;  /* 0x0000000e09244220 */ /* 0x004fe20000400000 */
[----:B---3--:R-:W-:-:S07]  /*0b70*/  @P5 FMUL R15, R3, R34 ;  /* 0x00000022030f5220 */ /* 0x008fce0000400000 */
.L_x_2547:
[----:B------:R-:W-:Y:S05]  /*0b80*/  BSYNC.RECONVERGENT B0 ;  /* 0x0000000000007941 */ /* 0x000fea0003800200 */
.L_x_2546:
        /* <DEDUP_REMOVED lines=35> */
[----:B------:R-:W-:Y:S01]  /*0dc0*/  FSEL R8, R8, R3, !P1 ;  /* 0x0000000308087208 */ /* 0x000fe20004800000 */
[----:B------:R-:W-:-:S04]  /*0dd0*/  HFMA2 R3, -RZ, RZ, 3.7421875, 0 ;  /* 0x437c0000ff037431 */ /* 0x000fc800000001ff */
        /* <DEDUP_REMOVED lines=20> */
[C---:B------:R-:W-:Y:S01]  /*0f20*/  FADD R33, -R17.reuse, R32 ;  /* 0x0000002011217221 */ /* 0x040fe20000000100 */
[----:B------:R-:W-:Y:S01]  /*0f30*/  FADD R31, -R17, R20 ;  /* 0x00000014111f7221 */ /* 0x000fe20000000100 */
[----:B------:R-:W-:Y:S01]  /*0f40*/  FADD R8, R16, -12583039 ;  /* 0xcb40007f10087421 */ /* 0x000fe20000000000 */
[----:B------:R-:W-:Y:S01]  /*0f50*/  FADD R2, R11, -12583039 ;  /* 0xcb40007f0b027421 */ /* 0x000fe20000000000 */
[----:B------:R-:W-:Y:S01]  /*0f60*/  FADD R29, -R17, R22 ;  /* 0x00000016111d7221 */ /* 0x000fe20000000100 */
[-C--:B------:R-:W-:Y:S01]  /*0f70*/  FFMA.SAT R32, R31, R14.reuse, 0.5 ;  /* 0x3f0000001f207423 */ /* 0x080fe2000000200e */
[----:B------:R-:W-:Y:S01]  /*0f80*/  FFMA R8, R13, 1.4426950216293334961, -R8 ;  /* 0x3fb8aa3b0d087823 */ /* 0x000fe20000000808 */
[----:B------:R-:W-:Y:S01]  /*0f90*/  FFMA R2, R25, 1.4426950216293334961, -R2 ;  /* 0x3fb8aa3b19027823 */ /* 0x000fe20000000802 */
[----:B------:R-:W-:Y:S01]  /*0fa0*/  FADD R35, -R17, R28 ;  /* 0x0000001c11237221 */ /* 0x000fe20000000100 */
[-C--:B------:R-:W-:Y:S01]  /*0fb0*/  FFMA.RM R27, R32, R3.reuse, 12582913 ;  /* 0x4b400001201b7423 */ /* 0x080fe20000004003 */
[----:B------:R-:W-:Y:S01]  /*0fc0*/  FFMA R23, R13, 1.925963033500011079e-08, R8 ;  /* 0x32a570600d177823 */ /* 0x000fe20000000008 */
[-C--:B------:R-:W-:Y:S01]  /*0fd0*/  FFMA.RM R13, R30, R3.reuse, 12582913 ;  /* 0x4b4000011e0d7423 */ /* 0x080fe20000004003 */
[----:B------:R-:W-:Y:S01]  /*0fe0*/  FFMA R30, R25, 1.925963033500011079e-08, R2 ;  /* 0x32a57060191e7823 */ /* 0x000fe20000000002 */
[-C--:B------:R-:W-:Y:S01]  /*0ff0*/  FFMA.RM R2, R26, R3.reuse, 12582913 ;  /* 0x4b4000011a027423 */ /* 0x080fe20000004003 */
[-C--:B------:R-:W-:Y:S01]  /*1000*/  FFMA.SAT R26, R33, R14.reuse, 0.5 ;  /* 0x3f000000211a7423 */ /* 0x080fe2000000200e */
[----:B------:R-:W-:Y:S01]  /*1010*/  FADD R8, R13, -12583039 ;  /* 0xcb40007f0d087421 */ /* 0x000fe20000000000 */
[----:B------:R-:W-:Y:S01]  /*1020*/  FADD R25, -R17, R6 ;  /* 0x0000000611197221 */ /* 0x000fe20000000100 */
[----:B------:R-:W-:Y:S01]  /*1030*/  FADD R6, R27, -12583039 ;  /* 0xcb40007f1b067421 */ /* 0x000fe20000000000 */
[-C--:B------:R-:W-:Y:S01]  /*1040*/  FFMA.RM R26, R26, R3.reuse, 12582913 ;  /* 0x4b4000011a1a7423 */ /* 0x080fe20000004003 */
[----:B------:R-:W-:Y:S01]  /*1050*/  FFMA R8, R21, 1.4426950216293334961, -R8 ;  /* 0x3fb8aa3b15087823 */ /* 0x000fe20000000808 */
[-C--:B------:R-:W-:Y:S01]  /*1060*/  FFMA.SAT R32, R25, R14.reuse, 0.5 ;  /* 0x3f00000019207423 */ /* 0x080fe2000000200e */
[----:B------:R-:W-:Y:S01]  /*1070*/  FADD R20, R2, -12583039 ;  /* 0xcb40007f02147421 */ /* 0x000fe20000000000 */
[-C--:B------:R-:W-:Y:S01]  /*1080*/  FFMA.SAT R28, R35, R14.reuse, 0.5 ;  /* 0x3f000000231c7423 */ /* 0x080fe2000000200e */
[----:B------:R-:W-:Y:S01]  /*1090*/  FFMA R21, R21, 1.925963033500011079e-08, R8 ;  /* 0x32a5706015157823 */ /* 0x000fe20000000008 */
[----:B------:R-:W-:Y:S01]  /*10a0*/  FADD R8, R26, -12583039 ;  /* 0xcb40007f1a087421 */ /* 0x000fe20000000000 */
[----:B------:R-:W-:Y:S01]  /*10b0*/  FFMA R20, R9, 1.4426950216293334961, -R20 ;  /* 0x3fb8aa3b09147823 */ /* 0x000fe20000000814 */
[----:B------:R-:W-:Y:S01]  /*10c0*/  FADD R37, -R17, R10 ;  /* 0x0000000a11257221 */ /* 0x000fe20000000100 */
[----:B------:R-:W0:Y:S01]  /*10d0*/  MUFU.EX2 R23, R23 ;  /* 0x0000001700177308 */ /* 0x000e220000000800 */
[----:B------:R-:W-:Y:S01]  /*10e0*/  FFMA R8, R33, 1.4426950216293334961, -R8 ;  /* 0x3fb8aa3b21087823 */ /* 0x000fe20000000808 */
[----:B------:R-:W-:Y:S01]  /*10f0*/  FFMA R20, R9, 1.925963033500011079e-08, R20 ;  /* 0x32a5706009147823 */ /* 0x000fe20000000014 */
[-C--:B------:R-:W-:Y:S01]  /*1100*/  FFMA.RM R9, R28, R3.reuse, 12582913 ;  /* 0x4b4000011c097423 */ /* 0x080fe20000004003 */
[-C--:B------:R-:W-:Y:S01]  /*1110*/  FFMA.SAT R10, R37, R14.reuse, 0.5 ;  /* 0x3f000000250a7423 */ /* 0x080fe2000000200e */
[----:B------:R-:W-:Y:S01]  /*1120*/  FFMA R33, R33, 1.925963033500011079e-08, R8 ;  /* 0x32a5706021217823 */ /* 0x000fe20000000008 */
[----:B------:R-:W-:Y:S01]  /*1130*/  FFMA R8, R31, 1.4426950216293334961, -R6 ;  /* 0x3fb8aa3b1f087823 */ /* 0x000fe20000000806 */
[-C--:B------:R-:W-:Y:S01]  /*1140*/  FFMA.RM R6, R32, R3.reuse, 12582913 ;  /* 0x4b40000120067423 */ /* 0x080fe20000004003 */
[----:B------:R-:W-:Y:S01]  /*1150*/  FFMA.SAT R32, R29, R14, 0.5 ;  /* 0x3f0000001d207423 */ /* 0x000fe2000000200e */
[----:B------:R-:W-:Y:S01]  /*1160*/  FADD R28, R9, -12583039 ;  /* 0xcb40007f091c7421 */ /* 0x000fe20000000000 */
[----:B------:R-:W-:Y:S01]  /*1170*/  FFMA R31, R31, 1.925963033500011079e-08, R8 ;  /* 0x32a570601f1f7823 */ /* 0x000fe20000000008 */
[----:B------:R-:W-:Y:S01]  /*1180*/  FADD R8, R6, -12583039 ;  /* 0xcb40007f06087421 */ /* 0x000fe20000000000 */
[-C--:B------:R-:W-:Y:S01]  /*1190*/  FFMA.RM R10, R10, R3.reuse, 12582913 ;  /* 0x4b4000010a0a7423 */ /* 0x080fe20000004003 */
[----:B------:R-:W-:Y:S01]  /*11a0*/  FFMA R28, R35, 1.4426950216293334961, -R28 ;  /* 0x3fb8aa3b231c7823 */ /* 0x000fe2000000081c */
[----:B------:R-:W-:Y:S01]  /*11b0*/  SHF.L.U32 R16, R16, 0x17, RZ ;  /* 0x0000001710107819 */ /* 0x000fe200000006ff */
[----:B------:R-:W-:Y:S01]  /*11c0*/  FFMA R22, R25, 1.4426950216293334961, -R8 ;  /* 0x3fb8aa3b19167823 */ /* 0x000fe20000000808 */
[----:B------:R-:W-:Y:S01]  /*11d0*/  FFMA.RM R8, R32, R3, 12582913 ;  /* 0x4b40000120087423 */ /* 0x000fe20000004003 */
[----:B------:R-:W-:Y:S01]  /*11e0*/  MUFU.EX2 R30, R30 ;  /* 0x0000001e001e7308 */ /* 0x000fe20000000800 */
[----:B------:R-:W-:Y:S01]  /*11f0*/  SHF.L.U32 R27, R27, 0x17, RZ ;  /* 0x000000171b1b7819 */ /* 0x000fe200000006ff */
[----:B------:R-:W-:Y:S01]  /*1200*/  FFMA R25, R25, 1.925963033500011079e-08, R22 ;  /* 0x32a5706019197823 */ /* 0x000fe20000000016 */
[----:B------:R-:W-:Y:S01]  /*1210*/  FADD R22, R8, -12583039 ;  /* 0xcb40007f08167421 */ /* 0x000fe20000000000 */
[----:B------:R-:W-:Y:S01]  /*1220*/  FADD R15, -R17, R15 ;  /* 0x0000000f110f7221 */ /* 0x000fe20000000100 */
[----:B------:R-:W-:-:S02]  /*1230*/  IMAD.SHL.U32 R6, R6, 0x800000, RZ ;  /* 0x0080000006067824 */ /* 0x000fc400078e00ff */
[C---:B------:R-:W-:Y:S01]  /*1240*/  FFMA R22, R29.reuse, 1.4426950216293334961, -R22 ;  /* 0x3fb8aa3b1d167823 */ /* 0x040fe20000000816 */
[----:B------:R-:W-:Y:S03]  /*1250*/  MUFU.EX2 R21, R21 ;  /* 0x0000001500157308 */ /* 0x000fe60000000800 */
[----:B------:R-:W-:Y:S01]  /*1260*/  FFMA R22, R29, 1.925963033500011079e-08, R22 ;  /* 0x32a570601d167823 */ /* 0x000fe20000000016 */
[----:B------:R-:W-:Y:S01]  /*1270*/  FFMA R29, R35, 1.925963033500011079e-08, R28 ;  /* 0x32a57060231d7823 */ /* 0x000fe2000000001c */
[----:B------:R-:W-:Y:S01]  /*1280*/  FADD R28, R10, -12583039 ;  /* 0xcb40007f0a1c7421 */ /* 0x000fe20000000000 */
[----:B------:R-:W-:Y:S02]  /*1290*/  FADD R35, -R17, R24 ;  /* 0x0000001811237221 */ /* 0x000fe40000000100 */
[----:B------:R-:W-:Y:S01]  /*12a0*/  MUFU.EX2 R20, R20 ;  /* 0x0000001400147308 */ /* 0x000fe20000000800 */
[----:B------:R-:W-:Y:S01]  /*12b0*/  FFMA R28, R37, 1.4426950216293334961, -R28 ;  /* 0x3fb8aa3b251c7823 */ /* 0x000fe2000000081c */
[----:B------:R-:W-:-:S03]  /*12c0*/  FFMA.SAT R24, R35, R14, 0.5 ;  /* 0x3f00000023187423 */ /* 0x000fc6000000200e */
[----:B------:R-:W-:Y:S01]  /*12d0*/  FFMA R28, R37, 1.925963033500011079e-08, R28 ;  /* 0x32a57060251c7823 */ /* 0x000fe2000000001c */
[----:B------:R-:W-:Y:S01]  /*12e0*/  FADD R37, -R17, R0 ;  /* 0x0000000011257221 */ /* 0x000fe20000000100 */
[----:B0-----:R-:W-:Y:S01]  /*12f0*/  FMUL R0, R16, R23 ;  /* 0x0000001710007220 */ /* 0x001fe20000400000 */
[----:B------:R-:W0:Y:S02]  /*1300*/  MUFU.EX2 R25, R25 ;  /* 0x0000001900197308 */ /* 0x000e240000000800 */
[----:B------:R-:W-:-:S04]  /*1310*/  FFMA.SAT R16, R37, R14, 0.5 ;  /* 0x3f00000025107423 */ /* 0x000fc8000000200e */
[----:B------:R-:W-:Y:S02]  /*1320*/  FFMA.RM R16, R16, R3, 12582913 ;  /* 0x4b40000110107423 */ /* 0x000fe40000004003 */
[----:B------:R-:W1:Y:S02]  /*1330*/  MUFU.EX2 R22, R22 ;  /* 0x0000001600167308 */ /* 0x000e640000000800 */
[----:B------:R-:W-:-:S04]  /*1340*/  FADD R32, R16, -12583039 ;  /* 0xcb40007f10207421 */ /* 0x000fc80000000000 */
[C---:B------:R-:W-:Y:S02]  /*1350*/  FFMA R32, R37.reuse, 1.4426950216293334961, -R32 ;  /* 0x3fb8aa3b25207823 */ /* 0x040fe40000000820 */
[----:B------:R-:W-:Y:S01]  /*1360*/  MUFU.EX2 R29, R29 ;  /* 0x0000001d001d7308 */ /* 0x000fe20000000800 */
[----:B0-----:R-:W-:Y:S01]  /*1370*/  FMUL R6, R6, R25 ;  /* 0x0000001906067220 */ /* 0x001fe20000400000 */
[----:B------:R-:W-:Y:S01]  /*1380*/  FFMA R23, R37, 1.925963033500011079e-08, R32 ;  /* 0x32a5706025177823 */ /* 0x000fe20000000020 */
[----:B------:R-:W-:Y:S01]  /*1390*/  SHF.L.U32 R37, R11, 0x17, RZ ;  /* 0x000000170b257819 */ /* 0x000fe200000006ff */
[----:B------:R-:W-:Y:S01]  /*13a0*/  FFMA.RM R11, R24, R3, 12582913 ;  /* 0x4b400001180b7423 */ /* 0x000fe20000004003 */
[----:B------:R-:W-:Y:S02]  /*13b0*/  SHF.L.U32 R32, R13, 0x17, RZ ;  /* 0x000000170d207819 */ /* 0x000fe400000006ff */
[----:B------:R-:W-:Y:S01]  /*13c0*/  SHF.L.U32 R13, R2, 0x17, RZ ;  /* 0x00000017020d7819 */ /* 0x000fe200000006ff */
[----:B------:R-:W-:Y:S01]  /*13d0*/  FADD R24, R11, -12583039 ;  /* 0xcb40007f0b187421 */ /* 0x000fe20000000000 */
[----:B------:R-:W-:Y:S01]  /*13e0*/  FMUL R34, R37, R30 ;  /* 0x0000001e25227220 */ /* 0x000fe20000400000 */
[----:B------:R-:W-:Y:S01]  /*13f0*/  FMUL R32, R32, R21 ;  /* 0x0000001520207220 */ /* 0x000fe20000400000 */
[----:B------:R0:W-:Y:S01]  /*1400*/  MUFU.EX2 R2, R33 ;  /* 0x0000002100027308 */ /* 0x0001e20000000800 */
[----:B------:R-:W-:Y:S01]  /*1410*/  FFMA R24, R35, 1.4426950216293334961, -R24 ;  /* 0x3fb8aa3b23187823 */ /* 0x000fe20000000818 */
[----:B------:R-:W-:-:S03]  /*1420*/  SHF.L.U32 R25, R8, 0x17, RZ ;  /* 0x0000001708197819 */ /* 0x000fc600000006ff */
[----:B------:R-:W-:Y:S01]  /*1430*/  FFMA R24, R35, 1.925963033500011079e-08, R24 ;  /* 0x32a5706023187823 */ /* 0x000fe20000000018 */
[----:B------:R-:W-:Y:S01]  /*1440*/  FADD R35, -R17, R12 ;  /* 0x0000000c11237221 */ /* 0x000fe20000000100 */
[----:B-1----:R-:W-:Y:S01]  /*1450*/  FMUL R8, R25, R22 ;  /* 0x0000001619087220 */ /* 0x002fe20000400000 */
[----:B------:R-:W1:Y:S01]  /*1460*/  MUFU.EX2 R28, R28 ;  /* 0x0000001c001c7308 */ /* 0x000e620000000800 */
[----:B0-----:R-:W-:Y:S01]  /*1470*/  FADD R33, -R17, R36 ;  /* 0x0000002411217221 */ /* 0x001fe20000000100 */
[-C--:B------:R-:W-:Y:S01]  /*1480*/  FFMA.SAT R12, R35, R14.reuse, 0.5 ;  /* 0x3f000000230c7423 */ /* 0x080fe2000000200e */
[----:B------:R-:W-:Y:S02]  /*1490*/  SHF.L.U32 R25, R10, 0x17, RZ ;  /* 0x000000170a197819 */ /* 0x000fe400000006ff */
[----:B------:R-:W-:Y:S01]  /*14a0*/  FFMA.SAT R36, R33, R14, 0.5 ;  /* 0x3f00000021247423 */ /* 0x000fe2000000200e */
[----:B------:R-:W-:Y:S01]  /*14b0*/  FFMA.RM R12, R12, R3, 12582913 ;  /* 0x4b4000010c0c7423 */ /* 0x000fe20000004003 */
[----:B------:R-:W-:Y:S01]  /*14c0*/  SHF.L.U32 R22, R16, 0x17, RZ ;  /* 0x0000001710167819 */ /* 0x000fe200000006ff */
[----:B------:R-:W-:Y:S02]  /*14d0*/  MUFU.EX2 R23, R23 ;  /* 0x0000001700177308 */ /* 0x000fe40000000800 */
[----:B------:R-:W-:-:S04]  /*14e0*/  FADD R30, R12, -12583039 ;  /* 0xcb40007f0c1e7421 */ /* 0x000fc80000000000 */
[----:B------:R-:W-:Y:S02]  /*14f0*/  FFMA R30, R35, 1.4426950216293334961, -R30 ;  /* 0x3fb8aa3b231e7823 */ /* 0x000fe4000000081e */
[----:B------:R-:W-:Y:S01]  /*1500*/  MUFU.EX2 R24, R24 ;  /* 0x0000001800187308 */ /* 0x000fe20000000800 */
[----:B-1----:R-:W-:Y:S01]  /*1510*/  FMUL R10, R25, R28 ;  /* 0x0000001c190a7220 */ /* 0x002fe20000400000 */
[----:B------:R-:W-:Y:S01]  /*1520*/  FFMA R21, R35, 1.925963033500011079e-08, R30 ;  /* 0x32a5706023157823 */ /* 0x000fe2000000001e */
[----:B------:R-:W-:Y:S01]  /*1530*/  FADD R35, -R17, R4 ;  /* 0x0000000411237221 */ /* 0x000fe20000000100 */
[----:B------:R-:W-:-:S03]  /*1540*/  FMUL R30, R13, R20 ;  /* 0x000000140d1e7220 */ /* 0x000fc60000400000 */
[----:B------:R-:W-:Y:S01]  /*1550*/  FFMA.SAT R20, R35, R14, 0.5 ;  /* 0x3f00000023147423 */ /* 0x000fe2000000200e */
[----:B------:R0:W1:Y:S03]  /*1560*/  MUFU.EX2 R4, R31 ;  /* 0x0000001f00047308 */ /* 0x0000660000000800 */
[----:B------:R-:W-:-:S04]  /*1570*/  FFMA.RM R13, R20, R3, 12582913 ;  /* 0x4b400001140d7423 */ /* 0x000fc80000004003 */
[----:B------:R-:W-:Y:S01]  /*1580*/  FADD R20, R13, -12583039 ;  /* 0xcb40007f0d147421 */ /* 0x000fe20000000000 */
[----:B------:R-:W2:Y:S01]  /*1590*/  MUFU.EX2 R21, R21 ;  /* 0x0000001500157308 */ /* 0x000ea20000000800 */
[----:B0-----:R-:W-:Y:S01]  /*15a0*/  FFMA.SAT R31, R15, R14, 0.5 ;  /* 0x3f0000000f1f7423 */ /* 0x001fe2000000200e */
[-C--:B------:R-:W-:Y:S01]  /*15b0*/  FFMA.RM R14, R36, R3.reuse, 12582913 ;  /* 0x4b400001240e7423 */ /* 0x080fe20000004003 */
[----:B------:R-:W-:Y:S02]  /*15c0*/  FFMA R20, R35, 1.4426950216293334961, -R20 ;  /* 0x3fb8aa3b23147823 */ /* 0x000fe40000000814 */
[----:B------:R-:W-:Y:S01]  /*15d0*/  FFMA.RM R3, R31, R3, 12582913 ;  /* 0x4b4000011f037423 */ /* 0x000fe20000004003 */
[----:B------:R-:W-:Y:S01]  /*15e0*/  SHF.L.U32 R31, R26, 0x17, RZ ;  /* 0x000000171a1f7819 */ /* 0x000fe200000006ff */
[----:B------:R-:W-:Y:S01]  /*15f0*/  FADD R36, R14, -12583039 ;  /* 0xcb40007f0e247421 */ /* 0x000fe20000000000 */
[----:B------:R-:W-:Y:S01]  /*1600*/  SHF.L.U32 R26, R9, 0x17, RZ ;  /* 0x00000017091a7819 */ /* 0x000fe200000006ff */
[----:B-1----:R-:W-:Y:S01]  /*1610*/  FMUL R4, R27, R4 ;  /* 0x000000041b047220 */ /* 0x002fe20000400000 */
[----:B------:R-:W-:Y:S01]  /*1620*/  FADD R27, RZ, R0 ;  /* 0x00000000ff1b7221 */ /* 0x000fe20000000000 */
[----:B------:R-:W-:Y:S01]  /*1630*/  FMUL R2, R31, R2 ;  /* 0x000000021f027220 */ /* 0x000fe20000400000 */
[----:B------:R-:W-:Y:S01]  /*1640*/  FFMA R20, R35, 1.925963033500011079e-08, R20 ;  /* 0x32a5706023147823 */ /* 0x000fe20000000014 */
[----:B------:R-:W-:Y:S01]  /*1650*/  FMUL R9, R26, R29 ;  /* 0x0000001d1a097220 */ /* 0x000fe20000400000 */
[----:B------:R-:W-:Y:S01]  /*1660*/  FADD R27, R27, R34 ;  /* 0x000000221b1b7221 */ /* 0x000fe20000000000 */
[----:B------:R-:W-:Y:S01]  /*1670*/  FADD R26, R3, -12583039 ;  /* 0xcb40007f031a7421 */ /* 0x000fe20000000000 */
[----:B------:R-:W-:Y:S01]  /*1680*/  FFMA R36, R33, 1.4426950216293334961, -R36 ;  /* 0x3fb8aa3b21247823 */ /* 0x000fe20000000824 */
[----:B------:R-:W-:Y:S01]  /*1690*/  SHF.L.U32 R3, R3, 0x17, RZ ;  /* 0x0000001703037819 */ /* 0x000fe200000006ff */
[----:B------:R-:W-:Y:S01]  /*16a0*/  FADD R27, R27, R32 ;  /* 0x000000201b1b7221 */ /* 0x000fe20000000000 */
[----:B------:R-:W-:Y:S01]  /*16b0*/  FFMA R26, R15, 1.4426950216293334961, -R26 ;  /* 0x3fb8aa3b0f1a7823 */ /* 0x000fe2000000081a */
[----:B------:R-:W-:Y:S01]  /*16c0*/  FFMA R33, R33, 1.925963033500011079e-08, R36 ;  /* 0x32a5706021217823 */ /* 0x000fe20000000024 */
[----:B------:R-:W0:Y:S01]  /*16d0*/  MUFU.EX2 R20, R20 ;  /* 0x0000001400147308 */ /* 0x000e220000000800 */
[----:B------:R-:W-:-:S04]  /*16e0*/  FADD R27, R27, R30 ;  /* 0x0000001e1b1b7221 */ /* 0x000fc80000000000 */
[----:B------:R-:W-:-:S03]  /*16f0*/  FADD R27, R27, R2 ;  /* 0x000000021b1b7221 */ /* 0x000fc60000000000 */
[----:B------:R-:W1:Y:S01]  /*1700*/  MUFU.EX2 R33, R33 ;  /* 0x0000002100217308 */ /* 0x000e620000000800 */
[----:B------:R-:W-:-:S04]  /*1710*/  FADD R27, R27, R4 ;  /* 0x000000041b1b7221 */ /* 0x000fc80000000000 */
[----:B------:R-:W-:-:S04]  /*1720*/  FADD R27, R27, R6 ;  /* 0x000000061b1b7221 */ /* 0x000fc80000000000 */
[----:B------:R-:W-:-:S04]  /*1730*/  FADD R16, R27, R8 ;  /* 0x000000081b107221 */ /* 0x000fc80000000000 */
[----:B------:R-:W-:Y:S01]  /*1740*/  FADD R25, R16, R9 ;  /* 0x0000000910197221 */ /* 0x000fe20000000000 */
[----:B------:R-:W-:Y:S01]  /*1750*/  FFMA R16, R15, 1.925963033500011079e-08, R26 ;  /* 0x32a570600f107823 */ /* 0x000fe2000000001a */
[----:B------:R-:W-:Y:S01]  /*1760*/  SHF.L.U32 R15, R11, 0x17, RZ ;  /* 0x000000170b0f7819 */ /* 0x000fe200000006ff */
[----:B------:R-:W-:Y:S01]  /*1770*/  FMUL R11, R22, R23 ;  /* 0x00000017160b7220 */ /* 0x000fe20000400000 */
[----:B------:R-:W-:Y:S01]  /*1780*/  FADD R22, R25, R10 ;  /* 0x0000000a19167221 */ /* 0x000fe20000000000 */
[----:B------:R-:W-:Y:S02]  /*1790*/  SHF.L.U32 R26, R12, 0x17, RZ ;  /* 0x000000170c1a7819 */ /* 0x000fe400000006ff */
[----:B------:R-:W3:Y:S01]  /*17a0*/  MUFU.EX2 R16, R16 ;  /* 0x0000001000107308 */ /* 0x000ee20000000800 */
[----:B------:R-:W-:Y:S01]  /*17b0*/  FMUL R12, R15, R24 ;  /* 0x000000180f0c7220 */ /* 0x000fe20000400000 */
[----:B------:R-:W-:Y:S01]  /*17c0*/  FADD R15, R22, R11 ;  /* 0x0000000b160f7221 */ /* 0x000fe20000000000 */
[----:B------:R-:W-:Y:S01]  /*17d0*/  SHF.L.U32 R23, R13, 0x17, RZ ;  /* 0x000000170d177819 */ /* 0x000fe200000006ff */
[----:B--2---:R-:W-:Y:S01]  /*17e0*/  FMUL R13, R26, R21 ;  /* 0x000000151a0d7220 */ /* 0x004fe20000400000 */
[----:B------:R-:W-:Y:S01]  /*17f0*/  SHF.L.U32 R24, R14, 0x17, RZ ;  /* 0x000000170e187819 */ /* 0x000fe200000006ff */
[----:B------:R-:W-:-:S02]  /*1800*/  FADD R22, R15, R12 ;  /* 0x0000000c0f167221 */ /* 0x000fc40000000000 */
[----:B0-----:R-:W-:Y:S02]  /*1810*/  FMUL R14, R23, R20 ;  /* 0x00000014170e7220 */ /* 0x001fe40000400000 */
[----:B------:R-:W-:Y:S01]  /*1820*/  FADD R21, R22, R13 ;  /* 0x0000000d16157221 */ /* 0x000fe20000000000 */
[----:B-1----:R-:W-:-:S03]  /*1830*/  FMUL R15, R24, R33 ;  /* 0x00000021180f7220 */ /* 0x002fc60000400000 */
        /* <DEDUP_REMOVED lines=27> */
[----:B------:R-:W-:Y:S05]  /*19f0*/  CALL.REL.NOINC `($__internal_5_$__cuda_sm3x_div_rn_noftz_f32_slowpath) ;  /* 0x0000000c00d87944 */ /* 0x000fea0003c00000 */
[----:B------:R-:W-:-:S07]  /*1a00*/  MOV R22, R0 ;  /* 0x0000000000167202 */ /* 0x000fce0000000f00 */
.L_x_2549:
[----:B------:R-:W-:Y:S05]  /*1a10*/  BSYNC.RECONVERGENT B2 ;  /* 0x0000000000027941 */ /* 0x000fea0003800200 */
.L_x_2548:
        /* <DEDUP_REMOVED lines=10> */
[----:B------:R-:W-:Y:S01]  /*1ac0*/  IMAD.MOV.U32 R0, RZ, RZ, R34 ;  /* 0x000000ffff007224 */ /* 0x000fe200078e0022 */
[----:B------:R-:W-:-:S07]  /*1ad0*/  MOV R20, 0x1af0 ;  /* 0x00001af000147802 */ /* 0x000fce0000000f00 */
[----:B------:R-:W-:Y:S05]  /*1ae0*/  CALL.REL.NOINC `($__internal_5_$__cuda_sm3x_div_rn_noftz_f32_slowpath) ;  /* 0x0000000c009c7944 */ /* 0x000fea0003c00000 */
[----:B------:R-:W-:-:S07]  /*1af0*/  MOV R25, R0 ;  /* 0x0000000000197202 */ /* 0x000fce0000000f00 */
.L_x_2551:
[----:B------:R-:W-:Y:S05]  /*1b00*/  BSYNC.RECONVERGENT B2 ;  /* 0x0000000000027941 */ /* 0x000fea0003800200 */
.L_x_2550:
        /* <DEDUP_REMOVED lines=12> */
[----:B------:R-:W-:Y:S05]  /*1bd0*/  CALL.REL.NOINC `($__internal_5_$__cuda_sm3x_div_rn_noftz_f32_slowpath) ;  /* 0x0000000c00607944 */ /* 0x000fea0003c00000 */
[----:B------:R-:W-:-:S07]  /*1be0*/  MOV R21, R0 ;  /* 0x0000000000157202 */ /* 0x000fce0000000f00 */
.L_x_2553:
[----:B------:R-:W-:Y:S05]  /*1bf0*/  BSYNC.RECONVERGENT B2 ;  /* 0x0000000000027941 */ /* 0x000fea0003800200 */
.L_x_2552:
        /* <DEDUP_REMOVED lines=13> */
.L_x_2555:
[----:B------:R-:W-:Y:S05]  /*1cd0*/  BSYNC.RECONVERGENT B2 ;  /* 0x0000000000027941 */ /* 0x000fea0003800200 */
.L_x_2554:
        /* <DEDUP_REMOVED lines=21> */
[----:B------:R-:W-:Y:S05]  /*1e30*/  CALL.REL.NOINC `($__internal_5_$__cuda_sm3x_div_rn_noftz_f32_slowpath) ;  /* 0x0000000800c87944 */ /* 0x000fea0003c00000 */
[----:B------:R-:W-:-:S07]  /*1e40*/  MOV R2, R0 ;  /* 0x0000000000027202 */ /* 0x000fce0000000f00 */
.L_x_2557:
[----:B------:R-:W-:Y:S05]  /*1e50*/  BSYNC.RECONVERGENT B2 ;  /* 0x0000000000027941 */ /* 0x000fea0003800200 */
.L_x_2556:
        /* <DEDUP_REMOVED lines=14> */
.L_x_2559:
[----:B------:R-:W-:Y:S05]  /*1f40*/  BSYNC.RECONVERGENT B2 ;  /* 0x0000000000027941 */ /* 0x000fea0003800200 */
.L_x_2558:
        /* <DEDUP_REMOVED lines=14> */
.L_x_2561:
[----:B------:R-:W-:Y:S05]  /*2030*/  BSYNC.RECONVERGENT B2 ;  /* 0x0000000000027941 */ /* 0x000fea0003800200 */
.L_x_2560:
        /* <DEDUP_REMOVED lines=13> */
.L_x_2563:
[----:B------:R-:W-:Y:S05]  /*2110*/  BSYNC.RECONVERGENT B2 ;  /* 0x0000000000027941 */ /* 0x000fea0003800200 */
.L_x_2562:
[----:B------:R-:W-:Y:S02]  /*2120*/  F2FP.BF16.F32.PACK_AB R6, R7, R2 ;  /* 0x000000020706723e */ /* 0x000fe400000010ff */
[----:B------:R-:W-:-:S05]  /*2130*/  F2FP.BF16.F32.PACK_AB R7, R0, R4 ;  /* 0x000000040007723e */ /* 0x000fca00000010ff */
[----:B------:R0:W-:Y:S01]  /*2140*/  STG.E.64 desc[UR4][R18.64+0x100], R6 ;  /* 0x0001000612007986 */ /* 0x0001e2000c101b04 */
[----:B------:R-:W-:Y:S05]  /*2150*/  @P2 EXIT ;  /* 0x000000000000294d */ /* 0x000fea0003800000 */
[----:B------:R-:W0:Y:S01]  /*2160*/  MUFU.RCP R2, R3 ;  /* 0x0000000300027308 */ /* 0x000e220000001000 */
        /* <DEDUP_REMOVED lines=13> */
[----:B------:R-:W-:Y:S05]  /*2240*/  CALL.REL.NOINC `($__internal_5_$__cuda_sm3x_div_rn_noftz_f32_slowpath) ;  /* 0x0000000400c47944 */ /* 0x000fea0003c00000 */
[----:B------:R-:W-:-:S07]  /*2250*/  MOV R2, R0 ;  /* 0x0000000000027202 */ /* 0x000fce0000000f00 */
.L_x_2565:
[----:B------:R-:W-:Y:S05]  /*2260*/  BSYNC.RECONVERGENT B2 ;  /* 0x0000000000027941 */ /* 0x000fea0003800200 */
.L_x_2564:
        /* <DEDUP_REMOVED lines=14> */
.L_x_2567:
[----:B------:R-:W-:Y:S05]  /*2350*/  BSYNC.RECONVERGENT B2 ;  /* 0x0000000000027941 */ /* 0x000fea0003800200 */
.L_x_2566:
        /* <DEDUP_REMOVED lines=14> */
.L_x_2569:
[----:B------:R-:W-:Y:S05]  /*2440*/  BSYNC.RECONVERGENT B2 ;  /* 0x0000000000027941 */ /* 0x000fea0003800200 */
.L_x_2568:
        /* <DEDUP_REMOVED lines=13> */
.L_x_2571:
[----:B------:R-:W-:Y:S05]  /*2520*/  BSYNC.RECONVERGENT B2 ;  /* 0x0000000000027941 */ /* 0x000fea0003800200 */
.L_x_2570:
        /* <DEDUP_REMOVED lines=16> */
[----:B0-----:R-:W-:Y:S05]  /*2630*/  CALL.REL.NOINC `($__internal_5_$__cuda_sm3x_div_rn_noftz_f32_slowpath) ;  /* 0x0000000000c87944 */ /* 0x001fea0003c00000 */
[----:B------:R-:W-:-:S07]  /*2640*/  MOV R2, R0 ;  /* 0x0000000000027202 */ /* 0x000fce0000000f00 */
.L_x_2573:
[----:B------:R-:W-:Y:S05]  /*2650*/  BSYNC.RECONVERGENT B2 ;  /* 0x0000000000027941 */ /* 0x000fea0003800200 */
.L_x_2572:
        /* <DEDUP_REMOVED lines=10> */
[----:B------:R-:W-:Y:S02]  /*2700*/  MOV R0, R14 ;  /* 0x0000000e00007202 */ /* 0x000fe40000000f00 */
[----:B------:R-:W-:-:S07]  /*2710*/  MOV R20, 0x2730 ;  /* 0x0000273000147802 */ /* 0x000fce0000000f00 */
[----:B------:R-:W-:Y:S05]  /*2720*/  CALL.REL.NOINC `($__internal_5_$__cuda_sm3x_div_rn_noftz_f32_slowpath) ;  /* 0x00000000008c7944 */ /* 0x000fea0003c00000 */
[----:B------:R-:W-:-:S07]  /*2730*/  IMAD.MOV.U32 R5, RZ, RZ, R0 ;  /* 0x000000ffff057224 */ /* 0x000fce00078e0000 */
.L_x_2575:
[----:B------:R-:W-:Y:S05]  /*2740*/  BSYNC.RECONVERGENT B2 ;  /* 0x0000000000027941 */ /* 0x000fea0003800200 */
.L_x_2574:
        /* <DEDUP_REMOVED lines=14> */
.L_x_2577:
[----:B------:R-:W-:Y:S05]  /*2830*/  BSYNC.RECONVERGENT B2 ;  /* 0x0000000000027941 */ /* 0x000fea0003800200 */
.L_x_2576:
        /* <DEDUP_REMOVED lines=13> */
.L_x_2579:
[----:B------:R-:W-:Y:S05]  /*2910*/  BSYNC.RECONVERGENT B2 ;  /* 0x0000000000027941 */ /* 0x000fea0003800200 */
.L_x_2578:
[----:B------:R-:W-:Y:S02]  /*2920*/  F2FP.BF16.F32.PACK_AB R2, R5, R2 ;  /* 0x000000020502723e */ /* 0x000fe400000010ff */
[----:B------:R-:W-:-:S05]  /*2930*/  F2FP.BF16.F32.PACK_AB R3, R0, R4 ;  /* 0x000000040003723e */ /* 0x000fca00000010ff */
[----:B------:R-:W-:Y:S01]  /*2940*/  STG.E.64 desc[UR4][R18.64+0x300], R2 ;  /* 0x0003000212007986 */ /* 0x000fe2000c101b04 */
[----:B------:R-:W-:Y:S05]  /*2950*/  EXIT ;  /* 0x000000000000794d */ /* 0x000fea0003800000 */
        .weak           $__internal_5_$__cuda_sm3x_div_rn_noftz_f32_slowpath
        .type           $__internal_5_$__cuda_sm3x_div_rn_noftz_f32_slowpath,@function
        .size           $__internal_5_$__cuda_sm3x_div_rn_noftz_f32_slowpath,(.L_x_11251 - $__internal_5_$__cuda_sm3x_div_rn_noftz_f32_slowpath)
$__internal_5_$__cuda_sm3x_div_rn_noftz_f32_slowpath:
        /* <DEDUP_REMOVED lines=35> */
.L_x_2581:
[----:B------:R-:W-:Y:S01]  /*2b90*/  LEA R28, R23, 0xc0800000, 0x17 ;  /* 0xc0800000171c7811 */ /* 0x000fe200078eb8ff */
[----:B------:R-:W-:Y:S01]  /*2ba0*/  BSSY.RECONVERGENT B1, `(.L_x_2586) ;  /* 0x0000036000017945 */ /* 0x000fe20003800200 */
[----:B------:R-:W-:-:S03]  /*2bb0*/  IADD3 R26, PT, PT, R26, -0x7f, RZ ;  /* 0xffffff811a1a7810 */ /* 0x000fc60007ffe0ff */
[----:B------:R-:W-:Y:S02]  /*2bc0*/  IMAD.IADD R33, R29, 0x1, -R28 ;  /* 0x000000011d217824 */ /* 0x000fe400078e0a1c */
[----:B------:R-:W-:Y:S02]  /*2bd0*/  IMAD R0, R26, -0x800000, R0 ;  /* 0xff8000001a007824 */ /* 0x000fe400078e0200 */
[----:B------:R-:W0:Y:S01]  /*2be0*/  MUFU.RCP R28, R33 ;  /* 0x00000021001c7308 */ /* 0x000e220000001000 */
[----:B------:R-:W-:-:S04]  /*2bf0*/  FADD.FTZ R27, -R33, -RZ ;  /* 0x800000ff211b7221 */ /* 0x000fc80000010100 */
[----:B0-----:R-:W-:-:S04]  /*2c00*/  FFMA R29, R28, R27, 1 ;  /* 0x3f8000001c1d7423 */ /* 0x001fc8000000001b */
[----:B------:R-:W-:-:S04]  /*2c10*/  FFMA R29, R28, R29, R28 ;  /* 0x0000001d1c1d7223 */ /* 0x000fc8000000001c */
[----:B------:R-:W-:-:S04]  /*2c20*/  FFMA R28, R0, R29, RZ ;  /* 0x0000001d001c7223 */ /* 0x000fc800000000ff */
[----:B------:R-:W-:-:S04]  /*2c30*/  FFMA R31, R27, R28, R0 ;  /* 0x0000001c1b1f7223 */ /* 0x000fc80000000000 */
[----:B------:R-:W-:Y:S01]  /*2c40*/  FFMA R28, R29, R31, R28 ;  /* 0x0000001f1d1c7223 */ /* 0x000fe2000000001c */
[----:B------:R-:W-:-:S03]  /*2c50*/  IADD3 R31, PT, PT, R26, 0x7f, -R23 ;  /* 0x0000007f1a1f7810 */ /* 0x000fc60007ffe817 */
        /* <DEDUP_REMOVED lines=38> */
.L_x_2588:
[----:B------:R-:W-:-:S04]  /*2ec0*/  LOP3.LUT R0, R0, 0x80000000, RZ, 0xc0, !PT ;  /* 0x8000000000007812 */ /* 0x000fc800078ec0ff */
[----:B------:R-:W-:Y:S01]  /*2ed0*/  LOP3.LUT R0, R0, 0x7f800000, RZ, 0xfc, !PT ;  /* 0x7f80000000007812 */ /* 0x000fe200078efcff */
[----:B------:R-:W-:Y:S06]  /*2ee0*/  BRA `(.L_x_2589) ;  /* 0x0000000000047947 */ /* 0x000fec0003800000 */
.L_x_2587:
[----:B------:R-:W-:-:S07]  /*2ef0*/  LEA R0, R31, R0, 0x17 ;  /* 0x000000001f007211 */ /* 0x000fce00078eb8ff */
.L_x_2589:
[----:B------:R-:W-:Y:S05]  /*2f00*/  BSYNC.RECONVERGENT B1 ;  /* 0x0000000000017941 */ /* 0x000fea0003800200 */
.L_x_2586:
[----:B------:R-:W-:Y:S05]  /*2f10*/  BRA `(.L_x_2590) ;  /* 0x0000000000207947 */ /* 0x000fea0003800000 */
.L_x_2585:
[----:B------:R-:W-:-:S04]  /*2f20*/  LOP3.LUT R0, R29, 0x80000000, R0, 0x48, !PT ;  /* 0x800000001d007812 */ /* 0x000fc800078e4800 */
[----:B------:R-:W-:Y:S01]  /*2f30*/  LOP3.LUT R0, R0, 0x7f800000, RZ, 0xfc, !PT ;  /* 0x7f80000000007812 */ /* 0x000fe200078efcff */
[----:B------:R-:W-:Y:S06]  /*2f40*/  BRA `(.L_x_2590) ;  /* 0x0000000000147947 */ /* 0x000fec0003800000 */
.L_x_2584:
[----:B------:R-:W-:Y:S01]  /*2f50*/  LOP3.LUT R0, R29, 0x80000000, R0, 0x48, !PT ;  /* 0x800000001d007812 */ /* 0x000fe200078e4800 */
[----:B------:R-:W-:Y:S06]  /*2f60*/  BRA `(.L_x_2590) ;  /* 0x00000000000c7947 */ /* 0x000fec0003800000 */
.L_x_2583:
[----:B------:R-:W0:Y:S01]  /*2f70*/  MUFU.RSQ R0, -QNAN ;  /* 0xffc0000000007908 */ /* 0x000e220000001400 */
[----:B------:R-:W-:Y:S05]  /*2f80*/  BRA `(.L_x_2590) ;  /* 0x0000000000047947 */ /* 0x000fea0003800000 */
.L_x_2582:
[----:B------:R-:W-:-:S07]  /*2f90*/  FADD.FTZ R0, R0, R3 ;  /* 0x0000000300007221 */ /* 0x000fce0000010000 */
.L_x_2590:
[----:B------:R-:W-:Y:S05]  /*2fa0*/  BSYNC.RECONVERGENT B0 ;  /* 0x0000000000007941 */ /* 0x000fea0003800200 */
.L_x_2580:
[----:B------:R-:W-:Y:S01]  /*2fb0*/  HFMA2 R27, -RZ, RZ, 0, 0 ;  /* 0x00000000ff1b7431 */ /* 0x000fe200000001ff */
[----:B------:R-:W-:-:S04]  /*2fc0*/  MOV R26, R20 ;  /* 0x00000014001a7202 */ /* 0x000fc80000000f00 */
[----:B0-----:R-:W-:Y:S05]  /*2fd0*/  RET.REL.NODEC R26 `(_ZN18transformer_engine34scaled_masked_softmax_warp_forwardI13__nv_bfloat16S1_fLi9EEEvPT0_PKT_PKhT1_iii) ;  /* 0xffffffd01a087950 */ /* 0x001fea0003c3ffff */
.L_x_2591:
        /* <DEDUP_REMOVED lines=10> */
.L_x_11251:


//--------------------- .text._ZN18transformer_engine34scaled_masked_softmax_warp_forwardI13__nv_bfloat16S1_fLi8EEEvPT0_PKT_PKhT1_iii --------------------------
	.section	.text._ZN18transformer_engine34scaled_masked_softmax_warp_forwardI13__nv_bfloat16S1_fLi8EEEvPT0_PKT_PKhT1_iii,"ax",@progbits
	.align	128
        .global         _ZN18transformer_engine34scaled_masked_softmax_warp_forwardI13__nv_bfloat16S1_fLi8EEEvPT0_PKT_PKhT1_iii
        .type           _ZN18transformer_engine34scaled_masked_softmax_warp_forwardI13__nv_bfloat16S1_fLi8EEEvPT0_PKT_PKhT1_iii,@function
        .size           _ZN18transformer_engine34scaled_masked_softmax_warp_forwardI13__nv_bfloat16S1_fLi8EEEvPT0_PKT_PKhT1_iii,(.L_x_11252 - _ZN18transformer_engine34scaled_masked_softmax_warp_forwardI13__nv_bfloat16S1_fLi8EEEvPT0_PKT_PKhT1_iii)
        .other          _ZN18transformer_engine34scaled_masked_softmax_warp_forwardI13__nv_bfloat16S1_fLi8EEEvPT0_PKT_PKhT1_iii,@"STO_CUDA_ENTRY STV_DEFAULT"
_ZN18transformer_engine34scaled_masked_softmax_warp_forwardI13__nv_bfloat16S1_fLi8EEEvPT0_PKT_PKhT1_iii:
.text._ZN18transformer_engine34scaled_masked_softmax_warp_forwardI13__nv_bfloat16S1_fLi8EEEvPT0_PKT_PKhT1_iii:
[----:B------:R-:W-:Y:S01]  /*0000*/  LDC R1, c[0x0][0x37c] ;  /* 0x0000df00ff017b82 */ /* 0x000fe20000000800 */
[----:B------:R-:W0:Y:S01]  /*0010*/  S2R R0, SR_CTAID.Y ;  /* 0x0000000000007919 */ /* 0x000e220000002600 */
[----:B------:R-:W1:Y:S06]  /*0020*/  LDCU UR4, c[0x0][0x364] ;  /* 0x00006c80ff0477ac */ /* 0x000e6c0008000800 */
[----:B------:R-:W2:Y:S01]  /*0030*/  LDC.64 R2, c[0x0][0x3a0] ;  /* 0x0000e800ff027b82 */ /* 0x000ea20000000a00 */
[----:B------:R-:W-:Y:S01]  /*0040*/  BSSY.RECONVERGENT B0, `(.L_x_2592) ;  /* 0x000004a000007945 */ /* 0x000fe20003800200 */
[----:B------:R-:W0:Y:S01]  /*0050*/  S2R R7, SR_CTAID.Z ;  /* 0x0000000000077919 */ /* 0x000e220000002700 */
[----:B------:R-:W3:Y:S01]  /*0060*/  LDCU UR5, c[0x0][0x39c] ;  /* 0x00007380ff0577ac */ /* 0x000ee20008000800 */
[----:B------:R-:W-:Y:S01]  /*0070*/  IMAD.MOV.U32 R18, RZ, RZ, -0x800000 ;  /* 0xff800000ff127424 */ /* 0x000fe200078e00ff */
[----:B------:R-:W-:Y:S01]  /*0080*/  MOV R12, 0xff800000 ;  /* 0xff800000000c7802 */ /* 0x000fe20000000f00 */
[----:B------:R-:W4:Y:S01]  /*0090*/  S2R R11, SR_CTAID.X ;  /* 0x00000000000b7919 */ /* 0x000f220000002500 */
[----:B------:R-:W5:Y:S01]  /*00a0*/  LDCU.64 UR8, c[0x0][0x390] ;  /* 0x00007200ff0877ac */ /* 0x000f620008000a00 */
[----:B------:R-:W4:Y:S01]  /*00b0*/  LDC R6, c[0x0][0x370] ;  /* 0x0000dc00ff067b82 */ /* 0x000f220000000800 */
[----:B------:R-:W-:Y:S01]  /*00c0*/  MOV R20, 0xff800000 ;  /* 0xff80000000147802 */ /* 0x000fe20000000f00 */
[----:B------:R-:W1:Y:S01]  /*00d0*/  S2R R4, SR_TID.X ;  /* 0x0000000000047919 */ /* 0x000e620000002100 */
[----:B------:R-:W5:Y:S01]  /*00e0*/  LDCU.64 UR6, c[0x0][0x388] ;  /* 0x00007100ff0677ac */ /* 0x000f620008000a00 */
[----:B------:R-:W-:Y:S01]  /*00f0*/  IMAD.MOV.U32 R14, RZ, RZ, -0x800000 ;  /* 0xff800000ff0e7424 */ /* 0x000fe200078e00ff */
[----:B------:R-:W-:Y:S01]  /*0100*/  MOV R16, 0xff800000 ;  /* 0xff80000000107802 */ /* 0x000fe20000000f00 */
[----:B------:R-:W3:Y:S02]  /*0110*/  S2R R8, SR_TID.Y ;  /* 0x0000000000087919 */ /* 0x000ee40000002200 */
[----:B------:R-:W0:Y:S01]  /*0120*/  LDC R5, c[0x0][0x374] ;  /* 0x0000dd00ff057b82 */ /* 0x000e220000000800 */
[----:B--2---:R-:W-:-:S02]  /*0130*/  ISETP.NE.AND P0, PT, R3, 0x1, PT ;  /* 0x000000010300780c */ /* 0x004fc40003f05270 */
[----:B------:R-:W-:Y:S01]  /*0140*/  SHF.R.S32.HI R10, RZ, 0x1f, R2 ;  /* 0x0000001fff0a7819 */ /* 0x000fe20000011402 */
[----:B0-----:R-:W-:Y:S02]  /*0150*/  IMAD R0, R5, R7, R0 ;  /* 0x0000000705007224 */ /* 0x001fe400078e0200 */
[----:B------:R-:W-:Y:S01]  /*0160*/  HFMA2 R5, -RZ, RZ, 0, 0 ;  /* 0x00000000ff057431 */ /* 0x000fe200000001ff */
[----:B-1----:R-:W-:Y:S01]  /*0170*/  SHF.L.U32 R4, R4, 0x2, RZ ;  /* 0x0000000204047819 */ /* 0x002fe200000006ff */
[----:B----4-:R-:W-:-:S06]  /*0180*/  IMAD R0, R0, R6, R11 ;  /* 0x0000000600007224 */ /* 0x010fcc00078e020b */
[----:B------:R-:W-:Y:S01]  /*0190*/  @P0 IMAD R11, R6, R7, R11 ;  /* 0x00000007060b0224 */ /* 0x000fe200078e020b */
[-C--:B------:R-:W-:Y:S01]  /*01a0*/  ISETP.GE.AND P0, PT, R4, R2.reuse, PT ;  /* 0x000000020400720c */ /* 0x080fe20003f06270 */
[----:B---3--:R-:W-:Y:S01]  /*01b0*/  IMAD R3, R0, UR4, R8 ;  /* 0x0000000400037c24 */ /* 0x008fe2000f8e0208 */
[----:B------:R-:W-:Y:S01]  /*01c0*/  MOV R0, 0xff800000 ;  /* 0xff80000000007802 */ /* 0x000fe20000000f00 */
[----:B------:R-:W-:Y:S02]  /*01d0*/  VIADD R9, R4, 0x80 ;  /* 0x0000008004097836 */ /* 0x000fe40000000000 */
[----:B------:R-:W-:Y:S02]  /*01e0*/  IMAD R13, R10, R3, RZ ;  /* 0x000000030a0d7224 */ /* 0x000fe400078e02ff */
[CC--:B------:R-:W-:Y:S01]  /*01f0*/  IMAD.WIDE.U32 R6, R3.reuse, R2.reuse, R4 ;  /* 0x0000000203067225 */ /* 0x0c0fe200078e0004 */
[----:B------:R-:W-:Y:S02]  /*0200*/  IADD3 R3, PT, PT, -R3, UR5, RZ ;  /* 0x0000000503037c10 */ /* 0x000fe4000fffe1ff */
[-C--:B------:R-:W-:Y:S01]  /*0210*/  ISETP.GE.AND P2, PT, R9, R2.reuse, PT ;  /* 0x000000020900720c */ /* 0x080fe20003f46270 */
[----:B------:R-:W-:Y:S01]  /*0220*/  IMAD R11, R11, UR4, R8 ;  /* 0x000000040b0b7c24 */ /* 0x000fe2000f8e0208 */
[----:B------:R-:W-:Y:S01]  /*0230*/  ISETP.GT.AND P0, PT, R3, RZ, !P0 ;  /* 0x000000ff0300720c */ /* 0x000fe20004704270 */
[----:B------:R-:W0:Y:S01]  /*0240*/  LDCU.64 UR4, c[0x0][0x358] ;  /* 0x00006b00ff0477ac */ /* 0x000e220008000a00 */
[----:B------:R-:W-:Y:S01]  /*0250*/  IADD3 R7, PT, PT, R7, R13, RZ ;  /* 0x0000000d07077210 */ /* 0x000fe20007ffe0ff */
[----:B------:R-:W-:Y:S01]  /*0260*/  IMAD.WIDE.U32 R8, R11, R2, R4 ;  /* 0x000000020b087225 */ /* 0x000fe200078e0004 */
[----:B------:R-:W-:-:S02]  /*0270*/  SHF.L.U32 R4, R6, 0x1, RZ ;  /* 0x0000000106047819 */ /* 0x000fc400000006ff */
[----:B------:R-:W-:Y:S01]  /*0280*/  SHF.L.U64.HI R2, R6, 0x1, R7 ;  /* 0x0000000106027819 */ /* 0x000fe20000010207 */
[----:B------:R-:W-:Y:S01]  /*0290*/  IMAD R11, R11, R10, R9 ;  /* 0x0000000a0b0b7224 */ /* 0x000fe200078e0209 */
[----:B-----5:R-:W-:Y:S01]  /*02a0*/  IADD3 R8, P4, PT, R8, UR8, RZ ;  /* 0x0000000808087c10 */ /* 0x020fe2000ff9e0ff */
[----:B------:R-:W-:Y:S01]  /*02b0*/  IMAD.MOV.U32 R5, RZ, RZ, -0x800000 ;  /* 0xff800000ff057424 */ /* 0x000fe200078e00ff */
[----:B------:R-:W-:Y:S02]  /*02c0*/  IADD3 R10, P3, PT, R4, UR6, RZ ;  /* 0x00000006040a7c10 */ /* 0x000fe4000ff7e0ff */
[----:B------:R-:W-:Y:S02]  /*02d0*/  IADD3.X R9, PT, PT, R11, UR9, RZ, P4, !PT ;  /* 0x000000090b097c10 */ /* 0x000fe4000a7fe4ff */
[----:B------:R-:W-:Y:S02]  /*02e0*/  IADD3.X R11, PT, PT, R2, UR7, RZ, P3, !PT ;  /* 0x00000007020b7c10 */ /* 0x000fe40009ffe4ff */
[----:B------:R-:W-:-:S02]  /*02f0*/  ISETP.LT.OR P1, PT, R3, 0x1, P2 ;  /* 0x000000010300780c */ /* 0x000fc40001721670 */
[----:B------:R-:W-:Y:S01]  /*0300*/  MOV R6, 0xff800000 ;  /* 0xff80000000067802 */ /* 0x000fe20000000f00 */
[----:B0-----:R-:W-:Y:S10]  /*0310*/  @!P0 BRA `(.L_x_2593) ;  /* 0x0000000000708947 */ /* 0x001ff40003800000 */
[----:B------:R-:W2:Y:S04]  /*0320*/  LDG.E R3, desc[UR4][R8.64] ;  /* 0x0000000408037981 */ /* 0x000ea8000c1e1900 */
[----:B------:R-:W3:Y:S01]  /*0330*/  LDG.E.64 R12, desc[UR4][R10.64] ;  /* 0x000000040a0c7981 */ /* 0x000ee2000c1e1b00 */
[----:B------:R-:W-:Y:S02]  /*0340*/  MOV R20, 0xc61c4000 ;  /* 0xc61c400000147802 */ /* 0x000fe40000000f00 */
        /* <DEDUP_REMOVED lines=13> */
[C---:B------:R-:W-:Y:S02]  /*0420*/  @P5 IMAD.U32 R15, R13.reuse, 0x10000, RZ ;  /* 0x000100000d0f5824 */ /* 0x040fe400078e00ff */
[----:B------:R-:W-:Y:S01]  /*0430*/  @P6 PRMT R13, R13, 0x7632, R13 ;  /* 0x000076320d0d6816 */ /* 0x000fe2000000000d */
[----:B------:R-:W-:Y:S01]  /*0440*/  IMAD.MOV.U32 R12, RZ, RZ, -0x39e3c000 ;  /* 0xc61c4000ff0c7424 */ /* 0x000fe200078e00ff */
[----:B------:R-:W1:Y:S01]  /*0450*/  @P4 LDC R24, c[0x0][0x398] ;  /* 0x0000e600ff184b82 */ /* 0x000e620000000800 */
[----:B------:R-:W-:Y:S02]  /*0460*/  @P4 SHF.L.U32 R7, R7, 0x10, RZ ;  /* 0x0000001007074819 */ /* 0x000fe400000006ff */
[----:B------:R-:W-:-:S05]  /*0470*/  @P6 IMAD.U32 R13, R13, 0x10000, RZ ;  /* 0x000100000d0d6824 */ /* 0x000fca00078e00ff */
[----:B------:R-:W2:Y:S08]  /*0480*/  @P5 LDC R26, c[0x0][0x398] ;  /* 0x0000e600ff1a5b82 */ /* 0x000eb00000000800 */
[----:B------:R-:W3:Y:S01]  /*0490*/  @P6 LDC R28, c[0x0][0x398] ;  /* 0x0000e600ff1c6b82 */ /* 0x000ee20000000800 */
[----:B0-----:R-:W-:Y:S01]  /*04a0*/  @P3 FMUL R5, R3, R22 ;  /* 0x0000001603053220 */ /* 0x001fe20000400000 */
[----:B-1----:R-:W-:Y:S01]  /*04b0*/  @P4 FMUL R20, R7, R24 ;  /* 0x0000001807144220 */ /* 0x002fe20000400000 */
[----:B--2---:R-:W-:Y:S01]  /*04c0*/  @P5 FMUL R12, R15, R26 ;  /* 0x0000001a0f0c5220 */ /* 0x004fe20000400000 */
[----:B---3--:R-:W-:-:S07]  /*04d0*/  @P6 FMUL R18, R13, R28 ;  /* 0x0000001c0d126220 */ /* 0x008fce0000400000 */
.L_x_2593:
[----:B------:R-:W-:Y:S05]  /*04e0*/  BSYNC.RECONVERGENT B0 ;  /* 0x0000000000007941 */ /* 0x000fea0003800200 */
.L_x_2592:
[----:B------:R-:W-:Y:S04]  /*04f0*/  BSSY.RECONVERGENT B0, `(.L_x_2594) ;  /* 0x000001e000007945 */ /* 0x000fe80003800200 */
[----:B------:R-:W-:Y:S05]  /*0500*/  @P1 BRA `(.L_x_2595) ;  /* 0x0000000000701947 */ /* 0x000fea0003800000 */
        /* <DEDUP_REMOVED lines=28> */
.L_x_2595:
[----:B------:R-:W-:Y:S05]  /*06d0*/  BSYNC.RECONVERGENT B0 ;  /* 0x0000000000007941 */ /* 0x000fea0003800200 */
.L_x_2594:
        /* <DEDUP_REMOVED lines=17> */
[----:B------:R-:W-:Y:S01]  /*07f0*/  FSEL R8, R8, R3, !P1 ;  /* 0x0000000308087208 */ /* 0x000fe20004800000 */
[----:B------:R-:W-:-:S04]  /*0800*/  IMAD.MOV.U32 R3, RZ, RZ, 0x3bbb989d ;  /* 0x3bbb989dff037424 */ /* 0x000fc800078e00ff */
        /* <DEDUP_REMOVED lines=15> */
[C---:B------:R-:W-:Y:S01]  /*0900*/  FADD R26, -R9.reuse, R14 ;  /* 0x0000000e091a7221 */ /* 0x040fe20000000100 */
[-C--:B------:R-:W-:Y:S01]  /*0910*/  FFMA.SAT R8, R22, R3.reuse, 0.5 ;  /* 0x3f00000016087423 */ /* 0x080fe20000002003 */
[-C--:B------:R-:W-:Y:S02]  /*0920*/  FFMA.SAT R24, R20, R3.reuse, 0.5 ;  /* 0x3f00000014187423 */ /* 0x080fe40000002003 */
[----:B------:R-:W-:Y:S01]  /*0930*/  FFMA.SAT R14, R26, R3, 0.5 ;  /* 0x3f0000001a0e7423 */ /* 0x000fe20000002003 */
[-C--:B------:R-:W-:Y:S01]  /*0940*/  FFMA.RM R10, R8, R11.reuse, 12582913 ;  /* 0x4b400001080a7423 */ /* 0x080fe2000000400b */
[C---:B------:R-:W-:Y:S01]  /*0950*/  FADD R8, -R9.reuse, R12 ;  /* 0x0000000c09087221 */ /* 0x040fe20000000100 */
[-C--:B------:R-:W-:Y:S01]  /*0960*/  FFMA.RM R12, R24, R11.reuse, 12582913 ;  /* 0x4b400001180c7423 */ /* 0x080fe2000000400b */
[----:B------:R-:W-:Y:S01]  /*0970*/  FFMA.RM R6, R14, R11, 12582913 ;  /* 0x4b4000010e067423 */ /* 0x000fe2000000400b */
[----:B------:R-:W-:Y:S01]  /*0980*/  FADD R5, R10, -12583039 ;  /* 0xcb40007f0a057421 */ /* 0x000fe20000000000 */
[----:B------:R-:W-:Y:S01]  /*0990*/  FFMA.SAT R24, R8, R3, 0.5 ;  /* 0x3f00000008187423 */ /* 0x000fe20000002003 */
[----:B------:R-:W-:Y:S01]  /*09a0*/  FADD R13, R12, -12583039 ;  /* 0xcb40007f0c0d7421 */ /* 0x000fe20000000000 */
[----:B------:R-:W-:Y:S01]  /*09b0*/  FADD R21, R6, -12583039 ;  /* 0xcb40007f06157421 */ /* 0x000fe20000000000 */
[----:B------:R-:W-:Y:S01]  /*09c0*/  FFMA R5, R22, 1.4426950216293334961, -R5 ;  /* 0x3fb8aa3b16057823 */ /* 0x000fe20000000805 */
[----:B------:R-:W-:Y:S01]  /*09d0*/  FFMA.RM R7, R24, R11, 12582913 ;  /* 0x4b40000118077423 */ /* 0x000fe2000000400b */
[----:B------:R-:W-:Y:S01]  /*09e0*/  FFMA R13, R20, 1.4426950216293334961, -R13 ;  /* 0x3fb8aa3b140d7823 */ /* 0x000fe2000000080d */
[C---:B------:R-:W-:Y:S01]  /*09f0*/  FADD R24, -R9.reuse, R16 ;  /* 0x0000001009187221 */ /* 0x040fe20000000100 */
[----:B------:R-:W-:Y:S01]  /*0a00*/  FFMA R15, R22, 1.925963033500011079e-08, R5 ;  /* 0x32a57060160f7823 */ /* 0x000fe20000000005 */
[----:B------:R-:W-:Y:S01]  /*0a10*/  FADD R22, -R9, R18 ;  /* 0x0000001209167221 */ /* 0x000fe20000000100 */
[----:B------:R-:W-:Y:S01]  /*0a20*/  FADD R17, R7, -12583039 ;  /* 0xcb40007f07117421 */ /* 0x000fe20000000000 */
[----:B------:R-:W-:Y:S01]  /*0a30*/  FFMA R20, R20, 1.925963033500011079e-08, R13 ;  /* 0x32a5706014147823 */ /* 0x000fe2000000000d */
[-C--:B------:R-:W-:Y:S01]  /*0a40*/  FFMA.SAT R16, R24, R3.reuse, 0.5 ;  /* 0x3f00000018107423 */ /* 0x080fe20000002003 */
[----:B------:R-:W-:Y:S01]  /*0a50*/  FFMA.SAT R18, R22, R3, 0.5 ;  /* 0x3f00000016127423 */ /* 0x000fe20000002003 */
[----:B------:R-:W-:Y:S01]  /*0a60*/  FFMA R17, R8, 1.4426950216293334961, -R17 ;  /* 0x3fb8aa3b08117823 */ /* 0x000fe20000000811 */
[----:B------:R-:W0:Y:S01]  /*0a70*/  MUFU.EX2 R15, R15 ;  /* 0x0000000f000f7308 */ /* 0x000e220000000800 */
[----:B------:R-:W-:Y:S01]  /*0a80*/  FFMA R21, R26, 1.4426950216293334961, -R21 ;  /* 0x3fb8aa3b1a157823 */ /* 0x000fe20000000815 */
[-C--:B------:R-:W-:Y:S01]  /*0a90*/  FFMA.RM R5, R18, R11.reuse, 12582913 ;  /* 0x4b40000112057423 */ /* 0x080fe2000000400b */
[----:B------:R-:W-:Y:S01]  /*0aa0*/  FFMA R17, R8, 1.925963033500011079e-08, R17 ;  /* 0x32a5706008117823 */ /* 0x000fe20000000011 */
[----:B------:R-:W-:-:S02]  /*0ab0*/  FFMA.RM R8, R16, R11, 12582913 ;  /* 0x4b40000110087423 */ /* 0x000fc4000000400b */
[C---:B------:R-:W-:Y:S01]  /*0ac0*/  FADD R13, R5.reuse, -12583039 ;  /* 0xcb40007f050d7421 */ /* 0x040fe20000000000 */
[----:B------:R-:W-:Y:S01]  /*0ad0*/  SHF.L.U32 R5, R5, 0x17, RZ ;  /* 0x0000001705057819 */ /* 0x000fe200000006ff */
[----:B------:R-:W-:Y:S01]  /*0ae0*/  FADD R19, R8, -12583039 ;  /* 0xcb40007f08137421 */ /* 0x000fe20000000000 */
[----:B------:R-:W1:Y:S01]  /*0af0*/  MUFU.EX2 R20, R20 ;  /* 0x0000001400147308 */ /* 0x000e620000000800 */
[----:B------:R-:W-:Y:S02]  /*0b00*/  FFMA R13, R22, 1.4426950216293334961, -R13 ;  /* 0x3fb8aa3b160d7823 */ /* 0x000fe4000000080d */
[----:B------:R-:W-:Y:S02]  /*0b10*/  FFMA R19, R24, 1.4426950216293334961, -R19 ;  /* 0x3fb8aa3b18137823 */ /* 0x000fe40000000813 */
[----:B------:R-:W-:Y:S01]  /*0b20*/  FFMA R16, R22, 1.925963033500011079e-08, R13 ;  /* 0x32a5706016107823 */ /* 0x000fe2000000000d */
[----:B------:R-:W-:Y:S01]  /*0b30*/  FFMA.SAT R22, R28, R3, 0.5 ;  /* 0x3f0000001c167423 */ /* 0x000fe20000002003 */
[----:B------:R-:W-:Y:S01]  /*0b40*/  FFMA R14, R24, 1.925963033500011079e-08, R19 ;  /* 0x32a57060180e7823 */ /* 0x000fe20000000013 */
[----:B------:R2:W3:Y:S02]  /*0b50*/  MUFU.EX2 R18, R17 ;  /* 0x0000001100127308 */ /* 0x0004e40000000800 */
[----:B------:R-:W-:Y:S01]  /*0b60*/  FFMA.RM R13, R22, R11, 12582913 ;  /* 0x4b400001160d7423 */ /* 0x000fe2000000400b */
[----:B------:R-:W-:-:S04]  /*0b70*/  FADD R22, -R9, R0 ;  /* 0x0000000009167221 */ /* 0x000fc80000000100 */
[----:B------:R-:W-:Y:S01]  /*0b80*/  FFMA.SAT R0, R22, R3, 0.5 ;  /* 0x3f00000016007423 */ /* 0x000fe20000002003 */
[----:B------:R-:W4:Y:S01]  /*0b90*/  MUFU.EX2 R16, R16 ;  /* 0x0000001000107308 */ /* 0x000f220000000800 */
[C---:B--2---:R-:W-:Y:S01]  /*0ba0*/  FADD R17, R13.reuse, -12583039 ;  /* 0xcb40007f0d117421 */ /* 0x044fe20000000000 */
[----:B------:R-:W-:Y:S01]  /*0bb0*/  FFMA R3, R26, 1.925963033500011079e-08, R21 ;  /* 0x32a570601a037823 */ /* 0x000fe20000000015 */
[----:B------:R-:W-:Y:S01]  /*0bc0*/  FFMA.RM R11, R0, R11, 12582913 ;  /* 0x4b400001000b7423 */ /* 0x000fe2000000400b */
[----:B------:R-:W-:Y:S01]  /*0bd0*/  SHF.L.U32 R0, R10, 0x17, RZ ;  /* 0x000000170a007819 */ /* 0x000fe200000006ff */
[C---:B------:R-:W-:Y:S01]  /*0be0*/  FFMA R17, R28.reuse, 1.4426950216293334961, -R17 ;  /* 0x3fb8aa3b1c117823 */ /* 0x040fe20000000811 */
[----:B------:R-:W-:Y:S01]  /*0bf0*/  SHF.L.U32 R13, R13, 0x17, RZ ;  /* 0x000000170d0d7819 */ /* 0x000fe200000006ff */
[----:B------:R-:W-:Y:S01]  /*0c00*/  FADD R19, R11, -12583039 ;  /* 0xcb40007f0b137421 */ /* 0x000fe20000000000 */
[----:B------:R-:W2:Y:S01]  /*0c10*/  MUFU.EX2 R14, R14 ;  /* 0x0000000e000e7308 */ /* 0x000ea20000000800 */
[----:B------:R-:W-:Y:S01]  /*0c20*/  FFMA R10, R28, 1.925963033500011079e-08, R17 ;  /* 0x32a570601c0a7823 */ /* 0x000fe20000000011 */
[----:B------:R-:W-:-:S02]  /*0c30*/  IMAD.SHL.U32 R17, R12, 0x800000, RZ ;  /* 0x008000000c117824 */ /* 0x000fc400078e00ff */
[----:B0-----:R-:W-:Y:S01]  /*0c40*/  FMUL R0, R0, R15 ;  /* 0x0000000f00007220 */ /* 0x001fe20000400000 */
[C---:B------:R-:W-:Y:S01]  /*0c50*/  FFMA R19, R22.reuse, 1.4426950216293334961, -R19 ;  /* 0x3fb8aa3b16137823 */ /* 0x040fe20000000813 */
[----:B------:R-:W-:Y:S01]  /*0c60*/  SHF.L.U32 R15, R7, 0x17, RZ ;  /* 0x00000017070f7819 */ /* 0x000fe200000006ff */
[----:B-1----:R-:W-:Y:S01]  /*0c70*/  FMUL R20, R17, R20 ;  /* 0x0000001411147220 */ /* 0x002fe20000400000 */
[----:B------:R-:W-:Y:S01]  /*0c80*/  FADD R7, RZ, R0 ;  /* 0x00000000ff077221 */ /* 0x000fe20000000000 */
[----:B------:R-:W0:Y:S01]  /*0c90*/  MUFU.EX2 R3, R3 ;  /* 0x0000000300037308 */ /* 0x000e220000000800 */
[----:B------:R-:W-:Y:S01]  /*0ca0*/  FFMA R19, R22, 1.925963033500011079e-08, R19 ;  /* 0x32a5706016137823 */ /* 0x000fe20000000013 */
[----:B---3--:R-:W-:Y:S01]  /*0cb0*/  FMUL R18, R15, R18 ;  /* 0x000000120f127220 */ /* 0x008fe20000400000 */
[----:B------:R-:W-:Y:S01]  /*0cc0*/  FADD R7, R7, R20 ;  /* 0x0000001407077221 */ /* 0x000fe20000000000 */
[----:B------:R-:W-:Y:S02]  /*0cd0*/  IMAD.SHL.U32 R15, R8, 0x800000, RZ ;  /* 0x00800000080f7824 */ /* 0x000fe400078e00ff */
[----:B----4-:R-:W-:Y:S01]  /*0ce0*/  FMUL R16, R5, R16 ;  /* 0x0000001005107220 */ /* 0x010fe20000400000 */
[----:B------:R-:W-:Y:S01]  /*0cf0*/  SHF.L.U32 R12, R6, 0x17, RZ ;  /* 0x00000017060c7819 */ /* 0x000fe200000006ff */
[----:B------:R-:W-:Y:S01]  /*0d00*/  FADD R7, R7, R18 ;  /* 0x0000001207077221 */ /* 0x000fe20000000000 */
[----:B------:R-:W1:Y:S01]  /*0d10*/  MUFU.EX2 R10, R10 ;  /* 0x0000000a000a7308 */ /* 0x000e620000000800 */
[----:B--2---:R-:W-:Y:S01]  /*0d20*/  FMUL R14, R15, R14 ;  /* 0x0000000e0f0e7220 */ /* 0x004fe20000400000 */
[----:B------:R-:W-:-:S02]  /*0d30*/  IMAD.SHL.U32 R8, R11, 0x800000, RZ ;  /* 0x008000000b087824 */ /* 0x000fc400078e00ff */
[----:B------:R-:W-:-:S04]  /*0d40*/  FADD R7, R7, R16 ;  /* 0x0000001007077221 */ /* 0x000fc80000000000 */
[----:B------:R-:W-:Y:S01]  /*0d50*/  FADD R7, R7, R14 ;  /* 0x0000000e07077221 */ /* 0x000fe20000000000 */
[----:B------:R-:W2:Y:S01]  /*0d60*/  MUFU.EX2 R19, R19 ;  /* 0x0000001300137308 */ /* 0x000ea20000000800 */
[----:B0-----:R-:W-:-:S04]  /*0d70*/  FMUL R12, R12, R3 ;  /* 0x000000030c0c7220 */ /* 0x001fc80000400000 */
[----:B------:R-:W-:Y:S01]  /*0d80*/  FADD R7, R7, R12 ;  /* 0x0000000c07077221 */ /* 0x000fe20000000000 */
[----:B-1----:R-:W-:-:S04]  /*0d90*/  FMUL R10, R13, R10 ;  /* 0x0000000a0d0a7220 */ /* 0x002fc80000400000 */
[----:B------:R-:W-:Y:S01]  /*0da0*/  FADD R7, R7, R10 ;  /* 0x0000000a07077221 */ /* 0x000fe20000000000 */
[----:B--2---:R-:W-:-:S04]  /*0db0*/  FMUL R8, R8, R19 ;  /* 0x0000001308087220 */ /* 0x004fc80000400000 */
        /* <DEDUP_REMOVED lines=24> */
[----:B------:R-:W-:Y:S05]  /*0f40*/  CALL.REL.NOINC `($__internal_6_$__cuda_sm3x_div_rn_noftz_f32_slowpath) ;  /* 0x0000000400d87944 */ /* 0x000fea0003c00000 */
[----:B------:R-:W-:-:S07]  /*0f50*/  MOV R5, R15 ;  /* 0x0000000f00057202 */ /* 0x000fce0000000f00 */
.L_x_2597:
[----:B------:R-:W-:Y:S05]  /*0f60*/  BSYNC.RECONVERGENT B0 ;  /* 0x0000000000007941 */ /* 0x000fea0003800200 */
.L_x_2596:
        /* <DEDUP_REMOVED lines=12> */
[----:B------:R-:W-:Y:S05]  /*1030*/  CALL.REL.NOINC `($__internal_6_$__cuda_sm3x_div_rn_noftz_f32_slowpath) ;  /* 0x00000004009c7944 */ /* 0x000fea0003c00000 */
[----:B------:R-:W-:-:S07]  /*1040*/  IMAD.MOV.U32 R20, RZ, RZ, R15 ;  /* 0x000000ffff147224 */ /* 0x000fce00078e000f */
.L_x_2599:
[----:B------:R-:W-:Y:S05]  /*1050*/  BSYNC.RECONVERGENT B0 ;  /* 0x0000000000007941 */ /* 0x000fea0003800200 */
.L_x_2598:
        /* <DEDUP_REMOVED lines=13> */
[----:B------:R-:W-:-:S07]  /*1130*/  MOV R13, R15 ;  /* 0x0000000f000d7202 */ /* 0x000fce0000000f00 */
.L_x_2601:
[----:B------:R-:W-:Y:S05]  /*1140*/  BSYNC.RECONVERGENT B0 ;  /* 0x0000000000007941 */ /* 0x000fea0003800200 */
.L_x_2600:
        /* <DEDUP_REMOVED lines=12> */
[----:B------:R-:W-:Y:S05]  /*1210*/  CALL.REL.NOINC `($__internal_6_$__cuda_sm3x_div_rn_noftz_f32_slowpath) ;  /* 0x0000000400247944 */ /* 0x000fea0003c00000 */
[----:B------:R-:W-:-:S07]  /*1220*/  MOV R0, R15 ;  /* 0x0000000f00007202 */ /* 0x000fce0000000f00 */
.L_x_2603:
[----:B------:R-:W-:Y:S05]  /*1230*/  BSYNC.RECONVERGENT B0 ;  /* 0x0000000000007941 */ /* 0x000fea0003800200 */
.L_x_2602:
        /* <DEDUP_REMOVED lines=19> */
[----:B0-----:R-:W-:Y:S05]  /*1370*/  CALL.REL.NOINC `($__internal_6_$__cuda_sm3x_div_rn_noftz_f32_slowpath) ;  /* 0x0000000000cc7944 */ /* 0x001fea0003c00000 */
[----:B------:R-:W-:-:S07]  /*1380*/  IMAD.MOV.U32 R2, RZ, RZ, R15 ;  /* 0x000000ffff027224 */ /* 0x000fce00078e000f */
.L_x_2605:
[----:B------:R-:W-:Y:S05]  /*1390*/  BSYNC.RECONVERGENT B0 ;  /* 0x0000000000007941 */ /* 0x000fea0003800200 */
.L_x_2604:
        /* <DEDUP_REMOVED lines=13> */
[----:B------:R-:W-:-:S07]  /*1470*/  MOV R13, R15 ;  /* 0x0000000f000d7202 */ /* 0x000fce0000000f00 */
.L_x_2607:
[----:B------:R-:W-:Y:S05]  /*1480*/  BSYNC.RECONVERGENT B0 ;  /* 0x0000000000007941 */ /* 0x000fea0003800200 */
.L_x_2606:
        /* <DEDUP_REMOVED lines=10> */
[----:B------:R-:W-:Y:S01]  /*1530*/  IMAD.MOV.U32 R0, RZ, RZ, R6 ;  /* 0x000000ffff007224 */ /* 0x000fe200078e0006 */
[----:B------:R-:W-:-:S07]  /*1540*/  MOV R11, 0x1560 ;  /* 0x00001560000b7802 */ /* 0x000fce0000000f00 */
[----:B0-----:R-:W-:Y:S05]  /*1550*/  CALL.REL.NOINC `($__internal_6_$__cuda_sm3x_div_rn_noftz_f32_slowpath) ;  /* 0x0000000000547944 */ /* 0x001fea0003c00000 */
[----:B------:R-:W-:-:S07]  /*1560*/  MOV R10, R15 ;  /* 0x0000000f000a7202 */ /* 0x000fce0000000f00 */
.L_x_2609:
[----:B------:R-:W-:Y:S05]  /*1570*/  BSYNC.RECONVERGENT B0 ;  /* 0x0000000000007941 */ /* 0x000fea0003800200 */
.L_x_2608:
        /* <DEDUP_REMOVED lines=14> */
.L_x_2611:
[----:B------:R-:W-:Y:S05]  /*1660*/  BSYNC.RECONVERGENT B0 ;  /* 0x0000000000007941 */ /* 0x000fea0003800200 */
.L_x_2610:
[----:B------:R-:W-:Y:S02]  /*1670*/  F2FP.BF16.F32.PACK_AB R2, R13, R2 ;  /* 0x000000020d02723e */ /* 0x000fe400000010ff */
[----:B------:R-:W-:-:S05]  /*1680*/  F2FP.BF16.F32.PACK_AB R3, R7, R10 ;  /* 0x0000000a0703723e */ /* 0x000fca00000010ff */
[----:B------:R-:W-:Y:S01]  /*1690*/  STG.E.64 desc[UR4][R4.64+0x100], R2 ;  /* 0x0001000204007986 */ /* 0x000fe2000c101b04 */
[----:B------:R-:W-:Y:S05]  /*16a0*/  EXIT ;  /* 0x000000000000794d */ /* 0x000fea0003800000 */
        .weak           $__internal_6_$__cuda_sm3x_div_rn_noftz_f32_slowpath
        .type           $__internal_6_$__cuda_sm3x_div_rn_noftz_f32_slowpath,@function
        .size           $__internal_6_$__cuda_sm3x_div_rn_noftz_f32_slowpath,(.L_x_11252 - $__internal_6_$__cuda_sm3x_div_rn_noftz_f32_slowpath)
$__internal_6_$__cuda_sm3x_div_rn_noftz_f32_slowpath:
[----:B------:R-:W-:Y:S01]  /*16b0*/  SHF.R.U32.HI R6, RZ, 0x17, R3 ;  /* 0x00000017ff067819 */ /* 0x000fe20000011603 */
[----:B------:R-:W-:Y:S01]  /*16c0*/  BSSY.RECONVERGENT B1, `(.L_x_2612) ;  /* 0x0000065000017945 */ /* 0x000fe20003800200 */
[----:B------:R-:W-:Y:S02]  /*16d0*/  SHF.R.U32.HI R17, RZ, 0x17, R0 ;  /* 0x00000017ff117819 */ /* 0x000fe40000011600 */
[----:B------:R-:W-:Y:S02]  /*16e0*/  LOP3.LUT R6, R6, 0xff, RZ, 0xc0, !PT ;  /* 0x000000ff06067812 */ /* 0x000fe400078ec0ff */
[----:B------:R-:W-:-:S03]  /*16f0*/  LOP3.LUT R17, R17, 0xff, RZ, 0xc0, !PT ;  /* 0x000000ff11117812 */ /* 0x000fc600078ec0ff */
[----:B------:R-:W-:Y:S01]  /*1700*/  VIADD R15, R6, 0xffffffff ;  /* 0xffffffff060f7836 */ /* 0x000fe20000000000 */
[----:B------:R-:W-:-:S04]  /*1710*/  IADD3 R7, PT, PT, R17, -0x1, RZ ;  /* 0xffffffff11077810 */ /* 0x000fc80007ffe0ff */
        /* <DEDUP_REMOVED lines=21> */
[----:B------:R-:W-:-:S05]  /*1870*/  VIADD R7, R17, 0xffffffff ;  /* 0xffffffff11077836 */ /* 0x000fca0000000000 */
[----:B------:R-:W-:Y:S02]  /*1880*/  ISETP.GE.AND P0, PT, R7, RZ, PT ;  /* 0x000000ff0700720c */ /* 0x000fe40003f06270 */
[----:B------:R-:W-:-:S04]  /*1890*/  IADD3 R7, PT, PT, R6, -0x1, RZ ;  /* 0xffffffff06077810 */ /* 0x000fc80007ffe0ff */
[----:B------:R-:W-:-:S07]  /*18a0*/  ISETP.GE.AND P1, PT, R7, RZ, PT ;  /* 0x000000ff0700720c */ /* 0x000fce0003f26270 */
[----:B------:R-:W-:Y:S01]  /*18b0*/  @P0 MOV R7, RZ ;  /* 0x000000ff00070202 */ /* 0x000fe20000000f00 */
[----:B------:R-:W-:Y:S01]  /*18c0*/  @!P0 FFMA R0, R0, 1.84467440737095516160e+19, RZ ;  /* 0x5f80000000008823 */ /* 0x000fe200000000ff */
[----:B------:R-:W-:-:S04]  /*18d0*/  @!P0 MOV R7, 0xffffffc0 ;  /* 0xffffffc000078802 */ /* 0x000fc80000000f00 */
[----:B------:R-:W-:Y:S01]  /*18e0*/  @!P1 FFMA R15, R3, 1.84467440737095516160e+19, RZ ;  /* 0x5f800000030f9823 */ /* 0x000fe200000000ff */
[----:B------:R-:W-:-:S07]  /*18f0*/  @!P1 VIADD R7, R7, 0x40 ;  /* 0x0000004007079836 */ /* 0x000fce0000000000 */
.L_x_2613:
[----:B------:R-:W-:Y:S01]  /*1900*/  LEA R22, R6, 0xc0800000, 0x17 ;  /* 0xc080000006167811 */ /* 0x000fe200078eb8ff */
[----:B------:R-:W-:Y:S01]  /*1910*/  BSSY.RECONVERGENT B2, `(.L_x_2618) ;  /* 0x0000036000027945 */ /* 0x000fe20003800200 */
[----:B------:R-:W-:Y:S02]  /*1920*/  IADD3 R17, PT, PT, R17, -0x7f, RZ ;  /* 0xffffff8111117810 */ /* 0x000fe40007ffe0ff */
[----:B------:R-:W-:Y:S02]  /*1930*/  IADD3 R21, PT, PT, -R22, R15, RZ ;  /* 0x0000000f16157210 */ /* 0x000fe40007ffe1ff */
[C---:B------:R-:W-:Y:S01]  /*1940*/  IADD3 R24, PT, PT, R17.reuse, 0x7f, -R6 ;  /* 0x0000007f11187810 */ /* 0x040fe20007ffe806 */
[----:B------:R-:W-:Y:S01]  /*1950*/  IMAD R0, R17, -0x800000, R0 ;  /* 0xff80000011007824 */ /* 0x000fe200078e0200 */
[----:B------:R-:W0:Y:S01]  /*1960*/  MUFU.RCP R22, R21 ;  /* 0x0000001500167308 */ /* 0x000e220000001000 */
[----:B------:R-:W-:Y:S01]  /*1970*/  FADD.FTZ R15, -R21, -RZ ;  /* 0x800000ff150f7221 */ /* 0x000fe20000010100 */
[----:B------:R-:W-:-:S03]  /*1980*/  IADD3 R24, PT, PT, R24, R7, RZ ;  /* 0x0000000718187210 */ /* 0x000fc60007ffe0ff */
        /* <DEDUP_REMOVED lines=8> */
[----:B------:R-:W-:-:S05]  /*1a10*/  LOP3.LUT R6, R6, 0xff, RZ, 0xc0, !PT ;  /* 0x000000ff06067812 */ /* 0x000fca00078ec0ff */
[----:B------:R-:W-:-:S05]  /*1a20*/  IMAD.IADD R6, R6, 0x1, R24 ;  /* 0x0000000106067824 */ /* 0x000fca00078e0218 */
        /* <DEDUP_REMOVED lines=11> */
[C---:B------:R-:W-:Y:S02]  /*1ae0*/  ISETP.NE.AND P3, PT, R6.reuse, RZ, PT ;  /* 0x000000ff0600720c */ /* 0x040fe40003f65270 */
[----:B------:R-:W-:Y:S02]  /*1af0*/  ISETP.NE.AND P1, PT, R6, RZ, PT ;  /* 0x000000ff0600720c */ /* 0x000fe40003f25270 */
[----:B------:R-:W-:Y:S01]  /*1b00*/  LOP3.LUT R17, R7, 0x7fffff, RZ, 0xc0, !PT ;  /* 0x007fffff07117812 */ /* 0x000fe200078ec0ff */
[CCC-:B------:R-:W-:Y:S01]  /*1b10*/  FFMA.RP R7, R22.reuse, R0.reuse, R19.reuse ;  /* 0x0000000016077223 */ /* 0x1c0fe20000008013 */
[----:B------:R-:W-:Y:S01]  /*1b20*/  FFMA.RM R0, R22, R0, R19 ;  /* 0x0000000016007223 */ /* 0x000fe20000004013 */
[----:B------:R-:W-:Y:S02]  /*1b30*/  IADD3 R22, PT, PT, R6, 0x20, RZ ;  /* 0x0000002006167810 */ /* 0x000fe40007ffe0ff */
        /* <DEDUP_REMOVED lines=11> */
[----:B------:R-:W-:-:S05]  /*1bf0*/  LOP3.LUT R0, R17, R0, RZ, 0xc0, !PT ;  /* 0x0000000011007212 */ /* 0x000fca00078ec0ff */
[----:B------:R-:W-:-:S05]  /*1c00*/  IMAD.IADD R0, R7, 0x1, R0 ;  /* 0x0000000107007824 */ /* 0x000fca00078e0200 */
[----:B------:R-:W-:Y:S01]  /*1c10*/  LOP3.LUT R15, R0, R15, RZ, 0xfc, !PT ;  /* 0x0000000f000f7212 */ /* 0x000fe200078efcff */
[----:B------:R-:W-:Y:S06]  /*1c20*/  BRA `(.L_x_2621) ;  /* 0x0000000000107947 */ /* 0x000fec0003800000 */
.L_x_2620:
[----:B------:R-:W-:-:S04]  /*1c30*/  LOP3.LUT R15, R15, 0x80000000, RZ, 0xc0, !PT ;  /* 0x800000000f0f7812 */ /* 0x000fc800078ec0ff */
[----:B------:R-:W-:Y:S01]  /*1c40*/  LOP3.LUT R15, R15, 0x7f800000, RZ, 0xfc, !PT ;  /* 0x7f8000000f0f7812 */ /* 0x000fe200078efcff */
[----:B------:R-:W-:Y:S06]  /*1c50*/  BRA `(.L_x_2621) ;  /* 0x0000000000047947 */ /* 0x000fec0003800000 */
.L_x_2619:
[----:B------:R-:W-:-:S07]  /*1c60*/  LEA R15, R24, R15, 0x17 ;  /* 0x0000000f180f7211 */ /* 0x000fce00078eb8ff */
.L_x_2621:
[----:B------:R-:W-:Y:S05]  /*1c70*/  BSYNC.RECONVERGENT B2 ;  /* 0x0000000000027941 */ /* 0x000fea0003800200 */
.L_x_2618:
[----:B------:R-:W-:Y:S05]  /*1c80*/  BRA `(.L_x_2622) ;  /* 0x0000000000207947 */ /* 0x000fea0003800000 */
.L_x_2617:
[----:B------:R-:W-:-:S04]  /*1c90*/  LOP3.LUT R15, R15, 0x80000000, R0, 0x48, !PT ;  /* 0x800000000f0f7812 */ /* 0x000fc800078e4800 */
[----:B------:R-:W-:Y:S01]  /*1ca0*/  LOP3.LUT R15, R15, 0x7f800000, RZ, 0xfc, !PT ;  /* 0x7f8000000f0f7812 */ /* 0x000fe200078efcff */
[----:B------:R-:W-:Y:S06]  /*1cb0*/  BRA `(.L_x_2622) ;  /* 0x0000000000147947 */ /* 0x000fec0003800000 */
.L_x_2616:
[----:B------:R-:W-:Y:S01]  /*1cc0*/  LOP3.LUT R15, R15, 0x80000000, R0, 0x48, !PT ;  /* 0x800000000f0f7812 */ /* 0x000fe200078e4800 */
[----:B------:R-:W-:Y:S06]  /*1cd0*/  BRA `(.L_x_2622) ;  /* 0x00000000000c7947 */ /* 0x000fec0003800000 */
.L_x_2615:
[----:B------:R-:W0:Y:S01]  /*1ce0*/  MUFU.RSQ R15, -QNAN ;  /* 0xffc00000000f7908 */ /* 0x000e220000001400 */
[----:B------:R-:W-:Y:S05]  /*1cf0*/  BRA `(.L_x_2622) ;  /* 0x0000000000047947 */ /* 0x000fea0003800000 */
.L_x_2614:
[----:B------:R-:W-:-:S07]  /*1d00*/  FADD.FTZ R15, R0, R3 ;  /* 0x00000003000f7221 */ /* 0x000fce0000010000 */
.L_x_2622:
[----:B------:R-:W-:Y:S05]  /*1d10*/  BSYNC.RECONVERGENT B1 ;  /* 0x0000000000017941 */ /* 0x000fea0003800200 */
.L_x_2612:
[----:B------:R-:W-:Y:S01]  /*1d20*/  HFMA2 R7, -RZ, RZ, 0, 0 ;  /* 0x00000000ff077431 */ /* 0x000fe200000001ff */
[----:B------:R-:W-:-:S04]  /*1d30*/  MOV R6, R11 ;  /* 0x0000000b00067202 */ /* 0x000fc80000000f00 */
[----:B0-----:R-:W-:Y:S05]  /*1d40*/  RET.REL.NODEC R6 `(_ZN18transformer_engine34scaled_masked_softmax_warp_forwardI13__nv_bfloat16S1_fLi8EEEvPT0_PKT_PKhT1_iii) ;  /* 0xffffffe006ac7950 */ /* 0x001fea0003c3ffff */
.L_x_2623:
        /* <DEDUP_REMOVED lines=11> */
.L_x_11252:


//--------------------- .text._ZN18transformer_engine34scaled_masked_softmax_warp_forwardI13__nv_bfloat16S1_fLi7EEEvPT0_PKT_PKhT1_iii --------------------------
	.section	.text._ZN18transformer_engine34scaled_masked_softmax_warp_forwardI13__nv_bfloat16S1_fLi7EEEvPT0_PKT_PKhT1_iii,"ax",@progbits
	.align	128
        .global         _ZN18transformer_engine34scaled_masked_softmax_warp_forwardI13__nv_bfloat16S1_fLi7EEEvPT0_PKT_PKhT1_iii
        .type           _ZN18transformer_engine34scaled_masked_softmax_warp_forwardI13__nv_bfloat16S1_fLi7EEEvPT0_PKT_PKhT1_iii,@function
        .size           _ZN18transformer_engine34scaled_masked_softmax_warp_forwardI13__nv_bfloat16S1_fLi7EEEvPT0_PKT_PKhT1_iii,(.L_x_11253 - _ZN18transformer_engine34scaled_masked_softmax_warp_forwardI13__nv_bfloat16S1_fLi7EEEvPT0_PKT_PKhT1_iii)
        .other          _ZN18transformer_engine34scaled_masked_softmax_warp_forwardI13__nv_bfloat16S1_fLi7EEEvPT0_PKT_PKhT1_iii,@"STO_CUDA_ENTRY STV_DEFAULT"
_ZN18transformer_engine34scaled_masked_softmax_warp_forwardI13__nv_bfloat16S1_fLi7EEEvPT0_PKT_PKhT1_iii:
.text._ZN18transformer_engine34scaled_masked_softmax_warp_forwardI13__nv_bfloat16S1_fLi7EEEvPT0_PKT_PKhT1_iii:
[----:B------:R-:W-:Y:S01]  /*0000*/  LDC R1, c[0x0][0x37c] ;  /* 0x0000df00ff017b82 */ /* 0x000fe20000000800 */
[----:B------:R-:W0:Y:S07]  /*0010*/  S2R R0, SR_CTAID.Y ;  /* 0x0000000000007919 */ /* 0x000e2e0000002600 */
[----:B------:R-:W1:Y:S01]  /*0020*/  LDC.64 R8, c[0x0][0x3a0] ;  /* 0x0000e800ff087b82 */ /* 0x000e620000000a00 */
[----:B------:R-:W2:Y:S01]  /*0030*/  LDCU UR4, c[0x0][0x364] ;  /* 0x00006c80ff0477ac */ /* 0x000ea20008000800 */
[----:B------:R-:W-:Y:S01]  /*0040*/  BSSY.RECONVERGENT B0, `(.L_x_2624) ;  /* 0x0000047000007945 */ /* 0x000fe20003800200 */
[----:B------:R-:W0:Y:S01]  /*0050*/  S2R R4, SR_CTAID.Z ;  /* 0x0000000000047919 */ /* 0x000e220000002700 */
[----:B------:R-:W-:Y:S01]  /*0060*/  IMAD.MOV.U32 R12, RZ, RZ, -0x800000 ;  /* 0xff800000ff0c7424 */ /* 0x000fe200078e00ff */
[----:B------:R-:W3:Y:S01]  /*0070*/  LDCU UR6, c[0x0][0x39c] ;  /* 0x00007380ff0677ac */ /* 0x000ee20008000800 */
[----:B------:R-:W-:Y:S01]  /*0080*/  MOV R14, 0xff800000 ;  /* 0xff800000000e7802 */ /* 0x000fe20000000f00 */
[----:B------:R-:W4:Y:S01]  /*0090*/  S2R R5, SR_CTAID.X ;  /* 0x0000000000057919 */ /* 0x000f220000002500 */
[----:B------:R-:W4:Y:S01]  /*00a0*/  LDC R2, c[0x0][0x370] ;  /* 0x0000dc00ff027b82 */ /* 0x000f220000000800 */
[----:B------:R-:W-:Y:S01]  /*00b0*/  IMAD.MOV.U32 R15, RZ, RZ, -0x800000 ;  /* 0xff800000ff0f7424 */ /* 0x000fe200078e00ff */
[----:B------:R-:W2:Y:S01]  /*00c0*/  S2R R6, SR_TID.Y ;  /* 0x0000000000067919 */ /* 0x000ea20000002200 */
[----:B------:R-:W-:-:S02]  /*00d0*/  IMAD.MOV.U32 R22, RZ, RZ, -0x800000 ;  /* 0xff800000ff167424 */ /* 0x000fc400078e00ff */
[----:B------:R-:W-:Y:S01]  /*00e0*/  IMAD.MOV.U32 R20, RZ, RZ, -0x800000 ;  /* 0xff800000ff147424 */ /* 0x000fe200078e00ff */
[----:B------:R-:W5:Y:S02]  /*00f0*/  S2R R7, SR_TID.X ;  /* 0x0000000000077919 */ /* 0x000f640000002100 */
[----:B------:R-:W0:Y:S01]  /*0100*/  LDC R3, c[0x0][0x374] ;  /* 0x0000dd00ff037b82 */ /* 0x000e220000000800 */
[----:B-1----:R-:W-:Y:S02]  /*0110*/  ISETP.NE.AND P0, PT, R9, 0x1, PT ;  /* 0x000000010900780c */ /* 0x002fe40003f05270 */
[----:B------:R-:W-:Y:S02]  /*0120*/  SHF.R.S32.HI R16, RZ, 0x1f, R8 ;  /* 0x0000001fff107819 */ /* 0x000fe40000011408 */
[----:B------:R-:W-:Y:S01]  /*0130*/  MOV R9, 0xff800000 ;  /* 0xff80000000097802 */ /* 0x000fe20000000f00 */
[----:B0-----:R-:W-:-:S04]  /*0140*/  IMAD R0, R3, R4, R0 ;  /* 0x0000000403007224 */ /* 0x001fc800078e0200 */
[----:B----4-:R-:W-:-:S04]  /*0150*/  IMAD R0, R0, R2, R5 ;  /* 0x0000000200007224 */ /* 0x010fc800078e0205 */
[----:B------:R-:W-:Y:S02]  /*0160*/  @P0 IMAD R5, R2, R4, R5 ;  /* 0x0000000402050224 */ /* 0x000fe400078e0205 */
[--C-:B--2---:R-:W-:Y:S01]  /*0170*/  IMAD R3, R0, UR4, R6.reuse ;  /* 0x0000000400037c24 */ /* 0x104fe2000f8e0206 */
[----:B------:R-:W-:Y:S01]  /*0180*/  MOV R0, 0xff800000 ;  /* 0xff80000000007802 */ /* 0x000fe20000000f00 */
[----:B-----5:R-:W-:Y:S02]  /*0190*/  IMAD.SHL.U32 R2, R7, 0x4, RZ ;  /* 0x0000000407027824 */ /* 0x020fe400078e00ff */
[----:B------:R-:W-:Y:S01]  /*01a0*/  IMAD R4, R5, UR4, R6 ;  /* 0x0000000405047c24 */ /* 0x000fe2000f8e0206 */
[----:B------:R-:W-:Y:S01]  /*01b0*/  SHF.L.U32 R17, R3, 0x1, RZ ;  /* 0x0000000103117819 */ /* 0x000fe200000006ff */
[----:B------:R-:W-:Y:S01]  /*01c0*/  IMAD.MOV.U32 R3, RZ, RZ, RZ ;  /* 0x000000ffff037224 */ /* 0x000fe200078e00ff */
[----:B------:R-:W-:Y:S01]  /*01d0*/  ISETP.GE.AND P0, PT, R2, R8, PT ;  /* 0x000000080200720c */ /* 0x000fe20003f06270 */
[----:B------:R-:W0:Y:S01]  /*01e0*/  LDCU.64 UR4, c[0x0][0x358] ;  /* 0x00006b00ff0477ac */ /* 0x000e220008000a00 */
[----:B---3--:R-:W-:-:S02]  /*01f0*/  IADD3 R18, PT, PT, -R17, UR6, RZ ;  /* 0x0000000611127c10 */ /* 0x008fc4000fffe1ff */
[----:B------:R-:W-:Y:S01]  /*0200*/  SHF.L.U32 R7, R4, 0x1, RZ ;  /* 0x0000000104077819 */ /* 0x000fe200000006ff */
[-CC-:B------:R-:W-:Y:S01]  /*0210*/  IMAD.WIDE.U32 R4, R17, R8.reuse, R2.reuse ;  /* 0x0000000811047225 */ /* 0x180fe200078e0002 */
[C---:B------:R-:W-:Y:S02]  /*0220*/  ISETP.LT.OR P2, PT, R18.reuse, 0x1, P0 ;  /* 0x000000011200780c */ /* 0x040fe40000741670 */
[----:B------:R-:W-:Y:S01]  /*0230*/  ISETP.LT.OR P1, PT, R18, 0x2, P0 ;  /* 0x000000021200780c */ /* 0x000fe20000721670 */
[----:B------:R-:W-:Y:S01]  /*0240*/  IMAD.WIDE.U32 R10, R7, R8, R2 ;  /* 0x00000008070a7225 */ /* 0x000fe200078e0002 */
[----:B------:R-:W-:-:S03]  /*0250*/  MOV R6, 0xff800000 ;  /* 0xff80000000067802 */ /* 0x000fc60000000f00 */
[-C--:B------:R-:W-:Y:S02]  /*0260*/  IMAD R17, R17, R16.reuse, R5 ;  /* 0x0000001011117224 */ /* 0x080fe400078e0205 */
[----:B------:R-:W-:-:S04]  /*0270*/  IMAD R7, R7, R16, R11 ;  /* 0x0000001007077224 */ /* 0x000fc800078e020b */
[----:B0-----:R-:W-:Y:S05]  /*0280*/  @P2 BRA `(.L_x_2625) ;  /* 0x0000000000882947 */ /* 0x001fea0003800000 */
[----:B------:R-:W0:Y:S02]  /*0290*/  LDCU.64 UR6, c[0x0][0x390] ;  /* 0x00007200ff0677ac */ /* 0x000e240008000a00 */
[----:B0-----:R-:W-:-:S04]  /*02a0*/  IADD3 R14, P2, PT, R10, UR6, RZ ;  /* 0x000000060a0e7c10 */ /* 0x001fc8000ff5e0ff */
[----:B------:R-:W-:Y:S01]  /*02b0*/  IADD3.X R15, PT, PT, R7, UR7, RZ, P2, !PT ;  /* 0x00000007070f7c10 */ /* 0x000fe200097fe4ff */
[----:B------:R-:W0:Y:S04]  /*02c0*/  LDCU.64 UR6, c[0x0][0x388] ;  /* 0x00007100ff0677ac */ /* 0x000e280008000a00 */
[----:B------:R1:W2:Y:S01]  /*02d0*/  LDG.E R14, desc[UR4][R14.64] ;  /* 0x000000040e0e7981 */ /* 0x0002a2000c1e1900 */
[----:B0-----:R-:W-:-:S04]  /*02e0*/  LEA R12, P2, R4, UR6, 0x1 ;  /* 0x00000006040c7c11 */ /* 0x001fc8000f8408ff */
[----:B------:R-:W-:-:S06]  /*02f0*/  LEA.HI.X R13, R4, UR7, R17, 0x1, P2 ;  /* 0x00000007040d7c11 */ /* 0x000fcc00090f0c11 */
[----:B------:R-:W3:Y:S01]  /*0300*/  LDG.E.64 R12, desc[UR4][R12.64] ;  /* 0x000000040c0c7981 */ /* 0x000ee2000c1e1b00 */
[----:B-1----:R-:W-:Y:S01]  /*0310*/  HFMA2 R15, -RZ, RZ, -6.109375, 2 ;  /* 0xc61c4000ff0f7431 */ /* 0x002fe200000001ff */
[C---:B--2---:R-:W-:Y:S02]  /*0320*/  LOP3.LUT R0, R14.reuse, 0xff, RZ, 0xc0, !PT ;  /* 0x000000ff0e007812 */ /* 0x044fe400078ec0ff */
[----:B------:R-:W-:Y:S02]  /*0330*/  LOP3.LUT R19, R14, 0xff0000, RZ, 0xc0, !PT ;  /* 0x00ff00000e137812 */ /* 0x000fe400078ec0ff */
[----:B------:R-:W-:Y:S02]  /*0340*/  ISETP.NE.AND P2, PT, R0, 0x1, PT ;  /* 0x000000010000780c */ /* 0x000fe40003f45270 */
[C---:B------:R-:W-:Y:S02]  /*0350*/  LOP3.LUT R0, R14.reuse, 0xff00, RZ, 0xc0, !PT ;  /* 0x0000ff000e007812 */ /* 0x040fe400078ec0ff */
[----:B------:R-:W-:Y:S01]  /*0360*/  LOP3.LUT R21, R14, 0xff000000, RZ, 0xc0, !PT ;  /* 0xff0000000e157812 */ /* 0x000fe200078ec0ff */
[----:B------:R-:W-:Y:S01]  /*0370*/  IMAD.MOV.U32 R14, RZ, RZ, -0x39e3c000 ;  /* 0xc61c4000ff0e7424 */ /* 0x000fe200078e00ff */
[----:B------:R-:W-:-:S02]  /*0380*/  ISETP.NE.AND P3, PT, R0, 0x100, PT ;  /* 0x000001000000780c */ /* 0x000fc40003f65270 */
[----:B------:R-:W-:Y:S02]  /*0390*/  ISETP.NE.AND P4, PT, R19, 0x10000, PT ;  /* 0x000100001300780c */ /* 0x000fe40003f85270 */
[----:B------:R-:W-:-:S03]  /*03a0*/  ISETP.NE.AND P5, PT, R21, 0x1000000, PT ;  /* 0x010000001500780c */ /* 0x000fc60003fa5270 */
[----:B------:R-:W0:Y:S01]  /*03b0*/  @P2 LDC R25, c[0x0][0x398] ;  /* 0x0000e600ff192b82 */ /* 0x000e220000000800 */
[----:B---3--:R-:W-:-:S07]  /*03c0*/  @P2 IMAD.U32 R0, R12, 0x10000, RZ ;  /* 0x000100000c002824 */ /* 0x008fce00078e00ff */
[----:B------:R-:W1:Y:S01]  /*03d0*/  @P3 LDC R23, c[0x0][0x398] ;  /* 0x0000e600ff173b82 */ /* 0x000e620000000800 */
[C---:B------:R-:W-:Y:S02]  /*03e0*/  @P4 SHF.L.U32 R26, R13.reuse, 0x10, RZ ;  /* 0x000000100d1a4819 */ /* 0x040fe400000006ff */
[----:B------:R-:W-:-:S05]  /*03f0*/  @P5 PRMT R13, R13, 0x7632, R13 ;  /* 0x000076320d0d5816 */ /* 0x000fca000000000d */
[----:B------:R-:W2:Y:S01]  /*0400*/  @P4 LDC R21, c[0x0][0x398] ;  /* 0x0000e600ff154b82 */ /* 0x000ea20000000800 */
[----:B------:R-:W-:-:S07]  /*0410*/  @P5 IMAD.U32 R28, R13, 0x10000, RZ ;  /* 0x000100000d1c5824 */ /* 0x000fce00078e00ff */
[----:B------:R-:W3:Y:S01]  /*0420*/  @P5 LDC R19, c[0x0][0x398] ;  /* 0x0000e600ff135b82 */ /* 0x000ee20000000800 */
[----:B0-----:R-:W-:Y:S01]  /*0430*/  @P2 FMUL R15, R0, R25 ;  /* 0x00000019000f2220 */ /* 0x001fe20000400000 */
[----:B------:R-:W-:Y:S02]  /*0440*/  @P3 PRMT R0, R12, 0x7632, R0 ;  /* 0x000076320c003816 */ /* 0x000fe40000000000 */
[----:B------:R-:W-:-:S03]  /*0450*/  MOV R12, 0xc61c4000 ;  /* 0xc61c4000000c7802 */ /* 0x000fc60000000f00 */
[----:B------:R-:W-:Y:S02]  /*0460*/  @P3 IMAD.U32 R24, R0, 0x10000, RZ ;  /* 0x0001000000183824 */ /* 0x000fe400078e00ff */
[----:B------:R-:W-:Y:S02]  /*0470*/  HFMA2 R0, -RZ, RZ, -6.109375, 2 ;  /* 0xc61c4000ff007431 */ /* 0x000fe400000001ff */
[----:B-1----:R-:W-:Y:S01]  /*0480*/  @P3 FMUL R14, R24, R23 ;  /* 0x00000017180e3220 */ /* 0x002fe20000400000 */
[----:B--2---:R-:W-:Y:S01]  /*0490*/  @P4 FMUL R12, R26, R21 ;  /* 0x000000151a0c4220 */ /* 0x004fe20000400000 */
[----:B---3--:R-:W-:-:S07]  /*04a0*/  @P5 FMUL R0, R28, R19 ;  /* 0x000000131c005220 */ /* 0x008fce0000400000 */
.L_x_2625:
[----:B------:R-:W-:Y:S05]  /*04b0*/  BSYNC.RECONVERGENT B0 ;  /* 0x0000000000007941 */ /* 0x000fea0003800200 */
.L_x_2624:
[----:B------:R-:W-:Y:S04]  /*04c0*/  BSSY.RECONVERGENT B0, `(.L_x_2626) ;  /* 0x0000026000007945 */ /* 0x000fe80003800200 */
[----:B------:R-:W-:Y:S05]  /*04d0*/  @P1 BRA `(.L_x_2627) ;  /* 0x0000000000901947 */ /* 0x000fea0003800000 */
[----:B------:R-:W0:Y:S02]  /*04e0*/  LDCU.64 UR6, c[0x0][0x390] ;  /* 0x00007200ff0677ac */ /* 0x000e240008000a00 */
[----:B0-----:R-:W-:-:S04]  /*04f0*/  IADD3 R10, P1, P2, R10, UR6, R8 ;  /* 0x000000060a0a7c10 */ /* 0x001fc8000fa3e008 */
[----:B------:R-:W-:Y:S01]  /*0500*/  IADD3.X R11, PT, PT, R7, UR7, RZ, P1, P2 ;  /* 0x00000007070b7c10 */ /* 0x000fe20008fe44ff */
[----:B------:R-:W0:Y:S04]  /*0510*/  LDCU.64 UR6, c[0x0][0x388] ;  /* 0x00007100ff0677ac */ /* 0x000e280008000a00 */
[----:B------:R-:W2:Y:S01]  /*0520*/  LDG.E R10, desc[UR4][R10.64] ;  /* 0x000000040a0a7981 */ /* 0x000ea2000c1e1900 */
[----:B------:R-:W-:-:S04]  /*0530*/  IADD3 R8, P1, PT, R4, R8, RZ ;  /* 0x0000000804087210 */ /* 0x000fc80007f3e0ff */
[----:B------:R-:W-:Y:S02]  /*0540*/  IADD3.X R7, PT, PT, RZ, R17, RZ, P1, !PT ;  /* 0x00000011ff077210 */ /* 0x000fe40000ffe4ff */
[----:B0-----:R-:W-:-:S04]  /*0550*/  LEA R6, P1, R8, UR6, 0x1 ;  /* 0x0000000608067c11 */ /* 0x001fc8000f8208ff */
[----:B------:R-:W-:-:S06]  /*0560*/  LEA.HI.X R7, R8, UR7, R7, 0x1, P1 ;  /* 0x0000000708077c11 */ /* 0x000fcc00088f0c07 */
[----:B------:R-:W3:Y:S01]  /*0570*/  LDG.E.64 R6, desc[UR4][R6.64] ;  /* 0x0000000406067981 */ /* 0x000ee2000c1e1b00 */
[----:B------:R-:W-:Y:S02]  /*0580*/  IMAD.MOV.U32 R22, RZ, RZ, -0x39e3c000 ;  /* 0xc61c4000ff167424 */ /* 0x000fe400078e00ff */
[----:B------:R-:W-:Y:S01]  /*0590*/  IMAD.MOV.U32 R20, RZ, RZ, -0x39e3c000 ;  /* 0xc61c4000ff147424 */ /* 0x000fe200078e00ff */
[C---:B--2---:R-:W-:Y:S02]  /*05a0*/  LOP3.LUT R8, R10.reuse, 0xff, RZ, 0xc0, !PT ;  /* 0x000000ff0a087812 */ /* 0x044fe400078ec0ff */
[C---:B------:R-:W-:Y:S02]  /*05b0*/  LOP3.LUT R9, R10.reuse, 0xff00, RZ, 0xc0, !PT ;  /* 0x0000ff000a097812 */ /* 0x040fe400078ec0ff */
[C---:B------:R-:W-:Y:S02]  /*05c0*/  LOP3.LUT R13, R10.reuse, 0xff0000, RZ, 0xc0, !PT ;  /* 0x00ff00000a0d7812 */ /* 0x040fe400078ec0ff */
[----:B------:R-:W-:-:S02]  /*05d0*/  LOP3.LUT R19, R10, 0xff000000, RZ, 0xc0, !PT ;  /* 0xff0000000a137812 */ /* 0x000fc400078ec0ff */
[----:B------:R-:W-:Y:S02]  /*05e0*/  ISETP.NE.AND P1, PT, R8, 0x1, PT ;  /* 0x000000010800780c */ /* 0x000fe40003f25270 */
[----:B------:R-:W-:Y:S02]  /*05f0*/  ISETP.NE.AND P2, PT, R9, 0x100, PT ;  /* 0x000001000900780c */ /* 0x000fe40003f45270 */
[----:B------:R-:W-:Y:S02]  /*0600*/  ISETP.NE.AND P3, PT, R13, 0x10000, PT ;  /* 0x000100000d00780c */ /* 0x000fe40003f65270 */
[----:B------:R-:W-:Y:S02]  /*0610*/  ISETP.NE.AND P4, PT, R19, 0x1000000, PT ;  /* 0x010000001300780c */ /* 0x000fe40003f85270 */
[----:B------:R-:W-:-:S05]  /*0620*/  MOV R9, 0xc61c4000 ;  /* 0xc61c400000097802 */ /* 0x000fca0000000f00 */
[----:B------:R-:W0:Y:S02]  /*0630*/  @P1 LDC R13, c[0x0][0x398] ;  /* 0x0000e600ff0d1b82 */ /* 0x000e240000000800 */
[C---:B---3--:R-:W-:Y:S01]  /*0640*/  @P2 PRMT R10, R6.reuse, 0x7632, R10 ;  /* 0x00007632060a2816 */ /* 0x048fe2000000000a */
[----:B------:R-:W-:Y:S01]  /*0650*/  @P1 IMAD.U32 R8, R6, 0x10000, RZ ;  /* 0x0001000006081824 */ /* 0x000fe200078e00ff */
[C---:B------:R-:W-:Y:S01]  /*0660*/  @P3 SHF.L.U32 R11, R7.reuse, 0x10, RZ ;  /* 0x00000010070b3819 */ /* 0x040fe200000006ff */
[----:B------:R-:W-:Y:S01]  /*0670*/  HFMA2 R6, -RZ, RZ, -6.109375, 2 ;  /* 0xc61c4000ff067431 */ /* 0x000fe200000001ff */
        /* <DEDUP_REMOVED lines=10> */
.L_x_2627:
[----:B------:R-:W-:Y:S05]  /*0720*/  BSYNC.RECONVERGENT B0 ;  /* 0x0000000000007941 */ /* 0x000fea0003800200 */
.L_x_2626:
[----:B------:R-:W-:Y:S02]  /*0730*/  FSETP.GT.AND P1, PT, R15, R14, PT ;  /* 0x0000000e0f00720b */ /* 0x000fe40003f24000 */
[----:B------:R-:W-:Y:S02]  /*0740*/  FSETP.GT.AND P2, PT, R9, R22, PT ;  /* 0x000000160900720b */ /* 0x000fe40003f44000 */
[----:B------:R-:W-:Y:S02]  /*0750*/  FSEL R7, R15, R14, P1 ;  /* 0x0000000e0f077208 */ /* 0x000fe40000800000 */
[----:B------:R-:W-:Y:S02]  /*0760*/  FSEL R11, R9, R22, P2 ;  /* 0x00000016090b7208 */ /* 0x000fe40001000000 */
[----:B------:R-:W-:Y:S02]  /*0770*/  FSETP.GT.AND P1, PT, R7, R12, PT ;  /* 0x0000000c0700720b */ /* 0x000fe40003f24000 */
[----:B------:R-:W-:-:S02]  /*0780*/  MOV R21, 0x3bbb989d ;  /* 0x3bbb989d00157802 */ /* 0x000fc40000000f00 */
[----:B------:R-:W-:-:S04]  /*0790*/  FSEL R7, R7, R12, P1 ;  /* 0x0000000c07077208 */ /* 0x000fc80000800000 */
[----:B------:R-:W-:-:S04]  /*07a0*/  FSETP.GT.AND P1, PT, R7, R0, PT ;  /* 0x000000000700720b */ /* 0x000fc80003f24000 */
[----:B------:R-:W-:Y:S02]  /*07b0*/  FSEL R7, R7, R0, P1 ;  /* 0x0000000007077208 */ /* 0x000fe40000800000 */
[----:B------:R-:W-:-:S03]  /*07c0*/  FSETP.GT.AND P1, PT, R11, R6, PT ;  /* 0x000000060b00720b */ /* 0x000fc60003f24000 */
[----:B------:R-:W0:Y:S01]  /*07d0*/  SHFL.BFLY PT, R8, R7, 0x10, 0x1f ;  /* 0x0e001f0007087f89 */ /* 0x000e2200000e0000 */
[----:B------:R-:W-:-:S04]  /*07e0*/  FSEL R11, R11, R6, P1 ;  /* 0x000000060b0b7208 */ /* 0x000fc80000800000 */
[----:B------:R-:W-:-:S04]  /*07f0*/  FSETP.GT.AND P1, PT, R11, R20, PT ;  /* 0x000000140b00720b */ /* 0x000fc80003f24000 */
[----:B------:R-:W-:-:S05]  /*0800*/  FSEL R11, R11, R20, P1 ;  /* 0x000000140b0b7208 */ /* 0x000fca0000800000 */
[----:B------:R-:W1:Y:S01]  /*0810*/  SHFL.BFLY PT, R10, R11, 0x10, 0x1f ;  /* 0x0e001f000b0a7f89 */ /* 0x000e6200000e0000 */
[----:B0-----:R-:W-:-:S04]  /*0820*/  FSETP.GEU.AND P1, PT, R7, R8, PT ;  /* 0x000000080700720b */ /* 0x001fc80003f2e000 */
[----:B------:R-:W-:-:S05]  /*0830*/  FSEL R8, R8, R7, !P1 ;  /* 0x0000000708087208 */ /* 0x000fca0004800000 */
[----:B------:R-:W0:Y:S01]  /*0840*/  SHFL.BFLY PT, R13, R8, 0x8, 0x1f ;  /* 0x0d001f00080d7f89 */ /* 0x000e2200000e0000 */
[----:B-1----:R-:W-:-:S04]  /*0850*/  FSETP.GEU.AND P1, PT, R11, R10, PT ;  /* 0x0000000a0b00720b */ /* 0x002fc80003f2e000 */
[----:B------:R-:W-:-:S05]  /*0860*/  FSEL R10, R10, R11, !P1 ;  /* 0x0000000b0a0a7208 */ /* 0x000fca0004800000 */
        /* <DEDUP_REMOVED lines=11> */
[----:B------:R-:W-:Y:S01]  /*0920*/  FSEL R26, R26, R19, !P1 ;  /* 0x000000131a1a7208 */ /* 0x000fe20004800000 */
[----:B------:R-:W-:-:S04]  /*0930*/  IMAD.MOV.U32 R19, RZ, RZ, 0x437c0000 ;  /* 0x437c0000ff137424 */ /* 0x000fc800078e00ff */
        /* <DEDUP_REMOVED lines=9> */
[C---:B------:R-:W-:Y:S01]  /*09d0*/  FADD R24, -R7.reuse, R15 ;  /* 0x0000000f07187221 */ /* 0x040fe20000000100 */
[C---:B------:R-:W-:Y:S01]  /*09e0*/  FADD R8, -R7.reuse, R14 ;  /* 0x0000000e07087221 */ /* 0x040fe20000000100 */
[----:B------:R-:W-:Y:S02]  /*09f0*/  FADD R12, -R7, R12 ;  /* 0x0000000c070c7221 */ /* 0x000fe40000000100 */
[-C--:B------:R-:W-:Y:S01]  /*0a00*/  FFMA.SAT R14, R24, R21.reuse, 0.5 ;  /* 0x3f000000180e7423 */ /* 0x080fe20000002015 */
[----:B-1----:R-:W-:Y:S01]  /*0a10*/  FSETP.GEU.AND P1, PT, R13, R28, PT ;  /* 0x0000001c0d00720b */ /* 0x002fe20003f2e000 */
[----:B------:R-:W-:Y:S02]  /*0a20*/  FFMA.SAT R10, R8, R21, 0.5 ;  /* 0x3f000000080a7423 */ /* 0x000fe40000002015 */
[----:B------:R-:W-:Y:S01]  /*0a30*/  FFMA.RM R11, R14, R19, 12582913 ;  /* 0x4b4000010e0b7423 */ /* 0x000fe20000004013 */
[----:B------:R-:W-:Y:S01]  /*0a40*/  FSEL R15, R28, R13, !P1 ;  /* 0x0000000d1c0f7208 */ /* 0x000fe20004800000 */
[----:B------:R-:W-:Y:S01]  /*0a50*/  FFMA.RM R14, R10, R19, 12582913 ;  /* 0x4b4000010a0e7423 */ /* 0x000fe20000004013 */
[----:B------:R-:W-:Y:S01]  /*0a60*/  FADD R10, -R7, R0 ;  /* 0x00000000070a7221 */ /* 0x000fe20000000100 */
[----:B------:R-:W-:Y:S01]  /*0a70*/  FADD R13, R11, -12583039 ;  /* 0xcb40007f0b0d7421 */ /* 0x000fe20000000000 */
[-C--:B------:R-:W-:Y:S01]  /*0a80*/  FFMA.SAT R0, R12, R21.reuse, 0.5 ;  /* 0x3f0000000c007423 */ /* 0x080fe20000002015 */
[----:B------:R-:W-:Y:S01]  /*0a90*/  FADD R23, R14, -12583039 ;  /* 0xcb40007f0e177421 */ /* 0x000fe20000000000 */
[----:B------:R-:W-:Y:S01]  /*0aa0*/  FFMA.SAT R26, R10, R21, 0.5 ;  /* 0x3f0000000a1a7423 */ /* 0x000fe20000002015 */
[----:B------:R-:W-:Y:S01]  /*0ab0*/  FFMA R13, R24, 1.4426950216293334961, -R13 ;  /* 0x3fb8aa3b180d7823 */ /* 0x000fe2000000080d */
[C---:B------:R-:W-:Y:S01]  /*0ac0*/  FADD R22, -R15.reuse, R22 ;  /* 0x000000160f167221 */ /* 0x040fe20000000100 */
[----:B------:R-:W-:Y:S01]  /*0ad0*/  FFMA R23, R8, 1.4426950216293334961, -R23 ;  /* 0x3fb8aa3b08177823 */ /* 0x000fe20000000817 */
[C---:B------:R-:W-:Y:S01]  /*0ae0*/  FADD R20, -R15.reuse, R20 ;  /* 0x000000140f147221 */ /* 0x040fe20000000100 */
[----:B------:R-:W-:Y:S01]  /*0af0*/  FFMA R25, R24, 1.925963033500011079e-08, R13 ;  /* 0x32a5706018197823 */ /* 0x000fe2000000000d */
[-C--:B------:R-:W-:Y:S01]  /*0b00*/  FFMA.RM R13, R0, R19.reuse, 12582913 ;  /* 0x4b400001000d7423 */ /* 0x080fe20000004013 */
[----:B------:R-:W-:Y:S01]  /*0b10*/  FADD R24, -R15, R9 ;  /* 0x000000090f187221 */ /* 0x000fe20000000100 */
[----:B------:R-:W-:Y:S01]  /*0b20*/  FFMA.RM R0, R26, R19, 12582913 ;  /* 0x4b4000011a007423 */ /* 0x000fe20000004013 */
[----:B------:R-:W-:Y:S01]  /*0b30*/  FFMA R27, R8, 1.925963033500011079e-08, R23 ;  /* 0x32a57060081b7823 */ /* 0x000fe20000000017 */
[----:B------:R-:W-:Y:S01]  /*0b40*/  FADD R9, R13, -12583039 ;  /* 0xcb40007f0d097421 */ /* 0x000fe20000000000 */
[-C--:B------:R-:W-:Y:S01]  /*0b50*/  FFMA.SAT R8, R24, R21.reuse, 0.5 ;  /* 0x3f00000018087423 */ /* 0x080fe20000002015 */
[----:B------:R-:W-:Y:S01]  /*0b60*/  FADD R29, R0, -12583039 ;  /* 0xcb40007f001d7421 */ /* 0x000fe20000000000 */
[----:B------:R-:W-:Y:S01]  /*0b70*/  FFMA.SAT R26, R20, R21, 0.5 ;  /* 0x3f000000141a7423 */ /* 0x000fe20000002015 */
[----:B------:R-:W-:Y:S01]  /*0b80*/  FFMA R23, R12, 1.4426950216293334961, -R9 ;  /* 0x3fb8aa3b0c177823 */ /* 0x000fe20000000809 */
[----:B------:R-:W-:Y:S01]  /*0b90*/  FFMA.RM R8, R8, R19, 12582913 ;  /* 0x4b40000108087423 */ /* 0x000fe20000004013 */
[----:B------:R-:W-:Y:S01]  /*0ba0*/  FFMA R29, R10, 1.4426950216293334961, -R29 ;  /* 0x3fb8aa3b0a1d7823 */ /* 0x000fe2000000081d */
[----:B------:R0:W-:Y:S01]  /*0bb0*/  MUFU.EX2 R9, R25 ;  /* 0x0000001900097308 */ /* 0x0001e20000000800 */
[----:B------:R-:W-:Y:S01]  /*0bc0*/  FFMA R28, R12, 1.925963033500011079e-08, R23 ;  /* 0x32a570600c1c7823 */ /* 0x000fe20000000017 */
[----:B------:R-:W-:Y:S01]  /*0bd0*/  FADD R23, R8, -12583039 ;  /* 0xcb40007f08177421 */ /* 0x000fe20000000000 */
[----:B------:R-:W-:Y:S01]  /*0be0*/  FFMA R12, R10, 1.925963033500011079e-08, R29 ;  /* 0x32a570600a0c7823 */ /* 0x000fe2000000001d */
[----:B------:R-:W-:Y:S01]  /*0bf0*/  FFMA.SAT R10, R22, R21, 0.5 ;  /* 0x3f000000160a7423 */ /* 0x000fe20000002015 */
[----:B------:R-:W-:Y:S01]  /*0c00*/  SHF.L.U32 R14, R14, 0x17, RZ ;  /* 0x000000170e0e7819 */ /* 0x000fe200000006ff */
[----:B------:R-:W-:Y:S01]  /*0c10*/  FFMA R23, R24, 1.4426950216293334961, -R23 ;  /* 0x3fb8aa3b18177823 */ /* 0x000fe20000000817 */
[----:B------:R-:W-:Y:S01]  /*0c20*/  SHF.L.U32 R8, R8, 0x17, RZ ;  /* 0x0000001708087819 */ /* 0x000fe200000006ff */
[----:B------:R-:W-:Y:S01]  /*0c30*/  FFMA.RM R10, R10, R19, 12582913 ;  /* 0x4b4000010a0a7423 */ /* 0x000fe20000004013 */
[----:B------:R-:W1:Y:S01]  /*0c40*/  MUFU.EX2 R27, R27 ;  /* 0x0000001b001b7308 */ /* 0x000e620000000800 */
[----:B------:R-:W-:Y:S01]  /*0c50*/  FFMA R23, R24, 1.925963033500011079e-08, R23 ;  /* 0x32a5706018177823 */ /* 0x000fe20000000017 */
[----:B------:R-:W-:Y:S01]  /*0c60*/  FADD R24, -R15, R6 ;  /* 0x000000060f187221 */ /* 0x000fe20000000100 */
[----:B0-----:R-:W-:Y:S01]  /*0c70*/  FADD R25, R10, -12583039 ;  /* 0xcb40007f0a197421 */ /* 0x001fe20000000000 */
[----:B------:R-:W-:Y:S01]  /*0c80*/  IMAD.SHL.U32 R13, R13, 0x800000, RZ ;  /* 0x008000000d0d7824 */ /* 0x000fe200078e00ff */
[----:B------:R-:W-:Y:S01]  /*0c90*/  ISETP.GE.AND P1, PT, R18, 0x1, PT ;  /* 0x000000011200780c */ /* 0x000fe20003f26270 */
[----:B------:R-:W-:Y:S01]  /*0ca0*/  FFMA.SAT R6, R24, R21, 0.5 ;  /* 0x3f00000018067423 */ /* 0x000fe20000002015 */
[----:B------:R-:W-:Y:S01]  /*0cb0*/  FFMA R21, R22, 1.4426950216293334961, -R25 ;  /* 0x3fb8aa3b16157823 */ /* 0x000fe20000000819 */
[----:B------:R-:W0:Y:S02]  /*0cc0*/  MUFU.EX2 R23, R23 ;  /* 0x0000001700177308 */ /* 0x000e240000000800 */
[-C--:B------:R-:W-:Y:S01]  /*0cd0*/  FFMA.RM R6, R6, R19.reuse, 12582913 ;  /* 0x4b40000106067423 */ /* 0x080fe20000004013 */
[----:B------:R-:W-:Y:S01]  /*0ce0*/  FFMA.RM R19, R26, R19, 12582913 ;  /* 0x4b4000011a137423 */ /* 0x000fe20000004013 */
[----:B------:R-:W-:-:S02]  /*0cf0*/  FFMA R22, R22, 1.925963033500011079e-08, R21 ;  /* 0x32a5706016167823 */ /* 0x000fc40000000015 */
[----:B------:R-:W-:Y:S01]  /*0d00*/  FADD R21, R6, -12583039 ;  /* 0xcb40007f06157421 */ /* 0x000fe20000000000 */
[C---:B------:R-:W-:Y:S01]  /*0d10*/  FADD R25, R19.reuse, -12583039 ;  /* 0xcb40007f13197421 */ /* 0x040fe20000000000 */
[----:B------:R-:W2:Y:S01]  /*0d20*/  MUFU.EX2 R28, R28 ;  /* 0x0000001c001c7308 */ /* 0x000ea20000000800 */
[----:B-1----:R-:W-:Y:S01]  /*0d30*/  FMUL R27, R14, R27 ;  /* 0x0000001b0e1b7220 */ /* 0x002fe20000400000 */
[----:B------:R-:W-:Y:S01]  /*0d40*/  FFMA R21, R24, 1.4426950216293334961, -R21 ;  /* 0x3fb8aa3b18157823 */ /* 0x000fe20000000815 */
[----:B------:R-:W-:Y:S01]  /*0d50*/  FFMA R25, R20, 1.4426950216293334961, -R25 ;  /* 0x3fb8aa3b14197823 */ /* 0x000fe20000000819 */
[----:B------:R-:W-:Y:S02]  /*0d60*/  SHF.L.U32 R19, R19, 0x17, RZ ;  /* 0x0000001713137819 */ /* 0x000fe400000006ff */
[----:B------:R-:W-:Y:S01]  /*0d70*/  FFMA R21, R24, 1.925963033500011079e-08, R21 ;  /* 0x32a5706018157823 */ /* 0x000fe20000000015 */
[----:B------:R-:W-:Y:S01]  /*0d80*/  FFMA R24, R20, 1.925963033500011079e-08, R25 ;  /* 0x32a5706014187823 */ /* 0x000fe20000000019 */
[----:B------:R-:W1:Y:S01]  /*0d90*/  MUFU.EX2 R22, R22 ;  /* 0x0000001600167308 */ /* 0x000e620000000800 */
[----:B------:R-:W-:Y:S01]  /*0da0*/  SHF.L.U32 R20, R11, 0x17, RZ ;  /* 0x000000170b147819 */ /* 0x000fe200000006ff */
[----:B0-----:R-:W-:Y:S01]  /*0db0*/  FMUL R14, R8, R23 ;  /* 0x00000017080e7220 */ /* 0x001fe20000400000 */
[----:B------:R-:W-:Y:S01]  /*0dc0*/  SHF.L.U32 R11, R10, 0x17, RZ ;  /* 0x000000170a0b7819 */ /* 0x000fe200000006ff */
[----:B------:R-:W-:Y:S01]  /*0dd0*/  IMAD.SHL.U32 R8, R6, 0x800000, RZ ;  /* 0x0080000006087824 */ /* 0x000fe200078e00ff */
[----:B------:R-:W-:Y:S01]  /*0de0*/  SHF.L.U32 R23, R0, 0x17, RZ ;  /* 0x0000001700177819 */ /* 0x000fe200000006ff */
[----:B------:R-:W-:Y:S01]  /*0df0*/  FMUL R20, R20, R9 ;  /* 0x0000000914147220 */ /* 0x000fe20000400000 */
[----:B------:R-:W-:Y:S01]  /*0e00*/  FADD R6, RZ, R14 ;  /* 0x0000000eff067221 */ /* 0x000fe20000000000 */
[----:B------:R-:W0:Y:S01]  /*0e10*/  MUFU.EX2 R21, R21 ;  /* 0x0000001500157308 */ /* 0x000e220000000800 */
[----:B--2---:R-:W-:Y:S01]  /*0e20*/  FMUL R28, R13, R28 ;  /* 0x0000001c0d1c7220 */ /* 0x004fe20000400000 */
[----:B------:R-:W-:-:S04]  /*0e30*/  FADD R0, RZ, R20 ;  /* 0x00000014ff007221 */ /* 0x000fc80000000000 */
[----:B------:R-:W-:Y:S02]  /*0e40*/  FADD R9, R0, R27 ;  /* 0x0000001b00097221 */ /* 0x000fe40000000000 */
[----:B------:R-:W2:Y:S01]  /*0e50*/  MUFU.EX2 R24, R24 ;  /* 0x0000001800187308 */ /* 0x000ea20000000800 */
[----:B-1----:R-:W-:Y:S01]  /*0e60*/  FMUL R13, R11, R22 ;  /* 0x000000160b0d7220 */ /* 0x002fe20000400000 */
[----:B------:R-:W-:-:S03]  /*0e70*/  FADD R9, R9, R28 ;  /* 0x0000001c09097221 */ /* 0x000fc60000000000 */
[----:B------:R-:W-:-:S03]  /*0e80*/  FADD R6, R6, R13 ;  /* 0x0000000d06067221 */ /* 0x000fc60000000000 */
[----:B------:R-:W1:Y:S01]  /*0e90*/  MUFU.EX2 R12, R12 ;  /* 0x0000000c000c7308 */ /* 0x000e620000000800 */
[----:B0-----:R-:W-:Y:S01]  /*0ea0*/  FMUL R11, R8, R21 ;  /* 0x00000015080b7220 */ /* 0x001fe20000400000 */
[----:B--2---:R-:W-:-:S03]  /*0eb0*/  FMUL R10, R19, R24 ;  /* 0x00000018130a7220 */ /* 0x004fc60000400000 */
[----:B------:R-:W-:-:S04]  /*0ec0*/  FADD R19, R6, R11 ;  /* 0x0000000b06137221 */ /* 0x000fc80000000000 */
[----:B------:R-:W-:Y:S01]  /*0ed0*/  FADD R19, R19, R10 ;  /* 0x0000000a13137221 */ /* 0x000fe20000000000 */
[----:B-1----:R-:W-:-:S04]  /*0ee0*/  FMUL R12, R23, R12 ;  /* 0x0000000c170c7220 */ /* 0x002fc80000400000 */
[----:B------:R-:W0:Y:S01]  /*0ef0*/  SHFL.BFLY PT, R6, R19, 0x10, 0x1f ;  /* 0x0e001f0013067f89 */ /* 0x000e2200000e0000 */
[----:B------:R-:W-:-:S05]  /*0f00*/  FADD R9, R9, R12 ;  /* 0x0000000c09097221 */ /* 0x000fca0000000000 */
[----:B------:R-:W1:Y:S01]  /*0f10*/  SHFL.BFLY PT, R0, R9, 0x10, 0x1f ;  /* 0x0e001f0009007f89 */ /* 0x000e6200000e0000 */
[----:B0-----:R-:W-:-:S05]  /*0f20*/  FADD R6, R19, R6 ;  /* 0x0000000613067221 */ /* 0x001fca0000000000 */
[----:B------:R-:W0:Y:S01]  /*0f30*/  SHFL.BFLY PT, R23, R6, 0x8, 0x1f ;  /* 0x0d001f0006177f89 */ /* 0x000e2200000e0000 */
[----:B-1----:R-:W-:-:S05]  /*0f40*/  FADD R0, R9, R0 ;  /* 0x0000000009007221 */ /* 0x002fca0000000000 */
        /* <DEDUP_REMOVED lines=10> */
[----:B------:R0:W2:Y:S01]  /*0ff0*/  SHFL.BFLY PT, R6, R19, 0x1, 0x1f ;  /* 0x0c201f0013067f89 */ /* 0x0000a200000e0000 */
[----:B-1----:R-:W-:-:S05]  /*1000*/  FADD R9, R8, R9 ;  /* 0x0000000908097221 */ /* 0x002fca0000000000 */
[----:B------:R0:W1:Y:S01]  /*1010*/  SHFL.BFLY PT, R0, R9, 0x1, 0x1f ;  /* 0x0c201f0009007f89 */ /* 0x00006200000e0000 */
[----:B------:R-:W-:Y:S05]  /*1020*/  @!P1 EXIT ;  /* 0x000000000000994d */ /* 0x000fea0003800000 */
[----:B------:R-:W-:Y:S01]  /*1030*/  BSSY.RECONVERGENT B0, `(.L_x_2628) ;  /* 0x0000043000007945 */ /* 0x000fe20003800200 */
[----:B01----:R-:W-:Y:S01]  /*1040*/  FADD R9, R9, R0 ;  /* 0x0000000009097221 */ /* 0x003fe20000000000 */
[----:B--2---:R-:W-:Y:S02]  /*1050*/  FADD R8, R19, R6 ;  /* 0x0000000613087221 */ /* 0x004fe40000000000 */
[----:B------:R-:W-:Y:S05]  /*1060*/  @P0 BRA `(.L_x_2629) ;  /* 0x0000000000fc0947 */ /* 0x000fea0003800000 */
        /* <DEDUP_REMOVED lines=12> */
[----:B------:R-:W-:Y:S05]  /*1130*/  CALL.REL.NOINC `($__internal_7_$__cuda_sm3x_div_rn_noftz_f32_slowpath) ;  /* 0x0000000400f87944 */ /* 0x000fea0003c00000 */
[----:B------:R-:W-:-:S07]  /*1140*/  IMAD.MOV.U32 R6, RZ, RZ, R0 ;  /* 0x000000ffff067224 */ /* 0x000fce00078e0000 */
.L_x_2631:
[----:B------:R-:W-:Y:S05]  /*1150*/  BSYNC.RECONVERGENT B1 ;  /* 0x0000000000017941 */ /* 0x000fea0003800200 */
.L_x_2630:
        /* <DEDUP_REMOVED lines=12> */
[----:B------:R-:W-:-:S07]  /*1220*/  MOV R27, R0 ;  /* 0x00000000001b7202 */ /* 0x000fce0000000f00 */
.L_x_2633:
[----:B------:R-:W-:Y:S05]  /*1230*/  BSYNC.RECONVERGENT B1 ;  /* 0x0000000000017941 */ /* 0x000fea0003800200 */
.L_x_2632:
        /* <DEDUP_REMOVED lines=13> */
.L_x_2635:
[----:B------:R-:W-:Y:S05]  /*1310*/  BSYNC.RECONVERGENT B1 ;  /* 0x0000000000017941 */ /* 0x000fea0003800200 */
.L_x_2634:
        /* <DEDUP_REMOVED lines=13> */
.L_x_2637:
[----:B------:R-:W-:Y:S05]  /*13f0*/  BSYNC.RECONVERGENT B1 ;  /* 0x0000000000017941 */ /* 0x000fea0003800200 */
.L_x_2636:
[----:B------:R-:W0:Y:S01]  /*1400*/  LDCU.64 UR6, c[0x0][0x380] ;  /* 0x00007000ff0677ac */ /* 0x000e220008000a00 */
[----:B------:R-:W-:Y:S02]  /*1410*/  F2FP.BF16.F32.PACK_AB R6, R27, R6 ;  /* 0x000000061b06723e */ /* 0x000fe400000010ff */
[----:B------:R-:W-:Y:S02]  /*1420*/  F2FP.BF16.F32.PACK_AB R7, R7, R28 ;  /* 0x0000001c0707723e */ /* 0x000fe400000010ff */
[----:B0-----:R-:W-:-:S04]  /*1430*/  LEA R20, P0, R4, UR6, 0x1 ;  /* 0x0000000604147c11 */ /* 0x001fc8000f8008ff */
[----:B------:R-:W-:-:S05]  /*1440*/  LEA.HI.X R21, R4, UR7, R17, 0x1, P0 ;  /* 0x0000000704157c11 */ /* 0x000fca00080f0c11 */
[----:B------:R0:W-:Y:S04]  /*1450*/  STG.E.64 desc[UR4][R20.64], R6 ;  /* 0x0000000614007986 */ /* 0x0001e8000c101b04 */
.L_x_2629:
[----:B------:R-:W-:Y:S05]  /*1460*/  BSYNC.RECONVERGENT B0 ;  /* 0x0000000000007941 */ /* 0x000fea0003800200 */
.L_x_2628:
[----:B------:R-:W1:Y:S02]  /*1470*/  LDCU UR6, c[0x0][0x3a0] ;  /* 0x00007400ff0677ac */ /* 0x000e640008000800 */
[----:B-1----:R-:W-:-:S04]  /*1480*/  ISETP.GE.AND P0, PT, R2, UR6, PT ;  /* 0x0000000602007c0c */ /* 0x002fc8000bf06270 */
[----:B------:R-:W-:-:S13]  /*1490*/  ISETP.EQ.OR P0, PT, R18, 0x1, P0 ;  /* 0x000000011200780c */ /* 0x000fda0000702670 */
[----:B------:R-:W-:Y:S05]  /*14a0*/  @P0 EXIT ;  /* 0x000000000000094d */ /* 0x000fea0003800000 */
[----:B------:R-:W1:Y:S01]  /*14b0*/  MUFU.RCP R3, R8 ;  /* 0x0000000800037308 */ /* 0x000e620000001000 */
[----:B------:R-:W-:Y:S01]  /*14c0*/  FSET.BF.NEU.AND R15, R15, -10000, PT ;  /* 0xc61c40000f0f780a */ /* 0x000fe2000380d000 */
[----:B------:R-:W-:Y:S04]  /*14d0*/  BSSY.RECONVERGENT B0, `(.L_x_2638) ;  /* 0x000000d000007945 */ /* 0x000fe80003800200 */
[----:B------:R-:W-:-:S04]  /*14e0*/  FMUL R29, R14, R15 ;  /* 0x0000000f0e1d7220 */ /* 0x000fc80000400000 */
        /* <DEDUP_REMOVED lines=8> */
[----:B0-----:R-:W-:-:S07]  /*1570*/  MOV R20, 0x1590 ;  /* 0x0000159000147802 */ /* 0x001fce0000000f00 */
[----:B------:R-:W-:Y:S05]  /*1580*/  CALL.REL.NOINC `($__internal_7_$__cuda_sm3x_div_rn_noftz_f32_slowpath) ;  /* 0x0000000000e47944 */ /* 0x000fea0003c00000 */
[----:B------:R-:W-:-:S07]  /*1590*/  MOV R2, R0 ;  /* 0x0000000000027202 */ /* 0x000fce0000000f00 */
.L_x_2639:
[----:B------:R-:W-:Y:S05]  /*15a0*/  BSYNC.RECONVERGENT B0 ;  /* 0x0000000000007941 */ /* 0x000fea0003800200 */
.L_x_2638:
        /* <DEDUP_REMOVED lines=10> */
[----:B------:R-:W-:Y:S01]  /*1650*/  IMAD.MOV.U32 R9, RZ, RZ, R8 ;  /* 0x000000ffff097224 */ /* 0x000fe200078e0008 */
[----:B------:R-:W-:-:S07]  /*1660*/  MOV R20, 0x1680 ;  /* 0x0000168000147802 */ /* 0x000fce0000000f00 */
[----:B------:R-:W-:Y:S05]  /*1670*/  CALL.REL.NOINC `($__internal_7_$__cuda_sm3x_div_rn_noftz_f32_slowpath) ;  /* 0x0000000000a87944 */ /* 0x000fea0003c00000 */
[----:B------:R-:W-:-:S07]  /*1680*/  MOV R3, R0 ;  /* 0x0000000000037202 */ /* 0x000fce0000000f00 */
.L_x_2641:
[----:B------:R-:W-:Y:S05]  /*1690*/  BSYNC.RECONVERGENT B0 ;  /* 0x0000000000007941 */ /* 0x000fea0003800200 */
.L_x_2640:
        /* <DEDUP_REMOVED lines=12> */
[----:B------:R-:W-:Y:S05]  /*1760*/  CALL.REL.NOINC `($__internal_7_$__cuda_sm3x_div_rn_noftz_f32_slowpath) ;  /* 0x00000000006c7944 */ /* 0x000fea0003c00000 */
[----:B------:R-:W-:-:S07]  /*1770*/  IMAD.MOV.U32 R6, RZ, RZ, R0 ;  /* 0x000000ffff067224 */ /* 0x000fce00078e0000 */
.L_x_2643:
[----:B------:R-:W-:Y:S05]  /*1780*/  BSYNC.RECONVERGENT B0 ;  /* 0x0000000000007941 */ /* 0x000fea0003800200 */
.L_x_2642:
        /* <DEDUP_REMOVED lines=13> */
[----:B------:R-:W-:-:S07]  /*1860*/  MOV R7, R0 ;  /* 0x0000000000077202 */ /* 0x000fce0000000f00 */
.L_x_2645:
[----:B------:R-:W-:Y:S05]  /*1870*/  BSYNC.RECONVERGENT B0 ;  /* 0x0000000000007941 */ /* 0x000fea0003800200 */
.L_x_2644:
[----:B------:R-:W0:Y:S01]  /*1880*/  LDCU UR6, c[0x0][0x3a0] ;  /* 0x00007400ff0677ac */ /* 0x000e220008000800 */
[----:B------:R-:W-:Y:S02]  /*1890*/  F2FP.BF16.F32.PACK_AB R2, R3, R2 ;  /* 0x000000020302723e */ /* 0x000fe400000010ff */
[----:B------:R-:W-:Y:S01]  /*18a0*/  F2FP.BF16.F32.PACK_AB R3, R7, R6 ;  /* 0x000000060703723e */ /* 0x000fe200000010ff */
[----:B------:R-:W1:Y:S01]  /*18b0*/  LDCU.64 UR8, c[0x0][0x380] ;  /* 0x00007000ff0877ac */ /* 0x000e620008000a00 */
[----:B0-----:R-:W-:-:S05]  /*18c0*/  IADD3 R5, P0, PT, R4, UR6, RZ ;  /* 0x0000000604057c10 */ /* 0x001fca000ff1e0ff */
[----:B------:R-:W-:Y:S01]  /*18d0*/  IMAD.X R16, R16, 0x1, R17, P0 ;  /* 0x0000000110107824 */ /* 0x000fe200000e0611 */
[----:B-1----:R-:W-:-:S04]  /*18e0*/  LEA R4, P0, R5, UR8, 0x1 ;  /* 0x0000000805047c11 */ /* 0x002fc8000f8008ff */
[----:B------:R-:W-:-:S05]  /*18f0*/  LEA.HI.X R5, R5, UR9, R16, 0x1, P0 ;  /* 0x0000000905057c11 */ /* 0x000fca00080f0c10 */
[----:B------:R-:W-:Y:S01]  /*1900*/  STG.E.64 desc[UR4][R4.64], R2 ;  /* 0x0000000204007986 */ /* 0x000fe2000c101b04 */
[----:B------:R-:W-:Y:S05]  /*1910*/  EXIT ;  /* 0x000000000000794d */ /* 0x000fea0003800000 */
        .weak           $__internal_7_$__cuda_sm3x_div_rn_noftz_f32_slowpath
        .type           $__internal_7_$__cuda_sm3x_div_rn_noftz_f32_slowpath,@function
        .size           $__internal_7_$__cuda_sm3x_div_rn_noftz_f32_slowpath,(.L_x_11253 - $__internal_7_$__cuda_sm3x_div_rn_noftz_f32_slowpath)
$__internal_7_$__cuda_sm3x_div_rn_noftz_f32_slowpath:
[----:B------:R-:W-:Y:S01]  /*1920*/  SHF.R.U32.HI R19, RZ, 0x17, R9 ;  /* 0x00000017ff137819 */ /* 0x000fe20000011609 */
[----:B------:R-:W-:Y:S01]  /*1930*/  BSSY.RECONVERGENT B2, `(.L_x_2646) ;  /* 0x0000063000027945 */ /* 0x000fe20003800200 */
[----:B------:R-:W-:Y:S01]  /*1940*/  SHF.R.U32.HI R22, RZ, 0x17, R29 ;  /* 0x00000017ff167819 */ /* 0x000fe2000001161d */
[----:B------:R-:W-:Y:S01]  /*1950*/  IMAD.MOV.U32 R24, RZ, RZ, R9 ;  /* 0x000000ffff187224 */ /* 0x000fe200078e0009 */
[----:B------:R-:W-:Y:S02]  /*1960*/  LOP3.LUT R19, R19, 0xff, RZ, 0xc0, !PT ;  /* 0x000000ff13137812 */ /* 0x000fe400078ec0ff */
[----:B------:R-:W-:Y:S02]  /*1970*/  LOP3.LUT R22, R22, 0xff, RZ, 0xc0, !PT ;  /* 0x000000ff16167812 */ /* 0x000fe400078ec0ff */
[----:B------:R-:W-:Y:S02]  /*1980*/  IADD3 R0, PT, PT, R19, -0x1, RZ ;  /* 0xffffffff13007810 */ /* 0x000fe40007ffe0ff */
[----:B------:R-:W-:-:S02]  /*1990*/  IADD3 R23, PT, PT, R22, -0x1, RZ ;  /* 0xffffffff16177810 */ /* 0x000fc40007ffe0ff */
[----:B------:R-:W-:-:S04]  /*19a0*/  ISETP.GT.U32.AND P0, PT, R0, 0xfd, PT ;  /* 0x000000fd0000780c */ /* 0x000fc80003f04070 */
        /* <DEDUP_REMOVED lines=22> */
[----:B------:R-:W-:Y:S02]  /*1b10*/  @!P0 IMAD.MOV.U32 R21, RZ, RZ, -0x40 ;  /* 0xffffffc0ff158424 */ /* 0x000fe400078e00ff */
[----:B------:R-:W-:Y:S01]  /*1b20*/  @!P0 FFMA R29, R29, 1.84467440737095516160e+19, RZ ;  /* 0x5f8000001d1d8823 */ /* 0x000fe200000000ff */
[----:B------:R-:W-:Y:S02]  /*1b30*/  @!P1 FFMA R24, R9, 1.84467440737095516160e+19, RZ ;  /* 0x5f80000009189823 */ /* 0x000fe400000000ff */
[----:B------:R-:W-:-:S07]  /*1b40*/  @!P1 IADD3 R21, PT, PT, R21, 0x40, RZ ;  /* 0x0000004015159810 */ /* 0x000fce0007ffe0ff */
.L_x_2647:
[----:B------:R-:W-:Y:S01]  /*1b50*/  LEA R25, R19, 0xc0800000, 0x17 ;  /* 0xc080000013197811 */ /* 0x000fe200078eb8ff */
[----:B------:R-:W-:Y:S01]  /*1b60*/  VIADD R22, R22, 0xffffff81 ;  /* 0xffffff8116167836 */ /* 0x000fe20000000000 */
[----:B------:R-:W-:Y:S02]  /*1b70*/  BSSY.RECONVERGENT B3, `(.L_x_2652) ;  /* 0x0000035000037945 */ /* 0x000fe40003800200 */
[----:B------:R-:W-:Y:S01]  /*1b80*/  IADD3 R25, PT, PT, -R25, R24, RZ ;  /* 0x0000001819197210 */ /* 0x000fe20007ffe1ff */
[C---:B------:R-:W-:Y:S01]  /*1b90*/  IMAD R0, R22.reuse, -0x800000, R29 ;  /* 0xff80000016007824 */ /* 0x040fe200078e021d */
[----:B------:R-:W-:Y:S02]  /*1ba0*/  IADD3 R22, PT, PT, R22, 0x7f, -R19 ;  /* 0x0000007f16167810 */ /* 0x000fe40007ffe813 */
[----:B------:R0:W1:Y:S02]  /*1bb0*/  MUFU.RCP R24, R25 ;  /* 0x0000001900187308 */ /* 0x0000640000001000 */
        /* <DEDUP_REMOVED lines=11> */
[----:B------:R-:W-:-:S05]  /*1c70*/  IADD3 R19, PT, PT, R22, R21, RZ ;  /* 0x0000001516137210 */ /* 0x000fca0007ffe0ff */
[----:B------:R-:W-:-:S05]  /*1c80*/  VIADD R22, R19, 0xffffffff ;  /* 0xffffffff13167836 */ /* 0x000fca0000000000 */
        /* <DEDUP_REMOVED lines=12> */
[----:B------:R-:W-:Y:S02]  /*1d50*/  IADD3 R23, PT, PT, R19, 0x20, RZ ;  /* 0x0000002013177810 */ /* 0x000fe40007ffe0ff */
[----:B------:R-:W-:Y:S02]  /*1d60*/  LOP3.LUT R21, R21, 0x7fffff, RZ, 0xc0, !PT ;  /* 0x007fffff15157812 */ /* 0x000fe400078ec0ff */
[----:B------:R-:W-:Y:S02]  /*1d70*/  ISETP.NE.AND P2, PT, R19, RZ, PT ;  /* 0x000000ff1300720c */ /* 0x000fe40003f45270 */
        /* <DEDUP_REMOVED lines=16> */
.L_x_2654:
[----:B------:R-:W-:-:S04]  /*1e80*/  LOP3.LUT R0, R0, 0x80000000, RZ, 0xc0, !PT ;  /* 0x8000000000007812 */ /* 0x000fc800078ec0ff */
[----:B------:R-:W-:Y:S01]  /*1e90*/  LOP3.LUT R0, R0, 0x7f800000, RZ, 0xfc, !PT ;  /* 0x7f80000000007812 */ /* 0x000fe200078efcff */
[----:B------:R-:W-:Y:S06]  /*1ea0*/  BRA `(.L_x_2655) ;  /* 0x0000000000047947 */ /* 0x000fec0003800000 */
.L_x_2653:
[----:B------:R-:W-:-:S07]  /*1eb0*/  LEA R0, R21, R0, 0x17 ;  /* 0x0000000015007211 */ /* 0x000fce00078eb8ff */
.L_x_2655:
[----:B------:R-:W-:Y:S05]  /*1ec0*/  BSYNC.RECONVERGENT B3 ;  /* 0x0000000000037941 */ /* 0x000fea0003800200 */
.L_x_2652:
[----:B------:R-:W-:Y:S05]  /*1ed0*/  BRA `(.L_x_2656) ;  /* 0x0000000000207947 */ /* 0x000fea0003800000 */
.L_x_2651:
[----:B------:R-:W-:-:S04]  /*1ee0*/  LOP3.LUT R0, R24, 0x80000000, R29, 0x48, !PT ;  /* 0x8000000018007812 */ /* 0x000fc800078e481d */
[----:B------:R-:W-:Y:S01]  /*1ef0*/  LOP3.LUT R0, R0, 0x7f800000, RZ, 0xfc, !PT ;  /* 0x7f80000000007812 */ /* 0x000fe200078efcff */
[----:B------:R-:W-:Y:S06]  /*1f00*/  BRA `(.L_x_2656) ;  /* 0x0000000000147947 */ /* 0x000fec0003800000 */
.L_x_2650:
[----:B------:R-:W-:Y:S01]  /*1f10*/  LOP3.LUT R0, R24, 0x80000000, R29, 0x48, !PT ;  /* 0x8000000018007812 */ /* 0x000fe200078e481d */
[----:B------:R-:W-:Y:S06]  /*1f20*/  BRA `(.L_x_2656) ;  /* 0x00000000000c7947 */ /* 0x000fec0003800000 */
.L_x_2649:
[----:B------:R-:W0:Y:S01]  /*1f30*/  MUFU.RSQ R0, -QNAN ;  /* 0xffc0000000007908 */ /* 0x000e220000001400 */
[----:B------:R-:W-:Y:S05]  /*1f40*/  BRA `(.L_x_2656) ;  /* 0x0000000000047947 */ /* 0x000fea0003800000 */
.L_x_2648:
[----:B------:R-:W-:-:S07]  /*1f50*/  FADD.FTZ R0, R29, R9 ;  /* 0x000000091d007221 */ /* 0x000fce0000010000 */
.L_x_2656:
[----:B------:R-:W-:Y:S05]  /*1f60*/  BSYNC.RECONVERGENT B2 ;  /* 0x0000000000027941 */ /* 0x000fea0003800200 */
.L_x_2646:
[----:B------:R-:W-:-:S04]  /*1f70*/  HFMA2 R21, -RZ, RZ, 0, 0 ;  /* 0x00000000ff157431 */ /* 0x000fc800000001ff */
[----:B0-----:R-:W-:Y:S05]  /*1f80*/  RET.REL.NODEC R20 `(_ZN18transformer_engine34scaled_masked_softmax_warp_forwardI13__nv_bfloat16S1_fLi7EEEvPT0_PKT_PKhT1_iii) ;  /* 0xffffffe0141c7950 */ /* 0x001fea0003c3ffff */
.L_x_2657:
        /* <DEDUP_REMOVED lines=15> */
.L_x_11253:


//--------------------- .text._ZN18transformer_engine34scaled_masked_softmax_warp_forwardI13__nv_bfloat16S1_fLi6EEEvPT0_PKT_PKhT1_iii --------------------------
	.section	.text._ZN18transformer_engine34scaled_masked_softmax_warp_forwardI13__nv_bfloat16S1_fLi6EEEvPT0_PKT_PKhT1_iii,"ax",@progbits
	.align	128
        .global         _ZN18transformer_engine34scaled_masked_softmax_warp_forwardI13__nv_bfloat16S1_fLi6EEEvPT0_PKT_PKhT1_iii
        .type           _ZN18transformer_engine34scaled_masked_softmax_warp_forwardI13__nv_bfloat16S1_fLi6EEEvPT0_PKT_PKhT1_iii,@function
        .size           _ZN18transformer_engine34scaled_masked_softmax_warp_forwardI13__nv_bfloat16S1_fLi6EEEvPT0_PKT_PKhT1_iii,(.L_x_11254 - _ZN18transformer_engine34scaled_masked_softmax_warp_forwardI13__nv_bfloat16S1_fLi6EEEvPT0_PKT_PKhT1_iii)
        .other          _ZN18transformer_engine34scaled_masked_softmax_warp_forwardI13__nv_bfloat16S1_fLi6EEEvPT0_PKT_PKhT1_iii,@"STO_CUDA_ENTRY STV_DEFAULT"
_ZN18transformer_engine34scaled_masked_softmax_warp_forwardI13__nv_bfloat16S1_fLi6EEEvPT0_PKT_PKhT1_iii:
.text._ZN18transformer_engine34scaled_masked_softmax_warp_forwardI13__nv_bfloat16S1_fLi6EEEvPT0_PKT_PKhT1_iii:
        /* <DEDUP_REMOVED lines=12> */
[----:B------:R-:W1:Y:S01]  /*00c0*/  S2R R9, SR_TID.Y ;  /* 0x0000000000097919 */ /* 0x000e620000002200 */
[----:B------:R-:W5:Y:S01]  /*00d0*/  LDCU.64 UR6, c[0x0][0x388] ;  /* 0x00007100ff0677ac */ /* 0x000f620008000a00 */
[----:B------:R-:W3:Y:S05]  /*00e0*/  S2R R6, SR_TID.X ;  /* 0x0000000000067919 */ /* 0x000eea0000002100 */
[----:B------:R-:W0:Y:S01]  /*00f0*/  LDC R7, c[0x0][0x374] ;  /* 0x0000dd00ff077b82 */ /* 0x000e220000000800 */
[----:B--2---:R-:W-:-:S02]  /*0100*/  ISETP.NE.AND P0, PT, R3, 0x1, PT ;  /* 0x000000010300780c */ /* 0x004fc40003f05270 */
[----:B------:R-:W-:Y:S01]  /*0110*/  SHF.R.S32.HI R17, RZ, 0x1f, R2 ;  /* 0x0000001fff117819 */ /* 0x000fe20000011402 */
[----:B0-----:R-:W-:Y:S02]  /*0120*/  IMAD R0, R7, R8, R0 ;  /* 0x0000000807007224 */ /* 0x001fe400078e0200 */
[----:B------:R-:W-:Y:S02]  /*0130*/  IMAD.MOV.U32 R7, RZ, RZ, RZ ;  /* 0x000000ffff077224 */ /* 0x000fe400078e00ff */
[----:B----4-:R-:W-:-:S06]  /*0140*/  IMAD R0, R0, R4, R5 ;  /* 0x0000000400007224 */ /* 0x010fcc00078e0205 */
[----:B------:R-:W-:Y:S01]  /*0150*/  @P0 IMAD R5, R4, R8, R5 ;  /* 0x0000000804050224 */ /* 0x000fe200078e0205 */
[-C--:B---3--:R-:W-:Y:S01]  /*0160*/  ISETP.GE.AND P0, PT, R6, R2.reuse, PT ;  /* 0x000000020600720c */ /* 0x088fe20003f06270 */
[--C-:B-1----:R-:W-:Y:S02]  /*0170*/  IMAD R0, R0, UR4, R9.reuse ;  /* 0x0000000400007c24 */ /* 0x102fe4000f8e0209 */
[----:B------:R-:W-:Y:S02]  /*0180*/  IMAD R3, R5, UR4, R9 ;  /* 0x0000000405037c24 */ /* 0x000fe4000f8e0209 */
[----:B------:R-:W-:Y:S01]  /*0190*/  VIADD R15, R6, 0x20 ;  /* 0x00000020060f7836 */ /* 0x000fe20000000000 */
[----:B------:R-:W-:Y:S01]  /*01a0*/  SHF.L.U32 R19, R0, 0x1, RZ ;  /* 0x0000000100137819 */ /* 0x000fe200000006ff */
[----:B------:R-:W-:Y:S02]  /*01b0*/  IMAD.SHL.U32 R3, R3, 0x2, RZ ;  /* 0x0000000203037824 */ /* 0x000fe400078e00ff */
[----:B------:R-:W-:Y:S01]  /*01c0*/  IMAD.MOV.U32 R0, RZ, RZ, -0x800000 ;  /* 0xff800000ff007424 */ /* 0x000fe200078e00ff */
[----:B------:R-:W-:Y:S01]  /*01d0*/  IADD3 R22, PT, PT, -R19, UR5, RZ ;  /* 0x0000000513167c10 */ /* 0x000fe2000fffe1ff */
[-CC-:B------:R-:W-:Y:S01]  /*01e0*/  IMAD.WIDE.U32 R8, R3, R2.reuse, R6.reuse ;  /* 0x0000000203087225 */ /* 0x180fe200078e0006 */
[-C--:B------:R-:W-:Y:S01]  /*01f0*/  ISETP.GE.AND P2, PT, R15, R2.reuse, PT ;  /* 0x000000020f00720c */ /* 0x080fe20003f46270 */
[----:B------:R-:W0:Y:S01]  /*0200*/  LDCU.64 UR4, c[0x0][0x358] ;  /* 0x00006b00ff0477ac */ /* 0x000e220008000a00 */
[----:B------:R-:W-:Y:S01]  /*0210*/  ISETP.LT.OR P5, PT, R22, 0x1, P0 ;  /* 0x000000011600780c */ /* 0x000fe200007a1670 */
[----:B------:R-:W-:Y:S01]  /*0220*/  IMAD.WIDE.U32 R4, R19, R2, R6 ;  /* 0x0000000213047225 */ /* 0x000fe200078e0006 */
[----:B-----5:R-:W-:-:S02]  /*0230*/  IADD3 R8, P1, PT, R8, UR8, RZ ;  /* 0x0000000808087c10 */ /* 0x020fc4000ff3e0ff */
[----:B------:R-:W-:Y:S01]  /*0240*/  ISETP.LT.OR P4, PT, R22, 0x1, P2 ;  /* 0x000000011600780c */ /* 0x000fe20001781670 */
[-C--:B------:R-:W-:Y:S01]  /*0250*/  IMAD R3, R3, R17.reuse, R9 ;  /* 0x0000001103037224 */ /* 0x080fe200078e0209 */
[----:B------:R-:W-:Y:S01]  /*0260*/  LEA R10, P6, R4, UR6, 0x1 ;  /* 0x00000006040a7c11 */ /* 0x000fe2000f8c08ff */
[----:B------:R-:W-:Y:S01]  /*0270*/  IMAD R19, R19, R17, R5 ;  /* 0x0000001113137224 */ /* 0x000fe200078e0205 */
[----:B------:R-:W-:Y:S02]  /*0280*/  ISETP.LT.OR P3, PT, R22, 0x2, P2 ;  /* 0x000000021600780c */ /* 0x000fe40001761670 */
[----:B------:R-:W-:Y:S01]  /*0290*/  IADD3.X R9, PT, PT, R3, UR9, RZ, P1, !PT ;  /* 0x0000000903097c10 */ /* 0x000fe20008ffe4ff */
[----:B------:R-:W-:Y:S01]  /*02a0*/  IMAD.MOV.U32 R3, RZ, RZ, -0x800000 ;  /* 0xff800000ff037424 */ /* 0x000fe200078e00ff */
[----:B------:R-:W-:Y:S02]  /*02b0*/  LEA.HI.X R11, R4, UR7, R19, 0x1, P6 ;  /* 0x00000007040b7c11 */ /* 0x000fe4000b0f0c13 */
[----:B------:R-:W-:Y:S01]  /*02c0*/  ISETP.LT.OR P1, PT, R22, 0x2, P0 ;  /* 0x000000021600780c */ /* 0x000fe20000721670 */
[----:B------:R-:W-:-:S12]  /*02d0*/  @P5 BRA `(.L_x_2659) ;  /* 0x0000000000205947 */ /* 0x000fd80003800000 */
[----:B0-----:R-:W2:Y:S02]  /*02e0*/  LDG.E.U8 R13, desc[UR4][R8.64] ;  /* 0x00000004080d7981 */ /* 0x001ea4000c1e1100 */
[----:B--2---:R-:W-:Y:S01]  /*02f0*/  ISETP.NE.AND P5, PT, R13, 0x1, PT ;  /* 0x000000010d00780c */ /* 0x004fe20003fa5270 */
[----:B------:R-:W-:-:S12]  /*0300*/  HFMA2 R13, -RZ, RZ, -6.109375, 2 ;  /* 0xc61c4000ff0d7431 */ /* 0x000fd800000001ff */
[----:B------:R-:W-:Y:S05]  /*0310*/  @!P5 BRA `(.L_x_2659) ;  /* 0x000000000010d947 */ /* 0x000fea0003800000 */
[----:B------:R-:W2:Y:S01]  /*0320*/  LDG.E.U16 R13, desc[UR4][R10.64] ;  /* 0x000000040a0d7981 */ /* 0x000ea2000c1e1500 */
[----:B------:R-:W0:Y:S01]  /*0330*/  LDCU UR6, c[0x0][0x398] ;  /* 0x00007300ff0677ac */ /* 0x000e220008000800 */
[----:B--2---:R-:W-:-:S04]  /*0340*/  IMAD.U32 R13, R13, 0x10000, RZ ;  /* 0x000100000d0d7824 */ /* 0x004fc800078e00ff */
[----:B0-----:R-:W-:-:S07]  /*0350*/  FMUL R13, R13, UR6 ;  /* 0x000000060d0d7c20 */ /* 0x001fce0008400000 */
.L_x_2659:
[----:B0-----:R-:W-:Y:S05]  /*0360*/  BSYNC.RECONVERGENT B0 ;  /* 0x0000000000007941 */ /* 0x001fea0003800200 */
.L_x_2658:
[----:B------:R-:W-:Y:S04]  /*0370*/  BSSY.RECONVERGENT B0, `(.L_x_2660) ;  /* 0x000000a000007945 */ /* 0x000fe80003800200 */
[----:B------:R-:W-:Y:S05]  /*0380*/  @P4 BRA `(.L_x_2661) ;  /* 0x0000000000204947 */ /* 0x000fea0003800000 */
[----:B------:R-:W2:Y:S02]  /*0390*/  LDG.E.U8 R12, desc[UR4][R8.64+0x20] ;  /* 0x00002004080c7981 */ /* 0x000ea4000c1e1100 */
[----:B--2---:R-:W-:Y:S01]  /*03a0*/  ISETP.NE.AND P4, PT, R12, 0x1, PT ;  /* 0x000000010c00780c */ /* 0x004fe20003f85270 */
[----:B------:R-:W-:-:S12]  /*03b0*/  IMAD.MOV.U32 R12, RZ, RZ, -0x39e3c000 ;  /* 0xc61c4000ff0c7424 */ /* 0x000fd800078e00ff */
[----:B------:R-:W-:Y:S05]  /*03c0*/  @!P4 BRA `(.L_x_2661) ;  /* 0x000000000010c947 */ /* 0x000fea0003800000 */
[----:B------:R-:W2:Y:S01]  /*03d0*/  LDG.E.U16 R12, desc[UR4][R10.64+0x40] ;  /* 0x000040040a0c7981 */ /* 0x000ea2000c1e1500 */
[----:B------:R-:W0:Y:S01]  /*03e0*/  LDCU UR6, c[0x0][0x398] ;  /* 0x00007300ff0677ac */ /* 0x000e220008000800 */
[----:B--2---:R-:W-:-:S05]  /*03f0*/  SHF.L.U32 R12, R12, 0x10, RZ ;  /* 0x000000100c0c7819 */ /* 0x004fca00000006ff */
[----:B0-----:R-:W-:-:S07]  /*0400*/  FMUL R12, R12, UR6 ;  /* 0x000000060c0c7c20 */ /* 0x001fce0008400000 */
.L_x_2661:
[----:B------:R-:W-:Y:S05]  /*0410*/  BSYNC.RECONVERGENT B0 ;  /* 0x0000000000007941 */ /* 0x000fea0003800200 */
.L_x_2660:
[----:B------:R-:W-:Y:S04]  /*0420*/  BSSY.RECONVERGENT B0, `(.L_x_2662) ;  /* 0x000000e000007945 */ /* 0x000fe80003800200 */
[----:B------:R-:W-:Y:S05]  /*0430*/  @P1 BRA `(.L_x_2663) ;  /* 0x0000000000301947 */ /* 0x000fea0003800000 */
[----:B------:R-:W-:-:S05]  /*0440*/  IADD3 R20, P1, PT, R8, R2, RZ ;  /* 0x0000000208147210 */ /* 0x000fca0007f3e0ff */
[----:B------:R-:W-:-:S05]  /*0450*/  IMAD.X R21, RZ, RZ, R9, P1 ;  /* 0x000000ffff157224 */ /* 0x000fca00008e0609 */
[----:B------:R-:W2:Y:S01]  /*0460*/  LDG.E.U8 R20, desc[UR4][R20.64] ;  /* 0x0000000414147981 */ /* 0x000ea2000c1e1100 */
[----:B------:R-:W-:Y:S01]  /*0470*/  IMAD.MOV.U32 R3, RZ, RZ, -0x39e3c000 ;  /* 0xc61c4000ff037424 */ /* 0x000fe200078e00ff */
[----:B--2---:R-:W-:-:S13]  /*0480*/  ISETP.NE.AND P1, PT, R20, 0x1, PT ;  /* 0x000000011400780c */ /* 0x004fda0003f25270 */
[----:B------:R-:W-:Y:S05]  /*0490*/  @!P1 BRA `(.L_x_2663) ;  /* 0x0000000000189947 */ /* 0x000fea0003800000 */
[C---:B------:R-:W-:Y:S01]  /*04a0*/  LEA R20, P1, R2.reuse, R10, 0x1 ;  /* 0x0000000a02147211 */ /* 0x040fe200078208ff */
[----:B------:R-:W0:Y:S03]  /*04b0*/  LDCU UR6, c[0x0][0x398] ;  /* 0x00007300ff0677ac */ /* 0x000e260008000800 */
[----:B------:R-:W-:-:S05]  /*04c0*/  LEA.HI.X R21, R2, R11, RZ, 0x1, P1 ;  /* 0x0000000b02157211 */ /* 0x000fca00008f0cff */
[----:B------:R-:W2:Y:S02]  /*04d0*/  LDG.E.U16 R20, desc[UR4][R20.64] ;  /* 0x0000000414147981 */ /* 0x000ea4000c1e1500 */
[----:B--2---:R-:W-:-:S05]  /*04e0*/  SHF.L.U32 R3, R20, 0x10, RZ ;  /* 0x0000001014037819 */ /* 0x004fca00000006ff */
[----:B0-----:R-:W-:-:S07]  /*04f0*/  FMUL R3, R3, UR6 ;  /* 0x0000000603037c20 */ /* 0x001fce0008400000 */
.L_x_2663:
[----:B------:R-:W-:Y:S05]  /*0500*/  BSYNC.RECONVERGENT B0 ;  /* 0x0000000000007941 */ /* 0x000fea0003800200 */
.L_x_2662:
[----:B------:R-:W-:Y:S04]  /*0510*/  BSSY.RECONVERGENT B0, `(.L_x_2664) ;  /* 0x000000d000007945 */ /* 0x000fe80003800200 */
[----:B------:R-:W-:Y:S05]  /*0520*/  @P3 BRA `(.L_x_2665) ;  /* 0x00000000002c3947 */ /* 0x000fea0003800000 */
[----:B------:R-:W-:-:S05]  /*0530*/  IADD3 R8, P1, PT, R8, R2, RZ ;  /* 0x0000000208087210 */ /* 0x000fca0007f3e0ff */
[----:B------:R-:W-:-:S05]  /*0540*/  IMAD.X R9, RZ, RZ, R9, P1 ;  /* 0x000000ffff097224 */ /* 0x000fca00008e0609 */
[----:B------:R-:W2:Y:S01]  /*0550*/  LDG.E.U8 R8, desc[UR4][R8.64+0x20] ;  /* 0x0000200408087981 */ /* 0x000ea2000c1e1100 */
[----:B------:R-:W-:-:S04]  /*0560*/  IMAD.WIDE.U32 R10, R2, 0x2, R10 ;  /* 0x00000002020a7825 */ /* 0x000fc800078e000a */
[----:B------:R-:W-:Y:S01]  /*0570*/  IMAD.MOV.U32 R0, RZ, RZ, -0x39e3c000 ;  /* 0xc61c4000ff007424 */ /* 0x000fe200078e00ff */
[----:B--2---:R-:W-:-:S13]  /*0580*/  ISETP.NE.AND P1, PT, R8, 0x1, PT ;  /* 0x000000010800780c */ /* 0x004fda0003f25270 */
[----:B------:R-:W-:Y:S05]  /*0590*/  @!P1 BRA `(.L_x_2665) ;  /* 0x0000000000109947 */ /* 0x000fea0003800000 */
[----:B------:R-:W2:Y:S01]  /*05a0*/  LDG.E.U16 R10, desc[UR4][R10.64+0x40] ;  /* 0x000040040a0a7981 */ /* 0x000ea2000c1e1500 */
[----:B------:R-:W0:Y:S01]  /*05b0*/  LDCU UR6, c[0x0][0x398] ;  /* 0x00007300ff0677ac */ /* 0x000e220008000800 */
[----:B--2---:R-:W-:-:S05]  /*05c0*/  SHF.L.U32 R0, R10, 0x10, RZ ;  /* 0x000000100a007819 */ /* 0x004fca00000006ff */
[----:B0-----:R-:W-:-:S07]  /*05d0*/  FMUL R0, R0, UR6 ;  /* 0x0000000600007c20 */ /* 0x001fce0008400000 */
.L_x_2665:
[----:B------:R-:W-:Y:S05]  /*05e0*/  BSYNC.RECONVERGENT B0 ;  /* 0x0000000000007941 */ /* 0x000fea0003800200 */
.L_x_2664:
[----:B------:R-:W-:-:S04]  /*05f0*/  FSETP.GT.AND P1, PT, R13, R12, PT ;  /* 0x0000000c0d00720b */ /* 0x000fc80003f24000 */
[----:B------:R-:W-:Y:S02]  /*0600*/  FSEL R2, R13, R12, P1 ;  /* 0x0000000c0d027208 */ /* 0x000fe40000800000 */
[----:B------:R-:W-:-:S03]  /*0610*/  FSETP.GT.AND P1, PT, R3, R0, PT ;  /* 0x000000000300720b */ /* 0x000fc60003f24000 */
[----:B------:R-:W0:Y:S01]  /*0620*/  SHFL.BFLY PT, R9, R2, 0x10, 0x1f ;  /* 0x0e001f0002097f89 */ /* 0x000e2200000e0000 */
[----:B------:R-:W-:-:S05]  /*0630*/  FSEL R8, R3, R0, P1 ;  /* 0x0000000003087208 */ /* 0x000fca0000800000 */
[----:B------:R-:W1:Y:S01]  /*0640*/  SHFL.BFLY PT, R11, R8, 0x10, 0x1f ;  /* 0x0e001f00080b7f89 */ /* 0x000e6200000e0000 */
[----:B0-----:R-:W-:-:S04]  /*0650*/  FSETP.GEU.AND P1, PT, R2, R9, PT ;  /* 0x000000090200720b */ /* 0x001fc80003f2e000 */
[----:B------:R-:W-:Y:S02]  /*0660*/  FSEL R9, R9, R2, !P1 ;  /* 0x0000000209097208 */ /* 0x000fe40004800000 */
[----:B-1----:R-:W-:-:S03]  /*0670*/  FSETP.GEU.AND P1, PT, R8, R11, PT ;  /* 0x0000000b0800720b */ /* 0x002fc60003f2e000 */
[----:B------:R-:W0:Y:S01]  /*0680*/  SHFL.BFLY PT, R10, R9, 0x8, 0x1f ;  /* 0x0d001f00090a7f89 */ /* 0x000e2200000e0000 */
[----:B------:R-:W-:-:S05]  /*0690*/  FSEL R11, R11, R8, !P1 ;  /* 0x000000080b0b7208 */ /* 0x000fca0004800000 */
        /* <DEDUP_REMOVED lines=17> */
[----:B------:R-:W-:Y:S01]  /*07b0*/  FSEL R10, R11, R8, !P1 ;  /* 0x000000080b0a7208 */ /* 0x000fe20004800000 */
[----:B------:R-:W-:-:S04]  /*07c0*/  IMAD.MOV.U32 R8, RZ, RZ, 0x437c0000 ;  /* 0x437c0000ff087424 */ /* 0x000fc800078e00ff */
[----:B------:R-:W1:Y:S01]  /*07d0*/  SHFL.BFLY PT, R25, R10, 0x1, 0x1f ;  /* 0x0c201f000a197f89 */ /* 0x000e6200000e0000 */
[----:B0-----:R-:W-:-:S04]  /*07e0*/  FSETP.GEU.AND P1, PT, R9, R2, PT ;  /* 0x000000020900720b */ /* 0x001fc80003f2e000 */
[----:B------:R-:W-:Y:S01]  /*07f0*/  FSEL R23, R2, R9, !P1 ;  /* 0x0000000902177208 */ /* 0x000fe20004800000 */
[----:B------:R-:W-:Y:S01]  /*0800*/  IMAD.MOV.U32 R2, RZ, RZ, 0x3bbb989d ;  /* 0x3bbb989dff027424 */ /* 0x000fe200078e00ff */
[----:B-1----:R-:W-:-:S03]  /*0810*/  FSETP.GEU.AND P1, PT, R10, R25, PT ;  /* 0x000000190a00720b */ /* 0x002fc60003f2e000 */
[C---:B------:R-:W-:Y:S01]  /*0820*/  FADD R27, -R23.reuse, R13 ;  /* 0x0000000d171b7221 */ /* 0x040fe20000000100 */
[----:B------:R-:W-:-:S03]  /*0830*/  FADD R11, -R23, R12 ;  /* 0x0000000c170b7221 */ /* 0x000fc60000000100 */
[----:B------:R-:W-:-:S04]  /*0840*/  FFMA.SAT R13, R27, R2, 0.5 ;  /* 0x3f0000001b0d7423 */ /* 0x000fc80000002002 */
[----:B------:R-:W-:Y:S01]  /*0850*/  FFMA.RM R9, R13, R8, 12582913 ;  /* 0x4b4000010d097423 */ /* 0x000fe20000004008 */
[----:B------:R-:W-:Y:S01]  /*0860*/  FSEL R13, R25, R10, !P1 ;  /* 0x0000000a190d7208 */ /* 0x000fe20004800000 */
[----:B------:R-:W-:Y:S01]  /*0870*/  FFMA.SAT R25, R11, R2, 0.5 ;  /* 0x3f0000000b197423 */ /* 0x000fe20000002002 */
[----:B------:R-:W-:Y:S01]  /*0880*/  ISETP.GE.AND P1, PT, R22, 0x1, PT ;  /* 0x000000011600780c */ /* 0x000fe20003f26270 */
[C---:B------:R-:W-:Y:S01]  /*0890*/  FADD R10, R9.reuse, -12583039 ;  /* 0xcb40007f090a7421 */ /* 0x040fe20000000000 */
[----:B------:R-:W-:Y:S01]  /*08a0*/  SHF.L.U32 R9, R9, 0x17, RZ ;  /* 0x0000001709097819 */ /* 0x000fe200000006ff */
[----:B------:R-:W-:Y:S01]  /*08b0*/  FADD R21, -R13, R3 ;  /* 0x000000030d157221 */ /* 0x000fe20000000100 */
[----:B------:R-:W-:Y:S01]  /*08c0*/  FFMA.RM R3, R25, R8, 12582913 ;  /* 0x4b40000119037423 */ /* 0x000fe20000004008 */
[----:B------:R-:W-:Y:S01]  /*08d0*/  FFMA R10, R27, 1.4426950216293334961, -R10 ;  /* 0x3fb8aa3b1b0a7823 */ /* 0x000fe2000000080a */
[----:B------:R-:W-:Y:S01]  /*08e0*/  FADD R25, -R13, R0 ;  /* 0x000000000d197221 */ /* 0x000fe20000000100 */
[-C--:B------:R-:W-:Y:S01]  /*08f0*/  FFMA.SAT R29, R21, R2.reuse, 0.5 ;  /* 0x3f000000151d7423 */ /* 0x080fe20000002002 */
[----:B------:R-:W-:Y:S01]  /*0900*/  FADD R12, R3, -12583039 ;  /* 0xcb40007f030c7421 */ /* 0x000fe20000000000 */
[----:B------:R-:W-:Y:S01]  /*0910*/  FFMA R10, R27, 1.925963033500011079e-08, R10 ;  /* 0x32a570601b0a7823 */ /* 0x000fe2000000000a */
[----:B------:R-:W-:Y:S01]  /*0920*/  FFMA.SAT R27, R25, R2, 0.5 ;  /* 0x3f000000191b7423 */ /* 0x000fe20000002002 */
[----:B------:R-:W-:Y:S01]  /*0930*/  FFMA.RM R0, R29, R8, 12582913 ;  /* 0x4b4000011d007423 */ /* 0x000fe20000004008 */
[----:B------:R-:W-:-:S02]  /*0940*/  FFMA R12, R11, 1.4426950216293334961, -R12 ;  /* 0x3fb8aa3b0b0c7823 */ /* 0x000fc4000000080c */
[----:B------:R-:W-:Y:S01]  /*0950*/  FFMA.RM R8, R27, R8, 12582913 ;  /* 0x4b4000011b087423 */ /* 0x000fe20000004008 */
[----:B------:R-:W-:Y:S01]  /*0960*/  FADD R2, R0, -12583039 ;  /* 0xcb40007f00027421 */ /* 0x000fe20000000000 */
[----:B------:R-:W0:Y:S01]  /*0970*/  MUFU.EX2 R10, R10 ;  /* 0x0000000a000a7308 */ /* 0x000e220000000800 */
[----:B------:R-:W-:Y:S01]  /*0980*/  FFMA R12, R11, 1.925963033500011079e-08, R12 ;  /* 0x32a570600b0c7823 */ /* 0x000fe2000000000c */
[----:B------:R-:W-:Y:S01]  /*0990*/  FADD R14, R8, -12583039 ;  /* 0xcb40007f080e7421 */ /* 0x000fe20000000000 */
[----:B------:R-:W-:Y:S01]  /*09a0*/  FFMA R2, R21, 1.4426950216293334961, -R2 ;  /* 0x3fb8aa3b15027823 */ /* 0x000fe20000000802 */
[----:B------:R-:W-:Y:S02]  /*09b0*/  IMAD.SHL.U32 R0, R0, 0x800000, RZ ;  /* 0x0080000000007824 */ /* 0x000fe400078e00ff */
[----:B------:R-:W-:Y:S01]  /*09c0*/  FFMA R14, R25, 1.4426950216293334961, -R14 ;  /* 0x3fb8aa3b190e7823 */ /* 0x000fe2000000080e */
[----:B------:R-:W-:Y:S01]  /*09d0*/  FFMA R21, R21, 1.925963033500011079e-08, R2 ;  /* 0x32a5706015157823 */ /* 0x000fe20000000002 */
[----:B------:R-:W1:Y:S02]  /*09e0*/  MUFU.EX2 R11, R12 ;  /* 0x0000000c000b7308 */ /* 0x000e640000000800 */
[----:B------:R-:W-:Y:S01]  /*09f0*/  FFMA R25, R25, 1.925963033500011079e-08, R14 ;  /* 0x32a5706019197823 */ /* 0x000fe2000000000e */
[----:B------:R-:W-:-:S05]  /*0a00*/  IMAD.SHL.U32 R14, R3, 0x800000, RZ ;  /* 0x00800000030e7824 */ /* 0x000fca00078e00ff */
[----:B------:R-:W2:Y:S01]  /*0a10*/  MUFU.EX2 R21, R21 ;  /* 0x0000001500157308 */ /* 0x000ea20000000800 */
[----:B0-----:R-:W-:Y:S01]  /*0a20*/  FMUL R2, R9, R10 ;  /* 0x0000000a09027220 */ /* 0x001fe20000400000 */
[----:B------:R-:W-:-:S03]  /*0a30*/  SHF.L.U32 R10, R8, 0x17, RZ ;  /* 0x00000017080a7819 */ /* 0x000fc600000006ff */
[----:B------:R-:W-:-:S03]  /*0a40*/  FADD R3, RZ, R2 ;  /* 0x00000002ff037221 */ /* 0x000fc60000000000 */
[----:B------:R-:W0:Y:S01]  /*0a50*/  MUFU.EX2 R25, R25 ;  /* 0x0000001900197308 */ /* 0x000e220000000800 */
[----:B-1----:R-:W-:-:S04]  /*0a60*/  FMUL R14, R14, R11 ;  /* 0x0000000b0e0e7220 */ /* 0x002fc80000400000 */
[----:B------:R-:W-:Y:S01]  /*0a70*/  FADD R3, R3, R14 ;  /* 0x0000000e03037221 */ /* 0x000fe20000000000 */
[----:B--2---:R-:W-:-:S04]  /*0a80*/  FMUL R12, R0, R21 ;  /* 0x00000015000c7220 */ /* 0x004fc80000400000 */
[----:B------:R-:W1:Y:S01]  /*0a90*/  SHFL.BFLY PT, R0, R3, 0x10, 0x1f ;  /* 0x0e001f0003007f89 */ /* 0x000e6200000e0000 */
[----:B------:R-:W-:Y:S01]  /*0aa0*/  FADD R9, RZ, R12 ;  /* 0x0000000cff097221 */ /* 0x000fe20000000000 */
[----:B0-----:R-:W-:-:S04]  /*0ab0*/  FMUL R10, R10, R25 ;  /* 0x000000190a0a7220 */ /* 0x001fc80000400000 */
[----:B------:R-:W-:-:S05]  /*0ac0*/  FADD R9, R9, R10 ;  /* 0x0000000a09097221 */ /* 0x000fca0000000000 */
        /* <DEDUP_REMOVED lines=17> */
[----:B-1----:R-:W-:Y:S01]  /*0be0*/  FADD R21, R25, R0 ;  /* 0x0000000019157221 */ /* 0x002fe20000000000 */
[----:B0-----:R-:W-:Y:S06]  /*0bf0*/  @!P1 EXIT ;  /* 0x000000000000994d */ /* 0x001fec0003800000 */
[----:B------:R-:W-:Y:S01]  /*0c00*/  BSSY.RECONVERGENT B0, `(.L_x_2666) ;  /* 0x000002b000007945 */ /* 0x000fe20003800200 */
[----:B--2---:R-:W-:Y:S01]  /*0c10*/  FADD R11, R20, R9 ;  /* 0x00000009140b7221 */ /* 0x004fe20000000000 */
[----:B------:R-:W-:Y:S02]  /*0c20*/  FSET.BF.NEU.AND R13, R13, -10000, PT ;  /* 0xc61c40000d0d780a */ /* 0x000fe4000380d000 */
        /* <DEDUP_REMOVED lines=14> */
[----:B------:R-:W-:Y:S05]  /*0d10*/  CALL.REL.NOINC `($__internal_8_$__cuda_sm3x_div_rn_noftz_f32_slowpath) ;  /* 0x0000000400247944 */ /* 0x000fea0003c00000 */
[----:B------:R-:W-:-:S07]  /*0d20*/  IMAD.MOV.U32 R2, RZ, RZ, R0 ;  /* 0x000000ffff027224 */ /* 0x000fce00078e0000 */
.L_x_2669:
[----:B------:R-:W-:Y:S05]  /*0d30*/  BSYNC.RECONVERGENT B1 ;  /* 0x0000000000017941 */ /* 0x000fea0003800200 */
.L_x_2668:
[----:B------:R-:W0:Y:S01]  /*0d40*/  LDCU.64 UR6, c[0x0][0x380] ;  /* 0x00007000ff0677ac */ /* 0x000e220008000a00 */
[----:B------:R-:W-:Y:S02]  /*0d50*/  F2FP.BF16.F32.PACK_AB R2, RZ, R2 ;  /* 0x00000002ff02723e */ /* 0x000fe400000010ff */
[----:B0-----:R-:W-:-:S04]  /*0d60*/  LEA R8, P0, R4, UR6, 0x1 ;  /* 0x0000000604087c11 */ /* 0x001fc8000f8008ff */
[----:B------:R-:W-:-:S05]  /*0d70*/  LEA.HI.X R9, R4, UR7, R19, 0x1, P0 ;  /* 0x0000000704097c11 */ /* 0x000fca00080f0c13 */
[----:B------:R0:W-:Y:S01]  /*0d80*/  STG.E.U16 desc[UR4][R8.64], R2 ;  /* 0x0000000208007986 */ /* 0x0001e2000c101504 */
[----:B------:R-:W-:Y:S05]  /*0d90*/  @P2 BRA `(.L_x_2667) ;  /* 0x0000000000442947 */ /* 0x000fea0003800000 */
[----:B------:R-:W1:Y:S01]  /*0da0*/  MUFU.RCP R0, R21 ;  /* 0x0000001500007308 */ /* 0x000e620000001000 */
[----:B------:R-:W-:Y:S01]  /*0db0*/  FMUL R14, R23, R14 ;  /* 0x0000000e170e7220 */ /* 0x000fe20000400000 */
[----:B------:R-:W-:Y:S06]  /*0dc0*/  BSSY.RECONVERGENT B1, `(.L_x_2670) ;  /* 0x000000c000017945 */ /* 0x000fec0003800200 */
[----:B------:R-:W2:Y:S01]  /*0dd0*/  FCHK P0, R14, R21 ;  /* 0x000000150e007302 */ /* 0x000ea20000000000 */
[----:B-1----:R-:W-:-:S04]  /*0de0*/  FFMA R3, -R21, R0, 1 ;  /* 0x3f80000015037423 */ /* 0x002fc80000000100 */
[----:B------:R-:W-:-:S04]  /*0df0*/  FFMA R0, R0, R3, R0 ;  /* 0x0000000300007223 */ /* 0x000fc80000000000 */
[----:B0-----:R-:W-:-:S04]  /*0e00*/  FFMA R2, R0, R14, RZ ;  /* 0x0000000e00027223 */ /* 0x001fc800000000ff */
[----:B------:R-:W-:-:S04]  /*0e10*/  FFMA R3, -R21, R2, R14 ;  /* 0x0000000215037223 */ /* 0x000fc8000000010e */
[----:B------:R-:W-:Y:S01]  /*0e20*/  FFMA R0, R0, R3, R2 ;  /* 0x0000000300007223 */ /* 0x000fe20000000002 */
[----:B--2---:R-:W-:Y:S06]  /*0e30*/  @!P0 BRA `(.L_x_2671) ;  /* 0x0000000000108947 */ /* 0x004fec0003800000 */
[----:B------:R-:W-:Y:S01]  /*0e40*/  MOV R0, R14 ;  /* 0x0000000e00007202 */ /* 0x000fe20000000f00 */
[----:B------:R-:W-:Y:S01]  /*0e50*/  IMAD.MOV.U32 R3, RZ, RZ, R21 ;  /* 0x000000ffff037224 */ /* 0x000fe200078e0015 */
[----:B------:R-:W-:-:S07]  /*0e60*/  MOV R2, 0xe80 ;  /* 0x00000e8000027802 */ /* 0x000fce0000000f00 */
[----:B------:R-:W-:Y:S05]  /*0e70*/  CALL.REL.NOINC `($__internal_8_$__cuda_sm3x_div_rn_noftz_f32_slowpath) ;  /* 0x0000000000cc7944 */ /* 0x000fea0003c00000 */
.L_x_2671:
[----:B------:R-:W-:Y:S05]  /*0e80*/  BSYNC.RECONVERGENT B1 ;  /* 0x0000000000017941 */ /* 0x000fea0003800200 */
.L_x_2670:
[----:B------:R-:W-:-:S05]  /*0e90*/  F2FP.BF16.F32.PACK_AB R0, RZ, R0 ;  /* 0x00000000ff00723e */ /* 0x000fca00000010ff */
[----:B------:R1:W-:Y:S02]  /*0ea0*/  STG.E.U16 desc[UR4][R8.64+0x40], R0 ;  /* 0x0000400008007986 */ /* 0x0003e4000c101504 */
.L_x_2667:
[----:B------:R-:W-:Y:S05]  /*0eb0*/  BSYNC.RECONVERGENT B0 ;  /* 0x0000000000007941 */ /* 0x000fea0003800200 */
.L_x_2666:
[----:B------:R-:W-:-:S13]  /*0ec0*/  ISETP.NE.AND P0, PT, R22, 0x1, PT ;  /* 0x000000011600780c */ /* 0x000fda0003f05270 */
[----:B------:R-:W-:Y:S05]  /*0ed0*/  @!P0 EXIT ;  /* 0x000000000000894d */ /* 0x000fea0003800000 */
[----:B------:R-:W2:Y:S02]  /*0ee0*/  LDCU UR6, c[0x0][0x3a0] ;  /* 0x00007400ff0677ac */ /* 0x000ea40008000800 */
[----:B--2---:R-:W-:Y:S02]  /*0ef0*/  ISETP.GE.AND P0, PT, R6, UR6, PT ;  /* 0x0000000606007c0c */ /* 0x004fe4000bf06270 */
[----:B------:R-:W-:-:S11]  /*0f00*/  IADD3 R5, P1, PT, R4, UR6, RZ ;  /* 0x0000000604057c10 */ /* 0x000fd6000ff3e0ff */
[----:B------:R-:W-:Y:S05]  /*0f10*/  @P0 EXIT ;  /* 0x000000000000094d */ /* 0x000fea0003800000 */
[----:B0-----:R-:W0:Y:S01]  /*0f20*/  MUFU.RCP R2, R11 ;  /* 0x0000000b00027308 */ /* 0x001e220000001000 */
[----:B-1----:R-:W-:Y:S01]  /*0f30*/  FMUL R0, R13, R12 ;  /* 0x0000000c0d007220 */ /* 0x002fe20000400000 */
[----:B------:R-:W-:Y:S01]  /*0f40*/  BSSY.RECONVERGENT B0, `(.L_x_2672) ;  /* 0x000000e000007945 */ /* 0x000fe20003800200 */
[----:B------:R-:W-:Y:S01]  /*0f50*/  ISETP.GE.AND P2, PT, R15, UR6, PT ;  /* 0x000000060f007c0c */ /* 0x000fe2000bf46270 */
[----:B------:R-:W-:-:S04]  /*0f60*/  IMAD.X R6, R17, 0x1, R19, P1 ;  /* 0x0000000111067824 */ /* 0x000fc800008e0613 */
        /* <DEDUP_REMOVED lines=9> */
[----:B------:R-:W-:Y:S05]  /*1000*/  CALL.REL.NOINC `($__internal_8_$__cuda_sm3x_div_rn_noftz_f32_slowpath) ;  /* 0x0000000000687944 */ /* 0x000fea0003c00000 */
[----:B------:R-:W-:-:S07]  /*1010*/  IMAD.MOV.U32 R2, RZ, RZ, R0 ;  /* 0x000000ffff027224 */ /* 0x000fce00078e0000 */
.L_x_2673:
[----:B------:R-:W-:Y:S05]  /*1020*/  BSYNC.RECONVERGENT B0 ;  /* 0x0000000000007941 */ /* 0x000fea0003800200 */
.L_x_2672:
[----:B------:R-:W0:Y:S01]  /*1030*/  LDCU.64 UR6, c[0x0][0x380] ;  /* 0x00007000ff0677ac */ /* 0x000e220008000a00 */
[----:B------:R-:W-:Y:S02]  /*1040*/  F2FP.BF16.F32.PACK_AB R2, RZ, R2 ;  /* 0x00000002ff02723e */ /* 0x000fe400000010ff */
[----:B0-----:R-:W-:-:S04]  /*1050*/  LEA R4, P0, R5, UR6, 0x1 ;  /* 0x0000000605047c11 */ /* 0x001fc8000f8008ff */
[----:B------:R-:W-:-:S05]  /*1060*/  LEA.HI.X R5, R5, UR7, R6, 0x1, P0 ;  /* 0x0000000705057c11 */ /* 0x000fca00080f0c06 */
[----:B------:R0:W-:Y:S01]  /*1070*/  STG.E.U16 desc[UR4][R4.64], R2 ;  /* 0x0000000204007986 */ /* 0x0001e2000c101504 */
[----:B------:R-:W-:Y:S05]  /*1080*/  @P2 EXIT ;  /* 0x000000000000294d */ /* 0x000fea0003800000 */
        /* <DEDUP_REMOVED lines=10> */
[----:B------:R-:W-:Y:S01]  /*1130*/  IMAD.MOV.U32 R0, RZ, RZ, R10 ;  /* 0x000000ffff007224 */ /* 0x000fe200078e000a */
[----:B------:R-:W-:Y:S02]  /*1140*/  MOV R3, R11 ;  /* 0x0000000b00037202 */ /* 0x000fe40000000f00 */
[----:B------:R-:W-:-:S07]  /*1150*/  MOV R2, 0x1170 ;  /* 0x0000117000027802 */ /* 0x000fce0000000f00 */
[----:B------:R-:W-:Y:S05]  /*1160*/  CALL.REL.NOINC `($__internal_8_$__cuda_sm3x_div_rn_noftz_f32_slowpath) ;  /* 0x0000000000107944 */ /* 0x000fea0003c00000 */
.L_x_2675:
[----:B------:R-:W-:Y:S05]  /*1170*/  BSYNC.RECONVERGENT B0 ;  /* 0x0000000000007941 */ /* 0x000fea0003800200 */
.L_x_2674:
[----:B------:R-:W-:-:S05]  /*1180*/  F2FP.BF16.F32.PACK_AB R0, RZ, R0 ;  /* 0x00000000ff00723e */ /* 0x000fca00000010ff */
[----:B------:R-:W-:Y:S01]  /*1190*/  STG.E.U16 desc[UR4][R4.64+0x40], R0 ;  /* 0x0000400004007986 */ /* 0x000fe2000c101504 */
[----:B------:R-:W-:Y:S05]  /*11a0*/  EXIT ;  /* 0x000000000000794d */ /* 0x000fea0003800000 */
        .weak           $__internal_8_$__cuda_sm3x_div_rn_noftz_f32_slowpath
        .type           $__internal_8_$__cuda_sm3x_div_rn_noftz_f32_slowpath,@function
        .size           $__internal_8_$__cuda_sm3x_div_rn_noftz_f32_slowpath,(.L_x_11254 - $__internal_8_$__cuda_sm3x_div_rn_noftz_f32_slowpath)
$__internal_8_$__cuda_sm3x_div_rn_noftz_f32_slowpath:
[----:B------:R-:W-:Y:S01]  /*11b0*/  SHF.R.U32.HI R16, RZ, 0x17, R3 ;  /* 0x00000017ff107819 */ /* 0x000fe20000011603 */
[----:B------:R-:W-:Y:S01]  /*11c0*/  BSSY.RECONVERGENT B2, `(.L_x_2676) ;  /* 0x0000062000027945 */ /* 0x000fe20003800200 */
[----:B------:R-:W-:Y:S02]  /*11d0*/  SHF.R.U32.HI R20, RZ, 0x17, R0 ;  /* 0x00000017ff147819 */ /* 0x000fe40000011600 */
[----:B------:R-:W-:Y:S02]  /*11e0*/  LOP3.LUT R16, R16, 0xff, RZ, 0xc0, !PT ;  /* 0x000000ff10107812 */ /* 0x000fe400078ec0ff */
[----:B------:R-:W-:-:S03]  /*11f0*/  LOP3.LUT R20, R20, 0xff, RZ, 0xc0, !PT ;  /* 0x000000ff14147812 */ /* 0x000fc600078ec0ff */
[----:B------:R-:W-:Y:S02]  /*1200*/  VIADD R25, R16, 0xffffffff ;  /* 0xffffffff10197836 */ /* 0x000fe40000000000 */
[----:B------:R-:W-:-:S03]  /*1210*/  VIADD R24, R20, 0xffffffff ;  /* 0xffffffff14187836 */ /* 0x000fc60000000000 */
        /* <DEDUP_REMOVED lines=22> */
[----:B------:R-:W-:Y:S02]  /*1380*/  @P0 IMAD.MOV.U32 R18, RZ, RZ, RZ ;  /* 0x000000ffff120224 */ /* 0x000fe400078e00ff */
[----:B------:R-:W-:Y:S01]  /*1390*/  @!P0 FFMA R0, R0, 1.84467440737095516160e+19, RZ ;  /* 0x5f80000000008823 */ /* 0x000fe200000000ff */
[----:B------:R-:W-:Y:S02]  /*13a0*/  @!P0 IMAD.MOV.U32 R18, RZ, RZ, -0x40 ;  /* 0xffffffc0ff128424 */ /* 0x000fe400078e00ff */
[----:B------:R-:W-:-:S03]  /*13b0*/  @!P1 FFMA R3, R3, 1.84467440737095516160e+19, RZ ;  /* 0x5f80000003039823 */ /* 0x000fc600000000ff */
[----:B------:R-:W-:-:S07]  /*13c0*/  @!P1 IADD3 R18, PT, PT, R18, 0x40, RZ ;  /* 0x0000004012129810 */ /* 0x000fce0007ffe0ff */
.L_x_2677:
[----:B------:R-:W-:Y:S01]  /*13d0*/  LEA R24, R16, 0xc0800000, 0x17 ;  /* 0xc080000010187811 */ /* 0x000fe200078eb8ff */
[----:B------:R-:W-:Y:S01]  /*13e0*/  VIADD R25, R20, 0xffffff81 ;  /* 0xffffff8114197836 */ /* 0x000fe20000000000 */
[----:B------:R-:W-:Y:S03]  /*13f0*/  BSSY.RECONVERGENT B3, `(.L_x_2682) ;  /* 0x0000035000037945 */ /* 0x000fe60003800200 */
[----:B------:R-:W-:Y:S02]  /*1400*/  IMAD.IADD R26, R3, 0x1, -R24 ;  /* 0x00000001031a7824 */ /* 0x000fe400078e0a18 */
[C---:B------:R-:W-:Y:S01]  /*1410*/  IMAD R0, R25.reuse, -0x800000, R0 ;  /* 0xff80000019007824 */ /* 0x040fe200078e0200 */
[----:B------:R-:W-:Y:S01]  /*1420*/  IADD3 R25, PT, PT, R25, 0x7f, -R16 ;  /* 0x0000007f19197810 */ /* 0x000fe20007ffe810 */
[----:B------:R-:W0:Y:S01]  /*1430*/  MUFU.RCP R24, R26 ;  /* 0x0000001a00187308 */ /* 0x000e220000001000 */
[----:B------:R-:W-:-:S02]  /*1440*/  FADD.FTZ R3, -R26, -RZ ;  /* 0x800000ff1a037221 */ /* 0x000fc40000010100 */
[----:B------:R-:W-:Y:S02]  /*1450*/  IADD3 R25, PT, PT, R25, R18, RZ ;  /* 0x0000001219197210 */ /* 0x000fe40007ffe0ff */
        /* <DEDUP_REMOVED lines=9> */
[----:B------:R-:W-:-:S04]  /*14f0*/  IMAD.IADD R16, R16, 0x1, R25 ;  /* 0x0000000110107824 */ /* 0x000fc800078e0219 */
        /* <DEDUP_REMOVED lines=11> */
[C---:B------:R-:W-:Y:S01]  /*15b0*/  IADD3 R25, PT, PT, R16.reuse, 0x20, RZ ;  /* 0x0000002010197810 */ /* 0x040fe20007ffe0ff */
[CCC-:B------:R-:W-:Y:S01]  /*15c0*/  FFMA.RP R20, R27.reuse, R3.reuse, R24.reuse ;  /* 0x000000031b147223 */ /* 0x1c0fe20000008018 */
[----:B------:R-:W-:Y:S01]  /*15d0*/  FFMA.RM R3, R27, R3, R24 ;  /* 0x000000031b037223 */ /* 0x000fe20000004018 */
[----:B------:R-:W-:Y:S02]  /*15e0*/  ISETP.NE.AND P3, PT, R16, RZ, PT ;  /* 0x000000ff1000720c */ /* 0x000fe40003f65270 */
[----:B------:R-:W-:Y:S02]  /*15f0*/  LOP3.LUT R18, R18, 0x7fffff, RZ, 0xc0, !PT ;  /* 0x007fffff12127812 */ /* 0x000fe400078ec0ff */
[----:B------:R-:W-:Y:S01]  /*1600*/  ISETP.NE.AND P1, PT, R16, RZ, PT ;  /* 0x000000ff1000720c */ /* 0x000fe20003f25270 */
[----:B------:R-:W-:Y:S01]  /*1610*/  IMAD.MOV R16, RZ, RZ, -R16 ;  /* 0x000000ffff107224 */ /* 0x000fe200078e0a10 */
[----:B------:R-:W-:-:S02]  /*1620*/  LOP3.LUT R18, R18, 0x800000, RZ, 0xfc, !PT ;  /* 0x0080000012127812 */ /* 0x000fc400078efcff */
[----:B------:R-:W-:Y:S02]  /*1630*/  FSETP.NEU.FTZ.AND P0, PT, R20, R3, PT ;  /* 0x000000031400720b */ /* 0x000fe40003f1d000 */
[----:B------:R-:W-:Y:S02]  /*1640*/  SHF.L.U32 R25, R18, R25, RZ ;  /* 0x0000001912197219 */ /* 0x000fe400000006ff */
[----:B------:R-:W-:Y:S02]  /*1650*/  SEL R3, R16, RZ, P3 ;  /* 0x000000ff10037207 */ /* 0x000fe40001800000 */
[----:B------:R-:W-:Y:S02]  /*1660*/  ISETP.NE.AND P1, PT, R25, RZ, P1 ;  /* 0x000000ff1900720c */ /* 0x000fe40000f25270 */
[----:B------:R-:W-:Y:S02]  /*1670*/  SHF.R.U32.HI R3, RZ, R3, R18 ;  /* 0x00000003ff037219 */ /* 0x000fe40000011612 */
[----:B------:R-:W-:-:S02]  /*1680*/  PLOP3.LUT P0, PT, P0, P1, PT, 0xf8, 0x8f ;  /* 0x00000000008f781c */ /* 0x000fc40000703f70 */
[----:B------:R-:W-:Y:S02]  /*1690*/  SHF.R.U32.HI R25, RZ, 0x1, R3 ;  /* 0x00000001ff197819 */ /* 0x000fe40000011603 */
[----:B------:R-:W-:-:S04]  /*16a0*/  SEL R16, RZ, 0x1, !P0 ;  /* 0x00000001ff107807 */ /* 0x000fc80004000000 */
[----:B------:R-:W-:-:S04]  /*16b0*/  LOP3.LUT R16, R16, 0x1, R25, 0xf8, !PT ;  /* 0x0000000110107812 */ /* 0x000fc800078ef819 */
[----:B------:R-:W-:-:S04]  /*16c0*/  LOP3.LUT R16, R16, R3, RZ, 0xc0, !PT ;  /* 0x0000000310107212 */ /* 0x000fc800078ec0ff */
[----:B------:R-:W-:-:S04]  /*16d0*/  IADD3 R25, PT, PT, R25, R16, RZ ;  /* 0x0000001019197210 */ /* 0x000fc80007ffe0ff */
[----:B------:R-:W-:Y:S01]  /*16e0*/  LOP3.LUT R0, R25, R0, RZ, 0xfc, !PT ;  /* 0x0000000019007212 */ /* 0x000fe200078efcff */
[----:B------:R-:W-:Y:S06]  /*16f0*/  BRA `(.L_x_2685) ;  /* 0x0000000000107947 */ /* 0x000fec0003800000 */
.L_x_2684:
[----:B------:R-:W-:-:S04]  /*1700*/  LOP3.LUT R0, R0, 0x80000000, RZ, 0xc0, !PT ;  /* 0x8000000000007812 */ /* 0x000fc800078ec0ff */
[----:B------:R-:W-:Y:S01]  /*1710*/  LOP3.LUT R0, R0, 0x7f800000, RZ, 0xfc, !PT ;  /* 0x7f80000000007812 */ /* 0x000fe200078efcff */
[----:B------:R-:W-:Y:S06]  /*1720*/  BRA `(.L_x_2685) ;  /* 0x0000000000047947 */ /* 0x000fec0003800000 */
.L_x_2683:
[----:B------:R-:W-:-:S07]  /*1730*/  IMAD R0, R25, 0x800000, R0 ;  /* 0x0080000019007824 */ /* 0x000fce00078e0200 */
.L_x_2685:
[----:B------:R-:W-:Y:S05]  /*1740*/  BSYNC.RECONVERGENT B3 ;  /* 0x0000000000037941 */ /* 0x000fea0003800200 */
.L_x_2682:
[----:B------:R-:W-:Y:S05]  /*1750*/  BRA `(.L_x_2686) ;  /* 0x0000000000207947 */ /* 0x000fea0003800000 */
.L_x_2681:
[----:B------:R-:W-:-:S04]  /*1760*/  LOP3.LUT R0, R3, 0x80000000, R0, 0x48, !PT ;  /* 0x8000000003007812 */ /* 0x000fc800078e4800 */
[----:B------:R-:W-:Y:S01]  /*1770*/  LOP3.LUT R0, R0, 0x7f800000, RZ, 0xfc, !PT ;  /* 0x7f80000000007812 */ /* 0x000fe200078efcff */
[----:B------:R-:W-:Y:S06]  /*1780*/  BRA `(.L_x_2686) ;  /* 0x0000000000147947 */ /* 0x000fec0003800000 */
.L_x_2680:
[----:B------:R-:W-:Y:S01]  /*1790*/  LOP3.LUT R0, R3, 0x80000000, R0, 0x48, !PT ;  /* 0x8000000003007812 */ /* 0x000fe200078e4800 */
[----:B------:R-:W-:Y:S06]  /*17a0*/  BRA `(.L_x_2686) ;  /* 0x00000000000c7947 */ /* 0x000fec0003800000 */
.L_x_2679:
[----:B------:R-:W0:Y:S01]  /*17b0*/  MUFU.RSQ R0, -QNAN ;  /* 0xffc0000000007908 */ /* 0x000e220000001400 */
[----:B------:R-:W-:Y:S05]  /*17c0*/  BRA `(.L_x_2686) ;  /* 0x0000000000047947 */ /* 0x000fea0003800000 */
.L_x_2678:
[----:B------:R-:W-:-:S07]  /*17d0*/  FADD.FTZ R0, R0, R3 ;  /* 0x0000000300007221 */ /* 0x000fce0000010000 */
.L_x_2686:
[----:B------:R-:W-:Y:S05]  /*17e0*/  BSYNC.RECONVERGENT B2 ;  /* 0x0000000000027941 */ /* 0x000fea0003800200 */
.L_x_2676:
[----:B------:R-:W-:-:S04]  /*17f0*/  HFMA2 R3, -RZ, RZ, 0, 0 ;  /* 0x00000000ff037431 */ /* 0x000fc800000001ff */
[----:B0-----:R-:W-:Y:S05]  /*1800*/  RET.REL.NODEC R2 `(_ZN18transformer_engine34scaled_masked_softmax_warp_forwardI13__nv_bfloat16S1_fLi6EEEvPT0_PKT_PKhT1_iii) ;  /* 0xffffffe402fc7950 */ /* 0x001fea0003c3ffff */
.L_x_2687:
        /* <DEDUP_REMOVED lines=15> */
.L_x_11254:


//--------------------- .text._ZN18transformer_engine34scaled_masked_softmax_warp_forwardI13__nv_bfloat16S1_fLi5EEEvPT0_PKT_PKhT1_iii --------------------------
	.section	.text._ZN18transformer_engine34scaled_masked_softmax_warp_forwardI13__nv_bfloat16S1_fLi5EEEvPT0_PKT_PKhT1_iii,"ax",@progbits
	.align	128
        .global         _ZN18transformer_engine34scaled_masked_softmax_warp_forwardI13__nv_bfloat16S1_fLi5EEEvPT0_PKT_PKhT1_iii
        .type           _ZN18transformer_engine34scaled_masked_softmax_warp_forwardI13__nv_bfloat16S1_fLi5EEEvPT0_PKT_PKhT1_iii,@function
        .size           _ZN18transformer_engine34scaled_masked_softmax_warp_forwardI13__nv_bfloat16S1_fLi5EEEvPT0_PKT_PKhT1_iii,(.L_x_11255 - _ZN18transformer_engine34scaled_masked_softmax_warp_forwardI13__nv_bfloat16S1_fLi5EEEvPT0_PKT_PKhT1_iii)
        .other          _ZN18transformer_engine34scaled_masked_softmax_warp_forwardI13__nv_bfloat16S1_fLi5EEEvPT0_PKT_PKhT1_iii,@"STO_CUDA_ENTRY STV_DEFAULT"
_ZN18transformer_engine34scaled_masked_softmax_warp_forwardI13__nv_bfloat16S1_fLi5EEEvPT0_PKT_PKhT1_iii:
.text._ZN18transformer_engine34scaled_masked_softmax_warp_forwardI13__nv_bfloat16S1_fLi5EEEvPT0_PKT_PKhT1_iii:
[----:B------:R-:W-:Y:S01]  /*0000*/  LDC R1, c[0x0][0x37c] ;  /* 0x0000df00ff017b82 */ /* 0x000fe20000000800 */
[----:B------:R-:W0:Y:S01]  /*0010*/  S2R R0, SR_CTAID.Y ;  /* 0x0000000000007919 */ /* 0x000e220000002600 */
[----:B------:R-:W1:Y:S06]  /*0020*/  LDCU UR4, c[0x0][0x364] ;  /* 0x00006c80ff0477ac */ /* 0x000e6c0008000800 */
[----:B------:R-:W2:Y:S01]  /*0030*/  LDC R4, c[0x0][0x370] ;  /* 0x0000dc00ff047b82 */ /* 0x000ea20000000800 */
[----:B------:R-:W-:Y:S01]  /*0040*/  BSSY.RECONVERGENT B0, `(.L_x_2688) ;  /* 0x000002d000007945 */ /* 0x000fe20003800200 */
[----:B------:R-:W0:Y:S01]  /*0050*/  S2R R8, SR_CTAID.Z ;  /* 0x0000000000087919 */ /* 0x000e220000002700 */
[----:B------:R-:W3:Y:S01]  /*0060*/  LDCU UR5, c[0x0][0x39c] ;  /* 0x00007380ff0577ac */ /* 0x000ee20008000800 */
[----:B------:R-:W2:Y:S04]  /*0070*/  S2R R5, SR_CTAID.X ;  /* 0x0000000000057919 */ /* 0x000ea80000002500 */
[----:B------:R-:W0:Y:S01]  /*0080*/  LDC R7, c[0x0][0x374] ;  /* 0x0000dd00ff077b82 */ /* 0x000e220000000800 */
[----:B------:R-:W1:Y:S01]  /*0090*/  S2R R9, SR_TID.Y ;  /* 0x0000000000097919 */ /* 0x000e620000002200 */
[----:B------:R-:W4:Y:S06]  /*00a0*/  S2R R6, SR_TID.X ;  /* 0x0000000000067919 */ /* 0x000f2c0000002100 */
[----:B------:R-:W5:Y:S01]  /*00b0*/  LDC.64 R2, c[0x0][0x3a0] ;  /* 0x0000e800ff027b82 */ /* 0x000f620000000a00 */
[----:B0-----:R-:W-:-:S02]  /*00c0*/  IMAD R0, R7, R8, R0 ;  /* 0x0000000807007224 */ /* 0x001fc400078e0200 */
[----:B------:R-:W-:Y:S02]  /*00d0*/  IMAD.MOV.U32 R7, RZ, RZ, RZ ;  /* 0x000000ffff077224 */ /* 0x000fe400078e00ff */
[----:B--2---:R-:W-:Y:S01]  /*00e0*/  IMAD R0, R0, R4, R5 ;  /* 0x0000000400007224 */ /* 0x004fe200078e0205 */
[----:B-----5:R-:W-:Y:S01]  /*00f0*/  ISETP.NE.AND P0, PT, R3, 0x1, PT ;  /* 0x000000010300780c */ /* 0x020fe20003f05270 */
[----:B------:R-:W-:Y:S02]  /*0100*/  IMAD.MOV.U32 R3, RZ, RZ, -0x800000 ;  /* 0xff800000ff037424 */ /* 0x000fe400078e00ff */
[----:B-1----:R-:W-:-:S04]  /*0110*/  IMAD R0, R0, UR4, R9 ;  /* 0x0000000400007c24 */ /* 0x002fc8000f8e0209 */
[----:B------:R-:W-:-:S05]  /*0120*/  IMAD.SHL.U32 R11, R0, 0x2, RZ ;  /* 0x00000002000b7824 */ /* 0x000fca00078e00ff */
[----:B---3--:R-:W-:Y:S01]  /*0130*/  IADD3 R16, PT, PT, -R11, UR5, RZ ;  /* 0x000000050b107c10 */ /* 0x008fe2000fffe1ff */
[----:B------:R-:W-:-:S03]  /*0140*/  @P0 IMAD R5, R4, R8, R5 ;  /* 0x0000000804050224 */ /* 0x000fc600078e0205 */
[----:B------:R-:W-:Y:S01]  /*0150*/  ISETP.GE.AND P1, PT, R16, 0x1, PT ;  /* 0x000000011000780c */ /* 0x000fe20003f26270 */
[----:B------:R-:W-:Y:S01]  /*0160*/  IMAD R0, R5, UR4, R9 ;  /* 0x0000000405007c24 */ /* 0x000fe2000f8e0209 */
[----:B------:R-:W-:Y:S01]  /*0170*/  SHF.R.S32.HI R9, RZ, 0x1f, R2 ;  /* 0x0000001fff097819 */ /* 0x000fe20000011402 */
[-CC-:B----4-:R-:W-:Y:S01]  /*0180*/  IMAD.WIDE.U32 R4, R11, R2.reuse, R6.reuse ;  /* 0x000000020b047225 */ /* 0x190fe200078e0006 */
[-C--:B------:R-:W-:Y:S01]  /*0190*/  ISETP.GE.OR P2, PT, R6, R2.reuse, !P1 ;  /* 0x000000020600720c */ /* 0x080fe20004f46670 */
[----:B------:R-:W0:Y:S01]  /*01a0*/  LDCU.64 UR4, c[0x0][0x358] ;  /* 0x00006b00ff0477ac */ /* 0x000e220008000a00 */
[----:B------:R-:W-:Y:S01]  /*01b0*/  ISETP.GE.AND P0, PT, R16, 0x2, PT ;  /* 0x000000021000780c */ /* 0x000fe20003f06270 */
[----:B------:R-:W-:Y:S02]  /*01c0*/  IMAD.SHL.U32 R15, R0, 0x2, RZ ;  /* 0x00000002000f7824 */ /* 0x000fe400078e00ff */
[----:B------:R-:W-:Y:S01]  /*01d0*/  IMAD.MOV.U32 R0, RZ, RZ, -0x800000 ;  /* 0xff800000ff007424 */ /* 0x000fe200078e00ff */
[-C--:B------:R-:W-:Y:S01]  /*01e0*/  ISETP.GE.OR P0, PT, R6, R2.reuse, !P0 ;  /* 0x000000020600720c */ /* 0x080fe20004706670 */
[----:B------:R-:W-:-:S04]  /*01f0*/  IMAD.WIDE.U32 R12, R15, R2, R6 ;  /* 0x000000020f0c7225 */ /* 0x000fc800078e0006 */
[-C--:B------:R-:W-:Y:S02]  /*0200*/  IMAD R11, R11, R9.reuse, R5 ;  /* 0x000000090b0b7224 */ /* 0x080fe400078e0205 */
[----:B------:R-:W-:Y:S01]  /*0210*/  IMAD R8, R15, R9, R13 ;  /* 0x000000090f087224 */ /* 0x000fe200078e020d */
[----:B------:R-:W-:Y:S06]  /*0220*/  @P2 BRA `(.L_x_2689) ;  /* 0x0000000000382947 */ /* 0x000fec0003800000 */
[----:B------:R-:W1:Y:S02]  /*0230*/  LDCU.64 UR6, c[0x0][0x390] ;  /* 0x00007200ff0677ac */ /* 0x000e640008000a00 */
[----:B-1----:R-:W-:-:S04]  /*0240*/  IADD3 R14, P2, PT, R12, UR6, RZ ;  /* 0x000000060c0e7c10 */ /* 0x002fc8000ff5e0ff */
[----:B------:R-:W-:-:S05]  /*0250*/  IADD3.X R15, PT, PT, R8, UR7, RZ, P2, !PT ;  /* 0x00000007080f7c10 */ /* 0x000fca00097fe4ff */
[----:B0-----:R-:W2:Y:S01]  /*0260*/  LDG.E.U8 R14, desc[UR4][R14.64] ;  /* 0x000000040e0e7981 */ /* 0x001ea2000c1e1100 */
[----:B------:R-:W-:Y:S01]  /*0270*/  IMAD.MOV.U32 R3, RZ, RZ, -0x39e3c000 ;  /* 0xc61c4000ff037424 */ /* 0x000fe200078e00ff */
[----:B--2---:R-:W-:-:S13]  /*0280*/  ISETP.NE.AND P2, PT, R14, 0x1, PT ;  /* 0x000000010e00780c */ /* 0x004fda0003f45270 */
[----:B------:R-:W-:Y:S05]  /*0290*/  @!P2 BRA `(.L_x_2689) ;  /* 0x00000000001ca947 */ /* 0x000fea0003800000 */
[----:B------:R-:W0:Y:S02]  /*02a0*/  LDCU.64 UR6, c[0x0][0x388] ;  /* 0x00007100ff0677ac */ /* 0x000e240008000a00 */
[C---:B0-----:R-:W-:Y:S01]  /*02b0*/  LEA R14, P2, R4.reuse, UR6, 0x1 ;  /* 0x00000006040e7c11 */ /* 0x041fe2000f8408ff */
[----:B------:R-:W0:Y:S03]  /*02c0*/  LDCU UR6, c[0x0][0x398] ;  /* 0x00007300ff0677ac */ /* 0x000e260008000800 */
[----:B------:R-:W-:-:S05]  /*02d0*/  LEA.HI.X R15, R4, UR7, R11, 0x1, P2 ;  /* 0x00000007040f7c11 */ /* 0x000fca00090f0c0b */
[----:B------:R-:W2:Y:S02]  /*02e0*/  LDG.E.U16 R14, desc[UR4][R14.64] ;  /* 0x000000040e0e7981 */ /* 0x000ea4000c1e1500 */
[----:B--2---:R-:W-:-:S04]  /*02f0*/  IMAD.U32 R3, R14, 0x10000, RZ ;  /* 0x000100000e037824 */ /* 0x004fc800078e00ff */
[----:B0-----:R-:W-:-:S07]  /*0300*/  FMUL R3, R3, UR6 ;  /* 0x0000000603037c20 */ /* 0x001fce0008400000 */
.L_x_2689:
[----:B0-----:R-:W-:Y:S05]  /*0310*/  BSYNC.RECONVERGENT B0 ;  /* 0x0000000000007941 */ /* 0x001fea0003800200 */
.L_x_2688:
[----:B------:R-:W-:Y:S04]  /*0320*/  BSSY.RECONVERGENT B0, `(.L_x_2690) ;  /* 0x0000012000007945 */ /* 0x000fe80003800200 */
[----:B------:R-:W-:Y:S05]  /*0330*/  @P0 BRA `(.L_x_2691) ;  /* 0x0000000000400947 */ /* 0x000fea0003800000 */
[----:B------:R-:W0:Y:S02]  /*0340*/  LDCU.64 UR6, c[0x0][0x390] ;  /* 0x00007200ff0677ac */ /* 0x000e240008000a00 */
[----:B0-----:R-:W-:-:S04]  /*0350*/  IADD3 R12, P0, P2, R12, UR6, R2 ;  /* 0x000000060c0c7c10 */ /* 0x001fc8000fa1e002 */
[----:B------:R-:W-:Y:S01]  /*0360*/  IADD3.X R13, PT, PT, R8, UR7, RZ, P0, P2 ;  /* 0x00000007080d7c10 */ /* 0x000fe200087e44ff */
[----:B------:R-:W0:Y:S04]  /*0370*/  LDCU.64 UR6, c[0x0][0x388] ;  /* 0x00007100ff0677ac */ /* 0x000e280008000a00 */
[----:B------:R-:W2:Y:S01]  /*0380*/  LDG.E.U8 R12, desc[UR4][R12.64] ;  /* 0x000000040c0c7981 */ /* 0x000ea2000c1e1100 */
[----:B------:R-:W-:Y:S01]  /*0390*/  IADD3 R8, P2, PT, R4, R2, RZ ;  /* 0x0000000204087210 */ /* 0x000fe20007f5e0ff */
[----:B------:R-:W-:-:S04]  /*03a0*/  IMAD.MOV.U32 R0, RZ, RZ, -0x39e3c000 ;  /* 0xc61c4000ff007424 */ /* 0x000fc800078e00ff */
[----:B------:R-:W-:Y:S01]  /*03b0*/  IMAD.X R15, RZ, RZ, R11, P2 ;  /* 0x000000ffff0f7224 */ /* 0x000fe200010e060b */
[----:B0-----:R-:W-:-:S04]  /*03c0*/  LEA R14, P3, R8, UR6, 0x1 ;  /* 0x00000006080e7c11 */ /* 0x001fc8000f8608ff */
[----:B------:R-:W-:Y:S02]  /*03d0*/  LEA.HI.X R15, R8, UR7, R15, 0x1, P3 ;  /* 0x00000007080f7c11 */ /* 0x000fe400098f0c0f */
[----:B--2---:R-:W-:-:S13]  /*03e0*/  ISETP.NE.AND P0, PT, R12, 0x1, PT ;  /* 0x000000010c00780c */ /* 0x004fda0003f05270 */
[----:B------:R-:W-:Y:S05]  /*03f0*/  @!P0 BRA `(.L_x_2691) ;  /* 0x0000000000108947 */ /* 0x000fea0003800000 */
[----:B------:R-:W2:Y:S01]  /*0400*/  LDG.E.U16 R14, desc[UR4][R14.64] ;  /* 0x000000040e0e7981 */ /* 0x000ea2000c1e1500 */
[----:B------:R-:W0:Y:S01]  /*0410*/  LDCU UR6, c[0x0][0x398] ;  /* 0x00007300ff0677ac */ /* 0x000e220008000800 */
[----:B--2---:R-:W-:-:S04]  /*0420*/  IMAD.U32 R0, R14, 0x10000, RZ ;  /* 0x000100000e007824 */ /* 0x004fc800078e00ff */
[----:B0-----:R-:W-:-:S07]  /*0430*/  FMUL R0, R0, UR6 ;  /* 0x0000000600007c20 */ /* 0x001fce0008400000 */
.L_x_2691:
[----:B------:R-:W-:Y:S05]  /*0440*/  BSYNC.RECONVERGENT B0 ;  /* 0x0000000000007941 */ /* 0x000fea0003800200 */
.L_x_2690:
[----:B------:R-:W0:Y:S01]  /*0450*/  SHFL.BFLY PT, R8, R3, 0x10, 0x1f ;  /* 0x0e001f0003087f89 */ /* 0x000e2200000e0000 */
[----:B------:R-:W-:-:S03]  /*0460*/  IMAD.MOV.U32 R18, RZ, RZ, 0x3bbb989d ;  /* 0x3bbb989dff127424 */ /* 0x000fc600078e00ff */
[----:B------:R-:W1:Y:S01]  /*0470*/  SHFL.BFLY PT, R13, R0, 0x10, 0x1f ;  /* 0x0e001f00000d7f89 */ /* 0x000e6200000e0000 */
[----:B0-----:R-:W-:Y:S02]  /*0480*/  FSETP.GEU.AND P0, PT, R3, R8, PT ;  /* 0x000000080300720b */ /* 0x001fe40003f0e000 */
[----:B-1----:R-:W-:Y:S02]  /*0490*/  FSETP.GEU.AND P2, PT, R0, R13, PT ;  /* 0x0000000d0000720b */ /* 0x002fe40003f4e000 */
[----:B------:R-:W-:Y:S02]  /*04a0*/  FSEL R8, R8, R3, !P0 ;  /* 0x0000000308087208 */ /* 0x000fe40004000000 */
[----:B------:R-:W-:-:S03]  /*04b0*/  FSEL R13, R13, R0, !P2 ;  /* 0x000000000d0d7208 */ /* 0x000fc60005000000 */
[----:B------:R-:W0:Y:S04]  /*04c0*/  SHFL.BFLY PT, R15, R8, 0x8, 0x1f ;  /* 0x0d001f00080f7f89 */ /* 0x000e2800000e0000 */
        /* <DEDUP_REMOVED lines=16> */
[----:B------:R-:W-:Y:S01]  /*05d0*/  FSEL R15, R8, R17, !P2 ;  /* 0x00000011080f7208 */ /* 0x000fe20005000000 */
[----:B------:R-:W-:-:S02]  /*05e0*/  IMAD.MOV.U32 R17, RZ, RZ, 0x437c0000 ;  /* 0x437c0000ff117424 */ /* 0x000fc400078e00ff */
[----:B------:R-:W0:Y:S04]  /*05f0*/  SHFL.BFLY PT, R13, R14, 0x1, 0x1f ;  /* 0x0c201f000e0d7f89 */ /* 0x000e2800000e0000 */
[----:B------:R-:W1:Y:S01]  /*0600*/  SHFL.BFLY PT, R10, R15, 0x1, 0x1f ;  /* 0x0c201f000f0a7f89 */ /* 0x000e6200000e0000 */
[----:B0-----:R-:W-:Y:S02]  /*0610*/  FSETP.GEU.AND P0, PT, R14, R13, PT ;  /* 0x0000000d0e00720b */ /* 0x001fe40003f0e000 */
[----:B-1----:R-:W-:Y:S02]  /*0620*/  FSETP.GEU.AND P2, PT, R15, R10, PT ;  /* 0x0000000a0f00720b */ /* 0x002fe40003f4e000 */
[----:B------:R-:W-:Y:S02]  /*0630*/  FSEL R8, R13, R14, !P0 ;  /* 0x0000000e0d087208 */ /* 0x000fe40004000000 */
[----:B------:R-:W-:-:S03]  /*0640*/  FSEL R13, R10, R15, !P2 ;  /* 0x0000000f0a0d7208 */ /* 0x000fc60005000000 */
[----:B------:R-:W-:Y:S02]  /*0650*/  FADD R3, -R8, R3 ;  /* 0x0000000308037221 */ /* 0x000fe40000000100 */
[----:B------:R-:W-:Y:S02]  /*0660*/  FADD R12, -R13, R0 ;  /* 0x000000000d0c7221 */ /* 0x000fe40000000100 */
[-C--:B------:R-:W-:Y:S02]  /*0670*/  FFMA.SAT R10, R3, R18.reuse, 0.5 ;  /* 0x3f000000030a7423 */ /* 0x080fe40000002012 */
[----:B------:R-:W-:Y:S02]  /*0680*/  FFMA.SAT R14, R12, R18, 0.5 ;  /* 0x3f0000000c0e7423 */ /* 0x000fe40000002012 */
[-C--:B------:R-:W-:Y:S02]  /*0690*/  FFMA.RM R10, R10, R17.reuse, 12582913 ;  /* 0x4b4000010a0a7423 */ /* 0x080fe40000004011 */
[----:B------:R-:W-:-:S02]  /*06a0*/  FFMA.RM R14, R14, R17, 12582913 ;  /* 0x4b4000010e0e7423 */ /* 0x000fc40000004011 */
[----:B------:R-:W-:Y:S02]  /*06b0*/  FADD R0, R10, -12583039 ;  /* 0xcb40007f0a007421 */ /* 0x000fe40000000000 */
[----:B------:R-:W-:Y:S02]  /*06c0*/  FADD R15, R14, -12583039 ;  /* 0xcb40007f0e0f7421 */ /* 0x000fe40000000000 */
[C---:B------:R-:W-:Y:S02]  /*06d0*/  FFMA R0, R3.reuse, 1.4426950216293334961, -R0 ;  /* 0x3fb8aa3b03007823 */ /* 0x040fe40000000800 */
[----:B------:R-:W-:Y:S02]  /*06e0*/  FFMA R15, R12, 1.4426950216293334961, -R15 ;  /* 0x3fb8aa3b0c0f7823 */ /* 0x000fe4000000080f */
[----:B------:R-:W-:Y:S01]  /*06f0*/  FFMA R3, R3, 1.925963033500011079e-08, R0 ;  /* 0x32a5706003037823 */ /* 0x000fe20000000000 */
[----:B------:R-:W-:Y:S02]  /*0700*/  IMAD.SHL.U32 R0, R10, 0x800000, RZ ;  /* 0x008000000a007824 */ /* 0x000fe400078e00ff */
[----:B------:R-:W-:Y:S01]  /*0710*/  FFMA R15, R12, 1.925963033500011079e-08, R15 ;  /* 0x32a570600c0f7823 */ /* 0x000fe2000000000f */
[----:B------:R-:W-:-:S02]  /*0720*/  IMAD.SHL.U32 R10, R14, 0x800000, RZ ;  /* 0x008000000e0a7824 */ /* 0x000fc400078e00ff */
[----:B------:R-:W0:Y:S08]  /*0730*/  MUFU.EX2 R3, R3 ;  /* 0x0000000300037308 */ /* 0x000e300000000800 */
[----:B------:R-:W1:Y:S01]  /*0740*/  MUFU.EX2 R15, R15 ;  /* 0x0000000f000f7308 */ /* 0x000e620000000800 */
[----:B0-----:R-:W-:-:S04]  /*0750*/  FMUL R0, R0, R3 ;  /* 0x0000000300007220 */ /* 0x001fc80000400000 */
[----:B------:R-:W-:Y:S01]  /*0760*/  FADD R12, RZ, R0 ;  /* 0x00000000ff0c7221 */ /* 0x000fe20000000000 */
[----:B-1----:R-:W-:-:S04]  /*0770*/  FMUL R10, R10, R15 ;  /* 0x0000000f0a0a7220 */ /* 0x002fc80000400000 */
[----:B------:R-:W0:Y:S01]  /*0780*/  SHFL.BFLY PT, R17, R12, 0x10, 0x1f ;  /* 0x0e001f000c117f89 */ /* 0x000e2200000e0000 */
[----:B------:R-:W-:-:S05]  /*0790*/  FADD R14, RZ, R10 ;  /* 0x0000000aff0e7221 */ /* 0x000fca0000000000 */
        /* <DEDUP_REMOVED lines=18> */
[----:B------:R-:W-:Y:S01]  /*08c0*/  ISETP.GE.AND P0, PT, R6, R2, PT ;  /* 0x000000020600720c */ /* 0x000fe20003f06270 */
[----:B------:R-:W-:Y:S01]  /*08d0*/  BSSY.RECONVERGENT B0, `(.L_x_2692) ;  /* 0x0000019000007945 */ /* 0x000fe20003800200 */
[----:B--2---:R-:W-:Y:S01]  /*08e0*/  FADD R21, R12, R17 ;  /* 0x000000110c157221 */ /* 0x004fe20000000000 */
[----:B-1----:R-:W-:-:S10]  /*08f0*/  FADD R15, R14, R19 ;  /* 0x000000130e0f7221 */ /* 0x002fd40000000000 */
[----:B------:R-:W-:Y:S05]  /*0900*/  @P0 BRA `(.L_x_2693) ;  /* 0x0000000000540947 */ /* 0x000fea0003800000 */
        /* <DEDUP_REMOVED lines=13> */
[----:B0-----:R-:W-:Y:S05]  /*09e0*/  CALL.REL.NOINC `($__internal_9_$__cuda_sm3x_div_rn_noftz_f32_slowpath) ;  /* 0x0000000000947944 */ /* 0x001fea0003c00000 */
[----:B------:R-:W-:-:S07]  /*09f0*/  IMAD.MOV.U32 R3, RZ, RZ, R0 ;  /* 0x000000ffff037224 */ /* 0x000fce00078e0000 */
.L_x_2695:
[----:B------:R-:W-:Y:S05]  /*0a00*/  BSYNC.RECONVERGENT B1 ;  /* 0x0000000000017941 */ /* 0x000fea0003800200 */
.L_x_2694:
[----:B------:R-:W1:Y:S01]  /*0a10*/  LDCU.64 UR6, c[0x0][0x380] ;  /* 0x00007000ff0677ac */ /* 0x000e620008000a00 */
[----:B------:R-:W-:Y:S02]  /*0a20*/  F2FP.BF16.F32.PACK_AB R0, RZ, R3 ;  /* 0x00000003ff00723e */ /* 0x000fe400000010ff */
[----:B-1----:R-:W-:-:S04]  /*0a30*/  LEA R2, P0, R4, UR6, 0x1 ;  /* 0x0000000604027c11 */ /* 0x002fc8000f8008ff */
[----:B------:R-:W-:-:S05]  /*0a40*/  LEA.HI.X R3, R4, UR7, R11, 0x1, P0 ;  /* 0x0000000704037c11 */ /* 0x000fca00080f0c0b */
[----:B------:R1:W-:Y:S04]  /*0a50*/  STG.E.U16 desc[UR4][R2.64], R0 ;  /* 0x0000000002007986 */ /* 0x0003e8000c101504 */
.L_x_2693:
[----:B------:R-:W-:Y:S05]  /*0a60*/  BSYNC.RECONVERGENT B0 ;  /* 0x0000000000007941 */ /* 0x000fea0003800200 */
.L_x_2692:
[----:B------:R-:W2:Y:S02]  /*0a70*/  LDCU UR6, c[0x0][0x3a0] ;  /* 0x00007400ff0677ac */ /* 0x000ea40008000800 */
[----:B--2---:R-:W-:-:S04]  /*0a80*/  ISETP.GE.AND P0, PT, R6, UR6, PT ;  /* 0x0000000606007c0c */ /* 0x004fc8000bf06270 */
[----:B------:R-:W-:-:S13]  /*0a90*/  ISETP.EQ.OR P0, PT, R16, 0x1, P0 ;  /* 0x000000011000780c */ /* 0x000fda0000702670 */
[----:B------:R-:W-:Y:S05]  /*0aa0*/  @P0 EXIT ;  /* 0x000000000000094d */ /* 0x000fea0003800000 */
[----:B-1----:R-:W1:Y:S01]  /*0ab0*/  MUFU.RCP R2, R15 ;  /* 0x0000000f00027308 */ /* 0x002e620000001000 */
        /* <DEDUP_REMOVED lines=14> */
.L_x_2697:
[----:B------:R-:W-:Y:S05]  /*0ba0*/  BSYNC.RECONVERGENT B0 ;  /* 0x0000000000007941 */ /* 0x000fea0003800200 */
.L_x_2696:
[----:B------:R-:W1:Y:S01]  /*0bb0*/  LDCU UR6, c[0x0][0x3a0] ;  /* 0x00007400ff0677ac */ /* 0x000e620008000800 */
[----:B------:R-:W-:Y:S01]  /*0bc0*/  F2FP.BF16.F32.PACK_AB R0, RZ, R3 ;  /* 0x00000003ff00723e */ /* 0x000fe200000010ff */
[----:B------:R-:W2:Y:S01]  /*0bd0*/  LDCU.64 UR8, c[0x0][0x380] ;  /* 0x00007000ff0877ac */ /* 0x000ea20008000a00 */
[----:B-1----:R-:W-:-:S05]  /*0be0*/  IADD3 R4, P0, PT, R4, UR6, RZ ;  /* 0x0000000604047c10 */ /* 0x002fca000ff1e0ff */
[----:B------:R-:W-:Y:S01]  /*0bf0*/  IMAD.X R9, R9, 0x1, R11, P0 ;  /* 0x0000000109097824 */ /* 0x000fe200000e060b */
[----:B--2---:R-:W-:-:S04]  /*0c00*/  LEA R2, P0, R4, UR8, 0x1 ;  /* 0x0000000804027c11 */ /* 0x004fc8000f8008ff */
[----:B------:R-:W-:-:S05]  /*0c10*/  LEA.HI.X R3, R4, UR9, R9, 0x1, P0 ;  /* 0x0000000904037c11 */ /* 0x000fca00080f0c09 */
[----:B------:R-:W-:Y:S01]  /*0c20*/  STG.E.U16 desc[UR4][R2.64], R0 ;  /* 0x0000000002007986 */ /* 0x000fe2000c101504 */
[----:B------:R-:W-:Y:S05]  /*0c30*/  EXIT ;  /* 0x000000000000794d */ /* 0x000fea0003800000 */
        .weak           $__internal_9_$__cuda_sm3x_div_rn_noftz_f32_slowpath
        .type           $__internal_9_$__cuda_sm3x_div_rn_noftz_f32_slowpath,@function
        .size           $__internal_9_$__cuda_sm3x_div_rn_noftz_f32_slowpath,(.L_x_11255 - $__internal_9_$__cuda_sm3x_div_rn_noftz_f32_slowpath)
$__internal_9_$__cuda_sm3x_div_rn_noftz_f32_slowpath:
        /* <DEDUP_REMOVED lines=9> */
[----:B------:R-:W-:Y:S01]  /*0cd0*/  @!P0 IMAD.MOV.U32 R8, RZ, RZ, RZ ;  /* 0x000000ffff088224 */ /* 0x000fe200078e00ff */
        /* <DEDUP_REMOVED lines=22> */
[----:B------:R-:W-:Y:S02]  /*0e40*/  @!P1 FFMA R3, R3, 1.84467440737095516160e+19, RZ ;  /* 0x5f80000003039823 */ /* 0x000fe400000000ff */
[----:B------:R-:W-:-:S07]  /*0e50*/  @!P1 VIADD R8, R8, 0x40 ;  /* 0x0000004008089836 */ /* 0x000fce0000000000 */
.L_x_2699:
[----:B------:R-:W-:Y:S01]  /*0e60*/  LEA R14, R12, 0xc0800000, 0x17 ;  /* 0xc08000000c0e7811 */ /* 0x000fe200078eb8ff */
[----:B------:R-:W-:Y:S01]  /*0e70*/  VIADD R17, R17, 0xffffff81 ;  /* 0xffffff8111117836 */ /* 0x000fe20000000000 */
[----:B------:R-:W-:Y:S03]  /*0e80*/  BSSY.RECONVERGENT B3, `(.L_x_2704) ;  /* 0x0000035000037945 */ /* 0x000fe60003800200 */
[----:B------:R-:W-:Y:S02]  /*0e90*/  IMAD.IADD R14, R3, 0x1, -R14 ;  /* 0x00000001030e7824 */ /* 0x000fe400078e0a0e */
[C---:B------:R-:W-:Y:S01]  /*0ea0*/  IMAD R0, R17.reuse, -0x800000, R0 ;  /* 0xff80000011007824 */ /* 0x040fe200078e0200 */
[----:B------:R-:W-:Y:S01]  /*0eb0*/  IADD3 R17, PT, PT, R17, 0x7f, -R12 ;  /* 0x0000007f11117810 */ /* 0x000fe20007ffe80c */
[----:B------:R-:W0:Y:S01]  /*0ec0*/  MUFU.RCP R3, R14 ;  /* 0x0000000e00037308 */ /* 0x000e220000001000 */
[----:B------:R-:W-:-:S03]  /*0ed0*/  FADD.FTZ R19, -R14, -RZ ;  /* 0x800000ff0e137221 */ /* 0x000fc60000010100 */
[----:B------:R-:W-:Y:S02]  /*0ee0*/  IMAD.IADD R17, R17, 0x1, R8 ;  /* 0x0000000111117824 */ /* 0x000fe400078e0208 */
        /* <DEDUP_REMOVED lines=20> */
[CC--:B------:R-:W-:Y:S01]  /*1030*/  FFMA.RZ R8, R3.reuse, R19.reuse, R20 ;  /* 0x0000001303087223 */ /* 0x0c0fe2000000c014 */
[C---:B------:R-:W-:Y:S01]  /*1040*/  VIADD R17, R14.reuse, 0x20 ;  /* 0x000000200e117836 */ /* 0x040fe20000000000 */
[C---:B------:R-:W-:Y:S02]  /*1050*/  ISETP.NE.AND P2, PT, R14.reuse, RZ, PT ;  /* 0x000000ff0e00720c */ /* 0x040fe40003f45270 */
[----:B------:R-:W-:Y:S01]  /*1060*/  ISETP.NE.AND P1, PT, R14, RZ, PT ;  /* 0x000000ff0e00720c */ /* 0x000fe20003f25270 */
[----:B------:R-:W-:Y:S01]  /*1070*/  IMAD.MOV R14, RZ, RZ, -R14 ;  /* 0x000000ffff0e7224 */ /* 0x000fe200078e0a0e */
[----:B------:R-:W-:Y:S01]  /*1080*/  LOP3.LUT R12, R8, 0x7fffff, RZ, 0xc0, !PT ;  /* 0x007fffff080c7812 */ /* 0x000fe200078ec0ff */
[CCC-:B------:R-:W-:Y:S01]  /*1090*/  FFMA.RP R8, R3.reuse, R19.reuse, R20.reuse ;  /* 0x0000001303087223 */ /* 0x1c0fe20000008014 */
[----:B------:R-:W-:Y:S02]  /*10a0*/  FFMA.RM R3, R3, R19, R20 ;  /* 0x0000001303037223 */ /* 0x000fe40000004014 */
[----:B------:R-:W-:-:S03]  /*10b0*/  LOP3.LUT R12, R12, 0x800000, RZ, 0xfc, !PT ;  /* 0x008000000c0c7812 */ /* 0x000fc600078efcff */
        /* <DEDUP_REMOVED lines=9> */
[----:B------:R-:W-:-:S05]  /*1150*/  LOP3.LUT R8, R8, R3, RZ, 0xc0, !PT ;  /* 0x0000000308087212 */ /* 0x000fca00078ec0ff */
[----:B------:R-:W-:-:S05]  /*1160*/  IMAD.IADD R17, R17, 0x1, R8 ;  /* 0x0000000111117824 */ /* 0x000fca00078e0208 */
[----:B------:R-:W-:Y:S01]  /*1170*/  LOP3.LUT R0, R17, R0, RZ, 0xfc, !PT ;  /* 0x0000000011007212 */ /* 0x000fe200078efcff */
[----:B------:R-:W-:Y:S06]  /*1180*/  BRA `(.L_x_2707) ;  /* 0x0000000000107947 */ /* 0x000fec0003800000 */
.L_x_2706:
[----:B------:R-:W-:-:S04]  /*1190*/  LOP3.LUT R0, R0, 0x80000000, RZ, 0xc0, !PT ;  /* 0x8000000000007812 */ /* 0x000fc800078ec0ff */
[----:B------:R-:W-:Y:S01]  /*11a0*/  LOP3.LUT R0, R0, 0x7f800000, RZ, 0xfc, !PT ;  /* 0x7f80000000007812 */ /* 0x000fe200078efcff */
[----:B------:R-:W-:Y:S06]  /*11b0*/  BRA `(.L_x_2707) ;  /* 0x0000000000047947 */ /* 0x000fec0003800000 */
.L_x_2705:
[----:B------:R-:W-:-:S07]  /*11c0*/  IMAD R0, R17, 0x800000, R0 ;  /* 0x0080000011007824 */ /* 0x000fce00078e0200 */
.L_x_2707:
[----:B------:R-:W-:Y:S05]  /*11d0*/  BSYNC.RECONVERGENT B3 ;  /* 0x0000000000037941 */ /* 0x000fea0003800200 */
.L_x_2704:
[----:B------:R-:W-:Y:S05]  /*11e0*/  BRA `(.L_x_2708) ;  /* 0x0000000000207947 */ /* 0x000fea0003800000 */
.L_x_2703:
[----:B------:R-:W-:-:S04]  /*11f0*/  LOP3.LUT R0, R3, 0x80000000, R0, 0x48, !PT ;  /* 0x8000000003007812 */ /* 0x000fc800078e4800 */
[----:B------:R-:W-:Y:S01]  /*1200*/  LOP3.LUT R0, R0, 0x7f800000, RZ, 0xfc, !PT ;  /* 0x7f80000000007812 */ /* 0x000fe200078efcff */
[----:B------:R-:W-:Y:S06]  /*1210*/  BRA `(.L_x_2708) ;  /* 0x0000000000147947 */ /* 0x000fec0003800000 */
.L_x_2702:
[----:B------:R-:W-:Y:S01]  /*1220*/  LOP3.LUT R0, R3, 0x80000000, R0, 0x48, !PT ;  /* 0x8000000003007812 */ /* 0x000fe200078e4800 */
[----:B------:R-:W-:Y:S06]  /*1230*/  BRA `(.L_x_2708) ;  /* 0x00000000000c7947 */ /* 0x000fec0003800000 */
.L_x_2701:
[----:B------:R-:W0:Y:S01]  /*1240*/  MUFU.RSQ R0, -QNAN ;  /* 0xffc0000000007908 */ /* 0x000e220000001400 */
[----:B------:R-:W-:Y:S05]  /*1250*/  BRA `(.L_x_2708) ;  /* 0x0000000000047947 */ /* 0x000fea0003800000 */
.L_x_2700:
[----:B------:R-:W-:-:S07]  /*1260*/  FADD.FTZ R0, R0, R3 ;  /* 0x0000000300007221 */ /* 0x000fce0000010000 */
.L_x_2708:
[----:B------:R-:W-:Y:S05]  /*1270*/  BSYNC.RECONVERGENT B2 ;  /* 0x0000000000027941 */ /* 0x000fea0003800200 */
.L_x_2698:
[----:B------:R-:W-:-:S04]  /*1280*/  IMAD.MOV.U32 R3, RZ, RZ, 0x0 ;  /* 0x00000000ff037424 */ /* 0x000fc800078e00ff */
[----:B0-----:R-:W-:Y:S05]  /*1290*/  RET.REL.NODEC R2 `(_ZN18transformer_engine34scaled_masked_softmax_warp_forwardI13__nv_bfloat16S1_fLi5EEEvPT0_PKT_PKhT1_iii) ;  /* 0xffffffec02587950 */ /* 0x001fea0003c3ffff */
.L_x_2709:
        /* <DEDUP_REMOVED lines=14> */
.L_x_11255:


//--------------------- .text._ZN18transformer_engine34scaled_masked_softmax_warp_forwardI13__nv_bfloat16S1_fLi4EEEvPT0_PKT_PKhT1_iii --------------------------
	.section	.text._ZN18transformer_engine34scaled_masked_softmax_warp_forwardI13__nv_bfloat16S1_fLi4EEEvPT0_PKT_PKhT1_iii,"ax",@progbits
	.align	128
        .global         _ZN18transformer_engine34scaled_masked_softmax_warp_forwardI13__nv_bfloat16S1_fLi4EEEvPT0_PKT_PKhT1_iii
        .type           _ZN18transformer_engine34scaled_masked_softmax_warp_forwardI13__nv_bfloat16S1_fLi4EEEvPT0_PKT_PKhT1_iii,@function
        .size           _ZN18transformer_engine34scaled_masked_softmax_warp_forwardI13__nv_bfloat16S1_fLi4EEEvPT0_PKT_PKhT1_iii,(.L_x_11256 - _ZN18transformer_engine34scaled_masked_softmax_warp_forwardI13__nv_bfloat16S1_fLi4EEEvPT0_PKT_PKhT1_iii)
        .other          _ZN18transformer_engine34scaled_masked_softmax_warp_forwardI13__nv_bfloat16S1_fLi4EEEvPT0_PKT_PKhT1_iii,@"STO_CUDA_ENTRY STV_DEFAULT"
_ZN18transformer_engine34scaled_masked_softmax_warp_forwardI13__nv_bfloat16S1_fLi4EEEvPT0_PKT_PKhT1_iii:
.text._ZN18transformer_engine34scaled_masked_softmax_warp_forwardI13__nv_bfloat16S1_fLi4EEEvPT0_PKT_PKhT1_iii:
        /* <DEDUP_REMOVED lines=49> */
.L_x_2711:
[----:B0-----:R-:W-:Y:S05]  /*0310*/  BSYNC.RECONVERGENT B0 ;  /* 0x0000000000007941 */ /* 0x001fea0003800200 */
.L_x_2710:
        /* <DEDUP_REMOVED lines=18> */
.L_x_2713:
[----:B------:R-:W-:Y:S05]  /*0440*/  BSYNC.RECONVERGENT B0 ;  /* 0x0000000000007941 */ /* 0x000fea0003800200 */
.L_x_2712:
        /* <DEDUP_REMOVED lines=17> */
[----:B------:R-:W-:Y:S01]  /*0560*/  FSEL R12, R12, R15, !P0 ;  /* 0x0000000f0c0c7208 */ /* 0x000fe20004000000 */
[----:B------:R-:W-:Y:S01]  /*0570*/  IMAD.MOV.U32 R15, RZ, RZ, 0x3bbb989d ;  /* 0x3bbb989dff0f7424 */ /* 0x000fe200078e00ff */
[----:B------:R-:W-:-:S03]  /*0580*/  FSEL R17, R17, R10, !P2 ;  /* 0x0000000a11117208 */ /* 0x000fc60005000000 */
        /* <DEDUP_REMOVED lines=44> */
[----:B01----:R-:W-:-:S10]  /*0850*/  FADD R15, R15, R14 ;  /* 0x0000000e0f0f7221 */ /* 0x003fd40000000000 */
        /* <DEDUP_REMOVED lines=14> */
[----:B------:R-:W-:Y:S05]  /*0940*/  CALL.REL.NOINC `($__internal_10_$__cuda_sm3x_div_rn_noftz_f32_slowpath) ;  /* 0x0000000000947944 */ /* 0x000fea0003c00000 */
[----:B------:R-:W-:-:S07]  /*0950*/  IMAD.MOV.U32 R3, RZ, RZ, R0 ;  /* 0x000000ffff037224 */ /* 0x000fce00078e0000 */
.L_x_2717:
[----:B------:R-:W-:Y:S05]  /*0960*/  BSYNC.RECONVERGENT B1 ;  /* 0x0000000000017941 */ /* 0x000fea0003800200 */
.L_x_2716:
[----:B------:R-:W0:Y:S01]  /*0970*/  LDCU.64 UR6, c[0x0][0x380] ;  /* 0x00007000ff0677ac */ /* 0x000e220008000a00 */
[----:B------:R-:W-:Y:S02]  /*0980*/  F2FP.BF16.F32.PACK_AB R0, RZ, R3 ;  /* 0x00000003ff00723e */ /* 0x000fe400000010ff */
[----:B0-----:R-:W-:-:S04]  /*0990*/  LEA R2, P0, R4, UR6, 0x1 ;  /* 0x0000000604027c11 */ /* 0x001fc8000f8008ff */
[----:B------:R-:W-:-:S05]  /*09a0*/  LEA.HI.X R3, R4, UR7, R11, 0x1, P0 ;  /* 0x0000000704037c11 */ /* 0x000fca00080f0c0b */
[----:B------:R0:W-:Y:S04]  /*09b0*/  STG.E.U16 desc[UR4][R2.64], R0 ;  /* 0x0000000002007986 */ /* 0x0001e8000c101504 */
.L_x_2715:
[----:B------:R-:W-:Y:S05]  /*09c0*/  BSYNC.RECONVERGENT B0 ;  /* 0x0000000000007941 */ /* 0x000fea0003800200 */
.L_x_2714:
[----:B------:R-:W1:Y:S02]  /*09d0*/  LDCU UR6, c[0x0][0x3a0] ;  /* 0x00007400ff0677ac */ /* 0x000e640008000800 */
[----:B-1----:R-:W-:-:S04]  /*09e0*/  ISETP.GE.AND P0, PT, R6, UR6, PT ;  /* 0x0000000606007c0c */ /* 0x002fc8000bf06270 */
[----:B------:R-:W-:-:S13]  /*09f0*/  ISETP.EQ.OR P0, PT, R16, 0x1, P0 ;  /* 0x000000011000780c */ /* 0x000fda0000702670 */
[----:B------:R-:W-:Y:S05]  /*0a00*/  @P0 EXIT ;  /* 0x000000000000094d */ /* 0x000fea0003800000 */
[----:B0-----:R-:W0:Y:S01]  /*0a10*/  MUFU.RCP R2, R15 ;  /* 0x0000000f00027308 */ /* 0x001e220000001000 */
        /* <DEDUP_REMOVED lines=13> */
[----:B------:R-:W-:-:S07]  /*0af0*/  MOV R3, R0 ;  /* 0x0000000000037202 */ /* 0x000fce0000000f00 */
.L_x_2719:
[----:B------:R-:W-:Y:S05]  /*0b00*/  BSYNC.RECONVERGENT B0 ;  /* 0x0000000000007941 */ /* 0x000fea0003800200 */
.L_x_2718:
[----:B------:R-:W0:Y:S01]  /*0b10*/  LDCU UR6, c[0x0][0x3a0] ;  /* 0x00007400ff0677ac */ /* 0x000e220008000800 */
[----:B------:R-:W-:Y:S01]  /*0b20*/  F2FP.BF16.F32.PACK_AB R0, RZ, R3 ;  /* 0x00000003ff00723e */ /* 0x000fe200000010ff */
[----:B------:R-:W1:Y:S01]  /*0b30*/  LDCU.64 UR8, c[0x0][0x380] ;  /* 0x00007000ff0877ac */ /* 0x000e620008000a00 */
[----:B0-----:R-:W-:-:S05]  /*0b40*/  IADD3 R4, P0, PT, R4, UR6, RZ ;  /* 0x0000000604047c10 */ /* 0x001fca000ff1e0ff */
[----:B------:R-:W-:Y:S01]  /*0b50*/  IMAD.X R9, R9, 0x1, R11, P0 ;  /* 0x0000000109097824 */ /* 0x000fe200000e060b */
[----:B-1----:R-:W-:-:S04]  /*0b60*/  LEA R2, P0, R4, UR8, 0x1 ;  /* 0x0000000804027c11 */ /* 0x002fc8000f8008ff */
[----:B------:R-:W-:-:S05]  /*0b70*/  LEA.HI.X R3, R4, UR9, R9, 0x1, P0 ;  /* 0x0000000904037c11 */ /* 0x000fca00080f0c09 */
[----:B------:R-:W-:Y:S01]  /*0b80*/  STG.E.U16 desc[UR4][R2.64], R0 ;  /* 0x0000000002007986 */ /* 0x000fe2000c101504 */
[----:B------:R-:W-:Y:S05]  /*0b90*/  EXIT ;  /* 0x000000000000794d */ /* 0x000fea0003800000 */
        .weak           $__internal_10_$__cuda_sm3x_div_rn_noftz_f32_slowpath
        .type           $__internal_10_$__cuda_sm3x_div_rn_noftz_f32_slowpath,@function
        .size           $__internal_10_$__cuda_sm3x_div_rn_noftz_f32_slowpath,(.L_x_11256 - $__internal_10_$__cuda_sm3x_div_rn_noftz_f32_slowpath)
$__internal_10_$__cuda_sm3x_div_rn_noftz_f32_slowpath:
        /* <DEDUP_REMOVED lines=34> */
.L_x_2721:
        /* <DEDUP_REMOVED lines=51> */
.L_x_2728:
[----:B------:R-:W-:-:S04]  /*10f0*/  LOP3.LUT R0, R0, 0x80000000, RZ, 0xc0, !PT ;  /* 0x8000000000007812 */ /* 0x000fc800078ec0ff */
[----:B------:R-:W-:Y:S01]  /*1100*/  LOP3.LUT R0, R0, 0x7f800000, RZ, 0xfc, !PT ;  /* 0x7f80000000007812 */ /* 0x000fe200078efcff */
[----:B------:R-:W-:Y:S06]  /*1110*/  BRA `(.L_x_2729) ;  /* 0x0000000000047947 */ /* 0x000fec0003800000 */
.L_x_2727:
[----:B------:R-:W-:-:S07]  /*1120*/  IMAD R0, R17, 0x800000, R0 ;  /* 0x0080000011007824 */ /* 0x000fce00078e0200 */
.L_x_2729:
[----:B------:R-:W-:Y:S05]  /*1130*/  BSYNC.RECONVERGENT B3 ;  /* 0x0000000000037941 */ /* 0x000fea0003800200 */
.L_x_2726:
[----:B------:R-:W-:Y:S05]  /*1140*/  BRA `(.L_x_2730) ;  /* 0x0000000000207947 */ /* 0x000fea0003800000 */
.L_x_2725:
[----:B------:R-:W-:-:S04]  /*1150*/  LOP3.LUT R0, R3, 0x80000000, R0, 0x48, !PT ;  /* 0x8000000003007812 */ /* 0x000fc800078e4800 */
[----:B------:R-:W-:Y:S01]  /*1160*/  LOP3.LUT R0, R0, 0x7f800000, RZ, 0xfc, !PT ;  /* 0x7f80000000007812 */ /* 0x000fe200078efcff */
[----:B------:R-:W-:Y:S06]  /*1170*/  BRA `(.L_x_2730) ;  /* 0x0000000000147947 */ /* 0x000fec0003800000 */
.L_x_2724:
[----:B------:R-:W-:Y:S01]  /*1180*/  LOP3.LUT R0, R3, 0x80000000, R0, 0x48, !PT ;  /* 0x8000000003007812 */ /* 0x000fe200078e4800 */
[----:B------:R-:W-:Y:S06]  /*1190*/  BRA `(.L_x_2730) ;  /* 0x00000000000c7947 */ /* 0x000fec0003800000 */
.L_x_2723:
[----:B------:R-:W0:Y:S01]  /*11a0*/  MUFU.RSQ R0, -QNAN ;  /* 0xffc0000000007908 */ /* 0x000e220000001400 */
[----:B------:R-:W-:Y:S05]  /*11b0*/  BRA `(.L_x_2730) ;  /* 0x0000000000047947 */ /* 0x000fea0003800000 */
.L_x_2722:
[----:B------:R-:W-:-:S07]  /*11c0*/  FADD.FTZ R0, R0, R3 ;  /* 0x0000000300007221 */ /* 0x000fce0000010000 */
.L_x_2730:
[----:B------:R-:W-:Y:S05]  /*11d0*/  BSYNC.RECONVERGENT B2 ;  /* 0x0000000000027941 */ /* 0x000fea0003800200 */
.L_x_2720:
[----:B------:R-:W-:-:S04]  /*11e0*/  IMAD.MOV.U32 R3, RZ, RZ, 0x0 ;  /* 0x00000000ff037424 */ /* 0x000fc800078e00ff */
[----:B0-----:R-:W-:Y:S05]  /*11f0*/  RET.REL.NODEC R2 `(_ZN18transformer_engine34scaled_masked_softmax_warp_forwardI13__nv_bfloat16S1_fLi4EEEvPT0_PKT_PKhT1_iii) ;  /* 0xffffffec02807950 */ /* 0x001fea0003c3ffff */
.L_x_2731:
        /* <DEDUP_REMOVED lines=16> */
.L_x_11256:


//--------------------- .text._ZN18transformer_engine34scaled_masked_softmax_warp_forwardI13__nv_bfloat16S1_fLi3EEEvPT0_PKT_PKhT1_iii --------------------------
	.section	.text._ZN18transformer_engine34scaled_masked_softmax_warp_forwardI13__nv_bfloat16S1_fLi3EEEvPT0_PKT_PKhT1_iii,"ax",@progbits
	.align	128
        .global         _ZN18transformer_engine34scaled_masked_softmax_warp_forwardI13__nv_bfloat16S1_fLi3EEEvPT0_PKT_PKhT1_iii
        .type           _ZN18transformer_engine34scaled_masked_softmax_warp_forwardI13__nv_bfloat16S1_fLi3EEEvPT0_PKT_PKhT1_iii,@function
        .size           _ZN18transformer_engine34scaled_masked_softmax_warp_forwardI13__nv_bfloat16S1_fLi3EEEvPT0_PKT_PKhT1_iii,(.L_x_11257 - _ZN18transformer_engine34scaled_masked_softmax_warp_forwardI13__nv_bfloat16S1_fLi3EEEvPT0_PKT_PKhT1_iii)
        .other          _ZN18transformer_engine34scaled_masked_softmax_warp_forwardI13__nv_bfloat16S1_fLi3EEEvPT0_PKT_PKhT1_iii,@"STO_CUDA_ENTRY STV_DEFAULT"
_ZN18transformer_engine34scaled_masked_softmax_warp_forwardI13__nv_bfloat16S1_fLi3EEEvPT0_PKT_PKhT1_iii:
.text._ZN18transformer_engine34scaled_masked_softmax_warp_forwardI13__nv_bfloat16S1_fLi3EEEvPT0_PKT_PKhT1_iii:
        /* <DEDUP_REMOVED lines=49> */
.L_x_2733:
[----:B0-----:R-:W-:Y:S05]  /*0310*/  BSYNC.RECONVERGENT B0 ;  /* 0x0000000000007941 */ /* 0x001fea0003800200 */
.L_x_2732:
        /* <DEDUP_REMOVED lines=18> */
.L_x_2735:
[----:B------:R-:W-:Y:S05]  /*0440*/  BSYNC.RECONVERGENT B0 ;  /* 0x0000000000007941 */ /* 0x000fea0003800200 */
.L_x_2734:
        /* <DEDUP_REMOVED lines=19> */
[----:B------:R-:W-:-:S02]  /*0580*/  HFMA2 R17, -RZ, RZ, 3.7421875, 0 ;  /* 0x437c0000ff117431 */ /* 0x000fc400000001ff */
        /* <DEDUP_REMOVED lines=49> */
[----:B0-----:R-:W-:Y:S05]  /*08a0*/  CALL.REL.NOINC `($__internal_11_$__cuda_sm3x_div_rn_noftz_f32_slowpath) ;  /* 0x0000000000947944 */ /* 0x001fea0003c00000 */
[----:B------:R-:W-:-:S07]  /*08b0*/  IMAD.MOV.U32 R3, RZ, RZ, R0 ;  /* 0x000000ffff037224 */ /* 0x000fce00078e0000 */
.L_x_2739:
[----:B------:R-:W-:Y:S05]  /*08c0*/  BSYNC.RECONVERGENT B1 ;  /* 0x0000000000017941 */ /* 0x000fea0003800200 */
.L_x_2738:
[----:B------:R-:W1:Y:S01]  /*08d0*/  LDCU.64 UR6, c[0x0][0x380] ;  /* 0x00007000ff0677ac */ /* 0x000e620008000a00 */
[----:B------:R-:W-:Y:S02]  /*08e0*/  F2FP.BF16.F32.PACK_AB R0, RZ, R3 ;  /* 0x00000003ff00723e */ /* 0x000fe400000010ff */
[----:B-1----:R-:W-:-:S04]  /*08f0*/  LEA R2, P0, R4, UR6, 0x1 ;  /* 0x0000000604027c11 */ /* 0x002fc8000f8008ff */
[----:B------:R-:W-:-:S05]  /*0900*/  LEA.HI.X R3, R4, UR7, R11, 0x1, P0 ;  /* 0x0000000704037c11 */ /* 0x000fca00080f0c0b */
[----:B------:R1:W-:Y:S04]  /*0910*/  STG.E.U16 desc[UR4][R2.64], R0 ;  /* 0x0000000002007986 */ /* 0x0003e8000c101504 */
.L_x_2737:
[----:B------:R-:W-:Y:S05]  /*0920*/  BSYNC.RECONVERGENT B0 ;  /* 0x0000000000007941 */ /* 0x000fea0003800200 */
.L_x_2736:
        /* <DEDUP_REMOVED lines=19> */
.L_x_2741:
[----:B------:R-:W-:Y:S05]  /*0a60*/  BSYNC.RECONVERGENT B0 ;  /* 0x0000000000007941 */ /* 0x000fea0003800200 */
.L_x_2740:
        /* <DEDUP_REMOVED lines=9> */
        .weak           $__internal_11_$__cuda_sm3x_div_rn_noftz_f32_slowpath
        .type           $__internal_11_$__cuda_sm3x_div_rn_noftz_f32_slowpath,@function
        .size           $__internal_11_$__cuda_sm3x_div_rn_noftz_f32_slowpath,(.L_x_11257 - $__internal_11_$__cuda_sm3x_div_rn_noftz_f32_slowpath)
$__internal_11_$__cuda_sm3x_div_rn_noftz_f32_slowpath:
[----:B------:R-:W-:Y:S01]  /*0b00*/  SHF.R.U32.HI R12, RZ, 0x17, R3 ;  /* 0x00000017ff0c7819 */ /* 0x000fe20000011603 */
[----:B------:R-:W-:Y:S01]  /*0b10*/  BSSY.RECONVERGENT B2, `(.L_x_2742) ;  /* 0x0000062000027945 */ /* 0x000fe20003800200 */
[----:B------:R-:W-:Y:S02]  /*0b20*/  SHF.R.U32.HI R8, RZ, 0x17, R0 ;  /* 0x00000017ff087819 */ /* 0x000fe40000011600 */
[----:B------:R-:W-:Y:S02]  /*0b30*/  LOP3.LUT R12, R12, 0xff, RZ, 0xc0, !PT ;  /* 0x000000ff0c0c7812 */ /* 0x000fe400078ec0ff */
[----:B------:R-:W-:-:S03]  /*0b40*/  LOP3.LUT R17, R8, 0xff, RZ, 0xc0, !PT ;  /* 0x000000ff08117812 */ /* 0x000fc600078ec0ff */
[----:B------:R-:W-:Y:S01]  /*0b50*/  VIADD R18, R12, 0xffffffff ;  /* 0xffffffff0c127836 */ /* 0x000fe20000000000 */
[----:B------:R-:W-:-:S04]  /*0b60*/  IADD3 R14, PT, PT, R17, -0x1, RZ ;  /* 0xffffffff110e7810 */ /* 0x000fc80007ffe0ff */
        /* <DEDUP_REMOVED lines=27> */
.L_x_2743:
        /* <DEDUP_REMOVED lines=51> */
.L_x_2750:
[----:B------:R-:W-:-:S04]  /*1050*/  LOP3.LUT R0, R0, 0x80000000, RZ, 0xc0, !PT ;  /* 0x8000000000007812 */ /* 0x000fc800078ec0ff */
[----:B------:R-:W-:Y:S01]  /*1060*/  LOP3.LUT R0, R0, 0x7f800000, RZ, 0xfc, !PT ;  /* 0x7f80000000007812 */ /* 0x000fe200078efcff */
[----:B------:R-:W-:Y:S06]  /*1070*/  BRA `(.L_x_2751) ;  /* 0x0000000000047947 */ /* 0x000fec0003800000 */
.L_x_2749:
[----:B------:R-:W-:-:S07]  /*1080*/  IMAD R0, R17, 0x800000, R0 ;  /* 0x0080000011007824 */ /* 0x000fce00078e0200 */
.L_x_2751:
[----:B------:R-:W-:Y:S05]  /*1090*/  BSYNC.RECONVERGENT B3 ;  /* 0x0000000000037941 */ /* 0x000fea0003800200 */
.L_x_2748:
[----:B------:R-:W-:Y:S05]  /*10a0*/  BRA `(.L_x_2752) ;  /* 0x0000000000207947 */ /* 0x000fea0003800000 */
.L_x_2747:
[----:B------:R-:W-:-:S04]  /*10b0*/  LOP3.LUT R0, R3, 0x80000000, R0, 0x48, !PT ;  /* 0x8000000003007812 */ /* 0x000fc800078e4800 */
[----:B------:R-:W-:Y:S01]  /*10c0*/  LOP3.LUT R0, R0, 0x7f800000, RZ, 0xfc, !PT ;  /* 0x7f80000000007812 */ /* 0x000fe200078efcff */
[----:B------:R-:W-:Y:S06]  /*10d0*/  BRA `(.L_x_2752) ;  /* 0x0000000000147947 */ /* 0x000fec0003800000 */
.L_x_2746:
[----:B------:R-:W-:Y:S01]  /*10e0*/  LOP3.LUT R0, R3, 0x80000000, R0, 0x48, !PT ;  /* 0x8000000003007812 */ /* 0x000fe200078e4800 */
[----:B------:R-:W-:Y:S06]  /*10f0*/  BRA `(.L_x_2752) ;  /* 0x00000000000c7947 */ /* 0x000fec0003800000 */
.L_x_2745:
[----:B------:R-:W0:Y:S01]  /*1100*/  MUFU.RSQ R0, -QNAN ;  /* 0xffc0000000007908 */ /* 0x000e220000001400 */
[----:B------:R-:W-:Y:S05]  /*1110*/  BRA `(.L_x_2752) ;  /* 0x0000000000047947 */ /* 0x000fea0003800000 */
.L_x_2744:
[----:B------:R-:W-:-:S07]  /*1120*/  FADD.FTZ R0, R0, R3 ;  /* 0x0000000300007221 */ /* 0x000fce0000010000 */
.L_x_2752:
[----:B------:R-:W-:Y:S05]  /*1130*/  BSYNC.RECONVERGENT B2 ;  /* 0x0000000000027941 */ /* 0x000fea0003800200 */
.L_x_2742:
[----:B------:R-:W-:-:S04]  /*1140*/  IMAD.MOV.U32 R3, RZ, RZ, 0x0 ;  /* 0x00000000ff037424 */ /* 0x000fc800078e00ff */
[----:B0-----:R-:W-:Y:S05]  /*1150*/  RET.REL.NODEC R2 `(_ZN18transformer_engine34scaled_masked_softmax_warp_forwardI13__nv_bfloat16S1_fLi3EEEvPT0_PKT_PKhT1_iii) ;  /* 0xffffffec02a87950 */ /* 0x001fea0003c3ffff */
.L_x_2753:
        /* <DEDUP_REMOVED lines=10> */
.L_x_11257:


//--------------------- .text._ZN18transformer_engine34scaled_masked_softmax_warp_forwardI13__nv_bfloat16S1_fLi2EEEvPT0_PKT_PKhT1_iii --------------------------
	.section	.text._ZN18transformer_engine34scaled_masked_softmax_warp_forwardI13__nv_bfloat16S1_fLi2EEEvPT0_PKT_PKhT1_iii,"ax",@progbits
	.align	128
        .global         _ZN18transformer_engine34scaled_masked_softmax_warp_forwardI13__nv_bfloat16S1_fLi2EEEvPT0_PKT_PKhT1_iii
        .type           _ZN18transformer_engine34scaled_masked_softmax_warp_forwardI13__nv_bfloat16S1_fLi2EEEvPT0_PKT_PKhT1_iii,@function
        .size           _ZN18transformer_engine34scaled_masked_softmax_warp_forwardI13__nv_bfloat16S1_fLi2EEEvPT0_PKT_PKhT1_iii,(.L_x_11258 - _ZN18transformer_engine34scaled_masked_softmax_warp_forwardI13__nv_bfloat16S1_fLi2EEEvPT0_PKT_PKhT1_iii)
        .other          _ZN18transformer_engine34scaled_masked_softmax_warp_forwardI13__nv_bfloat16S1_fLi2EEEvPT0_PKT_PKhT1_iii,@"STO_CUDA_ENTRY STV_DEFAULT"
_ZN18transformer_engine34scaled_masked_softmax_warp_forwardI13__nv_bfloat16S1_fLi2EEEvPT0_PKT_PKhT1_iii:
.text._ZN18transformer_engine34scaled_masked_softmax_warp_forwardI13__nv_bfloat16S1_fLi2EEEvPT0_PKT_PKhT1_iii:
        /* <DEDUP_REMOVED lines=15> */
[----:B-----5:R-:W-:-:S03]  /*00f0*/  ISETP.NE.AND P0, PT, R3, 0x1, PT ;  /* 0x000000010300780c */ /* 0x020fc60003f05270 */
[----:B-1----:R-:W-:-:S04]  /*0100*/  IMAD R0, R0, UR4, R9 ;  /* 0x0000000400007c24 */ /* 0x002fc8000f8e0209 */
[----:B------:R-:W-:-:S05]  /*0110*/  IMAD.SHL.U32 R11, R0, 0x2, RZ ;  /* 0x00000002000b7824 */ /* 0x000fca00078e00ff */
[----:B---3--:R-:W-:Y:S01]  /*0120*/  IADD3 R16, PT, PT, -R11, UR5, RZ ;  /* 0x000000050b107c10 */ /* 0x008fe2000fffe1ff */
[----:B------:R-:W-:-:S03]  /*0130*/  @P0 IMAD R5, R4, R8, R5 ;  /* 0x0000000804050224 */ /* 0x000fc600078e0205 */
[C---:B------:R-:W-:Y:S01]  /*0140*/  ISETP.GE.AND P1, PT, R16.reuse, 0x1, PT ;  /* 0x000000011000780c */ /* 0x040fe20003f26270 */
[----:B------:R-:W-:Y:S01]  /*0150*/  IMAD.MOV.U32 R8, RZ, RZ, -0x800000 ;  /* 0xff800000ff087424 */ /* 0x000fe200078e00ff */
[----:B------:R-:W-:Y:S01]  /*0160*/  ISETP.GE.AND P0, PT, R16, 0x2, PT ;  /* 0x000000021000780c */ /* 0x000fe20003f06270 */
[----:B------:R-:W-:Y:S01]  /*0170*/  IMAD R0, R5, UR4, R9 ;  /* 0x0000000405007c24 */ /* 0x000fe2000f8e0209 */
[CC--:B----4-:R-:W-:Y:S01]  /*0180*/  ISETP.GE.OR P2, PT, R6.reuse, R2.reuse, !P1 ;  /* 0x000000020600720c */ /* 0x0d0fe20004f46670 */
[-C--:B------:R-:W-:Y:S01]  /*0190*/  IMAD.WIDE.U32 R4, R11, R2.reuse, R6 ;  /* 0x000000020b047225 */ /* 0x080fe200078e0006 */
[----:B------:R-:W-:Y:S01]  /*01a0*/  SHF.R.S32.HI R9, RZ, 0x1f, R2 ;  /* 0x0000001fff097819 */ /* 0x000fe20000011402 */
[----:B------:R-:W0:Y:S01]  /*01b0*/  LDCU.64 UR4, c[0x0][0x358] ;  /* 0x00006b00ff0477ac */ /* 0x000e220008000a00 */
[----:B------:R-:W-:Y:S01]  /*01c0*/  ISETP.GE.OR P0, PT, R6, R2, !P0 ;  /* 0x000000020600720c */ /* 0x000fe20004706670 */
[----:B------:R-:W-:Y:S02]  /*01d0*/  IMAD.SHL.U32 R3, R0, 0x2, RZ ;  /* 0x0000000200037824 */ /* 0x000fe400078e00ff */
[----:B------:R-:W-:-:S02]  /*01e0*/  IMAD.MOV.U32 R0, RZ, RZ, -0x800000 ;  /* 0xff800000ff007424 */ /* 0x000fc400078e00ff */
        /* <DEDUP_REMOVED lines=18> */
.L_x_2755:
[----:B0-----:R-:W-:Y:S05]  /*0310*/  BSYNC.RECONVERGENT B0 ;  /* 0x0000000000007941 */ /* 0x001fea0003800200 */
.L_x_2754:
        /* <DEDUP_REMOVED lines=8> */
[----:B------:R-:W-:-:S04]  /*03a0*/  HFMA2 R0, -RZ, RZ, -6.109375, 2 ;  /* 0xc61c4000ff007431 */ /* 0x000fc800000001ff */
        /* <DEDUP_REMOVED lines=9> */
.L_x_2757:
[----:B------:R-:W-:Y:S05]  /*0440*/  BSYNC.RECONVERGENT B0 ;  /* 0x0000000000007941 */ /* 0x000fea0003800200 */
.L_x_2756:
[----:B------:R-:W0:Y:S01]  /*0450*/  SHFL.BFLY PT, R3, R8, 0x2, 0x1c1f ;  /* 0x0c5c1f0008037f89 */ /* 0x000e2200000e0000 */
[----:B------:R-:W-:Y:S02]  /*0460*/  IMAD.MOV.U32 R15, RZ, RZ, 0x3bbb989d ;  /* 0x3bbb989dff0f7424 */ /* 0x000fe400078e00ff */
[----:B------:R-:W-:Y:S01]  /*0470*/  IMAD.MOV.U32 R17, RZ, RZ, 0x437c0000 ;  /* 0x437c0000ff117424 */ /* 0x000fe200078e00ff */
        /* <DEDUP_REMOVED lines=17> */
[C---:B------:R-:W-:Y:S01]  /*0590*/  FADD R15, R14.reuse, -12583039 ;  /* 0xcb40007f0e0f7421 */ /* 0x040fe20000000000 */
[----:B------:R-:W-:Y:S02]  /*05a0*/  IMAD.SHL.U32 R14, R14, 0x800000, RZ ;  /* 0x008000000e0e7824 */ /* 0x000fe400078e00ff */
[----:B------:R-:W-:Y:S01]  /*05b0*/  FADD R17, R10, -12583039 ;  /* 0xcb40007f0a117421 */ /* 0x000fe20000000000 */
[----:B------:R-:W-:-:S03]  /*05c0*/  FFMA R15, R8, 1.4426950216293334961, -R15 ;  /* 0x3fb8aa3b080f7823 */ /* 0x000fc6000000080f */
[----:B------:R-:W-:Y:S01]  /*05d0*/  FFMA R17, R0, 1.4426950216293334961, -R17 ;  /* 0x3fb8aa3b00117823 */ /* 0x000fe20000000811 */
[----:B------:R-:W-:Y:S01]  /*05e0*/  FFMA R15, R8, 1.925963033500011079e-08, R15 ;  /* 0x32a57060080f7823 */ /* 0x000fe2000000000f */
[----:B------:R-:W-:Y:S02]  /*05f0*/  IMAD.SHL.U32 R8, R10, 0x800000, RZ ;  /* 0x008000000a087824 */ /* 0x000fe400078e00ff */
[----:B------:R-:W-:-:S03]  /*0600*/  FFMA R17, R0, 1.925963033500011079e-08, R17 ;  /* 0x32a5706000117823 */ /* 0x000fc60000000011 */
        /* <DEDUP_REMOVED lines=15> */
[----:B0-2---:R-:W-:Y:S01]  /*0700*/  FADD R19, R19, R12 ;  /* 0x0000000c13137221 */ /* 0x005fe20000000000 */
[----:B-1----:R-:W-:-:S10]  /*0710*/  FADD R15, R21, R14 ;  /* 0x0000000e150f7221 */ /* 0x002fd40000000000 */
        /* <DEDUP_REMOVED lines=14> */
[----:B------:R-:W-:Y:S05]  /*0800*/  CALL.REL.NOINC `($__internal_12_$__cuda_sm3x_div_rn_noftz_f32_slowpath) ;  /* 0x0000000000947944 */ /* 0x000fea0003c00000 */
[----:B------:R-:W-:-:S07]  /*0810*/  MOV R3, R0 ;  /* 0x0000000000037202 */ /* 0x000fce0000000f00 */
.L_x_2761:
[----:B------:R-:W-:Y:S05]  /*0820*/  BSYNC.RECONVERGENT B1 ;  /* 0x0000000000017941 */ /* 0x000fea0003800200 */
.L_x_2760:
[----:B------:R-:W0:Y:S01]  /*0830*/  LDCU.64 UR6, c[0x0][0x380] ;  /* 0x00007000ff0677ac */ /* 0x000e220008000a00 */
[----:B------:R-:W-:Y:S02]  /*0840*/  F2FP.BF16.F32.PACK_AB R0, RZ, R3 ;  /* 0x00000003ff00723e */ /* 0x000fe400000010ff */
[----:B0-----:R-:W-:-:S04]  /*0850*/  LEA R2, P0, R4, UR6, 0x1 ;  /* 0x0000000604027c11 */ /* 0x001fc8000f8008ff */
[----:B------:R-:W-:-:S05]  /*0860*/  LEA.HI.X R3, R4, UR7, R11, 0x1, P0 ;  /* 0x0000000704037c11 */ /* 0x000fca00080f0c0b */
[----:B------:R0:W-:Y:S04]  /*0870*/  STG.E.U16 desc[UR4][R2.64], R0 ;  /* 0x0000000002007986 */ /* 0x0001e8000c101504 */
.L_x_2759:
[----:B------:R-:W-:Y:S05]  /*0880*/  BSYNC.RECONVERGENT B0 ;  /* 0x0000000000007941 */ /* 0x000fea0003800200 */
.L_x_2758:
        /* <DEDUP_REMOVED lines=18> */
[----:B------:R-:W-:-:S07]  /*09b0*/  IMAD.MOV.U32 R3, RZ, RZ, R0 ;  /* 0x000000ffff037224 */ /* 0x000fce00078e0000 */
.L_x_2763:
[----:B------:R-:W-:Y:S05]  /*09c0*/  BSYNC.RECONVERGENT B0 ;  /* 0x0000000000007941 */ /* 0x000fea0003800200 */
.L_x_2762:
        /* <DEDUP_REMOVED lines=9> */
        .weak           $__internal_12_$__cuda_sm3x_div_rn_noftz_f32_slowpath
        .type           $__internal_12_$__cuda_sm3x_div_rn_noftz_f32_slowpath,@function
        .size           $__internal_12_$__cuda_sm3x_div_rn_noftz_f32_slowpath,(.L_x_11258 - $__internal_12_$__cuda_sm3x_div_rn_noftz_f32_slowpath)
$__internal_12_$__cuda_sm3x_div_rn_noftz_f32_slowpath:
        /* <DEDUP_REMOVED lines=32> */
[----:B------:R-:W-:Y:S01]  /*0c60*/  @!P1 FFMA R3, R3, 1.84467440737095516160e+19, RZ ;  /* 0x5f80000003039823 */ /* 0x000fe200000000ff */
[----:B------:R-:W-:-:S07]  /*0c70*/  @!P1 VIADD R10, R10, 0x40 ;  /* 0x000000400a0a9836 */ /* 0x000fce0000000000 */
.L_x_2765:
        /* <DEDUP_REMOVED lines=51> */
.L_x_2772:
[----:B------:R-:W-:-:S04]  /*0fb0*/  LOP3.LUT R0, R0, 0x80000000, RZ, 0xc0, !PT ;  /* 0x8000000000007812 */ /* 0x000fc800078ec0ff */
[----:B------:R-:W-:Y:S01]  /*0fc0*/  LOP3.LUT R0, R0, 0x7f800000, RZ, 0xfc, !PT ;  /* 0x7f80000000007812 */ /* 0x000fe200078efcff */
[----:B------:R-:W-:Y:S06]  /*0fd0*/  BRA `(.L_x_2773) ;  /* 0x0000000000047947 */ /* 0x000fec0003800000 */
.L_x_2771:
[----:B------:R-:W-:-:S07]  /*0fe0*/  IMAD R0, R17, 0x800000, R0 ;  /* 0x0080000011007824 */ /* 0x000fce00078e0200 */
.L_x_2773:
[----:B------:R-:W-:Y:S05]  /*0ff0*/  BSYNC.RECONVERGENT B3 ;  /* 0x0000000000037941 */ /* 0x000fea0003800200 */
.L_x_2770:
[----:B------:R-:W-:Y:S05]  /*1000*/  BRA `(.L_x_2774) ;  /* 0x0000000000207947 */ /* 0x000fea0003800000 */
.L_x_2769:
[----:B------:R-:W-:-:S04]  /*1010*/  LOP3.LUT R0, R3, 0x80000000, R0, 0x48, !PT ;  /* 0x8000000003007812 */ /* 0x000fc800078e4800 */
[----:B------:R-:W-:Y:S01]  /*1020*/  LOP3.LUT R0, R0, 0x7f800000, RZ, 0xfc, !PT ;  /* 0x7f80000000007812 */ /* 0x000fe200078efcff */
[----:B------:R-:W-:Y:S06]  /*1030*/  BRA `(.L_x_2774) ;  /* 0x0000000000147947 */ /* 0x000fec0003800000 */
.L_x_2768:
[----:B------:R-:W-:Y:S01]  /*1040*/  LOP3.LUT R0, R3, 0x80000000, R0, 0x48, !PT ;  /* 0x8000000003007812 */ /* 0x000fe200078e4800 */
[----:B------:R-:W-:Y:S06]  /*1050*/  BRA `(.L_x_2774) ;  /* 0x00000000000c7947 */ /* 0x000fec0003800000 */
.L_x_2767:
[----:B------:R-:W0:Y:S01]  /*1060*/  MUFU.RSQ R0, -QNAN ;  /* 0xffc0000000007908 */ /* 0x000e220000001400 */
[----:B------:R-:W-:Y:S05]  /*1070*/  BRA `(.L_x_2774) ;  /* 0x0000000000047947 */ /* 0x000fea0003800000 */
.L_x_2766:
[----:B------:R-:W-:-:S07]  /*1080*/  FADD.FTZ R0, R0, R3 ;  /* 0x0000000300007221 */ /* 0x000fce0000010000 */
.L_x_2774:
[----:B------:R-:W-:Y:S05]  /*1090*/  BSYNC.RECONVERGENT B2 ;  /* 0x0000000000027941 */ /* 0x000fea0003800200 */
.L_x_2764:
[----:B------:R-:W-:-:S04]  /*10a0*/  IMAD.MOV.U32 R3, RZ, RZ, 0x0 ;  /* 0x00000000ff037424 */ /* 0x000fc800078e00ff */
[----:B0-----:R-:W-:Y:S05]  /*10b0*/  RET.REL.NODEC R2 `(_ZN18transformer_engine34scaled_masked_softmax_warp_forwardI13__nv_bfloat16S1_fLi2EEEvPT0_PKT_PKhT1_iii) ;  /* 0xffffffec02d07950 */ /* 0x001fea0003c3ffff */
.L_x_2775:
        /* <DEDUP_REMOVED lines=12> */
.L_x_11258:


//--------------------- .text._ZN18transformer_engine34scaled_masked_softmax_warp_forwardI13__nv_bfloat16S1_fLi1EEEvPT0_PKT_PKhT1_iii --------------------------
	.section	.text._ZN18transformer_engine34scaled_masked_softmax_warp_forwardI13__nv_bfloat16S1_fLi1EEEvPT0_PKT_PKhT1_iii,"ax",@progbits
	.align	128
        .global         _ZN18transformer_engine34scaled_masked_softmax_warp_forwardI13__nv_bfloat16S1_fLi1EEEvPT0_PKT_PKhT1_iii
        .type           _ZN18transformer_engine34scaled_masked_softmax_warp_forwardI13__nv_bfloat16S1_fLi1EEEvPT0_PKT_PKhT1_iii,@function
        .size           _ZN18transformer_engine34scaled_masked_softmax_warp_forwardI13__nv_bfloat16S1_fLi1EEEvPT0_PKT_PKhT1_iii,(.L_x_11259 - _ZN18transformer_engine34scaled_masked_softmax_warp_forwardI13__nv_bfloat16S1_fLi1EEEvPT0_PKT_PKhT1_iii)
        .other          _ZN18transformer_engine34scaled_masked_softmax_warp_forwardI13__nv_bfloat16S1_fLi1EEEvPT0_PKT_PKhT1_iii,@"STO_CUDA_ENTRY STV_DEFAULT"
_ZN18transformer_engine34scaled_masked_softmax_warp_forwardI13__nv_bfloat16S1_fLi1EEEvPT0_PKT_PKhT1_iii:
.text._ZN18transformer_engine34scaled_masked_softmax_warp_forwardI13__nv_bfloat16S1_fLi1EEEvPT0_PKT_PKhT1_iii:
[----:B------:R-:W-:Y:S01]  /*0000*/  LDC R1, c[0x0][0x37c] ;  /* 0x0000df00ff017b82 */ /* 0x000fe20000000800 */
[----:B------:R-:W0:Y:S01]  /*0010*/  S2R R0, SR_CTAID.Y ;  /* 0x0000000000007919 */ /* 0x000e220000002600 */
[----:B------:R-:W1:Y:S06]  /*0020*/  LDCU UR4, c[0x0][0x364] ;  /* 0x00006c80ff0477ac */ /* 0x000e6c0008000800 */
[----:B------:R-:W2:Y:S01]  /*0030*/  LDC R4, c[0x0][0x370] ;  /* 0x0000dc00ff047b82 */ /* 0x000ea20000000800 */
[----:B------:R-:W-:Y:S01]  /*0040*/  BSSY.RECONVERGENT B0, `(.L_x_2776) ;  /* 0x000002d000007945 */ /* 0x000fe20003800200 */
[----:B------:R-:W0:Y:S01]  /*0050*/  S2R R8, SR_CTAID.Z ;  /* 0x0000000000087919 */ /* 0x000e220000002700 */
[----:B------:R-:W3:Y:S01]  /*0060*/  LDCU UR5, c[0x0][0x39c] ;  /* 0x00007380ff0577ac */ /* 0x000ee20008000800 */
[----:B------:R-:W-:Y:S01]  /*0070*/  IMAD.MOV.U32 R17, RZ, RZ, -0x800000 ;  /* 0xff800000ff117424 */ /* 0x000fe200078e00ff */
[----:B------:R-:W2:Y:S03]  /*0080*/  S2R R5, SR_CTAID.X ;  /* 0x0000000000057919 */ /* 0x000ea60000002500 */
        /* <DEDUP_REMOVED lines=16> */
[CC--:B----4-:R-:W-:Y:S01]  /*0190*/  IMAD.WIDE.U32 R4, R11.reuse, R2.reuse, R6 ;  /* 0x000000020b047225 */ /* 0x0d0fe200078e0006 */
[-C--:B------:R-:W-:Y:S01]  /*01a0*/  ISETP.GE.OR P2, PT, R6, R2.reuse, !P1 ;  /* 0x000000020600720c */ /* 0x080fe20004f46670 */
[----:B------:R-:W0:Y:S01]  /*01b0*/  LDCU.64 UR4, c[0x0][0x358] ;  /* 0x00006b00ff0477ac */ /* 0x000e220008000a00 */
[----:B------:R-:W-:Y:S01]  /*01c0*/  ISETP.GE.AND P0, PT, R16, 0x2, PT ;  /* 0x000000021000780c */ /* 0x000fe20003f06270 */
[----:B------:R-:W-:Y:S02]  /*01d0*/  IMAD.SHL.U32 R15, R0, 0x2, RZ ;  /* 0x00000002000f7824 */ /* 0x000fe400078e00ff */
[----:B------:R-:W-:Y:S01]  /*01e0*/  IMAD R11, R11, R9, R5 ;  /* 0x000000090b0b7224 */ /* 0x000fe200078e0205 */
[-C--:B------:R-:W-:Y:S01]  /*01f0*/  ISETP.GE.OR P0, PT, R6, R2.reuse, !P0 ;  /* 0x000000020600720c */ /* 0x080fe20004706670 */
[----:B------:R-:W-:-:S04]  /*0200*/  IMAD.WIDE.U32 R12, R15, R2, R6 ;  /* 0x000000020f0c7225 */ /* 0x000fc800078e0006 */
[----:B------:R-:W-:Y:S02]  /*0210*/  IMAD R0, R15, R9, R13 ;  /* 0x000000090f007224 */ /* 0x000fe400078e020d */
        /* <DEDUP_REMOVED lines=15> */
.L_x_2777:
[----:B0-----:R-:W-:Y:S05]  /*0310*/  BSYNC.RECONVERGENT B0 ;  /* 0x0000000000007941 */ /* 0x001fea0003800200 */
.L_x_2776:
        /* <DEDUP_REMOVED lines=8> */
[----:B------:R-:W-:-:S03]  /*03a0*/  IMAD.MOV.U32 R3, RZ, RZ, -0x39e3c000 ;  /* 0xc61c4000ff037424 */ /* 0x000fc600078e00ff */
[----:B------:R-:W-:Y:S02]  /*03b0*/  IADD3.X R15, PT, PT, RZ, R11, RZ, P2, !PT ;  /* 0x0000000bff0f7210 */ /* 0x000fe400017fe4ff */
        /* <DEDUP_REMOVED lines=8> */
.L_x_2779:
[----:B------:R-:W-:Y:S05]  /*0440*/  BSYNC.RECONVERGENT B0 ;  /* 0x0000000000007941 */ /* 0x000fea0003800200 */
.L_x_2778:
        /* <DEDUP_REMOVED lines=18> */
[C---:B------:R-:W-:Y:S01]  /*0570*/  FFMA R18, R13.reuse, 1.4426950216293334961, -R18 ;  /* 0x3fb8aa3b0d127823 */ /* 0x040fe20000000812 */
[----:B------:R-:W-:Y:S01]  /*0580*/  FFMA R3, R10, 1.925963033500011079e-08, R3 ;  /* 0x32a570600a037823 */ /* 0x000fe20000000003 */
[----:B------:R-:W-:Y:S02]  /*0590*/  SHF.L.U32 R10, R14, 0x17, RZ ;  /* 0x000000170e0a7819 */ /* 0x000fe400000006ff */
[----:B------:R-:W-:-:S03]  /*05a0*/  FFMA R18, R13, 1.925963033500011079e-08, R18 ;  /* 0x32a570600d127823 */ /* 0x000fc60000000012 */
[----:B------:R-:W0:Y:S08]  /*05b0*/  MUFU.EX2 R3, R3 ;  /* 0x0000000300037308 */ /* 0x000e300000000800 */
[----:B------:R-:W1:Y:S01]  /*05c0*/  MUFU.EX2 R13, R18 ;  /* 0x00000012000d7308 */ /* 0x000e620000000800 */
[----:B0-----:R-:W-:-:S04]  /*05d0*/  FMUL R17, R12, R3 ;  /* 0x000000030c117220 */ /* 0x001fc80000400000 */
[----:B------:R-:W-:Y:S01]  /*05e0*/  FADD R12, RZ, R17 ;  /* 0x00000011ff0c7221 */ /* 0x000fe20000000000 */
[----:B-1----:R-:W-:-:S04]  /*05f0*/  FMUL R10, R10, R13 ;  /* 0x0000000d0a0a7220 */ /* 0x002fc80000400000 */
[----:B------:R0:W1:Y:S01]  /*0600*/  SHFL.BFLY PT, R15, R12, 0x1, 0x1e1f ;  /* 0x0c3e1f000c0f7f89 */ /* 0x00006200000e0000 */
[----:B------:R-:W-:-:S05]  /*0610*/  FADD R13, RZ, R10 ;  /* 0x0000000aff0d7221 */ /* 0x000fca0000000000 */
[----:B------:R0:W2:Y:S01]  /*0620*/  SHFL.BFLY PT, R14, R13, 0x1, 0x1e1f ;  /* 0x0c3e1f000d0e7f89 */ /* 0x0000a200000e0000 */
[----:B------:R-:W-:Y:S05]  /*0630*/  @!P1 EXIT ;  /* 0x000000000000994d */ /* 0x000fea0003800000 */
[----:B------:R-:W-:Y:S01]  /*0640*/  ISETP.GE.AND P0, PT, R6, R2, PT ;  /* 0x000000020600720c */ /* 0x000fe20003f06270 */
[----:B------:R-:W-:Y:S01]  /*0650*/  BSSY.RECONVERGENT B0, `(.L_x_2780) ;  /* 0x0000019000007945 */ /* 0x000fe20003800200 */
[----:B-1----:R-:W-:Y:S01]  /*0660*/  FADD R15, R12, R15 ;  /* 0x0000000f0c0f7221 */ /* 0x002fe20000000000 */
[----:B0-2---:R-:W-:-:S10]  /*0670*/  FADD R13, R13, R14 ;  /* 0x0000000e0d0d7221 */ /* 0x005fd40000000000 */
        /* <DEDUP_REMOVED lines=14> */
[----:B------:R-:W-:Y:S05]  /*0760*/  CALL.REL.NOINC `($__internal_13_$__cuda_sm3x_div_rn_noftz_f32_slowpath) ;  /* 0x0000000000947944 */ /* 0x000fea0003c00000 */
[----:B------:R-:W-:-:S07]  /*0770*/  IMAD.MOV.U32 R3, RZ, RZ, R0 ;  /* 0x000000ffff037224 */ /* 0x000fce00078e0000 */
.L_x_2783:
[----:B------:R-:W-:Y:S05]  /*0780*/  BSYNC.RECONVERGENT B1 ;  /* 0x0000000000017941 */ /* 0x000fea0003800200 */
.L_x_2782:
[----:B------:R-:W0:Y:S01]  /*0790*/  LDCU.64 UR6, c[0x0][0x380] ;  /* 0x00007000ff0677ac */ /* 0x000e220008000a00 */
[----:B------:R-:W-:Y:S02]  /*07a0*/  F2FP.BF16.F32.PACK_AB R0, RZ, R3 ;  /* 0x00000003ff00723e */ /* 0x000fe400000010ff */
[----:B0-----:R-:W-:-:S04]  /*07b0*/  LEA R2, P0, R4, UR6, 0x1 ;  /* 0x0000000604027c11 */ /* 0x001fc8000f8008ff */
[----:B------:R-:W-:-:S05]  /*07c0*/  LEA.HI.X R3, R4, UR7, R11, 0x1, P0 ;  /* 0x0000000704037c11 */ /* 0x000fca00080f0c0b */
[----:B------:R0:W-:Y:S04]  /*07d0*/  STG.E.U16 desc[UR4][R2.64], R0 ;  /* 0x0000000002007986 */ /* 0x0001e8000c101504 */
.L_x_2781:
[----:B------:R-:W-:Y:S05]  /*07e0*/  BSYNC.RECONVERGENT B0 ;  /* 0x0000000000007941 */ /* 0x000fea0003800200 */
.L_x_2780:
        /* <DEDUP_REMOVED lines=19> */
.L_x_2785:
[----:B------:R-:W-:Y:S05]  /*0920*/  BSYNC.RECONVERGENT B0 ;  /* 0x0000000000007941 */ /* 0x000fea0003800200 */
.L_x_2784:
        /* <DEDUP_REMOVED lines=9> */
        .weak           $__internal_13_$__cuda_sm3x_div_rn_noftz_f32_slowpath
        .type           $__internal_13_$__cuda_sm3x_div_rn_noftz_f32_slowpath,@function
        .size           $__internal_13_$__cuda_sm3x_div_rn_noftz_f32_slowpath,(.L_x_11259 - $__internal_13_$__cuda_sm3x_div_rn_noftz_f32_slowpath)
$__internal_13_$__cuda_sm3x_div_rn_noftz_f32_slowpath:
[----:B------:R-:W-:Y:S01]  /*09c0*/  SHF.R.U32.HI R14, RZ, 0x17, R3 ;  /* 0x00000017ff0e7819 */ /* 0x000fe20000011603 */
[----:B------:R-:W-:Y:S01]  /*09d0*/  BSSY.RECONVERGENT B2, `(.L_x_2786) ;  /* 0x0000062000027945 */ /* 0x000fe20003800200 */
[----:B------:R-:W-:Y:S02]  /*09e0*/  SHF.R.U32.HI R12, RZ, 0x17, R0 ;  /* 0x00000017ff0c7819 */ /* 0x000fe40000011600 */
[----:B------:R-:W-:Y:S02]  /*09f0*/  LOP3.LUT R14, R14, 0xff, RZ, 0xc0, !PT ;  /* 0x000000ff0e0e7812 */ /* 0x000fe400078ec0ff */
[----:B------:R-:W-:Y:S02]  /*0a00*/  LOP3.LUT R15, R12, 0xff, RZ, 0xc0, !PT ;  /* 0x000000ff0c0f7812 */ /* 0x000fe400078ec0ff */
[----:B------:R-:W-:-:S03]  /*0a10*/  IADD3 R18, PT, PT, R14, -0x1, RZ ;  /* 0xffffffff0e127810 */ /* 0x000fc60007ffe0ff */
[----:B------:R-:W-:Y:S01]  /*0a20*/  VIADD R17, R15, 0xffffffff ;  /* 0xffffffff0f117836 */ /* 0x000fe20000000000 */
        /* <DEDUP_REMOVED lines=27> */
.L_x_2787:
[----:B------:R-:W-:Y:S01]  /*0be0*/  LEA R18, R14, 0xc0800000, 0x17 ;  /* 0xc08000000e127811 */ /* 0x000fe200078eb8ff */
[----:B------:R-:W-:Y:S01]  /*0bf0*/  VIADD R15, R15, 0xffffff81 ;  /* 0xffffff810f0f7836 */ /* 0x000fe20000000000 */
[----:B------:R-:W-:Y:S02]  /*0c00*/  BSSY.RECONVERGENT B3, `(.L_x_2792) ;  /* 0x0000035000037945 */ /* 0x000fe40003800200 */
[----:B------:R-:W-:Y:S01]  /*0c10*/  IADD3 R18, PT, PT, -R18, R3, RZ ;  /* 0x0000000312127210 */ /* 0x000fe20007ffe1ff */
[C---:B------:R-:W-:Y:S01]  /*0c20*/  IMAD R0, R15.reuse, -0x800000, R0 ;  /* 0xff8000000f007824 */ /* 0x040fe200078e0200 */
[----:B------:R-:W-:Y:S02]  /*0c30*/  IADD3 R15, PT, PT, R15, 0x7f, -R14 ;  /* 0x0000007f0f0f7810 */ /* 0x000fe40007ffe80e */
[----:B------:R-:W0:Y:S01]  /*0c40*/  MUFU.RCP R3, R18 ;  /* 0x0000001200037308 */ /* 0x000e220000001000 */
[----:B------:R-:W-:Y:S02]  /*0c50*/  FADD.FTZ R17, -R18, -RZ ;  /* 0x800000ff12117221 */ /* 0x000fe40000010100 */
[----:B------:R-:W-:-:S02]  /*0c60*/  IMAD.IADD R15, R15, 0x1, R12 ;  /* 0x000000010f0f7824 */ /* 0x000fc400078e020c */
        /* <DEDUP_REMOVED lines=21> */
[C---:B------:R-:W-:Y:S01]  /*0dc0*/  VIADD R15, R18.reuse, 0x20 ;  /* 0x00000020120f7836 */ /* 0x040fe20000000000 */
[C---:B------:R-:W-:Y:S02]  /*0dd0*/  ISETP.NE.AND P2, PT, R18.reuse, RZ, PT ;  /* 0x000000ff1200720c */ /* 0x040fe40003f45270 */
[----:B------:R-:W-:Y:S02]  /*0de0*/  ISETP.NE.AND P1, PT, R18, RZ, PT ;  /* 0x000000ff1200720c */ /* 0x000fe40003f25270 */
[----:B------:R-:W-:Y:S01]  /*0df0*/  LOP3.LUT R14, R12, 0x7fffff, RZ, 0xc0, !PT ;  /* 0x007fffff0c0e7812 */ /* 0x000fe200078ec0ff */
[CCC-:B------:R-:W-:Y:S01]  /*0e00*/  FFMA.RP R12, R3.reuse, R17.reuse, R20.reuse ;  /* 0x00000011030c7223 */ /* 0x1c0fe20000008014 */
[----:B------:R-:W-:Y:S01]  /*0e10*/  FFMA.RM R3, R3, R17, R20 ;  /* 0x0000001103037223 */ /* 0x000fe20000004014 */
[----:B------:R-:W-:Y:S02]  /*0e20*/  IADD3 R17, PT, PT, -R18, RZ, RZ ;  /* 0x000000ff12117210 */ /* 0x000fe40007ffe1ff */
        /* <DEDUP_REMOVED lines=14> */
.L_x_2794:
[----:B------:R-:W-:-:S04]  /*0f10*/  LOP3.LUT R0, R0, 0x80000000, RZ, 0xc0, !PT ;  /* 0x8000000000007812 */ /* 0x000fc800078ec0ff */
[----:B------:R-:W-:Y:S01]  /*0f20*/  LOP3.LUT R0, R0, 0x7f800000, RZ, 0xfc, !PT ;  /* 0x7f80000000007812 */ /* 0x000fe200078efcff */
[----:B------:R-:W-:Y:S06]  /*0f30*/  BRA `(.L_x_2795) ;  /* 0x0000000000047947 */ /* 0x000fec0003800000 */
.L_x_2793:
[----:B------:R-:W-:-:S07]  /*0f40*/  IMAD R0, R15, 0x800000, R0 ;  /* 0x008000000f007824 */ /* 0x000fce00078e0200 */
.L_x_2795:
[----:B------:R-:W-:Y:S05]  /*0f50*/  BSYNC.RECONVERGENT B3 ;  /* 0x0000000000037941 */ /* 0x000fea0003800200 */
.L_x_2792:
[----:B------:R-:W-:Y:S05]  /*0f60*/  BRA `(.L_x_2796) ;  /* 0x0000000000207947 */ /* 0x000fea0003800000 */
.L_x_2791:
[----:B------:R-:W-:-:S04]  /*0f70*/  LOP3.LUT R0, R3, 0x80000000, R0, 0x48, !PT ;  /* 0x8000000003007812 */ /* 0x000fc800078e4800 */
[----:B------:R-:W-:Y:S01]  /*0f80*/  LOP3.LUT R0, R0, 0x7f800000, RZ, 0xfc, !PT ;  /* 0x7f80000000007812 */ /* 0x000fe200078efcff */
[----:B------:R-:W-:Y:S06]  /*0f90*/  BRA `(.L_x_2796) ;  /* 0x0000000000147947 */ /* 0x000fec0003800000 */
.L_x_2790:
[----:B------:R-:W-:Y:S01]  /*0fa0*/  LOP3.LUT R0, R3, 0x80000000, R0, 0x48, !PT ;  /* 0x8000000003007812 */ /* 0x000fe200078e4800 */
[----:B------:R-:W-:Y:S06]  /*0fb0*/  BRA `(.L_x_2796) ;  /* 0x00000000000c7947 */ /* 0x000fec0003800000 */
.L_x_2789:
[----:B------:R-:W0:Y:S01]  /*0fc0*/  MUFU.RSQ R0, -QNAN ;  /* 0xffc0000000007908 */ /* 0x000e220000001400 */
[----:B------:R-:W-:Y:S05]  /*0fd0*/  BRA `(.L_x_2796) ;  /* 0x0000000000047947 */ /* 0x000fea0003800000 */
.L_x_2788:
[----:B------:R-:W-:-:S07]  /*0fe0*/  FADD.FTZ R0, R0, R3 ;  /* 0x0000000300007221 */ /* 0x000fce0000010000 */
.L_x_2796:
[----:B------:R-:W-:Y:S05]  /*0ff0*/  BSYNC.RECONVERGENT B2 ;  /* 0x0000000000027941 */ /* 0x000fea0003800200 */
.L_x_2786:
[----:B------:R-:W-:-:S04]  /*1000*/  IMAD.MOV.U32 R3, RZ, RZ, 0x0 ;  /* 0x00000000ff037424 */ /* 0x000fc800078e00ff */
[----:B0-----:R-:W-:Y:S05]  /*1010*/  RET.REL.NODEC R2 `(_ZN18transformer_engine34scaled_masked_softmax_warp_forwardI13__nv_bfloat16S1_fLi1EEEvPT0_PKT_PKhT1_iii) ;  /* 0xffffffec02f87950 */ /* 0x001fea0003c3ffff */
.L_x_2797:
        /* <DEDUP_REMOVED lines=14> */
.L_x_11259:


//--------------------- .text._ZN18transformer_engine34scaled_masked_softmax_warp_forwardI13__nv_bfloat16S1_fLi0EEEvPT0_PKT_PKhT1_iii --------------------------
	.section	.text._ZN18transformer_engine34scaled_masked_softmax_warp_forwardI13__nv_bfloat16S1_fLi0EEEvPT0_PKT_PKhT1_iii,"ax",@progbits
	.align	128
        .global         _ZN18transformer_engine34scaled_masked_softmax_warp_forwardI13__nv_bfloat16S1_fLi0EEEvPT0_PKT_PKhT1_iii
        .type           _ZN18transformer_engine34scaled_masked_softmax_warp_forwardI13__nv_bfloat16S1_fLi0EEEvPT0_PKT_PKhT1_iii,@function
        .size           _ZN18transformer_engine34scaled_masked_softmax_warp_forwardI13__nv_bfloat16S1_fLi0EEEvPT0_PKT_PKhT1_iii,(.L_x_11260 - _ZN18transformer_engine34scaled_masked_softmax_warp_forwardI13__nv_bfloat16S1_fLi0EEEvPT0_PKT_PKhT1_iii)
        .other          _ZN18transformer_engine34scaled_masked_softmax_warp_forwardI13__nv_bfloat16S1_fLi0EEEvPT0_PKT_PKhT1_iii,@"STO_CUDA_ENTRY STV_DEFAULT"
_ZN18transformer_engine34scaled_masked_softmax_warp_forwardI13__nv_bfloat16S1_fLi0EEEvPT0_PKT_PKhT1_iii:
.text._ZN18transformer_engine34scaled_masked_softmax_warp_forwardI13__nv_bfloat16S1_fLi0EEEvPT0_PKT_PKhT1_iii:
        /* <DEDUP_REMOVED lines=12> */
[----:B0-----:R-:W-:-:S04]  /*00c0*/  IMAD R0, R5, R4, R0 ;  /* 0x0000000405007224 */ /* 0x001fc800078e0200 */
[----:B--2---:R-:W-:Y:S01]  /*00d0*/  IMAD R0, R0, R2, R3 ;  /* 0x0000000200007224 */ /* 0x004fe200078e0203 */
[----:B-----5:R-:W-:-:S03]  /*00e0*/  ISETP.NE.AND P0, PT, R9, 0x1, PT ;  /* 0x000000010900780c */ /* 0x020fc60003f05270 */
[----:B-1----:R-:W-:Y:S01]  /*00f0*/  IMAD R0, R0, UR4, R7 ;  /* 0x0000000400007c24 */ /* 0x002fe2000f8e0207 */
[----:B------:R-:W-:-:S03]  /*0100*/  SHF.R.S32.HI R9, RZ, 0x1f, R8 ;  /* 0x0000001fff097819 */ /* 0x000fc60000011408 */
[----:B------:R-:W-:-:S05]  /*0110*/  IMAD.SHL.U32 R11, R0, 0x2, RZ ;  /* 0x00000002000b7824 */ /* 0x000fca00078e00ff */
[----:B---3--:R-:W-:Y:S01]  /*0120*/  IADD3 R16, PT, PT, -R11, UR5, RZ ;  /* 0x000000050b107c10 */ /* 0x008fe2000fffe1ff */
[----:B------:R-:W-:-:S03]  /*0130*/  @P0 IMAD R3, R2, R4, R3 ;  /* 0x0000000402030224 */ /* 0x000fc600078e0203 */
[C---:B------:R-:W-:Y:S01]  /*0140*/  ISETP.GE.AND P1, PT, R16.reuse, 0x1, PT ;  /* 0x000000011000780c */ /* 0x040fe20003f26270 */
[----:B------:R-:W-:Y:S01]  /*0150*/  IMAD.MOV.U32 R2, RZ, RZ, -0x800000 ;  /* 0xff800000ff027424 */ /* 0x000fe200078e00ff */
[----:B------:R-:W-:Y:S01]  /*0160*/  ISETP.GE.AND P0, PT, R16, 0x2, PT ;  /* 0x000000021000780c */ /* 0x000fe20003f06270 */
[----:B------:R-:W-:Y:S01]  /*0170*/  IMAD R0, R3, UR4, R7 ;  /* 0x0000000403007c24 */ /* 0x000fe2000f8e0207 */
[-C--:B----4-:R-:W-:Y:S01]  /*0180*/  ISETP.GE.OR P2, PT, R6, R8.reuse, !P1 ;  /* 0x000000080600720c */ /* 0x090fe20004f46670 */
[----:B------:R-:W-:Y:S01]  /*0190*/  IMAD.MOV.U32 R7, RZ, RZ, RZ ;  /* 0x000000ffff077224 */ /* 0x000fe200078e00ff */
[----:B------:R-:W0:Y:S01]  /*01a0*/  LDCU.64 UR4, c[0x0][0x358] ;  /* 0x00006b00ff0477ac */ /* 0x000e220008000a00 */
[----:B------:R-:W-:Y:S02]  /*01b0*/  IMAD.SHL.U32 R15, R0, 0x2, RZ ;  /* 0x00000002000f7824 */ /* 0x000fe400078e00ff */
[----:B------:R-:W-:Y:S02]  /*01c0*/  HFMA2 R0, -RZ, RZ, 0.96630859375, -0.0022525787353515625 ;  /* 0x3bbb989dff007431 */ /* 0x000fe400000001ff */
[-C--:B------:R-:W-:Y:S01]  /*01d0*/  IMAD.WIDE.U32 R4, R11, R8.reuse, R6 ;  /* 0x000000080b047225 */ /* 0x080fe200078e0006 */
[----:B------:R-:W-:-:S03]  /*01e0*/  ISETP.GE.OR P0, PT, R6, R8, !P0 ;  /* 0x000000080600720c */ /* 0x000fc60004706670 */
[----:B------:R-:W-:-:S04]  /*01f0*/  IMAD.WIDE.U32 R12, R15, R8, R6 ;  /* 0x000000080f0c7225 */ /* 0x000fc800078e0006 */
[----:B------:R-:W-:Y:S02]  /*0200*/  IMAD.MOV.U32 R3, RZ, RZ, -0x800000 ;  /* 0xff800000ff037424 */ /* 0x000fe400078e00ff */
[-C--:B------:R-:W-:Y:S02]  /*0210*/  IMAD R11, R11, R9.reuse, R5 ;  /* 0x000000090b0b7224 */ /* 0x080fe400078e0205 */
[----:B------:R-:W-:Y:S01]  /*0220*/  IMAD R10, R15, R9, R13 ;  /* 0x000000090f0a7224 */ /* 0x000fe200078e020d */
[----:B0-----:R-:W-:Y:S06]  /*0230*/  @P2 BRA `(.L_x_2799) ;  /* 0x0000000000382947 */ /* 0x001fec0003800000 */
[----:B------:R-:W0:Y:S02]  /*0240*/  LDCU.64 UR6, c[0x0][0x390] ;  /* 0x00007200ff0677ac */ /* 0x000e240008000a00 */
[----:B0-----:R-:W-:-:S04]  /*0250*/  IADD3 R14, P2, PT, R12, UR6, RZ ;  /* 0x000000060c0e7c10 */ /* 0x001fc8000ff5e0ff */
[----:B------:R-:W-:-:S05]  /*0260*/  IADD3.X R15, PT, PT, R10, UR7, RZ, P2, !PT ;  /* 0x000000070a0f7c10 */ /* 0x000fca00097fe4ff */
[----:B------:R-:W2:Y:S01]  /*0270*/  LDG.E.U8 R14, desc[UR4][R14.64] ;  /* 0x000000040e0e7981 */ /* 0x000ea2000c1e1100 */
        /* <DEDUP_REMOVED lines=10> */
.L_x_2799:
[----:B------:R-:W-:Y:S05]  /*0320*/  BSYNC.RECONVERGENT B0 ;  /* 0x0000000000007941 */ /* 0x000fea0003800200 */
.L_x_2798:
        /* <DEDUP_REMOVED lines=18> */
.L_x_2801:
[----:B------:R-:W-:Y:S05]  /*0450*/  BSYNC.RECONVERGENT B0 ;  /* 0x0000000000007941 */ /* 0x000fea0003800200 */
.L_x_2800:
[----:B------:R-:W-:Y:S01]  /*0460*/  FADD R15, R2, -R2 ;  /* 0x80000002020f7221 */ /* 0x000fe20000000000 */
[----:B------:R-:W-:Y:S01]  /*0470*/  MOV R17, 0x437c0000 ;  /* 0x437c000000117802 */ /* 0x000fe20000000f00 */
[----:B------:R-:W-:Y:S02]  /*0480*/  FADD R13, R3, -R3 ;  /* 0x80000003030d7221 */ /* 0x000fe40000000000 */
[-C--:B------:R-:W-:Y:S02]  /*0490*/  FFMA.SAT R10, R15, R0.reuse, 0.5 ;  /* 0x3f0000000f0a7423 */ /* 0x080fe40000002000 */
[----:B------:R-:W-:Y:S02]  /*04a0*/  FFMA.SAT R0, R13, R0, 0.5 ;  /* 0x3f0000000d007423 */ /* 0x000fe40000002000 */
[-C--:B------:R-:W-:Y:S02]  /*04b0*/  FFMA.RM R12, R10, R17.reuse, 12582913 ;  /* 0x4b4000010a0c7423 */ /* 0x080fe40000004011 */
[----:B------:R-:W-:-:S02]  /*04c0*/  FFMA.RM R0, R0, R17, 12582913 ;  /* 0x4b40000100007423 */ /* 0x000fc40000004011 */
[C---:B------:R-:W-:Y:S01]  /*04d0*/  FADD R10, R12.reuse, -12583039 ;  /* 0xcb40007f0c0a7421 */ /* 0x040fe20000000000 */
[----:B------:R-:W-:-:S03]  /*04e0*/  IMAD.SHL.U32 R12, R12, 0x800000, RZ ;  /* 0x008000000c0c7824 */ /* 0x000fc600078e00ff */
[----:B------:R-:W-:Y:S01]  /*04f0*/  FFMA R14, R15, 1.4426950216293334961, -R10 ;  /* 0x3fb8aa3b0f0e7823 */ /* 0x000fe2000000080a */
[----:B------:R-:W-:-:S03]  /*0500*/  FADD R10, R0, -12583039 ;  /* 0xcb40007f000a7421 */ /* 0x000fc60000000000 */
[----:B------:R-:W-:Y:S01]  /*0510*/  FFMA R14, R15, 1.925963033500011079e-08, R14 ;  /* 0x32a570600f0e7823 */ /* 0x000fe2000000000e */
[----:B------:R-:W-:-:S03]  /*0520*/  FFMA R10, R13, 1.4426950216293334961, -R10 ;  /* 0x3fb8aa3b0d0a7823 */ /* 0x000fc6000000080a */
[----:B------:R0:W1:Y:S01]  /*0530*/  MUFU.EX2 R15, R14 ;  /* 0x0000000e000f7308 */ /* 0x0000620000000800 */
[----:B------:R-:W-:-:S07]  /*0540*/  FFMA R10, R13, 1.925963033500011079e-08, R10 ;  /* 0x32a570600d0a7823 */ /* 0x000fce000000000a */
[----:B------:R0:W2:Y:S01]  /*0550*/  MUFU.EX2 R13, R10 ;  /* 0x0000000a000d7308 */ /* 0x0000a20000000800 */
[----:B------:R-:W-:Y:S05]  /*0560*/  @!P1 EXIT ;  /* 0x000000000000994d */ /* 0x000fea0003800000 */
[----:B------:R-:W-:Y:S01]  /*0570*/  ISETP.GE.AND P0, PT, R6, R8, PT ;  /* 0x000000080600720c */ /* 0x000fe20003f06270 */
[----:B------:R-:W-:Y:S02]  /*0580*/  IMAD.SHL.U32 R0, R0, 0x800000, RZ ;  /* 0x0080000000007824 */ /* 0x000fe400078e00ff */
[----:B-1----:R-:W-:Y:S01]  /*0590*/  FMUL R8, R12, R15 ;  /* 0x0000000f0c087220 */ /* 0x002fe20000400000 */
[----:B------:R-:W-:Y:S01]  /*05a0*/  BSSY.RECONVERGENT B0, `(.L_x_2802) ;  /* 0x0000019000007945 */ /* 0x000fe20003800200 */
[----:B--2---:R-:W-:Y:S02]  /*05b0*/  FMUL R15, R0, R13 ;  /* 0x0000000d000f7220 */ /* 0x004fe40000400000 */
[----:B------:R-:W-:-:S06]  /*05c0*/  FADD R13, RZ, R8 ;  /* 0x00000008ff0d7221 */ /* 0x000fcc0000000000 */
[----:B------:R-:W-:Y:S05]  /*05d0*/  @P0 BRA `(.L_x_2803) ;  /* 0x0000000000540947 */ /* 0x000fea0003800000 */
[----:B------:R-:W-:Y:S01]  /*05e0*/  FADD R17, RZ, R15 ;  /* 0x0000000fff117221 */ /* 0x000fe20000000000 */
[----:B------:R-:W-:Y:S01]  /*05f0*/  FSET.BF.NEU.AND R0, R3, -10000, PT ;  /* 0xc61c40000300780a */ /* 0x000fe2000380d000 */
[----:B------:R-:W-:Y:S02]  /*0600*/  BSSY.RECONVERGENT B1, `(.L_x_2804) ;  /* 0x000000d000017945 */ /* 0x000fe40003800200 */
[----:B0-----:R-:W0:Y:S02]  /*0610*/  MUFU.RCP R10, R17 ;  /* 0x00000011000a7308 */ /* 0x001e240000001000 */
[----:B------:R-:W-:-:S06]  /*0620*/  FMUL R0, R15, R0 ;  /* 0x000000000f007220 */ /* 0x000fcc0000400000 */
        /* <DEDUP_REMOVED lines=9> */
[----:B------:R-:W-:Y:S05]  /*06c0*/  CALL.REL.NOINC `($__internal_14_$__cuda_sm3x_div_rn_noftz_f32_slowpath) ;  /* 0x00000000008c7944 */ /* 0x000fea0003c00000 */
.L_x_2805:
[----:B------:R-:W-:Y:S05]  /*06d0*/  BSYNC.RECONVERGENT B1 ;  /* 0x0000000000017941 */ /* 0x000fea0003800200 */
.L_x_2804:
[----:B------:R-:W0:Y:S01]  /*06e0*/  LDCU.64 UR6, c[0x0][0x380] ;  /* 0x00007000ff0677ac */ /* 0x000e220008000a00 */
[----:B------:R-:W-:Y:S02]  /*06f0*/  F2FP.BF16.F32.PACK_AB R3, RZ, R3 ;  /* 0x00000003ff03723e */ /* 0x000fe400000010ff */
[----:B0-----:R-:W-:-:S04]  /*0700*/  LEA R14, P0, R4, UR6, 0x1 ;  /* 0x00000006040e7c11 */ /* 0x001fc8000f8008ff */
[----:B------:R-:W-:-:S05]  /*0710*/  LEA.HI.X R15, R4, UR7, R11, 0x1, P0 ;  /* 0x00000007040f7c11 */ /* 0x000fca00080f0c0b */
[----:B------:R1:W-:Y:S04]  /*0720*/  STG.E.U16 desc[UR4][R14.64], R3 ;  /* 0x000000030e007986 */ /* 0x0003e8000c101504 */
.L_x_2803:
[----:B------:R-:W-:Y:S05]  /*0730*/  BSYNC.RECONVERGENT B0 ;  /* 0x0000000000007941 */ /* 0x000fea0003800200 */
.L_x_2802:
[----:B------:R-:W2:Y:S02]  /*0740*/  LDCU UR6, c[0x0][0x3a0] ;  /* 0x00007400ff0677ac */ /* 0x000ea40008000800 */
[----:B--2---:R-:W-:-:S04]  /*0750*/  ISETP.GE.AND P0, PT, R6, UR6, PT ;  /* 0x0000000606007c0c */ /* 0x004fc8000bf06270 */
[----:B------:R-:W-:-:S13]  /*0760*/  ISETP.EQ.OR P0, PT, R16, 0x1, P0 ;  /* 0x000000011000780c */ /* 0x000fda0000702670 */
[----:B------:R-:W-:Y:S05]  /*0770*/  @P0 EXIT ;  /* 0x000000000000094d */ /* 0x000fea0003800000 */
[----:B------:R-:W2:Y:S01]  /*0780*/  MUFU.RCP R6, R13 ;  /* 0x0000000d00067308 */ /* 0x000ea20000001000 */
[----:B-1----:R-:W-:Y:S01]  /*0790*/  FSET.BF.NEU.AND R3, R2, -10000, PT ;  /* 0xc61c40000203780a */ /* 0x002fe2000380d000 */
[----:B------:R-:W-:Y:S04]  /*07a0*/  BSSY.RECONVERGENT B0, `(.L_x_2806) ;  /* 0x000000c000007945 */ /* 0x000fe80003800200 */
[----:B------:R-:W-:-:S04]  /*07b0*/  FMUL R0, R8, R3 ;  /* 0x0000000308007220 */ /* 0x000fc80000400000 */
[----:B------:R-:W1:Y:S01]  /*07c0*/  FCHK P0, R0, R13 ;  /* 0x0000000d00007302 */ /* 0x000e620000000000 */
[----:B--2---:R-:W-:-:S04]  /*07d0*/  FFMA R7, -R13, R6, 1 ;  /* 0x3f8000000d077423 */ /* 0x004fc80000000106 */
[----:B------:R-:W-:-:S04]  /*07e0*/  FFMA R7, R6, R7, R6 ;  /* 0x0000000706077223 */ /* 0x000fc80000000006 */
[----:B------:R-:W-:-:S04]  /*07f0*/  FFMA R2, R0, R7, RZ ;  /* 0x0000000700027223 */ /* 0x000fc800000000ff */
[----:B------:R-:W-:-:S04]  /*0800*/  FFMA R3, -R13, R2, R0 ;  /* 0x000000020d037223 */ /* 0x000fc80000000100 */
[----:B------:R-:W-:Y:S01]  /*0810*/  FFMA R3, R7, R3, R2 ;  /* 0x0000000307037223 */ /* 0x000fe20000000002 */
[----:B-1----:R-:W-:Y:S06]  /*0820*/  @!P0 BRA `(.L_x_2807) ;  /* 0x00000000000c8947 */ /* 0x002fec0003800000 */
[----:B------:R-:W-:Y:S01]  /*0830*/  IMAD.MOV.U32 R3, RZ, RZ, R13 ;  /* 0x000000ffff037224 */ /* 0x000fe200078e000d */
[----:B0-----:R-:W-:-:S07]  /*0840*/  MOV R10, 0x860 ;  /* 0x00000860000a7802 */ /* 0x001fce0000000f00 */
[----:B------:R-:W-:Y:S05]  /*0850*/  CALL.REL.NOINC `($__internal_14_$__cuda_sm3x_div_rn_noftz_f32_slowpath) ;  /* 0x0000000000287944 */ /* 0x000fea0003c00000 */
.L_x_2807:
[----:B------:R-:W-:Y:S05]  /*0860*/  BSYNC.RECONVERGENT B0 ;  /* 0x0000000000007941 */ /* 0x000fea0003800200 */
.L_x_2806:
[----:B------:R-:W1:Y:S01]  /*0870*/  LDCU UR6, c[0x0][0x3a0] ;  /* 0x00007400ff0677ac */ /* 0x000e620008000800 */
[----:B------:R-:W-:Y:S01]  /*0880*/  F2FP.BF16.F32.PACK_AB R0, RZ, R3 ;  /* 0x00000003ff00723e */ /* 0x000fe200000010ff */
[----:B------:R-:W2:Y:S01]  /*0890*/  LDCU.64 UR8, c[0x0][0x380] ;  /* 0x00007000ff0877ac */ /* 0x000ea20008000a00 */
[----:B-1----:R-:W-:-:S04]  /*08a0*/  IADD3 R4, P0, PT, R4, UR6, RZ ;  /* 0x0000000604047c10 */ /* 0x002fc8000ff1e0ff */
[----:B------:R-:W-:Y:S02]  /*08b0*/  IADD3.X R9, PT, PT, R9, R11, RZ, P0, !PT ;  /* 0x0000000b09097210 */ /* 0x000fe400007fe4ff */
[----:B--2---:R-:W-:-:S04]  /*08c0*/  LEA R2, P0, R4, UR8, 0x1 ;  /* 0x0000000804027c11 */ /* 0x004fc8000f8008ff */
[----:B------:R-:W-:-:S05]  /*08d0*/  LEA.HI.X R3, R4, UR9, R9, 0x1, P0 ;  /* 0x0000000904037c11 */ /* 0x000fca00080f0c09 */
[----:B------:R-:W-:Y:S01]  /*08e0*/  STG.E.U16 desc[UR4][R2.64], R0 ;  /* 0x0000000002007986 */ /* 0x000fe2000c101504 */
[----:B------:R-:W-:Y:S05]  /*08f0*/  EXIT ;  /* 0x000000000000794d */ /* 0x000fea0003800000 */
        .weak           $__internal_14_$__cuda_sm3x_div_rn_noftz_f32_slowpath
        .type           $__internal_14_$__cuda_sm3x_div_rn_noftz_f32_slowpath,@function
        .size           $__internal_14_$__cuda_sm3x_div_rn_noftz_f32_slowpath,(.L_x_11260 - $__internal_14_$__cuda_sm3x_div_rn_noftz_f32_slowpath)
$__internal_14_$__cuda_sm3x_div_rn_noftz_f32_slowpath:
        /* <DEDUP_REMOVED lines=29> */
[----:B------:R-:W-:Y:S01]  /*0ad0*/  @P0 IMAD.MOV.U32 R12, RZ, RZ, RZ ;  /* 0x000000ffff0c0224 */ /* 0x000fe200078e00ff */
[----:B------:R-:W-:Y:S01]  /*0ae0*/  @!P0 MOV R12, 0xffffffc0 ;  /* 0xffffffc0000c8802 */ /* 0x000fe20000000f00 */
[----:B------:R-:W-:Y:S01]  /*0af0*/  @!P0 FFMA R0, R0, 1.84467440737095516160e+19, RZ ;  /* 0x5f80000000008823 */ /* 0x000fe200000000ff */
[----:B------:R-:W-:-:S03]  /*0b00*/  @!P1 FFMA R3, R3, 1.84467440737095516160e+19, RZ ;  /* 0x5f80000003039823 */ /* 0x000fc600000000ff */
[----:B------:R-:W-:-:S07]  /*0b10*/  @!P1 VIADD R12, R12, 0x40 ;  /* 0x000000400c0c9836 */ /* 0x000fce0000000000 */
.L_x_2809:
        /* <DEDUP_REMOVED lines=36> */
[----:B------:R-:W-:Y:S01]  /*0d60*/  IMAD.MOV R17, RZ, RZ, -R18 ;  /* 0x000000ffff117224 */ /* 0x000fe200078e0a12 */
        /* <DEDUP_REMOVED lines=14> */
.L_x_2816:
[----:B------:R-:W-:-:S04]  /*0e50*/  LOP3.LUT R0, R0, 0x80000000, RZ, 0xc0, !PT ;  /* 0x8000000000007812 */ /* 0x000fc800078ec0ff */
[----:B------:R-:W-:Y:S01]  /*0e60*/  LOP3.LUT R0, R0, 0x7f800000, RZ, 0xfc, !PT ;  /* 0x7f80000000007812 */ /* 0x000fe200078efcff */
[----:B------:R-:W-:Y:S06]  /*0e70*/  BRA `(.L_x_2817) ;  /* 0x0000000000047947 */ /* 0x000fec0003800000 */
.L_x_2815:
[----:B------:R-:W-:-:S07]  /*0e80*/  LEA R0, R15, R0, 0x17 ;  /* 0x000000000f007211 */ /* 0x000fce00078eb8ff */
.L_x_2817:
[----:B------:R-:W-:Y:S05]  /*0e90*/  BSYNC.RECONVERGENT B3 ;  /* 0x0000000000037941 */ /* 0x000fea0003800200 */
.L_x_2814:
[----:B------:R-:W-:Y:S05]  /*0ea0*/  BRA `(.L_x_2818) ;  /* 0x0000000000207947 */ /* 0x000fea0003800000 */
.L_x_2813:
[----:B------:R-:W-:-:S04]  /*0eb0*/  LOP3.LUT R0, R3, 0x80000000, R0, 0x48, !PT ;  /* 0x8000000003007812 */ /* 0x000fc800078e4800 */
[----:B------:R-:W-:Y:S01]  /*0ec0*/  LOP3.LUT R0, R0, 0x7f800000, RZ, 0xfc, !PT ;  /* 0x7f80000000007812 */ /* 0x000fe200078efcff */
[----:B------:R-:W-:Y:S06]  /*0ed0*/  BRA `(.L_x_2818) ;  /* 0x0000000000147947 */ /* 0x000fec0003800000 */
.L_x_2812:
[----:B------:R-:W-:Y:S01]  /*0ee0*/  LOP3.LUT R0, R3, 0x80000000, R0, 0x48, !PT ;  /* 0x8000000003007812 */ /* 0x000fe200078e4800 */
[----:B------:R-:W-:Y:S06]  /*0ef0*/  BRA `(.L_x_2818) ;  /* 0x00000000000c7947 */ /* 0x000fec0003800000 */
.L_x_2811:
[----:B------:R-:W0:Y:S01]  /*0f00*/  MUFU.RSQ R0, -QNAN ;  /* 0xffc0000000007908 */ /* 0x000e220000001400 */
[----:B------:R-:W-:Y:S05]  /*0f10*/  BRA `(.L_x_2818) ;  /* 0x0000000000047947 */ /* 0x000fea0003800000 */
.L_x_2810:
[----:B------:R-:W-:-:S07]  /*0f20*/  FADD.FTZ R0, R0, R3 ;  /* 0x0000000300007221 */ /* 0x000fce0000010000 */
.L_x_2818:
[----:B------:R-:W-:Y:S05]  /*0f30*/  BSYNC.RECONVERGENT B2 ;  /* 0x0000000000027941 */ /* 0x000fea0003800200 */
.L_x_2808:
[----:B------:R-:W-:Y:S02]  /*0f40*/  IMAD.MOV.U32 R14, RZ, RZ, R10 ;  /* 0x000000ffff0e7224 */ /* 0x000fe400078e000a */
[----:B------:R-:W-:Y:S02]  /*0f50*/  IMAD.MOV.U32 R15, RZ, RZ, 0x0 ;  /* 0x00000000ff0f7424 */ /* 0x000fe400078e00ff */
[----:B0-----:R-:W-:Y:S02]  /*0f60*/  IMAD.MOV.U32 R3, RZ, RZ, R0 ;  /* 0x000000ffff037224 */ /* 0x001fe400078e0000 */
[----:B------:R-:W-:Y:S05]  /*0f70*/  RET.REL.NODEC R14 `(_ZN18transformer_engine34scaled_masked_softmax_warp_forwardI13__nv_bfloat16S1_fLi0EEEvPT0_PKT_PKhT1_iii) ;  /* 0xfffffff00e207950 */ /* 0x000fea0003c3ffff */
.L_x_2819:
        /* <DEDUP_REMOVED lines=16> */
.L_x_11260:


//--------------------- .text._ZN18transformer_engine34scaled_masked_softmax_warp_forwardI6__halfS1_fLi14EEEvPT0_PKT_PKhT1_iii --------------------------
	.section	.text._ZN18transformer_engine34scaled_masked_softmax_warp_forwardI6__halfS1_fLi14EEEvPT0_PKT_PKhT1_iii,"ax",@progbits
	.align	128
        .global         _ZN18transformer_engine34scaled_masked_softmax_warp_forwardI6__halfS1_fLi14EEEvPT0_PKT_PKhT1_iii
        .type           _ZN18transformer_engine34scaled_masked_softmax_warp_forwardI6__halfS1_fLi14EEEvPT0_PKT_PKhT1_iii,@function
        .size           _ZN18transformer_engine34scaled_masked_softmax_warp_forwardI6__halfS1_fLi14EEEvPT0_PKT_PKhT1_iii,(.L_x_11261 - _ZN18transformer_engine34scaled_masked_softmax_warp_forwardI6__halfS1_fLi14EEEvPT0_PKT_PKhT1_iii)
        .other          _ZN18transformer_engine34scaled_masked_softmax_warp_forwardI6__halfS1_fLi14EEEvPT0_PKT_PKhT1_iii,@"STO_CUDA_ENTRY STV_DEFAULT"
_ZN18transformer_engine34scaled_masked_softmax_warp_forwardI6__halfS1_fLi14EEEvPT0_PKT_PKhT1_iii:
.text._ZN18transformer_engine34scaled_masked_softmax_warp_forwardI6__halfS1_fLi14EEEvPT0_PKT_PKhT1_iii:
        /* <DEDUP_REMOVED lines=68> */
[--C-:B---3--:R-:W-:Y:S02]  /*0440*/  @P5 HADD2.F32 R6, -RZ, R5.reuse.H0_H0 ;  /* 0x20000005ff065230 */ /* 0x108fe40000004100 */
[--C-:B------:R-:W-:Y:S02]  /*0450*/  @P1 HADD2.F32 R3, -RZ, R4.reuse.H0_H0 ;  /* 0x20000004ff031230 */ /* 0x100fe40000004100 */
[----:B------:R-:W1:Y:S01]  /*0460*/  @P6 LDC R10, c[0x0][0x398] ;  /* 0x0000e600ff0a6b82 */ /* 0x000e620000000800 */
[----:B------:R-:W-:Y:S02]  /*0470*/  @P6 HADD2.F32 R5, -RZ, R5.H1_H1 ;  /* 0x30000005ff056230 */ /* 0x000fe40000004100 */
[----:B------:R-:W-:-:S05]  /*0480*/  @P4 HADD2.F32 R4, -RZ, R4.H1_H1 ;  /* 0x30000004ff044230 */ /* 0x000fca0000004100 */
[----:B------:R-:W2:Y:S01]  /*0490*/  @P5 LDC R11, c[0x0][0x398] ;  /* 0x0000e600ff0b5b82 */ /* 0x000ea20000000800 */
[----:B0-----:R-:W-:-:S07]  /*04a0*/  @P4 FMUL R14, R4, R7 ;  /* 0x00000007040e4220 */ /* 0x001fce0000400000 */
[----:B------:R-:W0:Y:S01]  /*04b0*/  @P1 LDC R8, c[0x0][0x398] ;  /* 0x0000e600ff081b82 */ /* 0x000e220000000800 */
[----:B-1----:R-:W-:-:S05]  /*04c0*/  @P6 FMUL R12, R5, R10 ;  /* 0x0000000a050c6220 */ /* 0x002fca0000400000 */
[----:B------:R3:W-:Y:S01]  /*04d0*/  STL [R1+0x8], R12 ;  /* 0x0000080c01007387 */ /* 0x0007e20000100800 */
[----:B--2---:R-:W-:-:S03]  /*04e0*/  @P5 FMUL R13, R6, R11 ;  /* 0x0000000b060d5220 */ /* 0x004fc60000400000 */
[----:B------:R3:W-:Y:S04]  /*04f0*/  STL [R1], R14 ;  /* 0x0000000e01007387 */ /* 0x0007e80000100800 */
[----:B------:R3:W-:Y:S02]  /*0500*/  STL [R1+0x4], R13 ;  /* 0x0000040d01007387 */ /* 0x0007e40000100800 */
[----:B0--3--:R-:W-:-:S07]  /*0510*/  @P1 FMUL R249, R3, R8 ;  /* 0x0000000803f91220 */ /* 0x009fce0000400000 */
.L_x_2821:
[----:B------:R-:W-:Y:S05]  /*0520*/  BSYNC.RECONVERGENT B0 ;  /* 0x0000000000007941 */ /* 0x000fea0003800200 */
.L_x_2820:
        /* <DEDUP_REMOVED lines=23> */
[--C-:B---3--:R-:W-:Y:S02]  /*06a0*/  @P3 HADD2.F32 R3, -RZ, R4.reuse.H0_H0 ;  /* 0x20000004ff033230 */ /* 0x108fe40000004100 */
[----:B------:R-:W-:Y:S02]  /*06b0*/  @P4 HADD2.F32 R4, -RZ, R4.H1_H1 ;  /* 0x30000004ff044230 */ /* 0x000fe40000004100 */
[--C-:B------:R-:W-:Y:S02]  /*06c0*/  @P5 HADD2.F32 R6, -RZ, R5.reuse.H0_H0 ;  /* 0x20000005ff065230 */ /* 0x100fe40000004100 */
[----:B------:R-:W-:Y:S01]  /*06d0*/  @P6 HADD2.F32 R5, -RZ, R5.H1_H1 ;  /* 0x30000005ff056230 */ /* 0x000fe20000004100 */
[----:B------:R-:W1:Y:S08]  /*06e0*/  @P4 LDC R7, c[0x0][0x398] ;  /* 0x0000e600ff074b82 */ /* 0x000e700000000800 */
[----:B------:R-:W2:Y:S08]  /*06f0*/  @P5 LDC R11, c[0x0][0x398] ;  /* 0x0000e600ff0b5b82 */ /* 0x000eb00000000800 */
[----:B------:R-:W3:Y:S01]  /*0700*/  @P6 LDC R10, c[0x0][0x398] ;  /* 0x0000e600ff0a6b82 */ /* 0x000ee20000000800 */
[----:B0-----:R-:W-:Y:S01]  /*0710*/  @P3 FMUL R244, R3, R8 ;  /* 0x0000000803f43220 */ /* 0x001fe20000400000 */
[----:B-1----:R-:W-:Y:S01]  /*0720*/  @P4 FMUL R245, R4, R7 ;  /* 0x0000000704f54220 */ /* 0x002fe20000400000 */
[----:B--2---:R-:W-:Y:S01]  /*0730*/  @P5 FMUL R246, R6, R11 ;  /* 0x0000000b06f65220 */ /* 0x004fe20000400000 */
[----:B---3--:R-:W-:-:S07]  /*0740*/  @P6 FMUL R247, R5, R10 ;  /* 0x0000000a05f76220 */ /* 0x008fce0000400000 */
.L_x_2823:
[----:B------:R-:W-:Y:S05]  /*0750*/  BSYNC.RECONVERGENT B0 ;  /* 0x0000000000007941 */ /* 0x000fea0003800200 */
.L_x_2822:
        /* <DEDUP_REMOVED lines=36> */
.L_x_2825:
[----:B------:R-:W-:Y:S05]  /*09a0*/  BSYNC.RECONVERGENT B0 ;  /* 0x0000000000007941 */ /* 0x000fea0003800200 */
.L_x_2824:
        /* <DEDUP_REMOVED lines=34> */
.L_x_2827:
[----:B------:R-:W-:Y:S05]  /*0bd0*/  BSYNC.RECONVERGENT B0 ;  /* 0x0000000000007941 */ /* 0x000fea0003800200 */
.L_x_2826:
        /* <DEDUP_REMOVED lines=36> */
.L_x_2829:
[----:B------:R-:W-:Y:S05]  /*0e20*/  BSYNC.RECONVERGENT B0 ;  /* 0x0000000000007941 */ /* 0x000fea0003800200 */
.L_x_2828:
        /* <DEDUP_REMOVED lines=34> */
.L_x_2831:
[----:B------:R-:W-:Y:S05]  /*1050*/  BSYNC.RECONVERGENT B0 ;  /* 0x0000000000007941 */ /* 0x000fea0003800200 */
.L_x_2830:
        /* <DEDUP_REMOVED lines=36> */
.L_x_2833:
[----:B------:R-:W-:Y:S05]  /*12a0*/  BSYNC.RECONVERGENT B0 ;  /* 0x0000000000007941 */ /* 0x000fea0003800200 */
.L_x_2832:
        /* <DEDUP_REMOVED lines=34> */
.L_x_2835:
[----:B------:R-:W-:Y:S05]  /*14d0*/  BSYNC.RECONVERGENT B0 ;  /* 0x0000000000007941 */ /* 0x000fea0003800200 */
.L_x_2834:
        /* <DEDUP_REMOVED lines=36> */
.L_x_2837:
[----:B------:R-:W-:Y:S05]  /*1720*/  BSYNC.RECONVERGENT B0 ;  /* 0x0000000000007941 */ /* 0x000fea0003800200 */
.L_x_2836:
        /* <DEDUP_REMOVED lines=34> */
.L_x_2839:
[----:B------:R-:W-:Y:S05]  /*1950*/  BSYNC.RECONVERGENT B0 ;  /* 0x0000000000007941 */ /* 0x000fea0003800200 */
.L_x_2838:
        /* <DEDUP_REMOVED lines=36> */
.L_x_2841:
[----:B------:R-:W-:Y:S05]  /*1ba0*/  BSYNC.RECONVERGENT B0 ;  /* 0x0000000000007941 */ /* 0x000fea0003800200 */
.L_x_2840:
        /* <DEDUP_REMOVED lines=34> */
.L_x_2843:
[----:B------:R-:W-:Y:S05]  /*1dd0*/  BSYNC.RECONVERGENT B0 ;  /* 0x0000000000007941 */ /* 0x000fea0003800200 */
.L_x_2842:
        /* <DEDUP_REMOVED lines=36> */
.L_x_2845:
[----:B------:R-:W-:Y:S05]  /*2020*/  BSYNC.RECONVERGENT B0 ;  /* 0x0000000000007941 */ /* 0x000fea0003800200 */
.L_x_2844:
        /* <DEDUP_REMOVED lines=34> */
.L_x_2847:
[----:B------:R-:W-:Y:S05]  /*2250*/  BSYNC.RECONVERGENT B0 ;  /* 0x0000000000007941 */ /* 0x000fea0003800200 */
.L_x_2846:
        /* <DEDUP_REMOVED lines=36> */
.L_x_2849:
[----:B------:R-:W-:Y:S05]  /*24a0*/  BSYNC.RECONVERGENT B0 ;  /* 0x0000000000007941 */ /* 0x000fea0003800200 */
.L_x_2848:
        /* <DEDUP_REMOVED lines=34> */
.L_x_2851:
[----:B------:R-:W-:Y:S05]  /*26d0*/  BSYNC.RECONVERGENT B0 ;  /* 0x0000000000007941 */ /* 0x000fea0003800200 */
.L_x_2850:
        /* <DEDUP_REMOVED lines=36> */
.L_x_2853:
[----:B------:R-:W-:Y:S05]  /*2920*/  BSYNC.RECONVERGENT B0 ;  /* 0x0000000000007941 */ /* 0x000fea0003800200 */
.L_x_2852:
        /* <DEDUP_REMOVED lines=34> */
.L_x_2855:
[----:B------:R-:W-:Y:S05]  /*2b50*/  BSYNC.RECONVERGENT B0 ;  /* 0x0000000000007941 */ /* 0x000fea0003800200 */
.L_x_2854:
        /* <DEDUP_REMOVED lines=36> */
.L_x_2857:
[----:B------:R-:W-:Y:S05]  /*2da0*/  BSYNC.RECONVERGENT B0 ;  /* 0x0000000000007941 */ /* 0x000fea0003800200 */
.L_x_2856:
        /* <DEDUP_REMOVED lines=34> */
.L_x_2859:
[----:B------:R-:W-:Y:S05]  /*2fd0*/  BSYNC.RECONVERGENT B0 ;  /* 0x0000000000007941 */ /* 0x000fea0003800200 */
.L_x_2858:
        /* <DEDUP_REMOVED lines=36> */
.L_x_2861:
[----:B------:R-:W-:Y:S05]  /*3220*/  BSYNC.RECONVERGENT B0 ;  /* 0x0000000000007941 */ /* 0x000fea0003800200 */
.L_x_2860:
        /* <DEDUP_REMOVED lines=34> */
.L_x_2863:
[----:B------:R-:W-:Y:S05]  /*3450*/  BSYNC.RECONVERGENT B0 ;  /* 0x0000000000007941 */ /* 0x000fea0003800200 */
.L_x_2862:
        /* <DEDUP_REMOVED lines=36> */
.L_x_2865:
[----:B------:R-:W-:Y:S05]  /*36a0*/  BSYNC.RECONVERGENT B0 ;  /* 0x0000000000007941 */ /* 0x000fea0003800200 */
.L_x_2864:
        /* <DEDUP_REMOVED lines=34> */
.L_x_2867:
[----:B------:R-:W-:Y:S05]  /*38d0*/  BSYNC.RECONVERGENT B0 ;  /* 0x0000000000007941 */ /* 0x000fea0003800200 */
.L_x_2866:
        /* <DEDUP_REMOVED lines=36> */
.L_x_2869:
[----:B------:R-:W-:Y:S05]  /*3b20*/  BSYNC.RECONVERGENT B0 ;  /* 0x0000000000007941 */ /* 0x000fea0003800200 */
.L_x_2868:
        /* <DEDUP_REMOVED lines=34> */
.L_x_2871:
[----:B------:R-:W-:Y:S05]  /*3d50*/  BSYNC.RECONVERGENT B0 ;  /* 0x0000000000007941 */ /* 0x000fea0003800200 */
.L_x_2870:
        /* <DEDUP_REMOVED lines=36> */
.L_x_2873:
[----:B------:R-:W-:Y:S05]  /*3fa0*/  BSYNC.RECONVERGENT B0 ;  /* 0x0000000000007941 */ /* 0x000fea0003800200 */
.L_x_2872:
        /* <DEDUP_REMOVED lines=34> */
.L_x_2875:
[----:B------:R-:W-:Y:S05]  /*41d0*/  BSYNC.RECONVERGENT B0 ;  /* 0x0000000000007941 */ /* 0x000fea0003800200 */
.L_x_2874:
        /* <DEDUP_REMOVED lines=36> */
.L_x_2877:
[----:B------:R-:W-:Y:S05]  /*4420*/  BSYNC.RECONVERGENT B0 ;  /* 0x0000000000007941 */ /* 0x000fea0003800200 */
.L_x_2876:
        /* <DEDUP_REMOVED lines=34> */
.L_x_2879:
[----:B------:R-:W-:Y:S05]  /*4650*/  BSYNC.RECONVERGENT B0 ;  /* 0x0000000000007941 */ /* 0x000fea0003800200 */
.L_x_2878:
        /* <DEDUP_REMOVED lines=28> */
[----:B---3--:R-:W-:-:S03]  /*4820*/  @P3 HADD2.F32 R3, -RZ, R4.H0_H0 ;  /* 0x20000004ff033230 */ /* 0x008fc60000004100 */
[----:B------:R-:W-:Y:S02]  /*4830*/  @P4 HADD2.F32 R4, -RZ, R4.H1_H1 ;  /* 0x30000004ff044230 */ /* 0x000fe40000004100 */
[--C-:B------:R-:W-:Y:S02]  /*4840*/  @P5 HADD2.F32 R6, -RZ, R5.reuse.H0_H0 ;  /* 0x20000005ff065230 */ /* 0x100fe40000004100 */
[----:B------:R-:W1:Y:S01]  /*4850*/  @P6 LDC R10, c[0x0][0x398] ;  /* 0x0000e600ff0a6b82 */ /* 0x000e620000000800 */
[----:B------:R-:W-:-:S07]  /*4860*/  @P6 HADD2.F32 R5, -RZ, R5.H1_H1 ;  /* 0x30000005ff056230 */ /* 0x000fce0000004100 */
        /* <DEDUP_REMOVED lines=10> */
.L_x_2881:
[----:B------:R-:W-:Y:S05]  /*4910*/  BSYNC.RECONVERGENT B0 ;  /* 0x0000000000007941 */ /* 0x000fea0003800200 */
.L_x_2880:
        /* <DEDUP_REMOVED lines=41> */
.L_x_2883:
[----:B------:R-:W-:Y:S05]  /*4bb0*/  BSYNC.RECONVERGENT B0 ;  /* 0x0000000000007941 */ /* 0x000fea0003800200 */
.L_x_2882:
        /* <DEDUP_REMOVED lines=43> */
.L_x_2885:
[----:B------:R-:W-:Y:S05]  /*4e70*/  BSYNC.RECONVERGENT B0 ;  /* 0x0000000000007941 */ /* 0x000fea0003800200 */
.L_x_2884:
        /* <DEDUP_REMOVED lines=41> */
.L_x_2887:
[----:B------:R-:W-:Y:S05]  /*5110*/  BSYNC.RECONVERGENT B0 ;  /* 0x0000000000007941 */ /* 0x000fea0003800200 */
.L_x_2886:
        /* <DEDUP_REMOVED lines=43> */
.L_x_2889:
[----:B------:R-:W-:Y:S05]  /*53d0*/  BSYNC.RECONVERGENT B0 ;  /* 0x0000000000007941 */ /* 0x000fea0003800200 */
.L_x_2888:
        /* <DEDUP_REMOVED lines=41> */
.L_x_2891:
[----:B------:R-:W-:Y:S05]  /*5670*/  BSYNC.RECONVERGENT B0 ;  /* 0x0000000000007941 */ /* 0x000fea0003800200 */
.L_x_2890:
        /* <DEDUP_REMOVED lines=43> */
.L_x_2893:
[----:B------:R-:W-:Y:S05]  /*5930*/  BSYNC.RECONVERGENT B0 ;  /* 0x0000000000007941 */ /* 0x000fea0003800200 */
.L_x_2892:
        /* <DEDUP_REMOVED lines=41> */
.L_x_2895:
[----:B------:R-:W-:Y:S05]  /*5bd0*/  BSYNC.RECONVERGENT B0 ;  /* 0x0000000000007941 */ /* 0x000fea0003800200 */
.L_x_2894:
        /* <DEDUP_REMOVED lines=43> */
.L_x_2897:
[----:B------:R-:W-:Y:S05]  /*5e90*/  BSYNC.RECONVERGENT B0 ;  /* 0x0000000000007941 */ /* 0x000fea0003800200 */
.L_x_2896:
        /* <DEDUP_REMOVED lines=41> */
.L_x_2899:
[----:B------:R-:W-:Y:S05]  /*6130*/  BSYNC.RECONVERGENT B0 ;  /* 0x0000000000007941 */ /* 0x000fea0003800200 */
.L_x_2898:
        /* <DEDUP_REMOVED lines=43> */
.L_x_2901:
[----:B------:R-:W-:Y:S05]  /*63f0*/  BSYNC.RECONVERGENT B0 ;  /* 0x0000000000007941 */ /* 0x000fea0003800200 */
.L_x_2900:
        /* <DEDUP_REMOVED lines=41> */
.L_x_2903:
[----:B------:R-:W-:Y:S05]  /*6690*/  BSYNC.RECONVERGENT B0 ;  /* 0x0000000000007941 */ /* 0x000fea0003800200 */
.L_x_2902:
        /* <DEDUP_REMOVED lines=43> */
.L_x_2905:
[----:B------:R-:W-:Y:S05]  /*6950*/  BSYNC.RECONVERGENT B0 ;  /* 0x0000000000007941 */ /* 0x000fea0003800200 */
.L_x_2904:
        /* <DEDUP_REMOVED lines=41> */
.L_x_2907:
[----:B------:R-:W-:Y:S05]  /*6bf0*/  BSYNC.RECONVERGENT B0 ;  /* 0x0000000000007941 */ /* 0x000fea0003800200 */
.L_x_2906:
        /* <DEDUP_REMOVED lines=43> */
.L_x_2909:
[----:B------:R-:W-:Y:S05]  /*6eb0*/  BSYNC.RECONVERGENT B0 ;  /* 0x0000000000007941 */ /* 0x000fea0003800200 */
.L_x_2908:
        /* <DEDUP_REMOVED lines=41> */
.L_x_2911:
[----:B------:R-:W-:Y:S05]  /*7150*/  BSYNC.RECONVERGENT B0 ;  /* 0x0000000000007941 */ /* 0x000fea0003800200 */
.L_x_2910:
        /* <DEDUP_REMOVED lines=42> */
.L_x_2913:
[----:B------:R-:W-:Y:S05]  /*7400*/  BSYNC.RECONVERGENT B0 ;  /* 0x0000000000007941 */ /* 0x000fea0003800200 */
.L_x_2912:
        /* <DEDUP_REMOVED lines=41> */
.L_x_2915:
[----:B------:R-:W-:Y:S05]  /*76a0*/  BSYNC.RECONVERGENT B0 ;  /* 0x0000000000007941 */ /* 0x000fea0003800200 */
.L_x_2914:
        /* <DEDUP_REMOVED lines=41> */
.L_x_2917:
[----:B------:R-:W-:Y:S05]  /*7940*/  BSYNC.RECONVERGENT B0 ;  /* 0x0000000000007941 */ /* 0x000fea0003800200 */
.L_x_2916:
        /* <DEDUP_REMOVED lines=41> */
.L_x_2919:
[----:B------:R-:W-:Y:S05]  /*7be0*/  BSYNC.RECONVERGENT B0 ;  /* 0x0000000000007941 */ /* 0x000fea0003800200 */
.L_x_2918:
        /* <DEDUP_REMOVED lines=41> */
.L_x_2921:
[----:B------:R-:W-:Y:S05]  /*7e80*/  BSYNC.RECONVERGENT B0 ;  /* 0x0000000000007941 */ /* 0x000fea0003800200 */
.L_x_2920:
        /* <DEDUP_REMOVED lines=41> */
.L_x_2923:
[----:B------:R-:W-:Y:S05]  /*8120*/  BSYNC.RECONVERGENT B0 ;  /* 0x0000000000007941 */ /* 0x000fea0003800200 */
.L_x_2922:
        /* <DEDUP_REMOVED lines=41> */
.L_x_2925:
[----:B------:R-:W-:Y:S05]  /*83c0*/  BSYNC.RECONVERGENT B0 ;  /* 0x0000000000007941 */ /* 0x000fea0003800200 */
.L_x_2924:
        /* <DEDUP_REMOVED lines=41> */
.L_x_2927:
[----:B------:R-:W-:Y:S05]  /*8660*/  BSYNC.RECONVERGENT B0 ;  /* 0x0000000000007941 */ /* 0x000fea0003800200 */
.L_x_2926:
        /* <DEDUP_REMOVED lines=24> */
[--C-:B---3--:R-:W-:Y:S02]  /*87f0*/  @P3 HADD2.F32 R0, -RZ, R4.reuse.H0_H0 ;  /* 0x20000004ff003230 */ /* 0x108fe40000004100 */
[----:B------:R-:W-:-:S05]  /*8800*/  @P4 HADD2.F32 R4, -RZ, R4.H1_H1 ;  /* 0x30000004ff044230 */ /* 0x000fca0000004100 */
[----:B------:R-:W1:Y:S08]  /*8810*/  @P4 LDC R9, c[0x0][0x398] ;  /* 0x0000e600ff094b82 */ /* 0x000e700000000800 */
[----:B------:R-:W2:Y:S08]  /*8820*/  @P6 LDC R6, c[0x0][0x398] ;  /* 0x0000e600ff066b82 */ /* 0x000eb00000000800 */
[----:B------:R-:W3:Y:S01]  /*8830*/  @P5 LDC R11, c[0x0][0x398] ;  /* 0x0000e600ff0b5b82 */ /* 0x000ee20000000800 */
[----:B0-----:R-:W-:Y:S01]  /*8840*/  @P3 FMUL R10, R0, R3 ;  /* 0x00000003000a3220 */ /* 0x001fe20000400000 */
[--C-:B------:R-:W-:Y:S01]  /*8850*/  @P5 HADD2.F32 R0, -RZ, R5.reuse.H0_H0 ;  /* 0x20000005ff005230 */ /* 0x100fe20000004100 */
[----:B------:R-:W-:Y:S01]  /*8860*/  MOV R3, 0xc61c4000 ;  /* 0xc61c400000037802 */ /* 0x000fe20000000f00 */
[----:B------:R-:W-:-:S02]  /*8870*/  @P6 HADD2.F32 R5, -RZ, R5.H1_H1 ;  /* 0x30000005ff056230 */ /* 0x000fc40000004100 */
[----:B------:R-:W-:Y:S01]  /*8880*/  STL [R1+0x35c], R10 ;  /* 0x00035c0a01007387 */ /* 0x000fe20000100800 */
[----:B-1----:R-:W-:-:S05]  /*8890*/  @P4 FMUL R8, R4, R9 ;  /* 0x0000000904084220 */ /* 0x002fca0000400000 */
[----:B------:R0:W-:Y:S01]  /*88a0*/  STL [R1+0x360], R8 ;  /* 0x0003600801007387 */ /* 0x0001e20000100800 */
[----:B--2---:R-:W-:-:S05]  /*88b0*/  @P6 FMUL R3, R5, R6 ;  /* 0x0000000605036220 */ /* 0x004fca0000400000 */
[----:B------:R1:W-:Y:S01]  /*88c0*/  STL [R1+0x368], R3 ;  /* 0x0003680301007387 */ /* 0x0003e20000100800 */
[----:B0-----:R-:W-:Y:S02]  /*88d0*/  HFMA2 R8, -RZ, RZ, -6.109375, 2 ;  /* 0xc61c4000ff087431 */ /* 0x001fe400000001ff */
[----:B---3--:R-:W-:-:S05]  /*88e0*/  @P5 FMUL R8, R0, R11 ;  /* 0x0000000b00085220 */ /* 0x008fca0000400000 */
[----:B------:R1:W-:Y:S02]  /*88f0*/  STL [R1+0x364], R8 ;  /* 0x0003640801007387 */ /* 0x0003e40000100800 */
.L_x_2929:
[----:B------:R-:W-:Y:S05]  /*8900*/  BSYNC.RECONVERGENT B0 ;  /* 0x0000000000007941 */ /* 0x000fea0003800200 */
.L_x_2928:
[----:B0-----:R-:W-:Y:S01]  /*8910*/  MOV R4, 0xff800000 ;  /* 0xff80000000047802 */ /* 0x001fe20000000f00 */
[----:B------:R-:W-:Y:S01]  /*8920*/  BSSY.RECONVERGENT B0, `(.L_x_2930) ;  /* 0x0000028000007945 */ /* 0x000fe20003800200 */
[----:B------:R-:W-:Y:S02]  /*8930*/  MOV R0, 0xff800000 ;  /* 0xff80000000007802 */ /* 0x000fe40000000f00 */
[----:B-1----:R-:W-:Y:S01]  /*8940*/  MOV R3, 0xff800000 ;  /* 0xff80000000037802 */ /* 0x002fe20000000f00 */
        /* <DEDUP_REMOVED lines=20> */
[----:B---3--:R-:W-:-:S04]  /*8a90*/  @P3 HADD2.F32 R0, -RZ, R4.H0_H0 ;  /* 0x20000004ff003230 */ /* 0x008fc80000004100 */
[----:B------:R-:W-:Y:S02]  /*8aa0*/  @P4 HADD2.F32 R4, -RZ, R4.H1_H1 ;  /* 0x30000004ff044230 */ /* 0x000fe40000004100 */
[----:B------:R-:W1:Y:S08]  /*8ab0*/  @P4 LDC R3, c[0x0][0x398] ;  /* 0x0000e600ff034b82 */ /* 0x000e700000000800 */
[----:B------:R-:W2:Y:S01]  /*8ac0*/  @P5 LDC R11, c[0x0][0x398] ;  /* 0x0000e600ff0b5b82 */ /* 0x000ea20000000800 */
[----:B0-----:R-:W-:Y:S01]  /*8ad0*/  @P3 FMUL R6, R0, R9 ;  /* 0x0000000900063220 */ /* 0x001fe20000400000 */
[----:B------:R-:W-:-:S02]  /*8ae0*/  @P5 HADD2.F32 R0, -RZ, R5.H0_H0 ;  /* 0x20000005ff005230 */ /* 0x000fc40000004100 */
[----:B------:R-:W-:Y:S02]  /*8af0*/  @P6 HADD2.F32 R5, -RZ, R5.H1_H1 ;  /* 0x30000005ff056230 */ /* 0x000fe40000004100 */
[----:B------:R0:W-:Y:S01]  /*8b00*/  STL [R1+0x36c], R6 ;  /* 0x00036c0601007387 */ /* 0x0001e20000100800 */
        /* <DEDUP_REMOVED lines=9> */
.L_x_2931:
[----:B------:R-:W-:Y:S05]  /*8ba0*/  BSYNC.RECONVERGENT B0 ;  /* 0x0000000000007941 */ /* 0x000fea0003800200 */
.L_x_2930:
        /* <DEDUP_REMOVED lines=26> */
[----:B------:R-:W2:Y:S08]  /*8d50*/  @P5 LDC R11, c[0x0][0x398] ;  /* 0x0000e600ff0b5b82 */ /* 0x000eb00000000800 */
[----:B------:R-:W3:Y:S01]  /*8d60*/  @P6 LDC R6, c[0x0][0x398] ;  /* 0x0000e600ff066b82 */ /* 0x000ee20000000800 */
[----:B0-----:R-:W-:Y:S01]  /*8d70*/  @P3 FMUL R8, R0, R7 ;  /* 0x0000000700083220 */ /* 0x001fe20000400000 */
[----:B------:R-:W-:-:S02]  /*8d80*/  HFMA2 R7, -RZ, RZ, -6.109375, 2 ;  /* 0xc61c4000ff077431 */ /* 0x000fc400000001ff */
[--C-:B------:R-:W-:Y:S02]  /*8d90*/  @P5 HADD2.F32 R0, -RZ, R5.reuse.H0_H0 ;  /* 0x20000005ff005230 */ /* 0x100fe40000004100 */
[----:B------:R-:W-:Y:S01]  /*8da0*/  @P6 HADD2.F32 R5, -RZ, R5.H1_H1 ;  /* 0x30000005ff056230 */ /* 0x000fe20000004100 */
[----:B------:R0:W-:Y:S02]  /*8db0*/  STL [R1+0x37c], R8 ;  /* 0x00037c0801007387 */ /* 0x0001e40000100800 */
[----:B0-----:R-:W-:Y:S01]  /*8dc0*/  MOV R8, 0xc61c4000 ;  /* 0xc61c400000087802 */ /* 0x001fe20000000f00 */
[----:B-1----:R-:W-:Y:S01]  /*8dd0*/  @P4 FMUL R8, R4, R9 ;  /* 0x0000000904084220 */ /* 0x002fe20000400000 */
[----:B--2---:R-:W-:Y:S01]  /*8de0*/  @P5 FMUL R7, R0, R11 ;  /* 0x0000000b00075220 */ /* 0x004fe20000400000 */
[----:B------:R-:W-:-:S03]  /*8df0*/  MOV R4, 0xc61c4000 ;  /* 0xc61c400000047802 */ /* 0x000fc60000000f00 */
[----:B------:R0:W-:Y:S01]  /*8e00*/  STL [R1+0x380], R8 ;  /* 0x0003800801007387 */ /* 0x0001e20000100800 */
[----:B---3--:R-:W-:-:S03]  /*8e10*/  @P6 FMUL R4, R5, R6 ;  /* 0x0000000605046220 */ /* 0x008fc60000400000 */
[----:B------:R0:W-:Y:S04]  /*8e20*/  STL [R1+0x384], R7 ;  /* 0x0003840701007387 */ /* 0x0001e80000100800 */
[----:B------:R0:W-:Y:S02]  /*8e30*/  STL [R1+0x388], R4 ;  /* 0x0003880401007387 */ /* 0x0001e40000100800 */
.L_x_2933:
[----:B------:R-:W-:Y:S05]  /*8e40*/  BSYNC.RECONVERGENT B0 ;  /* 0x0000000000007941 */ /* 0x000fea0003800200 */
.L_x_2932:
[----:B------:R-:W-:Y:S01]  /*8e50*/  ISETP.GE.OR P3, PT, R3, R2, !P1 ;  /* 0x000000020300720c */ /* 0x000fe20004f66670 */
[----:B------:R-:W-:Y:S01]  /*8e60*/  BSSY.RECONVERGENT B0, `(.L_x_2934) ;  /* 0x0000028000007945 */ /* 0x000fe20003800200 */
[----:B------:R-:W-:Y:S02]  /*8e70*/  MOV R3, 0xff800000 ;  /* 0xff80000000037802 */ /* 0x000fe40000000f00 */
[----:B-1----:R-:W-:Y:S02]  /*8e80*/  MOV R0, 0xff800000 ;  /* 0xff80000000007802 */ /* 0x002fe40000000f00 */
[----:B0-----:R-:W-:Y:S01]  /*8e90*/  MOV R4, 0xff800000 ;  /* 0xff80000000047802 */ /* 0x001fe20000000f00 */
[----:B------:R0:W-:Y:S04]  /*8ea0*/  STL [R1+0x398], R3 ;  /* 0x0003980301007387 */ /* 0x0001e80000100800 */
[----:B------:R1:W-:Y:S04]  /*8eb0*/  STL [R1+0x394], R0 ;  /* 0x0003940001007387 */ /* 0x0003e80000100800 */
[----:B------:R1:W-:Y:S01]  /*8ec0*/  STL [R1+0x390], R4 ;  /* 0x0003900401007387 */ /* 0x0003e20000100800 */
[----:B0-----:R-:W-:-:S03]  /*8ed0*/  IADD3 R3, PT, PT, R122, 0x1d00, RZ ;  /* 0x00001d007a037810 */ /* 0x001fc60007ffe0ff */
[----:B------:R1:W-:Y:S01]  /*8ee0*/  STL [R1+0x38c], R0 ;  /* 0x00038c0001007387 */ /* 0x0003e20000100800 */
        /* <DEDUP_REMOVED lines=31> */
.L_x_2935:
[----:B------:R-:W-:Y:S05]  /*90e0*/  BSYNC.RECONVERGENT B0 ;  /* 0x0000000000007941 */ /* 0x000fea0003800200 */
.L_x_2934:
        /* <DEDUP_REMOVED lines=28> */
[----:B------:R-:W-:-:S06]  /*92b0*/  @P5 HADD2.F32 R7, -RZ, R5.H0_H0 ;  /* 0x20000005ff075230 */ /* 0x000fcc0000004100 */
[----:B------:R-:W0:Y:S01]  /*92c0*/  @P6 LDC R0, c[0x0][0x398] ;  /* 0x0000e600ff006b82 */ /* 0x000e220000000800 */
[----:B------:R-:W-:Y:S01]  /*92d0*/  @P6 HADD2.F32 R5, -RZ, R5.H1_H1 ;  /* 0x30000005ff056230 */ /* 0x000fe20000004100 */
[----:B------:R3:W-:Y:S02]  /*92e0*/  STL [R1+0x39c], R8 ;  /* 0x00039c0801007387 */ /* 0x0007e40000100800 */
[----:B---3--:R-:W-:Y:S01]  /*92f0*/  MOV R8, 0xc61c4000 ;  /* 0xc61c400000087802 */ /* 0x008fe20000000f00 */
[----:B-1----:R-:W-:Y:S01]  /*9300*/  @P4 FMUL R8, R4, R9 ;  /* 0x0000000904084220 */ /* 0x002fe20000400000 */
[----:B------:R-:W-:-:S04]  /*9310*/  MOV R4, 0xc61c4000 ;  /* 0xc61c400000047802 */ /* 0x000fc80000000f00 */
[----:B------:R1:W-:Y:S01]  /*9320*/  STL [R1+0x3a0], R8 ;  /* 0x0003a00801007387 */ /* 0x0003e20000100800 */
[----:B0-----:R-:W-:Y:S01]  /*9330*/  @P6 FMUL R4, R5, R0 ;  /* 0x0000000005046220 */ /* 0x001fe20000400000 */
[----:B-1----:R-:W-:Y:S02]  /*9340*/  HFMA2 R8, -RZ, RZ, -6.109375, 2 ;  /* 0xc61c4000ff087431 */ /* 0x002fe400000001ff */
[----:B--2---:R-:W-:-:S05]  /*9350*/  @P5 FMUL R8, R7, R6 ;  /* 0x0000000607085220 */ /* 0x004fca0000400000 */
[----:B------:R0:W-:Y:S04]  /*9360*/  STL [R1+0x3a4], R8 ;  /* 0x0003a40801007387 */ /* 0x0001e80000100800 */
[----:B------:R0:W-:Y:S02]  /*9370*/  STL [R1+0x3a8], R4 ;  /* 0x0003a80401007387 */ /* 0x0001e40000100800 */
.L_x_2937:
[----:B------:R-:W-:Y:S05]  /*9380*/  BSYNC.RECONVERGENT B0 ;  /* 0x0000000000007941 */ /* 0x000fea0003800200 */
.L_x_2936:
        /* <DEDUP_REMOVED lines=21> */
[----:B---3--:R-:W-:Y:S01]  /*94e0*/  @P3 HADD2.F32 R7, -RZ, R4.H0_H0 ;  /* 0x20000004ff073230 */ /* 0x008fe20000004100 */
[----:B------:R-:W0:Y:S01]  /*94f0*/  @P3 LDC R6, c[0x0][0x398] ;  /* 0x0000e600ff063b82 */ /* 0x000e220000000800 */
[----:B------:R-:W-:Y:S02]  /*9500*/  ISETP.NE.AND P6, PT, R0, 0x1000000, PT ;  /* 0x010000000000780c */ /* 0x000fe40003fc5270 */
[----:B------:R-:W-:-:S02]  /*9510*/  MOV R0, 0xc61c4000 ;  /* 0xc61c400000007802 */ /* 0x000fc40000000f00 */
[----:B------:R-:W-:Y:S02]  /*9520*/  @P4 HADD2.F32 R4, -RZ, R4.H1_H1 ;  /* 0x30000004ff044230 */ /* 0x000fe40000004100 */
[----:B0-----:R-:W-:Y:S01]  /*9530*/  @P3 FMUL R8, R7, R6 ;  /* 0x0000000607083220 */ /* 0x001fe20000400000 */
[----:B------:R-:W-:Y:S01]  /*9540*/  HFMA2 R6, -RZ, RZ, -6.109375, 2 ;  /* 0xc61c4000ff067431 */ /* 0x000fe200000001ff */
[----:B------:R-:W0:Y:S03]  /*9550*/  @P4 LDC R7, c[0x0][0x398] ;  /* 0x0000e600ff074b82 */ /* 0x000e260000000800 */
[----:B------:R-:W-:Y:S01]  /*9560*/  STL [R1+0x3ac], R8 ;  /* 0x0003ac0801007387 */ /* 0x000fe20000100800 */
[----:B0-----:R-:W-:Y:S01]  /*9570*/  @P4 FMUL R0, R4, R7 ;  /* 0x0000000704004220 */ /* 0x001fe20000400000 */
[----:B------:R-:W-:-:S03]  /*9580*/  MOV R4, 0xc61c4000 ;  /* 0xc61c400000047802 */ /* 0x000fc60000000f00 */
[----:B------:R-:W0:Y:S01]  /*9590*/  @P5 LDC R7, c[0x0][0x398] ;  /* 0x0000e600ff075b82 */ /* 0x000e220000000800 */
[----:B------:R1:W-:Y:S02]  /*95a0*/  STL [R1+0x3b0], R0 ;  /* 0x0003b00001007387 */ /* 0x0003e40000100800 */
[--C-:B-1----:R-:W-:Y:S02]  /*95b0*/  @P5 HADD2.F32 R0, -RZ, R5.reuse.H0_H0 ;  /* 0x20000005ff005230 */ /* 0x102fe40000004100 */
[----:B------:R-:W-:-:S03]  /*95c0*/  @P6 HADD2.F32 R5, -RZ, R5.H1_H1 ;  /* 0x30000005ff056230 */ /* 0x000fc60000004100 */
[----:B0-----:R-:W-:Y:S02]  /*95d0*/  @P5 FMUL R6, R0, R7 ;  /* 0x0000000700065220 */ /* 0x001fe40000400000 */
[----:B------:R-:W0:Y:S03]  /*95e0*/  @P6 LDC R0, c[0x0][0x398] ;  /* 0x0000e600ff006b82 */ /* 0x000e260000000800 */
[----:B------:R2:W-:Y:S01]  /*95f0*/  STL [R1+0x3b4], R6 ;  /* 0x0003b40601007387 */ /* 0x0005e20000100800 */
[----:B0-----:R-:W-:-:S05]  /*9600*/  @P6 FMUL R4, R5, R0 ;  /* 0x0000000005046220 */ /* 0x001fca0000400000 */
[----:B------:R2:W-:Y:S02]  /*9610*/  STL [R1+0x3b8], R4 ;  /* 0x0003b80401007387 */ /* 0x0005e40000100800 */
.L_x_2939:
[----:B------:R-:W-:Y:S05]  /*9620*/  BSYNC.RECONVERGENT B0 ;  /* 0x0000000000007941 */ /* 0x000fea0003800200 */
.L_x_2938:
[----:B-1----:R-:W-:Y:S01]  /*9630*/  MOV R0, 0xff800000 ;  /* 0xff80000000007802 */ /* 0x002fe20000000f00 */
[----:B------:R-:W-:Y:S01]  /*9640*/  BSSY.RECONVERGENT B0, `(.L_x_2940) ;  /* 0x0000027000007945 */ /* 0x000fe20003800200 */
[----:B------:R-:W-:Y:S02]  /*9650*/  ISETP.GE.OR P3, PT, R3, R2, !P1 ;  /* 0x000000020300720c */ /* 0x000fe40004f66670 */
[----:B--2---:R-:W-:Y:S01]  /*9660*/  MOV R4, 0xff800000 ;  /* 0xff80000000047802 */ /* 0x004fe20000000f00 */
[----:B------:R0:W-:Y:S01]  /*9670*/  STL [R1+0x3cc], R0 ;  /* 0x0003cc0001007387 */ /* 0x0001e20000100800 */
[----:B------:R-:W-:Y:S02]  /*9680*/  MOV R3, 0xff800000 ;  /* 0xff80000000037802 */ /* 0x000fe40000000f00 */
[----:B------:R-:W-:Y:S01]  /*9690*/  MOV R58, 0xff800000 ;  /* 0xff800000003a7802 */ /* 0x000fe20000000f00 */
[----:B------:R1:W-:Y:S04]  /*96a0*/  STL [R1+0x3c4], R4 ;  /* 0x0003c40401007387 */ /* 0x0003e80000100800 */
[----:B------:R1:W-:Y:S01]  /*96b0*/  STL [R1+0x3c0], R3 ;  /* 0x0003c00301007387 */ /* 0x0003e20000100800 */
[----:B0-----:R-:W-:Y:S01]  /*96c0*/  IADD3 R0, PT, PT, R122, 0x1e80, RZ ;  /* 0x00001e807a007810 */ /* 0x001fe20007ffe0ff */
[----:B------:R-:W-:Y:S06]  /*96d0*/  @P3 BRA `(.L_x_2941) ;  /* 0x0000000000743947 */ /* 0x000fec0003800000 */
[----:B-1----:R-:W2:Y:S02]  /*96e0*/  LDG.E R3, desc[UR4][R124.64+0x1e00] ;  /* 0x001e00047c037981 */ /* 0x002ea4000c1e1900 */
[----:B--2---:R-:W-:-:S04]  /*96f0*/  LOP3.LUT R4, R3, 0xff, RZ, 0xc0, !PT ;  /* 0x000000ff03047812 */ /* 0x004fc800078ec0ff */
[----:B------:R-:W-:Y:S02]  /*9700*/  ISETP.NE.AND P3, PT, R4, 0x1, PT ;  /* 0x000000010400780c */ /* 0x000fe40003f65270 */
[----:B------:R-:W-:-:S04]  /*9710*/  LOP3.LUT R4, R3, 0xff00, RZ, 0xc0, !PT ;  /* 0x0000ff0003047812 */ /* 0x000fc800078ec0ff */
[----:B------:R-:W-:Y:S02]  /*9720*/  ISETP.NE.AND P4, PT, R4, 0x100, PT ;  /* 0x000001000400780c */ /* 0x000fe40003f85270 */
[----:B------:R-:W-:-:S04]  /*9730*/  LOP3.LUT R4, R3, 0xff0000, RZ, 0xc0, !PT ;  /* 0x00ff000003047812 */ /* 0x000fc800078ec0ff */
[----:B------:R-:W-:Y:S02]  /*9740*/  ISETP.NE.AND P5, PT, R4, 0x10000, PT ;  /* 0x000100000400780c */ /* 0x000fe40003fa5270 */
[----:B------:R-:W2:Y:S01]  /*9750*/  LDG.E.64 R4, desc[UR4][R126.64+0x3c00] ;  /* 0x003c00047e047981 */ /* 0x000ea2000c1e1b00 */
[----:B------:R-:W-:Y:S01]  /*9760*/  LOP3.LUT R3, R3, 0xff000000, RZ, 0xc0, !PT ;  /* 0xff00000003037812 */ /* 0x000fe200078ec0ff */
[----:B------:R-:W-:Y:S01]  /*9770*/  HFMA2 R58, -RZ, RZ, -6.109375, 2 ;  /* 0xc61c4000ff3a7431 */ /* 0x000fe200000001ff */
[----:B------:R-:W-:Y:S02]  /*9780*/  MOV R7, 0xc61c4000 ;  /* 0xc61c400000077802 */ /* 0x000fe40000000f00 */
[----:B------:R-:W-:Y:S02]  /*9790*/  ISETP.NE.AND P6, PT, R3, 0x1000000, PT ;  /* 0x010000000300780c */ /* 0x000fe40003fc5270 */
[----:B------:R-:W0:Y:S01]  /*97a0*/  @P3 LDC R3, c[0x0][0x398] ;  /* 0x0000e600ff033b82 */ /* 0x000e220000000800 */
[----:B--2---:R-:W-:-:S02]  /*97b0*/  @P3 HADD2.F32 R6, -RZ, R4.H0_H0 ;  /* 0x20000004ff063230 */ /* 0x004fc40000004100 */
[----:B------:R-:W-:-:S03]  /*97c0*/  @P4 HADD2.F32 R4, -RZ, R4.H1_H1 ;  /* 0x30000004ff044230 */ /* 0x000fc60000004100 */
[----:B0-----:R-:W-:Y:S01]  /*97d0*/  @P3 FMUL R58, R6, R3 ;  /* 0x00000003063a3220 */ /* 0x001fe20000400000 */
[----:B------:R-:W-:Y:S01]  /*97e0*/  HFMA2 R6, -RZ, RZ, -6.109375, 2 ;  /* 0xc61c4000ff067431 */ /* 0x000fe200000001ff */
[----:B------:R-:W0:Y:S02]  /*97f0*/  @P4 LDC R3, c[0x0][0x398] ;  /* 0x0000e600ff034b82 */ /* 0x000e240000000800 */
[----:B0-----:R-:W-:Y:S01]  /*9800*/  @P4 FMUL R7, R4, R3 ;  /* 0x0000000304074220 */ /* 0x001fe20000400000 */
[----:B------:R-:W-:-:S05]  /*9810*/  @P5 HADD2.F32 R4, -RZ, R5.H0_H0 ;  /* 0x20000005ff045230 */ /* 0x000fca0000004100 */
[----:B------:R-:W0:Y:S01]  /*9820*/  @P5 LDC R3, c[0x0][0x398] ;  /* 0x0000e600ff035b82 */ /* 0x000e220000000800 */
[----:B------:R-:W-:Y:S01]  /*9830*/  @P6 HADD2.F32 R5, -RZ, R5.H1_H1 ;  /* 0x30000005ff056230 */ /* 0x000fe20000004100 */
[----:B------:R-:W-:Y:S01]  /*9840*/  STL [R1+0x3c0], R7 ;  /* 0x0003c00701007387 */ /* 0x000fe20000100800 */
[----:B0-----:R-:W-:-:S05]  /*9850*/  @P5 FMUL R6, R4, R3 ;  /* 0x0000000304065220 */ /* 0x001fca0000400000 */
[----:B------:R-:W0:Y:S01]  /*9860*/  @P6 LDC R3, c[0x0][0x398] ;  /* 0x0000e600ff036b82 */ /* 0x000e220000000800 */
[----:B------:R1:W-:Y:S02]  /*9870*/  STL [R1+0x3c4], R6 ;  /* 0x0003c40601007387 */ /* 0x0003e40000100800 */
[----:B-1----:R-:W-:Y:S01]  /*9880*/  MOV R6, 0xc61c4000 ;  /* 0xc61c400000067802 */ /* 0x002fe20000000f00 */
[----:B0-----:R-:W-:-:S05]  /*9890*/  @P6 FMUL R6, R5, R3 ;  /* 0x0000000305066220 */ /* 0x001fca0000400000 */
[----:B------:R0:W-:Y:S02]  /*98a0*/  STL [R1+0x3cc], R6 ;  /* 0x0003cc0601007387 */ /* 0x0001e40000100800 */
.L_x_2941:
[----:B------:R-:W-:Y:S05]  /*98b0*/  BSYNC.RECONVERGENT B0 ;  /* 0x0000000000007941 */ /* 0x000fea0003800200 */
.L_x_2940:
        /* <DEDUP_REMOVED lines=11> */
[----:B--2---:R-:W2:Y:S02]  /*9970*/  LDG.E R3, desc[UR4][R124.64+0x1e80] ;  /* 0x001e80047c037981 */ /* 0x004ea4000c1e1900 */
[----:B--2---:R-:W-:-:S04]  /*9980*/  LOP3.LUT R4, R3, 0xff, RZ, 0xc0, !PT ;  /* 0x000000ff03047812 */ /* 0x004fc800078ec0ff */
[----:B------:R-:W-:Y:S02]  /*9990*/  ISETP.NE.AND P3, PT, R4, 0x1, PT ;  /* 0x000000010400780c */ /* 0x000fe40003f65270 */
[----:B------:R-:W-:-:S04]  /*99a0*/  LOP3.LUT R4, R3, 0xff00, RZ, 0xc0, !PT ;  /* 0x0000ff0003047812 */ /* 0x000fc800078ec0ff */
[----:B------:R-:W-:Y:S02]  /*99b0*/  ISETP.NE.AND P4, PT, R4, 0x100, PT ;  /* 0x000001000400780c */ /* 0x000fe40003f85270 */
[----:B------:R-:W-:-:S04]  /*99c0*/  LOP3.LUT R4, R3, 0xff0000, RZ, 0xc0, !PT ;  /* 0x00ff000003047812 */ /* 0x000fc800078ec0ff */
[----:B------:R-:W-:Y:S02]  /*99d0*/  ISETP.NE.AND P5, PT, R4, 0x10000, PT ;  /* 0x000100000400780c */ /* 0x000fe40003fa5270 */
[----:B------:R-:W0:Y:S01]  /*99e0*/  LDG.E.64 R4, desc[UR4][R126.64+0x3d00] ;  /* 0x003d00047e047981 */ /* 0x000e22000c1e1b00 */
[----:B------:R-:W-:Y:S01]  /*99f0*/  LOP3.LUT R3, R3, 0xff000000, RZ, 0xc0, !PT ;  /* 0xff00000003037812 */ /* 0x000fe200078ec0ff */
[----:B------:R-:W-:-:S03]  /*9a00*/  HFMA2 R7, -RZ, RZ, -6.109375, 2 ;  /* 0xc61c4000ff077431 */ /* 0x000fc600000001ff */
[----:B------:R-:W-:Y:S02]  /*9a10*/  ISETP.NE.AND P6, PT, R3, 0x1000000, PT ;  /* 0x010000000300780c */ /* 0x000fe40003fc5270 */
[----:B------:R-:W1:Y:S01]  /*9a20*/  @P3 LDC R3, c[0x0][0x398] ;  /* 0x0000e600ff033b82 */ /* 0x000e620000000800 */
[--C-:B0-----:R-:W-:Y:S02]  /*9a30*/  @P3 HADD2.F32 R6, -RZ, R4.reuse.H0_H0 ;  /* 0x20000004ff063230 */ /* 0x101fe40000004100 */
[----:B------:R-:W-:-:S03]  /*9a40*/  @P4 HADD2.F32 R4, -RZ, R4.H1_H1 ;  /* 0x30000004ff044230 */ /* 0x000fc60000004100 */
[----:B-1----:R-:W-:Y:S01]  /*9a50*/  @P3 FMUL R7, R6, R3 ;  /* 0x0000000306073220 */ /* 0x002fe20000400000 */
[----:B------:R-:W-:Y:S01]  /*9a60*/  HFMA2 R6, -RZ, RZ, -6.109375, 2 ;  /* 0xc61c4000ff067431 */ /* 0x000fe200000001ff */
[----:B------:R-:W0:Y:S03]  /*9a70*/  @P4 LDC R3, c[0x0][0x398] ;  /* 0x0000e600ff034b82 */ /* 0x000e260000000800 */
[----:B------:R1:W-:Y:S02]  /*9a80*/  STL [R1+0x3c8], R7 ;  /* 0x0003c80701007387 */ /* 0x0003e40000100800 */
[----:B-1----:R-:W-:Y:S01]  /*9a90*/  MOV R7, 0xc61c4000 ;  /* 0xc61c400000077802 */ /* 0x002fe20000000f00 */
[----:B0-----:R-:W-:Y:S01]  /*9aa0*/  @P4 FMUL R7, R4, R3 ;  /* 0x0000000304074220 */ /* 0x001fe20000400000 */
[--C-:B------:R-:W-:Y:S01]  /*9ab0*/  @P5 HADD2.F32 R4, -RZ, R5.reuse.H0_H0 ;  /* 0x20000005ff045230 */ /* 0x100fe20000004100 */
[----:B------:R-:W0:Y:S01]  /*9ac0*/  @P5 LDC R3, c[0x0][0x398] ;  /* 0x0000e600ff035b82 */ /* 0x000e220000000800 */
[----:B------:R-:W-:-:S02]  /*9ad0*/  @P6 HADD2.F32 R5, -RZ, R5.H1_H1 ;  /* 0x30000005ff056230 */ /* 0x000fc40000004100 */
[----:B------:R-:W-:Y:S01]  /*9ae0*/  STL [R1+0x3d0], R7 ;  /* 0x0003d00701007387 */ /* 0x000fe20000100800 */
[----:B0-----:R-:W-:-:S04]  /*9af0*/  @P5 FMUL R6, R4, R3 ;  /* 0x0000000304065220 */ /* 0x001fc80000400000 */
[----:B------:R-:W0:Y:S01]  /*9b00*/  @P6 LDC R3, c[0x0][0x398] ;  /* 0x0000e600ff036b82 */ /* 0x000e220000000800 */
[----:B------:R1:W-:Y:S02]  /*9b10*/  STL [R1+0x3d4], R6 ;  /* 0x0003d40601007387 */ /* 0x0003e40000100800 */
[----:B-1----:R-:W-:Y:S01]  /*9b20*/  MOV R6, 0xc61c4000 ;  /* 0xc61c400000067802 */ /* 0x002fe20000000f00 */
[----:B0-----:R-:W-:-:S05]  /*9b30*/  @P6 FMUL R6, R5, R3 ;  /* 0x0000000305066220 */ /* 0x001fca0000400000 */
[----:B------:R1:W-:Y:S02]  /*9b40*/  STL [R1+0x3dc], R6 ;  /* 0x0003dc0601007387 */ /* 0x0003e40000100800 */
.L_x_2943:
[----:B------:R-:W-:Y:S05]  /*9b50*/  BSYNC.RECONVERGENT B0 ;  /* 0x0000000000007941 */ /* 0x000fea0003800200 */
.L_x_2942:
        /* <DEDUP_REMOVED lines=11> */
[----:B---3--:R-:W2:Y:S02]  /*9c10*/  LDG.E R3, desc[UR4][R124.64+0x1f00] ;  /* 0x001f00047c037981 */ /* 0x008ea4000c1e1900 */
        /* <DEDUP_REMOVED lines=10> */
[----:B------:R-:W2:Y:S01]  /*9cc0*/  @P3 LDC R3, c[0x0][0x398] ;  /* 0x0000e600ff033b82 */ /* 0x000ea20000000800 */
[--C-:B01----:R-:W-:Y:S02]  /*9cd0*/  @P3 HADD2.F32 R6, -RZ, R4.reuse.H0_H0 ;  /* 0x20000004ff063230 */ /* 0x103fe40000004100 */
[----:B------:R-:W-:-:S03]  /*9ce0*/  @P4 HADD2.F32 R4, -RZ, R4.H1_H1 ;  /* 0x30000004ff044230 */ /* 0x000fc60000004100 */
[----:B--2---:R-:W-:Y:S01]  /*9cf0*/  @P3 FMUL R7, R6, R3 ;  /* 0x0000000306073220 */ /* 0x004fe20000400000 */
        /* <DEDUP_REMOVED lines=15> */
.L_x_2945:
[----:B------:R-:W-:Y:S05]  /*9df0*/  BSYNC.RECONVERGENT B0 ;  /* 0x0000000000007941 */ /* 0x000fea0003800200 */
.L_x_2944:
        /* <DEDUP_REMOVED lines=23> */
[--C-:B-12---:R-:W-:Y:S02]  /*9f70*/  @P3 HADD2.F32 R6, -RZ, R4.reuse.H0_H0 ;  /* 0x20000004ff063230 */ /* 0x106fe40000004100 */
[----:B------:R-:W-:-:S03]  /*9f80*/  @P4 HADD2.F32 R4, -RZ, R4.H1_H1 ;  /* 0x30000004ff044230 */ /* 0x000fc60000004100 */
[----:B0-----:R-:W-:Y:S01]  /*9f90*/  @P3 FMUL R7, R6, R3 ;  /* 0x0000000306073220 */ /* 0x001fe20000400000 */
        /* <DEDUP_REMOVED lines=15> */
.L_x_2947:
[----:B------:R-:W-:Y:S05]  /*a090*/  BSYNC.RECONVERGENT B0 ;  /* 0x0000000000007941 */ /* 0x000fea0003800200 */
.L_x_2946:
        /* <DEDUP_REMOVED lines=23> */
[--C-:B--23--:R-:W-:Y:S02]  /*a210*/  @P3 HADD2.F32 R6, -RZ, R4.reuse.H0_H0 ;  /* 0x20000004ff063230 */ /* 0x10cfe40000004100 */
        /* <DEDUP_REMOVED lines=17> */
.L_x_2949:
[----:B------:R-:W-:Y:S05]  /*a330*/  BSYNC.RECONVERGENT B0 ;  /* 0x0000000000007941 */ /* 0x000fea0003800200 */
.L_x_2948:
        /* <DEDUP_REMOVED lines=41> */
.L_x_2951:
[----:B------:R-:W-:Y:S05]  /*a5d0*/  BSYNC.RECONVERGENT B0 ;  /* 0x0000000000007941 */ /* 0x000fea0003800200 */
.L_x_2950:
        /* <DEDUP_REMOVED lines=41> */
.L_x_2953:
[----:B------:R-:W-:Y:S05]  /*a870*/  BSYNC.RECONVERGENT B0 ;  /* 0x0000000000007941 */ /* 0x000fea0003800200 */
.L_x_2952:
        /* <DEDUP_REMOVED lines=41> */
.L_x_2955:
[----:B------:R-:W-:Y:S05]  /*ab10*/  BSYNC.RECONVERGENT B0 ;  /* 0x0000000000007941 */ /* 0x000fea0003800200 */
.L_x_2954:
[----:B------:R-:W-:Y:S01]  /*ab20*/  ISETP.GE.OR P3, PT, R0, R2, !P1 ;  /* 0x000000020000720c */ /* 0x000fe20004f66670 */
[----:B------:R-:W-:Y:S01]  /*ab30*/  BSSY.RECONVERGENT B0, `(.L_x_2956) ;  /* 0x0000023000007945 */ /* 0x000fe20003800200 */
[----:B------:R-:W-:Y:S02]  /*ab40*/  MOV R0, 0xff800000 ;  /* 0xff80000000007802 */ /* 0x000fe40000000f00 */
[----:B------:R-:W-:Y:S02]  /*ab50*/  MOV R57, 0xff800000 ;  /* 0xff80000000397802 */ /* 0x000fe40000000f00 */
[----:B------:R-:W-:Y:S01]  /*ab60*/  MOV R56, 0xff800000 ;  /* 0xff80000000387802 */ /* 0x000fe20000000f00 */
[----:B------:R5:W-:Y:S01]  /*ab70*/  STL [R1+0x3bc], R0 ;  /* 0x0003bc0001007387 */ /* 0x000be20000100800 */
[----:B------:R-:W-:Y:S02]  /*ab80*/  MOV R55, 0xff800000 ;  /* 0xff80000000377802 */ /* 0x000fe40000000f00 */
[----:B-----5:R-:W-:-:S03]  /*ab90*/  IADD3 R0, PT, PT, R122, 0x2280, RZ ;  /* 0x000022807a007810 */ /* 0x020fc60007ffe0ff */
        /* <DEDUP_REMOVED lines=15> */
[----:B------:R-:W-:Y:S01]  /*ac90*/  MOV R7, 0xc61c4000 ;  /* 0xc61c400000077802 */ /* 0x000fe20000000f00 */
[----:B-123--:R-:W-:-:S02]  /*aca0*/  @P3 HADD2.F32 R6, -RZ, R4.H0_H0 ;  /* 0x20000004ff063230 */ /* 0x00efc40000004100 */
[----:B------:R-:W-:-:S03]  /*acb0*/  @P4 HADD2.F32 R4, -RZ, R4.H1_H1 ;  /* 0x30000004ff044230 */ /* 0x000fc60000004100 */
[----:B0-----:R-:W-:Y:S02]  /*acc0*/  @P3 FMUL R55, R6, R3 ;  /* 0x0000000306373220 */ /* 0x001fe40000400000 */
[----:B------:R-:W0:Y:S02]  /*acd0*/  @P4 LDC R3, c[0x0][0x398] ;  /* 0x0000e600ff034b82 */ /* 0x000e240000000800 */
[----:B0-----:R-:W-:Y:S01]  /*ace0*/  @P4 FMUL R56, R4, R3 ;  /* 0x0000000304384220 */ /* 0x001fe20000400000 */
[----:B------:R-:W-:-:S05]  /*acf0*/  @P5 HADD2.F32 R4, -RZ, R5.H0_H0 ;  /* 0x20000005ff045230 */ /* 0x000fca0000004100 */
[----:B------:R-:W0:Y:S01]  /*ad00*/  @P5 LDC R3, c[0x0][0x398] ;  /* 0x0000e600ff035b82 */ /* 0x000e220000000800 */
[----:B------:R-:W-:Y:S02]  /*ad10*/  @P6 HADD2.F32 R5, -RZ, R5.H1_H1 ;  /* 0x30000005ff056230 */ /* 0x000fe40000004100 */
[----:B0-----:R-:W-:-:S05]  /*ad20*/  @P5 FMUL R57, R4, R3 ;  /* 0x0000000304395220 */ /* 0x001fca0000400000 */
[----:B------:R-:W0:Y:S02]  /*ad30*/  @P6 LDC R3, c[0x0][0x398] ;  /* 0x0000e600ff036b82 */ /* 0x000e240000000800 */
[----:B0-----:R-:W-:-:S05]  /*ad40*/  @P6 FMUL R7, R5, R3 ;  /* 0x0000000305076220 */ /* 0x001fca0000400000 */
[----:B------:R0:W-:Y:S02]  /*ad50*/  STL [R1+0x3bc], R7 ;  /* 0x0003bc0701007387 */ /* 0x0001e40000100800 */
.L_x_2957:
[----:B------:R-:W-:Y:S05]  /*ad60*/  BSYNC.RECONVERGENT B0 ;  /* 0x0000000000007941 */ /* 0x000fea0003800200 */
.L_x_2956:
        /* <DEDUP_REMOVED lines=33> */
[----:B0-----:R-:W-:-:S07]  /*af80*/  @P6 FMUL R54, R5, R3 ;  /* 0x0000000305366220 */ /* 0x001fce0000400000 */
.L_x_2959:
[----:B------:R-:W-:Y:S05]  /*af90*/  BSYNC.RECONVERGENT B0 ;  /* 0x0000000000007941 */ /* 0x000fea0003800200 */
.L_x_2958:
        /* <DEDUP_REMOVED lines=34> */
.L_x_2961:
[----:B------:R-:W-:Y:S05]  /*b1c0*/  BSYNC.RECONVERGENT B0 ;  /* 0x0000000000007941 */ /* 0x000fea0003800200 */
.L_x_2960:
        /* <DEDUP_REMOVED lines=34> */
.L_x_2963:
[----:B------:R-:W-:Y:S05]  /*b3f0*/  BSYNC.RECONVERGENT B0 ;  /* 0x0000000000007941 */ /* 0x000fea0003800200 */
.L_x_2962:
        /* <DEDUP_REMOVED lines=34> */
.L_x_2965:
[----:B------:R-:W-:Y:S05]  /*b620*/  BSYNC.RECONVERGENT B0 ;  /* 0x0000000000007941 */ /* 0x000fea0003800200 */
.L_x_2964:
        /* <DEDUP_REMOVED lines=34> */
.L_x_2967:
[----:B------:R-:W-:Y:S05]  /*b850*/  BSYNC.RECONVERGENT B0 ;  /* 0x0000000000007941 */ /* 0x000fea0003800200 */
.L_x_2966:
        /* <DEDUP_REMOVED lines=34> */
.L_x_2969:
[----:B------:R-:W-:Y:S05]  /*ba80*/  BSYNC.RECONVERGENT B0 ;  /* 0x0000000000007941 */ /* 0x000fea0003800200 */
.L_x_2968:
        /* <DEDUP_REMOVED lines=34> */
.L_x_2971:
[----:B------:R-:W-:Y:S05]  /*bcb0*/  BSYNC.RECONVERGENT B0 ;  /* 0x0000000000007941 */ /* 0x000fea0003800200 */
.L_x_2970:
        /* <DEDUP_REMOVED lines=8> */
[----:B0123--:R-:W2:Y:S04]  /*bd40*/  LDG.E R6, desc[UR4][R124.64+0x2600] ;  /* 0x002600047c067981 */ /* 0x00fea8000c1e1900 */
        /* <DEDUP_REMOVED lines=14> */
[----:B---3--:R-:W-:-:S03]  /*be30*/  @P3 HADD2.F32 R6, -RZ, R4.H0_H0 ;  /* 0x20000004ff063230 */ /* 0x008fc60000004100 */
[----:B------:R-:W-:Y:S02]  /*be40*/  @P4 HADD2.F32 R4, -RZ, R4.H1_H1 ;  /* 0x30000004ff044230 */ /* 0x000fe40000004100 */
        /* <DEDUP_REMOVED lines=9> */
.L_x_2973:
[----:B------:R-:W-:Y:S05]  /*bee0*/  BSYNC.RECONVERGENT B0 ;  /* 0x0000000000007941 */ /* 0x000fea0003800200 */
.L_x_2972:
        /* <DEDUP_REMOVED lines=34> */
.L_x_2975:
[----:B------:R-:W-:Y:S05]  /*c110*/  BSYNC.RECONVERGENT B0 ;  /* 0x0000000000007941 */ /* 0x000fea0003800200 */
.L_x_2974:
        /* <DEDUP_REMOVED lines=34> */
.L_x_2977:
[----:B------:R-:W-:Y:S05]  /*c340*/  BSYNC.RECONVERGENT B0 ;  /* 0x0000000000007941 */ /* 0x000fea0003800200 */
.L_x_2976:
        /* <DEDUP_REMOVED lines=34> */
.L_x_2979:
[----:B------:R-:W-:Y:S05]  /*c570*/  BSYNC.RECONVERGENT B0 ;  /* 0x0000000000007941 */ /* 0x000fea0003800200 */
.L_x_2978:
[----:B------:R-:W-:Y:S01]  /*c580*/  ISETP.GE.OR P3, PT, R0, R2, !P1 ;  /* 0x000000020000720c */ /* 0x000fe20004f66670 */
[----:B------:R-:W-:Y:S01]  /*c590*/  BSSY.RECONVERGENT B0, `(.L_x_2980) ;  /* 0x0000021000007945 */ /* 0x000fe20003800200 */
[----:B------:R-:W-:Y:S02]  /*c5a0*/  MOV R10, 0xff800000 ;  /* 0xff800000000a7802 */ /* 0x000fe40000000f00 */
[----:B------:R-:W-:Y:S02]  /*c5b0*/  MOV R9, 0xff800000 ;  /* 0xff80000000097802 */ /* 0x000fe40000000f00 */
[----:B------:R-:W-:Y:S02]  /*c5c0*/  MOV R8, 0xff800000 ;  /* 0xff80000000087802 */ /* 0x000fe40000000f00 */
[----:B------:R-:W-:Y:S02]  /*c5d0*/  IADD3 R0, PT, PT, R122, 0x2880, RZ ;  /* 0x000028807a007810 */ /* 0x000fe40007ffe0ff */
[----:B0-----:R-:W-:-:S03]  /*c5e0*/  MOV R7, 0xff800000 ;  /* 0xff80000000077802 */ /* 0x001fc60000000f00 */
        /* <DEDUP_REMOVED lines=27> */
.L_x_2981:
[----:B------:R-:W-:Y:S05]  /*c7a0*/  BSYNC.RECONVERGENT B0 ;  /* 0x0000000000007941 */ /* 0x000fea0003800200 */
.L_x_2980:
        /* <DEDUP_REMOVED lines=19> */
[----:B------:R-:W-:Y:S01]  /*c8e0*/  ISETP.NE.AND P6, PT, R3, 0x1000000, PT ;  /* 0x010000000300780c */ /* 0x000fe20003fc5270 */
[----:B------:R-:W-:-:S03]  /*c8f0*/  HFMA2 R3, -RZ, RZ, -6.109375, 2 ;  /* 0xc61c4000ff037431 */ /* 0x000fc600000001ff */
[----:B------:R-:W-:-:S06]  /*c900*/  @P4 HADD2.F32 R128, -RZ, R128.H1_H1 ;  /* 0x30000080ff804230 */ /* 0x000fcc0000004100 */
[----:B------:R-:W1:Y:S01]  /*c910*/  @P5 LDC R6, c[0x0][0x398] ;  /* 0x0000e600ff065b82 */ /* 0x000e620000000800 */
[----:B0-----:R-:W-:Y:S01]  /*c920*/  @P3 FMUL R3, R5, R4 ;  /* 0x0000000405033220 */ /* 0x001fe20000400000 */
[----:B------:R-:W-:-:S06]  /*c930*/  MOV R4, 0xc61c4000 ;  /* 0xc61c400000047802 */ /* 0x000fcc0000000f00 */
[----:B------:R-:W0:Y:S02]  /*c940*/  @P4 LDC R5, c[0x0][0x398] ;  /* 0x0000e600ff054b82 */ /* 0x000e240000000800 */
[----:B0-----:R-:W-:Y:S01]  /*c950*/  @P4 FMUL R4, R128, R5 ;  /* 0x0000000580044220 */ /* 0x001fe20000400000 */
[----:B------:R-:W-:Y:S02]  /*c960*/  HFMA2 R5, -RZ, RZ, -6.109375, 2 ;  /* 0xc61c4000ff057431 */ /* 0x000fe400000001ff */
[--C-:B------:R-:W-:Y:S02]  /*c970*/  @P5 HADD2.F32 R128, -RZ, R129.reuse.H0_H0 ;  /* 0x20000081ff805230 */ /* 0x100fe40000004100 */
[----:B------:R-:W-:-:S03]  /*c980*/  @P6 HADD2.F32 R129, -RZ, R129.H1_H1 ;  /* 0x30000081ff816230 */ /* 0x000fc60000004100 */
[----:B-1----:R-:W-:Y:S01]  /*c990*/  @P5 FMUL R5, R128, R6 ;  /* 0x0000000680055220 */ /* 0x002fe20000400000 */
[----:B------:R-:W-:Y:S01]  /*c9a0*/  MOV R6, 0xc61c4000 ;  /* 0xc61c400000067802 */ /* 0x000fe20000000f00 */
[----:B------:R-:W0:Y:S02]  /*c9b0*/  @P6 LDC R128, c[0x0][0x398] ;  /* 0x0000e600ff806b82 */ /* 0x000e240000000800 */
[----:B0-----:R-:W-:-:S07]  /*c9c0*/  @P6 FMUL R6, R129, R128 ;  /* 0x0000008081066220 */ /* 0x001fce0000400000 */
.L_x_2983:
[----:B------:R-:W-:Y:S05]  /*c9d0*/  BSYNC.RECONVERGENT B0 ;  /* 0x0000000000007941 */ /* 0x000fea0003800200 */
.L_x_2982:
        /* <DEDUP_REMOVED lines=22> */
[----:B------:R-:W-:-:S03]  /*cb40*/  @P5 HADD2.F32 R135, -RZ, R129.H0_H0 ;  /* 0x20000081ff875230 */ /* 0x000fc60000004100 */
[----:B------:R-:W-:Y:S02]  /*cb50*/  @P6 HADD2.F32 R129, -RZ, R129.H1_H1 ;  /* 0x30000081ff816230 */ /* 0x000fe40000004100 */
        /* <DEDUP_REMOVED lines=10> */
.L_x_2985:
[----:B------:R-:W-:Y:S05]  /*cc00*/  BSYNC.RECONVERGENT B0 ;  /* 0x0000000000007941 */ /* 0x000fea0003800200 */
.L_x_2984:
        /* <DEDUP_REMOVED lines=34> */
.L_x_2987:
[----:B------:R-:W-:Y:S05]  /*ce30*/  BSYNC.RECONVERGENT B0 ;  /* 0x0000000000007941 */ /* 0x000fea0003800200 */
.L_x_2986:
        /* <DEDUP_REMOVED lines=34> */
.L_x_2989:
[----:B------:R-:W-:Y:S05]  /*d060*/  BSYNC.RECONVERGENT B0 ;  /* 0x0000000000007941 */ /* 0x000fea0003800200 */
.L_x_2988:
        /* <DEDUP_REMOVED lines=34> */
.L_x_2991:
[----:B------:R-:W-:Y:S05]  /*d290*/  BSYNC.RECONVERGENT B0 ;  /* 0x0000000000007941 */ /* 0x000fea0003800200 */
.L_x_2990:
        /* <DEDUP_REMOVED lines=34> */
.L_x_2993:
[----:B------:R-:W-:Y:S05]  /*d4c0*/  BSYNC.RECONVERGENT B0 ;  /* 0x0000000000007941 */ /* 0x000fea0003800200 */
.L_x_2992:
        /* <DEDUP_REMOVED lines=34> */
.L_x_2995:
[----:B------:R-:W-:Y:S05]  /*d6f0*/  BSYNC.RECONVERGENT B0 ;  /* 0x0000000000007941 */ /* 0x000fea0003800200 */
.L_x_2994:
        /* <DEDUP_REMOVED lines=34> */
.L_x_2997:
[----:B------:R-:W-:Y:S05]  /*d920*/  BSYNC.RECONVERGENT B0 ;  /* 0x0000000000007941 */ /* 0x000fea0003800200 */
.L_x_2996:
        /* <DEDUP_REMOVED lines=34> */
.L_x_2999:
[----:B------:R-:W-:Y:S05]  /*db50*/  BSYNC.RECONVERGENT B0 ;  /* 0x0000000000007941 */ /* 0x000fea0003800200 */
.L_x_2998:
        /* <DEDUP_REMOVED lines=34> */
.L_x_3001:
[----:B------:R-:W-:Y:S05]  /*dd80*/  BSYNC.RECONVERGENT B0 ;  /* 0x0000000000007941 */ /* 0x000fea0003800200 */
.L_x_3000:
        /* <DEDUP_REMOVED lines=34> */
.L_x_3003:
[----:B------:R-:W-:Y:S05]  /*dfb0*/  BSYNC.RECONVERGENT B0 ;  /* 0x0000000000007941 */ /* 0x000fea0003800200 */
.L_x_3002:
        /* <DEDUP_REMOVED lines=20> */
[----:B---3--:R-:W-:-:S02]  /*e100*/  @P3 HADD2.F32 R173, -RZ, R128.H0_H0 ;  /* 0x20000080ffad3230 */ /* 0x008fc40000004100 */
[----:B------:R-:W-:-:S05]  /*e110*/  @P4 HADD2.F32 R128, -RZ, R128.H1_H1 ;  /* 0x30000080ff804230 */ /* 0x000fca0000004100 */
[--C-:B------:R-:W-:Y:S02]  /*e120*/  @P5 HADD2.F32 R175, -RZ, R129.reuse.H0_H0 ;  /* 0x20000081ffaf5230 */ /* 0x100fe40000004100 */
        /* <DEDUP_REMOVED lines=11> */
.L_x_3005:
[----:B------:R-:W-:Y:S05]  /*e1e0*/  BSYNC.RECONVERGENT B0 ;  /* 0x0000000000007941 */ /* 0x000fea0003800200 */
.L_x_3004:
        /* <DEDUP_REMOVED lines=34> */
.L_x_3007:
[----:B------:R-:W-:Y:S05]  /*e410*/  BSYNC.RECONVERGENT B0 ;  /* 0x0000000000007941 */ /* 0x000fea0003800200 */
.L_x_3006:
        /* <DEDUP_REMOVED lines=34> */
.L_x_3009:
[----:B------:R-:W-:Y:S05]  /*e640*/  BSYNC.RECONVERGENT B0 ;  /* 0x0000000000007941 */ /* 0x000fea0003800200 */
.L_x_3008:
        /* <DEDUP_REMOVED lines=34> */
.L_x_3011:
[----:B------:R-:W-:Y:S05]  /*e870*/  BSYNC.RECONVERGENT B0 ;  /* 0x0000000000007941 */ /* 0x000fea0003800200 */
.L_x_3010:
        /* <DEDUP_REMOVED lines=34> */
.L_x_3013:
[----:B------:R-:W-:Y:S05]  /*eaa0*/  BSYNC.RECONVERGENT B0 ;  /* 0x0000000000007941 */ /* 0x000fea0003800200 */
.L_x_3012:
        /* <DEDUP_REMOVED lines=36> */
.L_x_3015:
[----:B------:R-:W-:Y:S05]  /*ecf0*/  BSYNC.RECONVERGENT B0 ;  /* 0x0000000000007941 */ /* 0x000fea0003800200 */
.L_x_3014:
        /* <DEDUP_REMOVED lines=24> */
[----:B--2---:R-:W-:-:S02]  /*ee80*/  @P3 HADD2.F32 R243, -RZ, R128.H0_H0 ;  /* 0x20000080fff33230 */ /* 0x004fc40000004100 */
[----:B------:R-:W-:-:S03]  /*ee90*/  @P4 HADD2.F32 R128, -RZ, R128.H1_H1 ;  /* 0x30000080ff804230 */ /* 0x000fc60000004100 */
[----:B0-----:R-:W-:Y:S01]  /*eea0*/  @P3 FMUL R250, R243, R241 ;  /* 0x000000f1f3fa3220 */ /* 0x001fe20000400000 */
[----:B------:R-:W-:Y:S01]  /*eeb0*/  HFMA2 R243, -RZ, RZ, -6.109375, 2 ;  /* 0xc61c4000fff37431 */ /* 0x000fe200000001ff */
[----:B------:R-:W0:Y:S03]  /*eec0*/  @P4 LDC R241, c[0x0][0x398] ;  /* 0x0000e600fff14b82 */ /* 0x000e260000000800 */
[----:B------:R-:W-:Y:S01]  /*eed0*/  STL [R1+0x228], R250 ;  /* 0x000228fa01007387 */ /* 0x000fe20000100800 */
[----:B0-----:R-:W-:Y:S01]  /*eee0*/  @P4 FMUL R248, R128, R241 ;  /* 0x000000f180f84220 */ /* 0x001fe20000400000 */
[----:B------:R-:W-:-:S03]  /*eef0*/  @P5 HADD2.F32 R241, -RZ, R129.H0_H0 ;  /* 0x20000081fff15230 */ /* 0x000fc60000004100 */
        /* <DEDUP_REMOVED lines=9> */
.L_x_3017:
[----:B------:R-:W-:Y:S05]  /*ef90*/  BSYNC.RECONVERGENT B0 ;  /* 0x0000000000007941 */ /* 0x000fea0003800200 */
.L_x_3016:
        /* <DEDUP_REMOVED lines=24> */
[----:B---3--:R-:W-:-:S02]  /*f120*/  @P3 HADD2.F32 R243, -RZ, R128.H0_H0 ;  /* 0x20000080fff33230 */ /* 0x008fc40000004100 */
        /* <DEDUP_REMOVED lines=16> */
.L_x_3019:
[----:B------:R-:W-:Y:S05]  /*f230*/  BSYNC.RECONVERGENT B0 ;  /* 0x0000000000007941 */ /* 0x000fea0003800200 */
.L_x_3018:
        /* <DEDUP_REMOVED lines=41> */
.L_x_3021:
[----:B------:R-:W-:Y:S05]  /*f4d0*/  BSYNC.RECONVERGENT B0 ;  /* 0x0000000000007941 */ /* 0x000fea0003800200 */
.L_x_3020:
        /* <DEDUP_REMOVED lines=41> */
.L_x_3023:
[----:B------:R-:W-:Y:S05]  /*f770*/  BSYNC.RECONVERGENT B0 ;  /* 0x0000000000007941 */ /* 0x000fea0003800200 */
.L_x_3022:
        /* <DEDUP_REMOVED lines=41> */
.L_x_3025:
[----:B------:R-:W-:Y:S05]  /*fa10*/  BSYNC.RECONVERGENT B0 ;  /* 0x0000000000007941 */ /* 0x000fea0003800200 */
.L_x_3024:
        /* <DEDUP_REMOVED lines=41> */
.L_x_3027:
[----:B------:R-:W-:Y:S05]  /*fcb0*/  BSYNC.RECONVERGENT B0 ;  /* 0x0000000000007941 */ /* 0x000fea0003800200 */
.L_x_3026:
        /* <DEDUP_REMOVED lines=41> */
.L_x_3029:
[----:B------:R-:W-:Y:S05]  /*ff50*/  BSYNC.RECONVERGENT B0 ;  /* 0x0000000000007941 */ /* 0x000fea0003800200 */
.L_x_3028:
        /* <DEDUP_REMOVED lines=41> */
.L_x_3031:
[----:B------:R-:W-:Y:S05]  /*101f0*/  BSYNC.RECONVERGENT B0 ;  /* 0x0000000000007941 */ /* 0x000fea0003800200 */
.L_x_3030:
        /* <DEDUP_REMOVED lines=41> */
.L_x_3033:
[----:B------:R-:W-:Y:S05]  /*10490*/  BSYNC.RECONVERGENT B0 ;  /* 0x0000000000007941 */ /* 0x000fea0003800200 */
.L_x_3032:
        /* <DEDUP_REMOVED lines=41> */
.L_x_3035:
[----:B------:R-:W-:Y:S05]  /*10730*/  BSYNC.RECONVERGENT B0 ;  /* 0x0000000000007941 */ /* 0x000fea0003800200 */
.L_x_3034:
        /* <DEDUP_REMOVED lines=22> */
[--C-:B------:R-:W-:Y:S02]  /*108a0*/  @P3 HADD2.F32 R243, -RZ, R128.reuse.H0_H0 ;  /* 0x20000080fff33230 */ /* 0x100fe40000004100 */
[----:B------:R-:W-:-:S03]  /*108b0*/  @P4 HADD2.F32 R128, -RZ, R128.H1_H1 ;  /* 0x30000080ff804230 */ /* 0x000fc60000004100 */
        /* <DEDUP_REMOVED lines=8> */
[--C-:B------:R-:W-:Y:S01]  /*10940*/  @P5 HADD2.F32 R128, -RZ, R129.reuse.H0_H0 ;  /* 0x20000081ff805230 */ /* 0x100fe20000004100 */
[----:B------:R-:W-:Y:S01]  /*10950*/  MOV R243, 0xc61c4000 ;  /* 0xc61c400000f37802 */ /* 0x000fe20000000f00 */
[----:B------:R-:W-:-:S02]  /*10960*/  @P3 HADD2.F32 R129, -RZ, R129.H1_H1 ;  /* 0x30000081ff813230 */ /* 0x000fc40000004100 */
[----:B------:R0:W-:Y:S01]  /*10970*/  STL [R1+0x184], R250 ;  /* 0x000184fa01007387 */ /* 0x0001e20000100800 */
[----:B--2---:R-:W-:Y:S02]  /*10980*/  @P5 FMUL R248, R128, R241 ;  /* 0x000000f180f85220 */ /* 0x004fe40000400000 */
[----:B------:R-:W1:Y:S03]  /*10990*/  @P3 LDC R128, c[0x0][0x398] ;  /* 0x0000e600ff803b82 */ /* 0x000e660000000800 */
[----:B------:R0:W-:Y:S01]  /*109a0*/  STL [R1+0x188], R248 ;  /* 0x000188f801007387 */ /* 0x0001e20000100800 */
[----:B-1----:R-:W-:-:S05]  /*109b0*/  @P3 FMUL R243, R129, R128 ;  /* 0x0000008081f33220 */ /* 0x002fca0000400000 */
[----:B------:R0:W-:Y:S02]  /*109c0*/  STL [R1+0x18c], R243 ;  /* 0x00018cf301007387 */ /* 0x0001e40000100800 */
.L_x_3037:
[----:B------:R-:W-:Y:S05]  /*109d0*/  BSYNC.RECONVERGENT B0 ;  /* 0x0000000000007941 */ /* 0x000fea0003800200 */
.L_x_3036:
        /* <DEDUP_REMOVED lines=37> */
[----:B------:R-:W0:Y:S03]  /*10c30*/  @P3 LDC R128, c[0x0][0x398] ;  /* 0x0000e600ff803b82 */ /* 0x000e260000000800 */
[----:B------:R1:W-:Y:S01]  /*10c40*/  STL [R1+0x178], R248 ;  /* 0x000178f801007387 */ /* 0x0003e20000100800 */
[----:B0-----:R-:W-:-:S05]  /*10c50*/  @P3 FMUL R243, R129, R128 ;  /* 0x0000008081f33220 */ /* 0x001fca0000400000 */
[----:B------:R1:W-:Y:S02]  /*10c60*/  STL [R1+0x17c], R243 ;  /* 0x00017cf301007387 */ /* 0x0003e40000100800 */
.L_x_3039:
[----:B------:R-:W-:Y:S05]  /*10c70*/  BSYNC.RECONVERGENT B0 ;  /* 0x0000000000007941 */ /* 0x000fea0003800200 */
.L_x_3038:
        /* <DEDUP_REMOVED lines=41> */
.L_x_3041:
[----:B------:R-:W-:Y:S05]  /*10f10*/  BSYNC.RECONVERGENT B0 ;  /* 0x0000000000007941 */ /* 0x000fea0003800200 */
.L_x_3040:
        /* <DEDUP_REMOVED lines=41> */
.L_x_3043:
[----:B------:R-:W-:Y:S05]  /*111b0*/  BSYNC.RECONVERGENT B0 ;  /* 0x0000000000007941 */ /* 0x000fea0003800200 */
.L_x_3042:
        /* <DEDUP_REMOVED lines=41> */
.L_x_3045:
[----:B------:R-:W-:Y:S05]  /*11450*/  BSYNC.RECONVERGENT B0 ;  /* 0x0000000000007941 */ /* 0x000fea0003800200 */
.L_x_3044:
        /* <DEDUP_REMOVED lines=41> */
.L_x_3047:
[----:B------:R-:W-:Y:S05]  /*116f0*/  BSYNC.RECONVERGENT B0 ;  /* 0x0000000000007941 */ /* 0x000fea0003800200 */
.L_x_3046:
        /* <DEDUP_REMOVED lines=41> */
.L_x_3049:
[----:B------:R-:W-:Y:S05]  /*11990*/  BSYNC.RECONVERGENT B0 ;  /* 0x0000000000007941 */ /* 0x000fea0003800200 */
.L_x_3048:
        /* <DEDUP_REMOVED lines=41> */
.L_x_3051:
[----:B------:R-:W-:Y:S05]  /*11c30*/  BSYNC.RECONVERGENT B0 ;  /* 0x0000000000007941 */ /* 0x000fea0003800200 */
.L_x_3050:
        /* <DEDUP_REMOVED lines=41> */
.L_x_3053:
[----:B------:R-:W-:Y:S05]  /*11ed0*/  BSYNC.RECONVERGENT B0 ;  /* 0x0000000000007941 */ /* 0x000fea0003800200 */
.L_x_3052:
        /* <DEDUP_REMOVED lines=41> */
.L_x_3055:
[----:B------:R-:W-:Y:S05]  /*12170*/  BSYNC.RECONVERGENT B0 ;  /* 0x0000000000007941 */ /* 0x000fea0003800200 */
.L_x_3054:
        /* <DEDUP_REMOVED lines=41> */
.L_x_3057:
[----:B------:R-:W-:Y:S05]  /*12410*/  BSYNC.RECONVERGENT B0 ;  /* 0x0000000000007941 */ /* 0x000fea0003800200 */
.L_x_3056:
        /* <DEDUP_REMOVED lines=41> */
.L_x_3059:
[----:B------:R-:W-:Y:S05]  /*126b0*/  BSYNC.RECONVERGENT B0 ;  /* 0x0000000000007941 */ /* 0x000fea0003800200 */
.L_x_3058:
[----:B0-----:R-:W-:Y:S01]  /*126c0*/  MOV R129, 0xff800000 ;  /* 0xff80000000817802 */ /* 0x001fe20000000f00 */
        /* <DEDUP_REMOVED lines=10> */
[----:B0-----:R-:W5:Y:S01]  /*12770*/  LDG.E.64 R128, desc[UR4][R126.64+0x7800] ;  /* 0x007800047e807981 */ /* 0x001f62000c1e1b00 */
[----:B-1----:R-:W-:Y:S01]  /*12780*/  HFMA2 R250, -RZ, RZ, -6.109375, 2 ;  /* 0xc61c4000fffa7431 */ /* 0x002fe200000001ff */
        /* <DEDUP_REMOVED lines=8> */
[--C-:B-----5:R-:W-:Y:S02]  /*12810*/  @P3 HADD2.F32 R248, -RZ, R128.reuse.H0_H0 ;  /* 0x20000080fff83230 */ /* 0x120fe40000004100 */
[----:B------:R-:W-:-:S03]  /*12820*/  @P4 HADD2.F32 R128, -RZ, R128.H1_H1 ;  /* 0x30000080ff804230 */ /* 0x000fc60000004100 */
        /* <DEDUP_REMOVED lines=8> */
[--C-:B------:R-:W-:Y:S01]  /*128b0*/  @P5 HADD2.F32 R128, -RZ, R129.reuse.H0_H0 ;  /* 0x20000081ff805230 */ /* 0x100fe20000004100 */
[----:B------:R-:W-:Y:S01]  /*128c0*/  MOV R248, 0xc61c4000 ;  /* 0xc61c400000f87802 */ /* 0x000fe20000000f00 */
[----:B------:R-:W-:-:S03]  /*128d0*/  @P3 HADD2.F32 R129, -RZ, R129.H1_H1 ;  /* 0x30000081ff813230 */ /* 0x000fc60000004100 */
[----:B--2---:R-:W-:Y:S02]  /*128e0*/  @P5 FMUL R250, R128, R243 ;  /* 0x000000f380fa5220 */ /* 0x004fe40000400000 */
[----:B------:R-:W0:Y:S03]  /*128f0*/  @P3 LDC R128, c[0x0][0x398] ;  /* 0x0000e600ff803b82 */ /* 0x000e260000000800 */
[----:B------:R1:W-:Y:S01]  /*12900*/  STL [R1+0x68], R250 ;  /* 0x000068fa01007387 */ /* 0x0003e20000100800 */
[----:B0-----:R-:W-:-:S05]  /*12910*/  @P3 FMUL R248, R129, R128 ;  /* 0x0000008081f83220 */ /* 0x001fca0000400000 */
[----:B------:R1:W-:Y:S02]  /*12920*/  STL [R1+0x6c], R248 ;  /* 0x00006cf801007387 */ /* 0x0003e40000100800 */
.L_x_3061:
[----:B------:R-:W-:Y:S05]  /*12930*/  BSYNC.RECONVERGENT B0 ;  /* 0x0000000000007941 */ /* 0x000fea0003800200 */
.L_x_3060:
[----:B0-----:R-:W-:Y:S01]  /*12940*/  MOV R129, 0xff800000 ;  /* 0xff80000000817802 */ /* 0x001fe20000000f00 */
[----:B------:R-:W-:Y:S01]  /*12950*/  BSSY.RECONVERGENT B0, `(.L_x_3062) ;  /* 0x0000026000007945 */ /* 0x000fe20003800200 */
[----:B------:R-:W-:Y:S02]  /*12960*/  MOV R128, 0xff800000 ;  /* 0xff80000000807802 */ /* 0x000fe40000000f00 */
[----:B------:R-:W-:Y:S01]  /*12970*/  ISETP.GE.OR P3, PT, R241, R2, !P1 ;  /* 0x00000002f100720c */ /* 0x000fe20004f66670 */
[----:B------:R0:W-:Y:S01]  /*12980*/  STL [R1+0x64], R129 ;  /* 0x0000648101007387 */ /* 0x0001e20000100800 */
[----:B------:R-:W-:Y:S02]  /*12990*/  MOV R241, 0xff800000 ;  /* 0xff80000000f17802 */ /* 0x000fe40000000f00 */
[----:B-1234-:R-:W-:Y:S01]  /*129a0*/  IADD3 R243, PT, PT, R122, 0x3d00, RZ ;  /* 0x00003d007af37810 */ /* 0x01efe20007ffe0ff */
[----:B------:R0:W-:Y:S04]  /*129b0*/  STL [R1+0x5c], R128 ;  /* 0x00005c8001007387 */ /* 0x0001e80000100800 */
[----:B------:R0:W-:Y:S04]  /*129c0*/  STL [R1+0x70], R128 ;  /* 0x0000708001007387 */ /* 0x0001e80000100800 */
[----:B------:R-:W-:Y:S05]  /*129d0*/  @P3 BRA `(.L_x_3063) ;  /* 0x0000000000743947 */ /* 0x000fea0003800000 */
[----:B------:R-:W2:Y:S04]  /*129e0*/  LDG.E R241, desc[UR4][R124.64+0x3c80] ;  /* 0x003c80047cf17981 */ /* 0x000ea8000c1e1900 */
[----:B0-----:R-:W3:Y:S01]  /*129f0*/  LDG.E.64 R128, desc[UR4][R126.64+0x7900] ;  /* 0x007900047e807981 */ /* 0x001ee2000c1e1b00 */
        /* <DEDUP_REMOVED lines=9> */
[----:B---3--:R-:W-:-:S05]  /*12a90*/  @P3 HADD2.F32 R248, -RZ, R128.H0_H0 ;  /* 0x20000080fff83230 */ /* 0x008fca0000004100 */
[----:B------:R-:W-:Y:S02]  /*12aa0*/  @P4 HADD2.F32 R128, -RZ, R128.H1_H1 ;  /* 0x30000080ff804230 */ /* 0x000fe40000004100 */
        /* <DEDUP_REMOVED lines=16> */
.L_x_3063:
[----:B------:R-:W-:Y:S05]  /*12bb0*/  BSYNC.RECONVERGENT B0 ;  /* 0x0000000000007941 */ /* 0x000fea0003800200 */
.L_x_3062:
[----:B0-----:R-:W-:Y:S01]  /*12bc0*/  MOV R129, 0xff800000 ;  /* 0xff80000000817802 */ /* 0x001fe20000000f00 */
[----:B------:R-:W-:Y:S01]  /*12bd0*/  BSSY.RECONVERGENT B0, `(.L_x_3064) ;  /* 0x0000026000007945 */ /* 0x000fe20003800200 */
[----:B------:R-:W-:Y:S02]  /*12be0*/  MOV R128, 0xff800000 ;  /* 0xff80000000807802 */ /* 0x000fe40000000f00 */
[----:B------:R-:W-:Y:S01]  /*12bf0*/  ISETP.GE.OR P3, PT, R243, R2, !P1 ;  /* 0x00000002f300720c */ /* 0x000fe20004f66670 */
[----:B------:R0:W-:Y:S01]  /*12c00*/  STL [R1+0x54], R129 ;  /* 0x0000548101007387 */ /* 0x0001e20000100800 */
[----:B------:R-:W-:Y:S02]  /*12c10*/  MOV R243, 0xff800000 ;  /* 0xff80000000f37802 */ /* 0x000fe40000000f00 */
[----:B-1----:R-:W-:Y:S01]  /*12c20*/  IADD3 R248, PT, PT, R122, 0x3d80, RZ ;  /* 0x00003d807af87810 */ /* 0x002fe20007ffe0ff */
        /* <DEDUP_REMOVED lines=32> */
.L_x_3065:
[----:B------:R-:W-:Y:S05]  /*12e30*/  BSYNC.RECONVERGENT B0 ;  /* 0x0000000000007941 */ /* 0x000fea0003800200 */
.L_x_3064:
[----:B------:R-:W-:Y:S01]  /*12e40*/  ISETP.GE.OR P3, PT, R248, R2, !P1 ;  /* 0x00000002f800720c */ /* 0x000fe20004f66670 */
[----:B------:R-:W-:Y:S01]  /*12e50*/  BSSY.RECONVERGENT B0, `(.L_x_3066) ;  /* 0x000002a000007945 */ /* 0x000fe20003800200 */
[----:B------:R-:W-:Y:S02]  /*12e60*/  MOV R248, 0xff800000 ;  /* 0xff80000000f87802 */ /* 0x000fe40000000f00 */
[----:B0-----:R-:W-:Y:S02]  /*12e70*/  MOV R128, 0xff800000 ;  /* 0xff80000000807802 */ /* 0x001fe40000000f00 */
[----:B------:R-:W-:Y:S01]  /*12e80*/  MOV R129, 0xff800000 ;  /* 0xff80000000817802 */ /* 0x000fe20000000f00 */
[----:B------:R0:W-:Y:S01]  /*12e90*/  STL [R1+0x50], R248 ;  /* 0x000050f801007387 */ /* 0x0001e20000100800 */
[----:B-1----:R-:W-:-:S03]  /*12ea0*/  IADD3 R250, PT, PT, R122, 0x3e00, RZ ;  /* 0x00003e007afa7810 */ /* 0x002fc60007ffe0ff */
[----:B------:R0:W-:Y:S04]  /*12eb0*/  STL [R1+0x4c], R128 ;  /* 0x00004c8001007387 */ /* 0x0001e80000100800 */
[----:B------:R0:W-:Y:S04]  /*12ec0*/  STL [R1+0x34], R129 ;  /* 0x0000348101007387 */ /* 0x0001e80000100800 */
[----:B------:R0:W-:Y:S01]  /*12ed0*/  STL [R1+0x48], R128 ;  /* 0x0000488001007387 */ /* 0x0001e20000100800 */
[----:B------:R-:W-:Y:S05]  /*12ee0*/  @P3 BRA `(.L_x_3067) ;  /* 0x0000000000803947 */ /* 0x000fea0003800000 */
[----:B0-----:R-:W2:Y:S04]  /*12ef0*/  LDG.E R248, desc[UR4][R124.64+0x3d80] ;  /* 0x003d80047cf87981 */ /* 0x001ea8000c1e1900 */
[----:B------:R-:W3:Y:S04]  /*12f00*/  LDG.E.64 R128, desc[UR4][R126.64+0x7b00] ;  /* 0x007b00047e807981 */ /* 0x000ee8000c1e1b00 */
[----:B------:R0:W-:Y:S02]  /*12f10*/  STL [R1+0x77c], R0 ;  /* 0x00077c0001007387 */ /* 0x0001e40000100800 */
[----:B0-----:R-:W-:Y:S01]  /*12f20*/  HFMA2 R0, -RZ, RZ, -6.109375, 2 ;  /* 0xc61c4000ff007431 */ /* 0x001fe200000001ff */
[----:B--2---:R-:W-:-:S04]  /*12f30*/  LOP3.LUT R251, R248, 0xff, RZ, 0xc0, !PT ;  /* 0x000000fff8fb7812 */ /* 0x004fc800078ec0ff */
[----:B------:R-:W-:Y:S02]  /*12f40*/  ISETP.NE.AND P3, PT, R251, 0x1, PT ;  /* 0x00000001fb00780c */ /* 0x000fe40003f65270 */
[----:B------:R-:W-:-:S11]  /*12f50*/  LOP3.LUT R251, R248, 0xff00, RZ, 0xc0, !PT ;  /* 0x0000ff00f8fb7812 */ /* 0x000fd600078ec0ff */
[----:B------:R-:W0:Y:S01]  /*12f60*/  @P3 LDC R252, c[0x0][0x398] ;  /* 0x0000e600fffc3b82 */ /* 0x000e220000000800 */
[----:B------:R-:W-:Y:S02]  /*12f70*/  ISETP.NE.AND P4, PT, R251, 0x100, PT ;  /* 0x00000100fb00780c */ /* 0x000fe40003f85270 */
[----:B------:R-:W-:-:S04]  /*12f80*/  LOP3.LUT R251, R248, 0xff0000, RZ, 0xc0, !PT ;  /* 0x00ff0000f8fb7812 */ /* 0x000fc800078ec0ff */
[----:B------:R-:W-:Y:S01]  /*12f90*/  ISETP.NE.AND P5, PT, R251, 0x10000, PT ;  /* 0x00010000fb00780c */ /* 0x000fe20003fa5270 */
[----:B---3--:R-:W-:-:S05]  /*12fa0*/  @P3 HADD2.F32 R251, -RZ, R128.H0_H0 ;  /* 0x20000080fffb3230 */ /* 0x008fca0000004100 */
[----:B0-----:R-:W-:Y:S02]  /*12fb0*/  @P3 FMUL R0, R251, R252 ;  /* 0x000000fcfb003220 */ /* 0x001fe40000400000 */
[----:B------:R-:W0:Y:S01]  /*12fc0*/  @P4 LDC R251, c[0x0][0x398] ;  /* 0x0000e600fffb4b82 */ /* 0x000e220000000800 */
[----:B------:R-:W-:-:S07]  /*12fd0*/  LOP3.LUT R248, R248, 0xff000000, RZ, 0xc0, !PT ;  /* 0xff000000f8f87812 */ /* 0x000fce00078ec0ff */
[----:B------:R-:W1:Y:S01]  /*12fe0*/  @P5 LDC R252, c[0x0][0x398] ;  /* 0x0000e600fffc5b82 */ /* 0x000e620000000800 */
[----:B------:R-:W-:Y:S01]  /*12ff0*/  @P4 HADD2.F32 R128, -RZ, R128.H1_H1 ;  /* 0x30000080ff804230 */ /* 0x000fe20000004100 */
[----:B------:R-:W-:Y:S02]  /*13000*/  ISETP.NE.AND P3, PT, R248, 0x1000000, PT ;  /* 0x01000000f800780c */ /* 0x000fe40003f65270 */
[----:B------:R-:W-:Y:S01]  /*13010*/  MOV R248, 0xc61c4000 ;  /* 0xc61c400000f87802 */ /* 0x000fe20000000f00 */
[----:B------:R2:W-:Y:S04]  /*13020*/  STL [R1+0x48], R0 ;  /* 0x0000480001007387 */ /* 0x0005e80000100800 */
[----:B--2---:R2:W5:Y:S01]  /*13030*/  LDL.LU R0, [R1+0x77c] ;  /* 0x00077c0001007983 */ /* 0x0045620000300800 */
[----:B0-----:R-:W-:Y:S01]  /*13040*/  @P4 FMUL R248, R128, R251 ;  /* 0x000000fb80f84220 */ /* 0x001fe20000400000 */
[----:B------:R-:W-:-:S04]  /*13050*/  @P5 HADD2.F32 R128, -RZ, R129.H0_H0 ;  /* 0x20000081ff805230 */ /* 0x000fc80000004100 */
[----:B------:R0:W-:Y:S02]  /*13060*/  STL [R1+0x34], R248 ;  /* 0x000034f801007387 */ /* 0x0001e40000100800 */
[----:B0-----:R-:W-:Y:S02]  /*13070*/  HFMA2 R248, -RZ, RZ, -6.109375, 2 ;  /* 0xc61c4000fff87431 */ /* 0x001fe400000001ff */
[----:B-1----:R-:W-:Y:S02]  /*13080*/  @P5 FMUL R248, R128, R252 ;  /* 0x000000fc80f85220 */ /* 0x002fe40000400000 */
[----:B------:R-:W0:Y:S01]  /*13090*/  @P3 LDC R128, c[0x0][0x398] ;  /* 0x0000e600ff803b82 */ /* 0x000e220000000800 */
[----:B------:R-:W-:Y:S02]  /*130a0*/  @P3 HADD2.F32 R129, -RZ, R129.H1_H1 ;  /* 0x30000081ff813230 */ /* 0x000fe40000004100 */
[----:B------:R1:W-:Y:S02]  /*130b0*/  STL [R1+0x4c], R248 ;  /* 0x00004cf801007387 */ /* 0x0003e40000100800 */
[----:B-1----:R-:W-:Y:S01]  /*130c0*/  MOV R248, 0xc61c4000 ;  /* 0xc61c400000f87802 */ /* 0x002fe20000000f00 */
[----:B0-----:R-:W-:-:S05]  /*130d0*/  @P3 FMUL R248, R129, R128 ;  /* 0x0000008081f83220 */ /* 0x001fca0000400000 */
[----:B------:R2:W-:Y:S02]  /*130e0*/  STL [R1+0x50], R248 ;  /* 0x000050f801007387 */ /* 0x0005e40000100800 */
.L_x_3067:
[----:B------:R-:W-:Y:S05]  /*130f0*/  BSYNC.RECONVERGENT B0 ;  /* 0x0000000000007941 */ /* 0x000fea0003800200 */
.L_x_3066:
[----:B0-2---:R-:W-:Y:S01]  /*13100*/  MOV R248, 0xff800000 ;  /* 0xff80000000f87802 */ /* 0x005fe20000000f00 */
        /* <DEDUP_REMOVED lines=11> */
[----:B------:R-:W3:Y:S04]  /*131c0*/  LDG.E.64 R128, desc[UR4][R126.64+0x7c00] ;  /* 0x007c00047e807981 */ /* 0x000ee8000c1e1b00 */
[----:B-----5:R0:W-:Y:S02]  /*131d0*/  STL [R1+0x77c], R0 ;  /* 0x00077c0001007387 */ /* 0x0201e40000100800 */
[----:B0-----:R-:W-:Y:S01]  /*131e0*/  HFMA2 R0, -RZ, RZ, -6.109375, 2 ;  /* 0xc61c4000ff007431 */ /* 0x001fe200000001ff */
[----:B--2---:R-:W-:-:S04]  /*131f0*/  LOP3.LUT R251, R248, 0xff, RZ, 0xc0, !PT ;  /* 0x000000fff8fb7812 */ /* 0x004fc800078ec0ff */
[----:B------:R-:W-:Y:S02]  /*13200*/  ISETP.NE.AND P3, PT, R251, 0x1, PT ;  /* 0x00000001fb00780c */ /* 0x000fe40003f65270 */
[----:B------:R-:W-:-:S04]  /*13210*/  LOP3.LUT R251, R248, 0xff00, RZ, 0xc0, !PT ;  /* 0x0000ff00f8fb7812 */ /* 0x000fc800078ec0ff */
[----:B------:R-:W-:Y:S02]  /*13220*/  ISETP.NE.AND P4, PT, R251, 0x100, PT ;  /* 0x00000100fb00780c */ /* 0x000fe40003f85270 */
[----:B------:R-:W-:-:S04]  /*13230*/  LOP3.LUT R252, R248, 0xff0000, RZ, 0xc0, !PT ;  /* 0x00ff0000f8fc7812 */ /* 0x000fc800078ec0ff */
[----:B------:R-:W-:Y:S01]  /*13240*/  ISETP.NE.AND P5, PT, R252, 0x10000, PT ;  /* 0x00010000fc00780c */ /* 0x000fe20003fa5270 */
[----:B------:R-:W0:Y:S08]  /*13250*/  @P3 LDC R251, c[0x0][0x398] ;  /* 0x0000e600fffb3b82 */ /* 0x000e300000000800 */
[----:B------:R-:W1:Y:S01]  /*13260*/  @P4 LDC R252, c[0x0][0x398] ;  /* 0x0000e600fffc4b82 */ /* 0x000e620000000800 */
[----:B------:R-:W-:-:S04]  /*13270*/  LOP3.LUT R248, R248, 0xff000000, RZ, 0xc0, !PT ;  /* 0xff000000f8f87812 */ /* 0x000fc800078ec0ff */
[----:B------:R-:W-:Y:S01]  /*13280*/  ISETP.NE.AND P6, PT, R248, 0x1000000, PT ;  /* 0x01000000f800780c */ /* 0x000fe20003fc5270 */
[--C-:B---3--:R-:W-:Y:S02]  /*13290*/  @P3 HADD2.F32 R248, -RZ, R128.reuse.H0_H0 ;  /* 0x20000080fff83230 */ /* 0x108fe40000004100 */
[----:B------:R-:W-:-:S03]  /*132a0*/  @P4 HADD2.F32 R128, -RZ, R128.H1_H1 ;  /* 0x30000080ff804230 */ /* 0x000fc60000004100 */
[----:B0-----:R-:W-:Y:S01]  /*132b0*/  @P3 FMUL R0, R248, R251 ;  /* 0x000000fbf8003220 */ /* 0x001fe20000400000 */
[----:B------:R-:W-:-:S06]  /*132c0*/  MOV R251, 0xc61c4000 ;  /* 0xc61c400000fb7802 */ /* 0x000fcc0000000f00 */
[----:B------:R-:W0:Y:S01]  /*132d0*/  @P6 LDC R248, c[0x0][0x398] ;  /* 0x0000e600fff86b82 */ /* 0x000e220000000800 */
[----:B-1----:R-:W-:-:S07]  /*132e0*/  @P4 FMUL R251, R128, R252 ;  /* 0x000000fc80fb4220 */ /* 0x002fce0000400000 */
[----:B------:R-:W1:Y:S01]  /*132f0*/  @P5 LDC R252, c[0x0][0x398] ;  /* 0x0000e600fffc5b82 */ /* 0x000e620000000800 */
[----:B------:R2:W-:Y:S01]  /*13300*/  STL [R1+0x2c], R0 ;  /* 0x00002c0001007387 */ /* 0x0005e20000100800 */
[----:B------:R-:W-:-:S03]  /*13310*/  @P5 HADD2.F32 R128, -RZ, R129.H0_H0 ;  /* 0x20000081ff805230 */ /* 0x000fc60000004100 */
[----:B--2---:R2:W5:Y:S04]  /*13320*/  LDL.LU R0, [R1+0x77c] ;  /* 0x00077c0001007983 */ /* 0x0045680000300800 */
[----:B------:R3:W-:Y:S01]  /*13330*/  STL [R1+0x30], R251 ;  /* 0x000030fb01007387 */ /* 0x0007e20000100800 */
[----:B------:R-:W-:Y:S02]  /*13340*/  @P6 HADD2.F32 R129, -RZ, R129.H1_H1 ;  /* 0x30000081ff816230 */ /* 0x000fe40000004100 */
[----:B---3--:R-:W-:Y:S02]  /*13350*/  HFMA2 R251, -RZ, RZ, -6.109375, 2 ;  /* 0xc61c4000fffb7431 */ /* 0x008fe400000001ff */
[----:B-1----:R-:W-:-:S05]  /*13360*/  @P5 FMUL R251, R128, R252 ;  /* 0x000000fc80fb5220 */ /* 0x002fca0000400000 */
[----:B------:R1:W-:Y:S02]  /*13370*/  STL [R1+0x40], R251 ;  /* 0x000040fb01007387 */ /* 0x0003e40000100800 */
[----:B-1----:R-:W-:Y:S01]  /*13380*/  MOV R251, 0xc61c4000 ;  /* 0xc61c400000fb7802 */ /* 0x002fe20000000f00 */
[----:B0-----:R-:W-:-:S05]  /*13390*/  @P6 FMUL R251, R129, R248 ;  /* 0x000000f881fb6220 */ /* 0x001fca0000400000 */
[----:B------:R2:W-:Y:S02]  /*133a0*/  STL [R1+0x44], R251 ;  /* 0x000044fb01007387 */ /* 0x0005e40000100800 */
.L_x_3069:
[----:B------:R-:W-:Y:S05]  /*133b0*/  BSYNC.RECONVERGENT B0 ;  /* 0x0000000000007941 */ /* 0x000fea0003800200 */
.L_x_3068:
        /* <DEDUP_REMOVED lines=8> */
[----:B------:R0:W-:Y:S06]  /*13440*/  STL [R1+0x24], R128 ;  /* 0x0000248001007387 */ /* 0x0001ec0000100800 */
[----:B------:R-:W-:Y:S05]  /*13450*/  @P3 BRA `(.L_x_3071) ;  /* 0x0000000000843947 */ /* 0x000fea0003800000 */
[----:B0-----:R-:W2:Y:S04]  /*13460*/  LDG.E R248, desc[UR4][R124.64+0x3e80] ;  /* 0x003e80047cf87981 */ /* 0x001ea8000c1e1900 */
[----:B------:R-:W3:Y:S04]  /*13470*/  LDG.E.64 R128, desc[UR4][R126.64+0x7d00] ;  /* 0x007d00047e807981 */ /* 0x000ee8000c1e1b00 */
[----:B------:R0:W-:Y:S04]  /*13480*/  STL [R1+0x780], R2 ;  /* 0x0007800201007387 */ /* 0x0001e80000100800 */
[----:B-----5:R1:W-:Y:S01]  /*13490*/  STL [R1+0x77c], R0 ;  /* 0x00077c0001007387 */ /* 0x0203e20000100800 */
[----:B--2---:R-:W-:-:S04]  /*134a0*/  LOP3.LUT R251, R248, 0xff, RZ, 0xc0, !PT ;  /* 0x000000fff8fb7812 */ /* 0x004fc800078ec0ff */
[----:B------:R-:W-:Y:S02]  /*134b0*/  ISETP.NE.AND P3, PT, R251, 0x1, PT ;  /* 0x00000001fb00780c */ /* 0x000fe40003f65270 */
[----:B------:R-:W-:-:S04]  /*134c0*/  LOP3.LUT R251, R248, 0xff00, RZ, 0xc0, !PT ;  /* 0x0000ff00f8fb7812 */ /* 0x000fc800078ec0ff */
[----:B------:R-:W-:Y:S02]  /*134d0*/  ISETP.NE.AND P4, PT, R251, 0x100, PT ;  /* 0x00000100fb00780c */ /* 0x000fe40003f85270 */
[----:B------:R-:W-:-:S05]  /*134e0*/  LOP3.LUT R251, R248, 0xff0000, RZ, 0xc0, !PT ;  /* 0x00ff0000f8fb7812 */ /* 0x000fca00078ec0ff */
[----:B------:R-:W2:Y:S01]  /*134f0*/  @P3 LDC R252, c[0x0][0x398] ;  /* 0x0000e600fffc3b82 */ /* 0x000ea20000000800 */
[----:B------:R-:W-:Y:S02]  /*13500*/  ISETP.NE.AND P5, PT, R251, 0x10000, PT ;  /* 0x00010000fb00780c */ /* 0x000fe40003fa5270 */
[----:B------:R-:W-:-:S05]  /*13510*/  LOP3.LUT R248, R248, 0xff000000, RZ, 0xc0, !PT ;  /* 0xff000000f8f87812 */ /* 0x000fca00078ec0ff */
[----:B0-----:R-:W0:Y:S01]  /*13520*/  @P4 LDC R2, c[0x0][0x398] ;  /* 0x0000e600ff024b82 */ /* 0x001e220000000800 */
[----:B------:R-:W-:Y:S01]  /*13530*/  ISETP.NE.AND P6, PT, R248, 0x1000000, PT ;  /* 0x01000000f800780c */ /* 0x000fe20003fc5270 */
[----:B------:R-:W-:Y:S02]  /*13540*/  HFMA2 R248, -RZ, RZ, -6.109375, 2 ;  /* 0xc61c4000fff87431 */ /* 0x000fe400000001ff */
[----:B---3--:R-:W-:-:S04]  /*13550*/  @P3 HADD2.F32 R251, -RZ, R128.H0_H0 ;  /* 0x20000080fffb3230 */ /* 0x008fc80000004100 */
[----:B-1----:R-:W1:Y:S01]  /*13560*/  @P5 LDC R0, c[0x0][0x398] ;  /* 0x0000e600ff005b82 */ /* 0x002e620000000800 */
[----:B------:R-:W-:Y:S02]  /*13570*/  @P4 HADD2.F32 R128, -RZ, R128.H1_H1 ;  /* 0x30000080ff804230 */ /* 0x000fe40000004100 */
[----:B--2---:R-:W-:-:S05]  /*13580*/  @P3 FMUL R248, R251, R252 ;  /* 0x000000fcfbf83220 */ /* 0x004fca0000400000 */
[----:B------:R-:W2:Y:S01]  /*13590*/  @P6 LDC R251, c[0x0][0x398] ;  /* 0x0000e600fffb6b82 */ /* 0x000ea20000000800 */
[----:B------:R-:W-:Y:S01]  /*135a0*/  MOV R252, 0xc61c4000 ;  /* 0xc61c400000fc7802 */ /* 0x000fe20000000f00 */
[----:B0-----:R-:W-:Y:S02]  /*135b0*/  @P4 FMUL R252, R128, R2 ;  /* 0x0000000280fc4220 */ /* 0x001fe40000400000 */
[----:B------:R3:W5:Y:S01]  /*135c0*/  LDL.LU R2, [R1+0x780] ;  /* 0x0007800001027983 */ /* 0x0007620000300800 */
[----:B------:R-:W-:-:S03]  /*135d0*/  @P5 HADD2.F32 R128, -RZ, R129.H0_H0 ;  /* 0x20000081ff805230 */ /* 0x000fc60000004100 */
[----:B------:R0:W-:Y:S01]  /*135e0*/  STL [R1+0x24], R252 ;  /* 0x000024fc01007387 */ /* 0x0001e20000100800 */
[----:B------:R-:W-:Y:S02]  /*135f0*/  @P6 HADD2.F32 R129, -RZ, R129.H1_H1 ;  /* 0x30000081ff816230 */ /* 0x000fe40000004100 */
[----:B0-----:R-:W-:Y:S02]  /*13600*/  HFMA2 R252, -RZ, RZ, -6.109375, 2 ;  /* 0xc61c4000fffc7431 */ /* 0x001fe400000001ff */
[----:B-1----:R-:W-:Y:S02]  /*13610*/  @P5 FMUL R252, R128, R0 ;  /* 0x0000000080fc5220 */ /* 0x002fe40000400000 */
[----:B------:R3:W5:Y:S04]  /*13620*/  LDL.LU R0, [R1+0x77c] ;  /* 0x00077c0001007983 */ /* 0x0007680000300800 */
[----:B------:R0:W-:Y:S02]  /*13630*/  STL [R1+0x38], R252 ;  /* 0x000038fc01007387 */ /* 0x0001e40000100800 */
[----:B0-----:R-:W-:Y:S01]  /*13640*/  MOV R252, 0xc61c4000 ;  /* 0xc61c400000fc7802 */ /* 0x001fe20000000f00 */
[----:B--2---:R-:W-:-:S05]  /*13650*/  @P6 FMUL R252, R129, R251 ;  /* 0x000000fb81fc6220 */ /* 0x004fca0000400000 */
[----:B------:R3:W-:Y:S02]  /*13660*/  STL [R1+0x3c], R252 ;  /* 0x00003cfc01007387 */ /* 0x0007e40000100800 */
.L_x_3071:
[----:B------:R-:W-:Y:S05]  /*13670*/  BSYNC.RECONVERGENT B0 ;  /* 0x0000000000007941 */ /* 0x000fea0003800200 */
.L_x_3070:
[----:B0-----:R-:W-:Y:S01]  /*13680*/  IADD3 R128, PT, PT, R122, 0x3f80, RZ ;  /* 0x00003f807a807810 */ /* 0x001fe20007ffe0ff */
[----:B------:R-:W-:Y:S01]  /*13690*/  BSSY.RECONVERGENT B0, `(.L_x_3072) ;  /* 0x0000023000007945 */ /* 0x000fe20003800200 */
[-C--:B-----5:R-:W-:Y:S02]  /*136a0*/  ISETP.GE.OR P3, PT, R250, R2.reuse, !P1 ;  /* 0x00000002fa00720c */ /* 0x0a0fe40004f66670 */
[----:B------:R-:W-:Y:S02]  /*136b0*/  ISETP.GE.OR P1, PT, R128, R2, !P1 ;  /* 0x000000028000720c */ /* 0x000fe40004f26670 */
[----:B------:R-:W-:Y:S02]  /*136c0*/  MOV R2, 0xff800000 ;  /* 0xff80000000027802 */ /* 0x000fe40000000f00 */
[----:B------:R-:W-:Y:S02]  /*136d0*/  MOV R250, 0xff800000 ;  /* 0xff80000000fa7802 */ /* 0x000fe40000000f00 */
[----:B------:R-:W-:Y:S01]  /*136e0*/  MOV R128, 0xff800000 ;  /* 0xff80000000807802 */ /* 0x000fe20000000f00 */
[----:B------:R0:W-:Y:S04]  /*136f0*/  STL [R1+0x20], R2 ;  /* 0x0000200201007387 */ /* 0x0001e80000100800 */
[----:B------:R-:W-:Y:S05]  /*13700*/  @P3 BRA `(.L_x_3073) ;  /* 0x00000000006c3947 */ /* 0x000fea0003800000 */
[----:B0-----:R-:W4:Y:S04]  /*13710*/  LDG.E R2, desc[UR4][R124.64+0x3f00] ;  /* 0x003f00047c027981 */ /* 0x001f28000c1e1900 */
[----:B------:R-:W5:Y:S01]  /*13720*/  LDG.E.64 R128, desc[UR4][R126.64+0x7e00] ;  /* 0x007e00047e807981 */ /* 0x000f62000c1e1b00 */
[----:B----4-:R-:W-:-:S04]  /*13730*/  LOP3.LUT R250, R2, 0xff, RZ, 0xc0, !PT ;  /* 0x000000ff02fa7812 */ /* 0x010fc800078ec0ff */
[----:B------:R-:W-:Y:S02]  /*13740*/  ISETP.NE.AND P3, PT, R250, 0x1, PT ;  /* 0x00000001fa00780c */ /* 0x000fe40003f65270 */
[----:B------:R-:W-:-:S04]  /*13750*/  LOP3.LUT R250, R2, 0xff00, RZ, 0xc0, !PT ;  /* 0x0000ff0002fa7812 */ /* 0x000fc800078ec0ff */
[----:B------:R-:W-:Y:S02]  /*13760*/  ISETP.NE.AND P4, PT, R250, 0x100, PT ;  /* 0x00000100fa00780c */ /* 0x000fe40003f85270 */
[C---:B------:R-:W-:Y:S02]  /*13770*/  LOP3.LUT R250, R2.reuse, 0xff0000, RZ, 0xc0, !PT ;  /* 0x00ff000002fa7812 */ /* 0x040fe400078ec0ff */
[----:B------:R-:W-:Y:S02]  /*13780*/  LOP3.LUT R2, R2, 0xff000000, RZ, 0xc0, !PT ;  /* 0xff00000002027812 */ /* 0x000fe400078ec0ff */
[----:B------:R-:W-:Y:S01]  /*13790*/  ISETP.NE.AND P5, PT, R250, 0x10000, PT ;  /* 0x00010000fa00780c */ /* 0x000fe20003fa5270 */
[----:B--2---:R-:W0:Y:S01]  /*137a0*/  @P3 LDC R251, c[0x0][0x398] ;  /* 0x0000e600fffb3b82 */ /* 0x004e220000000800 */
[----:B------:R-:W-:Y:S01]  /*137b0*/  ISETP.NE.AND P6, PT, R2, 0x1000000, PT ;  /* 0x010000000200780c */ /* 0x000fe20003fc5270 */
[----:B------:R-:W-:Y:S02]  /*137c0*/  HFMA2 R2, -RZ, RZ, -6.109375, 2 ;  /* 0xc61c4000ff027431 */ /* 0x000fe400000001ff */
[----:B-----5:R-:W-:-:S04]  /*137d0*/  @P3 HADD2.F32 R250, -RZ, R128.H0_H0 ;  /* 0x20000080fffa3230 */ /* 0x020fc80000004100 */
[----:B---3--:R-:W1:Y:S01]  /*137e0*/  @P4 LDC R252, c[0x0][0x398] ;  /* 0x0000e600fffc4b82 */ /* 0x008e620000000800 */
[----:B0-----:R-:W-:Y:S01]  /*137f0*/  @P3 FMUL R2, R250, R251 ;  /* 0x000000fbfa023220 */ /* 0x001fe20000400000 */
[----:B------:R-:W-:Y:S01]  /*13800*/  @P4 HADD2.F32 R250, -RZ, R128.H1_H1 ;  /* 0x30000080fffa4230 */ /* 0x000fe20000004100 */
[----:B------:R-:W-:Y:S01]  /*13810*/  MOV R128, 0xc61c4000 ;  /* 0xc61c400000807802 */ /* 0x000fe20000000f00 */
[--C-:B------:R-:W-:Y:S02]  /*13820*/  @P5 HADD2.F32 R251, -RZ, R129.reuse.H0_H0 ;  /* 0x20000081fffb5230 */ /* 0x100fe40000004100 */
[----:B------:R-:W-:Y:S02]  /*13830*/  @P6 HADD2.F32 R129, -RZ, R129.H1_H1 ;  /* 0x30000081ff816230 */ /* 0x000fe40000004100 */
[----:B-1----:R-:W-:Y:S01]  /*13840*/  @P4 FMUL R128, R250, R252 ;  /* 0x000000fcfa804220 */ /* 0x002fe20000400000 */
[----:B------:R-:W-:Y:S01]  /*13850*/  HFMA2 R250, -RZ, RZ, -6.109375, 2 ;  /* 0xc61c4000fffa7431 */ /* 0x000fe200000001ff */
[----:B------:R-:W0:Y:S02]  /*13860*/  @P5 LDC R252, c[0x0][0x398] ;  /* 0x0000e600fffc5b82 */ /* 0x000e240000000800 */
[----:B0-----:R-:W-:Y:S01]  /*13870*/  @P5 FMUL R250, R251, R252 ;  /* 0x000000fcfbfa5220 */ /* 0x001fe20000400000 */
[----:B------:R-:W-:-:S05]  /*13880*/  MOV R252, 0xc61c4000 ;  /* 0xc61c400000fc7802 */ /* 0x000fca0000000f00 */
[----:B------:R-:W0:Y:S02]  /*13890*/  @P6 LDC R251, c[0x0][0x398] ;  /* 0x0000e600fffb6b82 */ /* 0x000e240000000800 */
[----:B0-----:R-:W-:-:S05]  /*138a0*/  @P6 FMUL R252, R129, R251 ;  /* 0x000000fb81fc6220 */ /* 0x001fca0000400000 */
[----:B------:R1:W-:Y:S02]  /*138b0*/  STL [R1+0x20], R252 ;  /* 0x000020fc01007387 */ /* 0x0003e40000100800 */
.L_x_3073:
[----:B------:R-:W-:Y:S05]  /*138c0*/  BSYNC.RECONVERGENT B0 ;  /* 0x0000000000007941 */ /* 0x000fea0003800200 */
.L_x_3072:
[----:B------:R4:W-:Y:S01]  /*138d0*/  STL [R1+0x77c], R0 ;  /* 0x00077c0001007387 */ /* 0x0009e20000100800 */
[----:B-1-3--:R-:W-:Y:S02]  /*138e0*/  MOV R252, 0xff800000 ;  /* 0xff80000000fc7802 */ /* 0x00afe40000000f00 */
[----:B------:R-:W-:Y:S02]  /*138f0*/  MOV R129, 0xff800000 ;  /* 0xff80000000817802 */ /* 0x000fe40000000f00 */
[----:B--2---:R-:W-:Y:S02]  /*13900*/  MOV R251, 0xff800000 ;  /* 0xff80000000fb7802 */ /* 0x004fe40000000f00 */
[----:B----4-:R-:W-:-:S05]  /*13910*/  MOV R0, 0xff800000 ;  /* 0xff80000000007802 */ /* 0x010fca0000000f00 */
[----:B------:R1:W-:Y:S04]  /*13920*/  STL [R1+0x28], R0 ;  /* 0x0000280001007387 */ /* 0x0003e80000100800 */
[----:B-1----:R1:W5:Y:S01]  /*13930*/  LDL.LU R0, [R1+0x77c] ;  /* 0x00077c0001007983 */ /* 0x0023620000300800 */
[----:B------:R-:W-:Y:S04]  /*13940*/  BSSY.RECONVERGENT B0, `(.L_x_3074) ;  /* 0x000001d000007945 */ /* 0x000fe80003800200 */
[----:B------:R-:W-:Y:S05]  /*13950*/  @P1 BRA `(.L_x_3075) ;  /* 0x00000000006c1947 */ /* 0x000fea0003800000 */
[----:B------:R-:W2:Y:S04]  /*13960*/  LDG.E R124, desc[UR4][R124.64+0x3f80] ;  /* 0x003f80047c7c7981 */ /* 0x000ea8000c1e1900 */
[----:B------:R-:W3:Y:S01]  /*13970*/  LDG.E.64 R126, desc[UR4][R126.64+0x7f00] ;  /* 0x007f00047e7e7981 */ /* 0x000ee2000c1e1b00 */
[----:B------:R-:W-:Y:S01]  /*13980*/  HFMA2 R251, -RZ, RZ, -6.109375, 2 ;  /* 0xc61c4000fffb7431 */ /* 0x000fe200000001ff */
[----:B------:R-:W-:Y:S02]  /*13990*/  MOV R252, 0xc61c4000 ;  /* 0xc61c400000fc7802 */ /* 0x000fe40000000f00 */
[----:B--2---:R-:W-:-:S04]  /*139a0*/  LOP3.LUT R125, R124, 0xff, RZ, 0xc0, !PT ;  /* 0x000000ff7c7d7812 */ /* 0x004fc800078ec0ff */
[----:B------:R-:W-:Y:S02]  /*139b0*/  ISETP.NE.AND P1, PT, R125, 0x1, PT ;  /* 0x000000017d00780c */ /* 0x000fe40003f25270 */
[----:B------:R-:W-:-:S04]  /*139c0*/  LOP3.LUT R125, R124, 0xff00, RZ, 0xc0, !PT ;  /* 0x0000ff007c7d7812 */ /* 0x000fc800078ec0ff */
[----:B------:R-:W-:-:S07]  /*139d0*/  ISETP.NE.AND P3, PT, R125, 0x100, PT ;  /* 0x000001007d00780c */ /* 0x000fce0003f65270 */
[----:B------:R-:W2:Y:S01]  /*139e0*/  @P1 LDC R129, c[0x0][0x398] ;  /* 0x0000e600ff811b82 */ /* 0x000ea20000000800 */
[----:B---3--:R-:W-:-:S05]  /*139f0*/  @P1 HADD2.F32 R125, -RZ, R126.H0_H0 ;  /* 0x2000007eff7d1230 */ /* 0x008fca0000004100 */
[----:B------:R-:W-:Y:S02]  /*13a00*/  @P3 HADD2.F32 R126, -RZ, R126.H1_H1 ;  /* 0x3000007eff7e3230 */ /* 0x000fe40000004100 */
[----:B--2---:R-:W-:Y:S01]  /*13a10*/  @P1 FMUL R251, R125, R129 ;  /* 0x000000817dfb1220 */ /* 0x004fe20000400000 */
[C---:B------:R-:W-:Y:S01]  /*13a20*/  LOP3.LUT R125, R124.reuse, 0xff0000, RZ, 0xc0, !PT ;  /* 0x00ff00007c7d7812 */ /* 0x040fe200078ec0ff */
[----:B------:R-:W-:Y:S01]  /*13a30*/  HFMA2 R129, -RZ, RZ, -6.109375, 2 ;  /* 0xc61c4000ff817431 */ /* 0x000fe200000001ff */
[----:B------:R-:W-:Y:S02]  /*13a40*/  LOP3.LUT R124, R124, 0xff000000, RZ, 0xc0, !PT ;  /* 0xff0000007c7c7812 */ /* 0x000fe400078ec0ff */
[----:B------:R-:W-:Y:S01]  /*13a50*/  ISETP.NE.AND P1, PT, R125, 0x10000, PT ;  /* 0x000100007d00780c */ /* 0x000fe20003f25270 */
[----:B------:R2:W-:Y:S01]  /*13a60*/  STL [R1+0x28], R251 ;  /* 0x000028fb01007387 */ /* 0x0005e20000100800 */
[----:B------:R-:W-:Y:S02]  /*13a70*/  ISETP.NE.AND P4, PT, R124, 0x1000000, PT ;  /* 0x010000007c00780c */ /* 0x000fe40003f85270 */
[----:B------:R-:W3:Y:S01]  /*13a80*/  @P3 LDC R124, c[0x0][0x398] ;  /* 0x0000e600ff7c3b82 */ /* 0x000ee20000000800 */
[----:B--2---:R-:W-:-:S08]  /*13a90*/  MOV R251, 0xc61c4000 ;  /* 0xc61c400000fb7802 */ /* 0x004fd00000000f00 */
[----:B------:R-:W2:Y:S01]  /*13aa0*/  @P1 LDC R125, c[0x0][0x398] ;  /* 0x0000e600ff7d1b82 */ /* 0x000ea20000000800 */
[----:B---3--:R-:W-:Y:S01]  /*13ab0*/  @P3 FMUL R251, R126, R124 ;  /* 0x0000007c7efb3220 */ /* 0x008fe20000400000 */
[----:B------:R-:W-:-:S06]  /*13ac0*/  @P1 HADD2.F32 R124, -RZ, R127.H0_H0 ;  /* 0x2000007fff7c1230 */ /* 0x000fcc0000004100 */
[----:B------:R-:W3:Y:S01]  /*13ad0*/  @P4 LDC R126, c[0x0][0x398] ;  /* 0x0000e600ff7e4b82 */ /* 0x000ee20000000800 */
[----:B------:R-:W-:Y:S02]  /*13ae0*/  @P4 HADD2.F32 R127, -RZ, R127.H1_H1 ;  /* 0x3000007fff7f4230 */ /* 0x000fe40000004100 */
[----:B--2---:R-:W-:-:S03]  /*13af0*/  @P1 FMUL R129, R124, R125 ;  /* 0x0000007d7c811220 */ /* 0x004fc60000400000 */
[----:B---3--:R-:W-:-:S07]  /*13b00*/  @P4 FMUL R252, R127, R126 ;  /* 0x0000007e7ffc4220 */ /* 0x008fce0000400000 */
.L_x_3075:
[----:B------:R-:W-:Y:S05]  /*13b10*/  BSYNC.RECONVERGENT B0 ;  /* 0x0000000000007941 */ /* 0x000fea0003800200 */
.L_x_3074:
[----:B------:R-:W2:Y:S04]  /*13b20*/  LDL R124, [R1] ;  /* 0x00000000017c7983 */ /* 0x000ea80000100800 */
[----:B------:R-:W3:Y:S04]  /*13b30*/  LDL R127, [R1+0x4] ;  /* 0x00000400017f7983 */ /* 0x000ee80000100800 */
[----:B------:R-:W4:Y:S04]  /*13b40*/  LDL R126, [R1+0x8] ;  /* 0x00000800017e7983 */ /* 0x000f280000100800 */
[----:B------:R-:W4:Y:S01]  /*13b50*/  LDL R125, [R1+0xd4] ;  /* 0x0000d400017d7983 */ /* 0x000f220000100800 */
[----:B--2---:R-:W-:-:S04]  /*13b60*/  FSETP.GT.AND P1, PT, R249, R124, PT ;  /* 0x0000007cf900720b */ /* 0x004fc80003f24000 */
[----:B------:R-:W-:-:S04]  /*13b70*/  FSEL R124, R249, R124, P1 ;  /* 0x0000007cf97c7208 */ /* 0x000fc80000800000 */
[----:B---3--:R-:W-:-:S04]  /*13b80*/  FSETP.GT.AND P1, PT, R124, R127, PT ;  /* 0x0000007f7c00720b */ /* 0x008fc80003f24000 */
[----:B------:R-:W-:-:S04]  /*13b90*/  FSEL R124, R124, R127, P1 ;  /* 0x0000007f7c7c7208 */ /* 0x000fc80000800000 */
[----:B----4-:R-:W-:-:S04]  /*13ba0*/  FSETP.GT.AND P1, PT, R124, R126, PT ;  /* 0x0000007e7c00720b */ /* 0x010fc80003f24000 */
        /* <DEDUP_REMOVED lines=155> */
[----:B------:R-:W-:Y:S03]  /*14560*/  STL [R1+0x7e0], R191 ;  /* 0x0007e0bf01007387 */ /* 0x000fe60000100800 */
[CC--:B------:R-:W-:Y:S01]  /*14570*/  FSETP.GT.AND P1, PT, R124.reuse, R96.reuse, PT ;  /* 0x000000607c00720b */ /* 0x0c0fe20003f24000 */
[----:B------:R-:W-:Y:S03]  /*14580*/  STL [R1+0x7dc], R193 ;  /* 0x0007dcc101007387 */ /* 0x000fe60000100800 */
[----:B------:R-:W-:Y:S01]  /*14590*/  FSEL R124, R124, R96, P1 ;  /* 0x000000607c7c7208 */ /* 0x000fe20000800000 */
[----:B------:R-:W-:Y:S04]  /*145a0*/  STL [R1+0x7d8], R192 ;  /* 0x0007d8c001007387 */ /* 0x000fe80000100800 */
[----:B------:R-:W-:Y:S01]  /*145b0*/  STL [R1+0x7d4], R239 ;  /* 0x0007d4ef01007387 */ /* 0x000fe20000100800 */
[----:B------:R-:W-:-:S03]  /*145c0*/  FSETP.GT.AND P1, PT, R124, R97, PT ;  /* 0x000000617c00720b */ /* 0x000fc60003f24000 */
[----:B------:R-:W-:Y:S04]  /*145d0*/  STL [R1+0x7d0], R241 ;  /* 0x0007d0f101007387 */ /* 0x000fe80000100800 */
[----:B------:R-:W-:Y:S01]  /*145e0*/  STL [R1+0x7cc], R243 ;  /* 0x0007ccf301007387 */ /* 0x000fe20000100800 */
[----:B------:R-:W-:-:S03]  /*145f0*/  FSEL R124, R124, R97, P1 ;  /* 0x000000617c7c7208 */ /* 0x000fc60000800000 */
[----:B------:R-:W-:Y:S04]  /*14600*/  STL [R1+0x7c8], R248 ;  /* 0x0007c8f801007387 */ /* 0x000fe80000100800 */
[----:B------:R-:W-:Y:S04]  /*14610*/  STL [R1+0x7c4], R2 ;  /* 0x0007c40201007387 */ /* 0x000fe80000100800 */
[----:B------:R-:W-:Y:S04]  /*14620*/  STL [R1+0x7c0], R128 ;  /* 0x0007c08001007387 */ /* 0x000fe80000100800 */
[----:B------:R-:W-:Y:S01]  /*14630*/  STL [R1+0x7bc], R250 ;  /* 0x0007bcfa01007387 */ /* 0x000fe20000100800 */
[----:B------:R-:W-:-:S03]  /*14640*/  FSETP.GT.AND P1, PT, R124, R98, PT ;  /* 0x000000627c00720b */ /* 0x000fc60003f24000 */
[----:B------:R-:W-:Y:S04]  /*14650*/  STL [R1+0x7b8], R251 ;  /* 0x0007b8fb01007387 */ /* 0x000fe80000100800 */
[----:B------:R-:W-:Y:S04]  /*14660*/  STL [R1+0x7b4], R129 ;  /* 0x0007b48101007387 */ /* 0x000fe80000100800 */
[----:B------:R-:W-:Y:S04]  /*14670*/  STL [R1+0x7b0], R252 ;  /* 0x0007b0fc01007387 */ /* 0x000fe80000100800 */
[----:B------:R2:W-:Y:S01]  /*14680*/  STL [R1+0x780], R123 ;  /* 0x0007807b01007387 */ /* 0x0005e20000100800 */
[----:B------:R-:W-:-:S03]  /*14690*/  FSEL R124, R124, R98, P1 ;  /* 0x000000627c7c7208 */ /* 0x000fc60000800000 */
[----:B--2---:R-:W2:Y:S04]  /*146a0*/  LDL.LU R123, [R1+0x20] ;  /* 0x00002000017b7983 */ /* 0x004ea80000300800 */
[----:B------:R3:W-:Y:S01]  /*146b0*/  STL [R1+0x77c], R122 ;  /* 0x00077c7a01007387 */ /* 0x0007e20000100800 */
[----:B------:R-:W-:-:S03]  /*146c0*/  FSETP.GT.AND P1, PT, R124, R91, PT ;  /* 0x0000005b7c00720b */ /* 0x000fc60003f24000 */
[----:B---3--:R-:W3:Y:S04]  /*146d0*/  LDL.LU R122, [R1+0x28] ;  /* 0x00002800017a7983 */ /* 0x008ee80000300800 */
[----:B0-----:R-:W4:Y:S01]  /*146e0*/  LDL R2, [R1+0xd8] ;  /* 0x0000d80001027983 */ /* 0x001f220000100800 */
[----:B------:R-:W-:-:S03]  /*146f0*/  FSEL R124, R124, R91, P1 ;  /* 0x0000005b7c7c7208 */ /* 0x000fc60000800000 */
[----:B------:R-:W2:Y:S01]  /*14700*/  LDL R127, [R1+0xdc] ;  /* 0x0000dc00017f7983 */ /* 0x000ea20000100800 */
[----:B------:R-:W-:-:S03]  /*14710*/  FSETP.GT.AND P1, PT, R124, R92, PT ;  /* 0x0000005c7c00720b */ /* 0x000fc60003f24000 */
[----:B------:R-:W3:Y:S01]  /*14720*/  LDL R192, [R1+0xe0] ;  /* 0x0000e00001c07983 */ /* 0x000ee20000100800 */
[----:B------:R-:W-:-:S03]  /*14730*/  FSEL R124, R124, R92, P1 ;  /* 0x0000005c7c7c7208 */ /* 0x000fc60000800000 */
[----:B------:R-:W3:Y:S01]  /*14740*/  LDL R126, [R1+0xe4] ;  /* 0x0000e400017e7983 */ /* 0x000ee20000100800 */
[----:B------:R-:W-:-:S03]  /*14750*/  FSETP.GT.AND P1, PT, R124, R93, PT ;  /* 0x0000005d7c00720b */ /* 0x000fc60003f24000 */
[----:B------:R-:W3:Y:S01]  /*14760*/  LDL R191, [R1+0xe8] ;  /* 0x0000e80001bf7983 */ /* 0x000ee20000100800 */
[----:B------:R-:W-:-:S03]  /*14770*/  FSEL R124, R124, R93, P1 ;  /* 0x0000005d7c7c7208 */ /* 0x000fc60000800000 */
[----:B------:R-:W3:Y:S01]  /*14780*/  LDL R193, [R1+0xec] ;  /* 0x0000ec0001c17983 */ /* 0x000ee20000100800 */
[CC--:B------:R-:W-:Y:S02]  /*14790*/  FSETP.GT.AND P1, PT, R124.reuse, R94.reuse, PT ;  /* 0x0000005e7c00720b */ /* 0x0c0fe40003f24000 */
[----:B------:R-:W-:Y:S01]  /*147a0*/  MOV R239, R125 ;  /* 0x0000007d00ef7202 */ /* 0x000fe20000000f00 */
[----:B------:R-:W3:Y:S01]  /*147b0*/  LDL R248, [R1+0xf4] ;  /* 0x0000f40001f87983 */ /* 0x000ee20000100800 */
[----:B------:R-:W-:-:S03]  /*147c0*/  FSEL R124, R124, R94, P1 ;  /* 0x0000005e7c7c7208 */ /* 0x000fc60000800000 */
[----:B------:R-:W3:Y:S01]  /*147d0*/  LDL R125, [R1+0xf0] ;  /* 0x0000f000017d7983 */ /* 0x000ee20000100800 */
        /* <DEDUP_REMOVED lines=74> */
[----:B----4-:R-:W-:-:S04]  /*14c80*/  FSETP.GT.AND P1, PT, R124, R2, PT ;  /* 0x000000027c00720b */ /* 0x010fc80003f24000 */
        /* <DEDUP_REMOVED lines=397> */
[----:B--2---:R-:W-:-:S04]  /*16560*/  FSETP.GT.AND P1, PT, R124, R127, PT ;  /* 0x0000007f7c00720b */ /* 0x004fc80003f24000 */
[----:B------:R-:W-:Y:S02]  /*16570*/  FSEL R124, R124, R127, P1 ;  /* 0x0000007f7c7c7208 */ /* 0x000fe40000800000 */
[----:B------:R-:W2:Y:S02]  /*16580*/  LDL R127, [R1+0x434] ;  /* 0x00043400017f7983 */ /* 0x000ea40000100800 */
[----:B----4-:R-:W-:-:S04]  /*16590*/  FSETP.GT.AND P1, PT, R124, R126, PT ;  /* 0x0000007e7c00720b */ /* 0x010fc80003f24000 */
[----:B------:R-:W-:Y:S02]  /*165a0*/  FSEL R124, R124, R126, P1 ;  /* 0x0000007e7c7c7208 */ /* 0x000fe40000800000 */
[----:B------:R-:W4:Y:S02]  /*165b0*/  LDL R126, [R1+0x438] ;  /* 0x00043800017e7983 */ /* 0x000f240000100800 */
[----:B---3--:R-:W-:-:S04]  /*165c0*/  FSETP.GT.AND P1, PT, R124, R191, PT ;  /* 0x000000bf7c00720b */ /* 0x008fc80003f24000 */
        /* <DEDUP_REMOVED lines=47> */
[----:B------:R-:W-:-:S04]  /*168c0*/  FSETP.GT.AND P1, PT, R124, R55, PT ;  /* 0x000000377c00720b */ /* 0x000fc80003f24000 */
[----:B------:R-:W-:-:S04]  /*168d0*/  FSEL R124, R124, R55, P1 ;  /* 0x000000377c7c7208 */ /* 0x000fc80000800000 */
[----:B------:R-:W-:-:S04]  /*168e0*/  FSETP.GT.AND P1, PT, R124, R56, PT ;  /* 0x000000387c00720b */ /* 0x000fc80003f24000 */
[----:B------:R-:W-:-:S04]  /*168f0*/  FSEL R124, R124, R56, P1 ;  /* 0x000000387c7c7208 */ /* 0x000fc80000800000 */
[----:B------:R-:W-:-:S04]  /*16900*/  FSETP.GT.AND P1, PT, R124, R57, PT ;  /* 0x000000397c00720b */ /* 0x000fc80003f24000 */
[----:B------:R-:W-:-:S04]  /*16910*/  FSEL R124, R124, R57, P1 ;  /* 0x000000397c7c7208 */ /* 0x000fc80000800000 */
        /* <DEDUP_REMOVED lines=419> */
[----:B------:R-:W-:-:S04]  /*18350*/  FSETP.GT.AND P1, PT, R124, R2, PT ;  /* 0x000000027c00720b */ /* 0x000fc80003f24000 */
        /* <DEDUP_REMOVED lines=61> */
[----:B------:R-:W3:Y:S02]  /*18730*/  LDL R252, [R1+0x70] ;  /* 0x0000700001fc7983 */ /* 0x000ee40000100800 */
[----:B------:R-:W-:-:S04]  /*18740*/  FSETP.GT.AND P1, PT, R124, R129, PT ;  /* 0x000000817c00720b */ /* 0x000fc80003f24000 */
[----:B------:R-:W-:-:S04]  /*18750*/  FSEL R124, R124, R129, P1 ;  /* 0x000000817c7c7208 */ /* 0x000fc80000800000 */
[----:B------:R-:W-:-:S04]  /*18760*/  FSETP.GT.AND P1, PT, R124, R250, PT ;  /* 0x000000fa7c00720b */ /* 0x000fc80003f24000 */
[----:B------:R-:W-:-:S04]  /*18770*/  FSEL R124, R124, R250, P1 ;  /* 0x000000fa7c7c7208 */ /* 0x000fc80000800000 */
        /* <DEDUP_REMOVED lines=16> */
[----:B------:R-:W-:Y:S01]  /*18880*/  FSEL R124, R124, R239, P1 ;  /* 0x000000ef7c7c7208 */ /* 0x000fe20000800000 */
[----:B------:R0:W-:Y:S04]  /*18890*/  STL [R1+0x7ac], R239 ;  /* 0x0007acef01007387 */ /* 0x0001e80000100800 */
[----:B------:R-:W3:Y:S04]  /*188a0*/  LDL R250, [R1+0x34] ;  /* 0x0000340001fa7983 */ /* 0x000ee80000100800 */
[----:B------:R-:W3:Y:S01]  /*188b0*/  LDL R129, [R1+0x50] ;  /* 0x0000500001817983 */ /* 0x000ee20000100800 */
[----:B------:R-:W-:-:S03]  /*188c0*/  FSETP.GT.AND P1, PT, R124, R128, PT ;  /* 0x000000807c00720b */ /* 0x000fc60003f24000 */
[----:B0-----:R-:W3:Y:S01]  /*188d0*/  LDL R239, [R1+0x44] ;  /* 0x0000440001ef7983 */ /* 0x001ee20000100800 */
[----:B------:R-:W-:-:S03]  /*188e0*/  FSEL R124, R124, R128, P1 ;  /* 0x000000807c7c7208 */ /* 0x000fc60000800000 */
[----:B------:R-:W3:Y:S01]  /*188f0*/  LDL R128, [R1+0x48] ;  /* 0x0000480001807983 */ /* 0x000ee20000100800 */
        /* <DEDUP_REMOVED lines=8> */
[----:B--2---:R-:W-:-:S04]  /*18980*/  FSETP.GT.AND P1, PT, R124, R127, PT ;  /* 0x0000007f7c00720b */ /* 0x004fc80003f24000 */
[----:B------:R-:W-:-:S04]  /*18990*/  FSEL R124, R124, R127, P1 ;  /* 0x0000007f7c7c7208 */ /* 0x000fc80000800000 */
[----:B----4-:R-:W-:-:S04]  /*189a0*/  FSETP.GT.AND P1, PT, R124, R126, PT ;  /* 0x0000007e7c00720b */ /* 0x010fc80003f24000 */
[----:B------:R-:W-:-:S04]  /*189b0*/  FSEL R124, R124, R126, P1 ;  /* 0x0000007e7c7c7208 */ /* 0x000fc80000800000 */
[----:B---3--:R-:W-:-:S04]  /*189c0*/  FSETP.GT.AND P1, PT, R124, R125, PT ;  /* 0x0000007d7c00720b */ /* 0x008fc80003f24000 */
[----:B------:R-:W-:Y:S01]  /*189d0*/  FSEL R124, R124, R125, P1 ;  /* 0x0000007d7c7c7208 */ /* 0x000fe20000800000 */
[----:B------:R0:W-:Y:S03]  /*189e0*/  STL [R1+0x7a8], R241 ;  /* 0x0007a8f101007387 */ /* 0x0001e60000100800 */
[CC--:B------:R-:W-:Y:S01]  /*189f0*/  FSETP.GT.AND P1, PT, R124.reuse, R243.reuse, PT ;  /* 0x000000f37c00720b */ /* 0x0c0fe20003f24000 */
[----:B------:R-:W2:Y:S03]  /*18a00*/  LDL R127, [R1+0x24] ;  /* 0x00002400017f7983 */ /* 0x000ea60000100800 */
[----:B------:R-:W-:Y:S01]  /*18a10*/  FSEL R124, R124, R243, P1 ;  /* 0x000000f37c7c7208 */ /* 0x000fe20000800000 */
[----:B------:R-:W3:Y:S04]  /*18a20*/  LDL R126, [R1+0x38] ;  /* 0x00003800017e7983 */ /* 0x000ee80000100800 */
[----:B0-----:R-:W4:Y:S04]  /*18a30*/  LDL R241, [R1+0x40] ;  /* 0x0000400001f17983 */ /* 0x001f280000100800 */
[----:B------:R-:W3:Y:S04]  /*18a40*/  LDL R125, [R1+0x3c] ;  /* 0x00003c00017d7983 */ /* 0x000ee80000100800 */
[----:B------:R0:W-:Y:S04]  /*18a50*/  STL [R1+0x7a4], R243 ;  /* 0x0007a4f301007387 */ /* 0x0001e80000100800 */
[----:B0-----:R-:W2:Y:S01]  /*18a60*/  LDL R243, [R1+0x30] ;  /* 0x0000300001f37983 */ /* 0x001ea20000100800 */
        /* <DEDUP_REMOVED lines=21> */
[----:B--2---:R-:W-:-:S04]  /*18bc0*/  FSETP.GT.AND P1, PT, R124, R243, PT ;  /* 0x000000f37c00720b */ /* 0x004fc80003f24000 */
[----:B------:R-:W-:-:S04]  /*18bd0*/  FSEL R124, R124, R243, P1 ;  /* 0x000000f37c7c7208 */ /* 0x000fc80000800000 */
[----:B----4-:R-:W-:-:S04]  /*18be0*/  FSETP.GT.AND P1, PT, R124, R241, PT ;  /* 0x000000f17c00720b */ /* 0x010fc80003f24000 */
[----:B------:R-:W-:-:S04]  /*18bf0*/  FSEL R124, R124, R241, P1 ;  /* 0x000000f17c7c7208 */ /* 0x000fc80000800000 */
[----:B------:R-:W-:-:S04]  /*18c00*/  FSETP.GT.AND P1, PT, R124, R239, PT ;  /* 0x000000ef7c00720b */ /* 0x000fc80003f24000 */
[----:B------:R-:W-:-:S04]  /*18c10*/  FSEL R124, R124, R239, P1 ;  /* 0x000000ef7c7c7208 */ /* 0x000fc80000800000 */
[CC--:B---3--:R-:W-:Y:S01]  /*18c20*/  FSETP.GT.AND P1, PT, R124.reuse, R248.reuse, PT ;  /* 0x000000f87c00720b */ /* 0x0c8fe20003f24000 */
[----:B------:R0:W-:Y:S03]  /*18c30*/  STL [R1+0x784], R248 ;  /* 0x000784f801007387 */ /* 0x0001e60000100800 */
[----:B------:R-:W-:Y:S02]  /*18c40*/  FSEL R124, R124, R248, P1 ;  /* 0x000000f87c7c7208 */ /* 0x000fe40000800000 */
[----:B0-----:R-:W2:Y:S04]  /*18c50*/  LDL.LU R248, [R1] ;  /* 0x0000000001f87983 */ /* 0x001ea80000300800 */
[----:B------:R-:W3:Y:S01]  /*18c60*/  LDL.LU R243, [R1+0x4] ;  /* 0x0000040001f37983 */ /* 0x000ee20000300800 */
[----:B------:R-:W-:-:S03]  /*18c70*/  FSETP.GT.AND P1, PT, R124, R127, PT ;  /* 0x0000007f7c00720b */ /* 0x000fc60003f24000 */
[----:B------:R-:W4:Y:S01]  /*18c80*/  LDL.LU R239, [R1+0x8] ;  /* 0x0000080001ef7983 */ /* 0x000f220000300800 */
        /* <DEDUP_REMOVED lines=40> */
[----:B------:R-:W-:Y:S01]  /*18f10*/  FFMA.SAT R127, R249, R126, 0.5 ;  /* 0x3f000000f97f7423 */ /* 0x000fe2000000207e */
[----:B------:R-:W-:Y:S03]  /*18f20*/  STL [R1+0x78c], R128 ;  /* 0x00078c8001007387 */ /* 0x000fe60000100800 */
[----:B------:R-:W-:Y:S01]  /*18f30*/  FFMA.RM R241, R127, R124, 12582913 ;  /* 0x4b4000017ff17423 */ /* 0x000fe2000000407c */
[----:B--2---:R-:W-:Y:S01]  /*18f40*/  FADD R127, -R125, R248 ;  /* 0x000000f87d7f7221 */ /* 0x004fe20000000100 */
[----:B------:R-:W-:Y:S02]  /*18f50*/  STL [R1+0x790], R250 ;  /* 0x000790fa01007387 */ /* 0x000fe40000100800 */
[----:B-1----:R-:W-:Y:S02]  /*18f60*/  FADD R2, R241, -12583039 ;  /* 0xcb40007ff1027421 */ /* 0x002fe40000000000 */
[----:B------:R-:W-:Y:S04]  /*18f70*/  STL [R1+0x794], R123 ;  /* 0x0007947b01007387 */ /* 0x000fe80000100800 */
[----:B------:R0:W-:Y:S01]  /*18f80*/  STL [R1+0x798], R122 ;  /* 0x0007987a01007387 */ /* 0x0001e20000100800 */
[----:B------:R-:W-:-:S03]  /*18f90*/  FFMA R2, R249, 1.4426950216293334961, -R2 ;  /* 0x3fb8aa3bf9027823 */ /* 0x000fc60000000802 */
[----:B------:R-:W-:Y:S01]  /*18fa0*/  STL [R1+0x79c], R251 ;  /* 0x00079cfb01007387 */ /* 0x000fe20000100800 */
[----:B0-----:R-:W-:-:S03]  /*18fb0*/  FFMA.SAT R122, R127, R126, 0.5 ;  /* 0x3f0000007f7a7423 */ /* 0x001fc6000000207e */
[----:B------:R0:W-:Y:S01]  /*18fc0*/  STL [R1+0x7a0], R129 ;  /* 0x0007a08101007387 */ /* 0x0001e20000100800 */
[----:B------:R-:W-:Y:S01]  /*18fd0*/  FFMA R2, R249, 1.925963033500011079e-08, R2 ;  /* 0x32a57060f9027823 */ /* 0x000fe20000000002 */
[----:B0-----:R-:W-:-:S04]  /*18fe0*/  FFMA.RM R129, R122, R124, 12582913 ;  /* 0x4b4000017a817423 */ /* 0x001fc8000000407c */
[----:B------:R-:W-:-:S04]  /*18ff0*/  FADD R249, R129, -12583039 ;  /* 0xcb40007f81f97421 */ /* 0x000fc80000000000 */
[----:B------:R-:W-:Y:S01]  /*19000*/  FFMA R122, R127, 1.4426950216293334961, -R249 ;  /* 0x3fb8aa3b7f7a7823 */ /* 0x000fe200000008f9 */
[----:B---3--:R-:W-:-:S03]  /*19010*/  FADD R249, -R125, R243 ;  /* 0x000000f37df97221 */ /* 0x008fc60000000100 */
        /* <DEDUP_REMOVED lines=8> */
[----:B----4-:R-:W-:-:S04]  /*190a0*/  FADD R249, -R125, R239 ;  /* 0x000000ef7df97221 */ /* 0x010fc80000000100 */
[----:B-1----:R-:W-:Y:S01]  /*190b0*/  FMUL R123, R127, R123 ;  /* 0x0000007b7f7b7220 */ /* 0x002fe20000400000 */
[----:B------:R-:W-:-:S04]  /*190c0*/  FFMA.SAT R127, R249, R126, 0.5 ;  /* 0x3f000000f97f7423 */ /* 0x000fc8000000207e */
        /* <DEDUP_REMOVED lines=1096> */
[----:B------:R-:W-:Y:S01]  /*1d550*/  SHF.L.U32 R68, R68, 0x17, RZ ;  /* 0x0000001744447819 */ /* 0x000fe200000006ff */
[----:B------:R0:W-:Y:S04]  /*1d560*/  STL [R1+0x5bc], R2 ;  /* 0x0005bc0201007387 */ /* 0x0001e80000100800 */
[----:B------:R-:W2:Y:S01]  /*1d570*/  MUFU.EX2 R70, R70 ;  /* 0x0000004600467308 */ /* 0x000ea20000000800 */
[----:B------:R-:W-:Y:S01]  /*1d580*/  SHF.L.U32 R69, R69, 0x17, RZ ;  /* 0x0000001745457819 */ /* 0x000fe200000006ff */
[----:B0-----:R-:W-:Y:S01]  /*1d590*/  FMUL R2, R68, R73 ;  /* 0x0000004944027220 */ /* 0x001fe20000400000 */
[----:B------:R-:W-:-:S04]  /*1d5a0*/  SHF.L.U32 R67, R67, 0x17, RZ ;  /* 0x0000001743437819 */ /* 0x000fc800000006ff */
[----:B------:R1:W-:Y:S02]  /*1d5b0*/  STL [R1+0x5b8], R2 ;  /* 0x0005b80201007387 */ /* 0x0003e40000100800 */
[----:B-1----:R-:W-:-:S05]  /*1d5c0*/  FMUL R2, R69, R71 ;  /* 0x0000004745027220 */ /* 0x002fca0000400000 */
[----:B------:R2:W-:Y:S02]  /*1d5d0*/  STL [R1+0x5b4], R2 ;  /* 0x0005b40201007387 */ /* 0x0005e40000100800 */
[----:B--2---:R-:W-:-:S05]  /*1d5e0*/  FMUL R2, R67, R70 ;  /* 0x0000004643027220 */ /* 0x004fca0000400000 */
[----:B------:R0:W-:Y:S04]  /*1d5f0*/  STL [R1+0x5b0], R2 ;  /* 0x0005b00201007387 */ /* 0x0001e80000100800 */
[----:B------:R-:W2:Y:S01]  /*1d600*/  LDL.LU R241, [R1+0xd4] ;  /* 0x0000d40001f17983 */ /* 0x000ea20000300800 */
[C---:B------:R-:W-:Y:S01]  /*1d610*/  FADD R64, -R125.reuse, R64 ;  /* 0x000000407d407221 */ /* 0x040fe20000000100 */
[----:B------:R-:W-:Y:S02]  /*1d620*/  FADD R65, -R125, R65 ;  /* 0x000000417d417221 */ /* 0x000fe40000000100 */
[----:B------:R-:W3:Y:S01]  /*1d630*/  LDL.LU R248, [R1+0xd8] ;  /* 0x0000d80001f87983 */ /* 0x000ee20000300800 */
[----:B------:R-:W-:-:S04]  /*1d640*/  FFMA.SAT R63, R64, R126, 0.5 ;  /* 0x3f000000403f7423 */ /* 0x000fc8000000207e */
[----:B------:R-:W-:-:S04]  /*1d650*/  FFMA.RM R63, R63, R124, 12582913 ;  /* 0x4b4000013f3f7423 */ /* 0x000fc8000000407c */
[----:B------:R-:W-:-:S04]  /*1d660*/  FADD R68, R63, -12583039 ;  /* 0xcb40007f3f447421 */ /* 0x000fc80000000000 */
[----:B------:R-:W-:-:S04]  /*1d670*/  FFMA R68, R64, 1.4426950216293334961, -R68 ;  /* 0x3fb8aa3b40447823 */ /* 0x000fc80000000844 */
[----:B------:R-:W-:Y:S01]  /*1d680*/  FFMA R68, R64, 1.925963033500011079e-08, R68 ;  /* 0x32a5706040447823 */ /* 0x000fe20000000044 */
[----:B------:R-:W-:-:S04]  /*1d690*/  FFMA.SAT R64, R65, R126, 0.5 ;  /* 0x3f00000041407423 */ /* 0x000fc8000000207e */
[----:B------:R-:W-:-:S04]  /*1d6a0*/  FFMA.RM R64, R64, R124, 12582913 ;  /* 0x4b40000140407423 */ /* 0x000fc8000000407c */
[----:B------:R-:W-:-:S04]  /*1d6b0*/  FADD R69, R64, -12583039 ;  /* 0xcb40007f40457421 */ /* 0x000fc80000000000 */
[----:B------:R-:W-:-:S04]  /*1d6c0*/  FFMA R69, R65, 1.4426950216293334961, -R69 ;  /* 0x3fb8aa3b41457823 */ /* 0x000fc80000000845 */
[----:B------:R-:W-:Y:S01]  /*1d6d0*/  FFMA R69, R65, 1.925963033500011079e-08, R69 ;  /* 0x32a5706041457823 */ /* 0x000fe20000000045 */
[----:B------:R-:W0:Y:S08]  /*1d6e0*/  MUFU.EX2 R68, R68 ;  /* 0x0000004400447308 */ /* 0x000e300000000800 */
[----:B------:R-:W1:Y:S01]  /*1d6f0*/  MUFU.EX2 R69, R69 ;  /* 0x0000004500457308 */ /* 0x000e620000000800 */
[----:B------:R-:W-:-:S02]  /*1d700*/  SHF.L.U32 R63, R63, 0x17, RZ ;  /* 0x000000173f3f7819 */ /* 0x000fc400000006ff */
[----:B------:R-:W-:-:S03]  /*1d710*/  SHF.L.U32 R64, R64, 0x17, RZ ;  /* 0x0000001740407819 */ /* 0x000fc600000006ff */
[----:B0-----:R-:W-:Y:S02]  /*1d720*/  FMUL R2, R63, R68 ;  /* 0x000000443f027220 */ /* 0x001fe40000400000 */
[----:B-1----:R-:W-:-:S03]  /*1d730*/  FMUL R88, R64, R69 ;  /* 0x0000004540587220 */ /* 0x002fc60000400000 */
[----:B------:R0:W-:Y:S04]  /*1d740*/  STL [R1+0x5ac], R2 ;  /* 0x0005ac0201007387 */ /* 0x0001e80000100800 */
[----:B------:R-:W-:Y:S04]  /*1d750*/  STL [R1+0x5a8], R88 ;  /* 0x0005a85801007387 */ /* 0x000fe80000100800 */
[----:B------:R-:W4:Y:S01]  /*1d760*/  LDL.LU R239, [R1+0xdc] ;  /* 0x0000dc0001ef7983 */ /* 0x000f220000300800 */
[----:B------:R-:W-:-:S04]  /*1d770*/  FADD R66, -R125, R66 ;  /* 0x000000427d427221 */ /* 0x000fc80000000100 */
[----:B------:R-:W-:Y:S01]  /*1d780*/  FFMA.SAT R65, R66, R126, 0.5 ;  /* 0x3f00000042417423 */ /* 0x000fe2000000207e */
[----:B------:R-:W-:-:S03]  /*1d790*/  FADD R59, -R125, R59 ;  /* 0x0000003b7d3b7221 */ /* 0x000fc60000000100 */
[----:B------:R-:W-:Y:S01]  /*1d7a0*/  FFMA.RM R65, R65, R124, 12582913 ;  /* 0x4b40000141417423 */ /* 0x000fe2000000407c */
[----:B------:R-:W-:-:S03]  /*1d7b0*/  FFMA.SAT R63, R59, R126, 0.5 ;  /* 0x3f0000003b3f7423 */ /* 0x000fc6000000207e */
[----:B------:R-:W-:Y:S01]  /*1d7c0*/  FADD R67, R65, -12583039 ;  /* 0xcb40007f41437421 */ /* 0x000fe20000000000 */
[----:B------:R-:W-:-:S03]  /*1d7d0*/  FFMA.RM R63, R63, R124, 12582913 ;  /* 0x4b4000013f3f7423 */ /* 0x000fc6000000407c */
[----:B------:R-:W-:-:S04]  /*1d7e0*/  FFMA R67, R66, 1.4426950216293334961, -R67 ;  /* 0x3fb8aa3b42437823 */ /* 0x000fc80000000843 */
[----:B------:R-:W-:Y:S01]  /*1d7f0*/  FFMA R67, R66, 1.925963033500011079e-08, R67 ;  /* 0x32a5706042437823 */ /* 0x000fe20000000043 */
        /* <DEDUP_REMOVED lines=13> */
[----:B0-----:R-:W-:-:S03]  /*1d8d0*/  FMUL R2, R65, R67 ;  /* 0x0000004341027220 */ /* 0x001fc60000400000 */
[----:B------:R-:W-:Y:S01]  /*1d8e0*/  FFMA.RM R60, R60, R124, 12582913 ;  /* 0x4b4000013c3c7423 */ /* 0x000fe2000000407c */
[----:B------:R-:W0:Y:S03]  /*1d8f0*/  MUFU.EX2 R66, R66 ;  /* 0x0000004200427308 */ /* 0x000e260000000800 */
[----:B------:R-:W-:Y:S01]  /*1d900*/  FADD R65, R60, -12583039 ;  /* 0xcb40007f3c417421 */ /* 0x000fe20000000000 */
[----:B------:R0:W-:Y:S01]  /*1d910*/  STL [R1+0x5a4], R2 ;  /* 0x0005a40201007387 */ /* 0x0001e20000100800 */
[----:B------:R-:W-:Y:S02]  /*1d920*/  FADD R62, -R125, R62 ;  /* 0x0000003e7d3e7221 */ /* 0x000fe40000000100 */
[C---:B------:R-:W-:Y:S01]  /*1d930*/  FFMA R65, R61.reuse, 1.4426950216293334961, -R65 ;  /* 0x3fb8aa3b3d417823 */ /* 0x040fe20000000841 */
[----:B------:R-:W4:Y:S03]  /*1d940*/  LDL.LU R243, [R1+0xe0] ;  /* 0x0000e00001f37983 */ /* 0x000f260000300800 */
[----:B------:R-:W-:Y:S01]  /*1d950*/  FFMA R65, R61, 1.925963033500011079e-08, R65 ;  /* 0x32a570603d417823 */ /* 0x000fe20000000041 */
[----:B------:R-:W-:Y:S01]  /*1d960*/  FFMA.SAT R61, R62, R126, 0.5 ;  /* 0x3f0000003e3d7423 */ /* 0x000fe2000000207e */
[----:B------:R-:W-:-:S03]  /*1d970*/  SHF.L.U32 R63, R63, 0x17, RZ ;  /* 0x000000173f3f7819 */ /* 0x000fc600000006ff */
[----:B------:R-:W-:Y:S02]  /*1d980*/  FFMA.RM R61, R61, R124, 12582913 ;  /* 0x4b4000013d3d7423 */ /* 0x000fe4000000407c */
[----:B0-----:R-:W-:Y:S02]  /*1d990*/  FMUL R2, R63, R66 ;  /* 0x000000423f027220 */ /* 0x001fe40000400000 */
[----:B------:R-:W-:-:S04]  /*1d9a0*/  FADD R63, R61, -12583039 ;  /* 0xcb40007f3d3f7421 */ /* 0x000fc80000000000 */
[C---:B------:R-:W-:Y:S01]  /*1d9b0*/  FFMA R63, R62.reuse, 1.4426950216293334961, -R63 ;  /* 0x3fb8aa3b3e3f7823 */ /* 0x040fe2000000083f */
[----:B------:R0:W-:Y:S03]  /*1d9c0*/  STL [R1+0x5a0], R2 ;  /* 0x0005a00201007387 */ /* 0x0001e60000100800 */
[----:B------:R-:W-:Y:S01]  /*1d9d0*/  FFMA R63, R62, 1.925963033500011079e-08, R63 ;  /* 0x32a570603e3f7823 */ /* 0x000fe2000000003f */
[----:B------:R-:W0:Y:S01]  /*1d9e0*/  MUFU.EX2 R64, R64 ;  /* 0x0000004000407308 */ /* 0x000e220000000800 */
[----:B------:R-:W-:-:S07]  /*1d9f0*/  SHF.L.U32 R59, R59, 0x17, RZ ;  /* 0x000000173b3b7819 */ /* 0x000fce00000006ff */
[----:B------:R-:W1:Y:S01]  /*1da00*/  MUFU.EX2 R65, R65 ;  /* 0x0000004100417308 */ /* 0x000e620000000800 */
[----:B0-----:R-:W-:Y:S01]  /*1da10*/  FMUL R2, R59, R64 ;  /* 0x000000403b027220 */ /* 0x001fe20000400000 */
        /* <DEDUP_REMOVED lines=31> */
[----:B-1----:R-:W-:Y:S01]  /*1dc10*/  FMUL R2, R59, R64 ;  /* 0x000000403b027220 */ /* 0x002fe20000400000 */
[----:B------:R-:W-:Y:S02]  /*1dc20*/  FADD R62, -R125, R243 ;  /* 0x000000f37d3e7221 */ /* 0x000fe40000000100 */
[----:B------:R-:W4:Y:S02]  /*1dc30*/  LDL.LU R243, [R1+0xf0] ;  /* 0x0000f00001f37983 */ /* 0x000f240000300800 */
[----:B------:R-:W-:-:S04]  /*1dc40*/  FFMA.SAT R59, R62, R126, 0.5 ;  /* 0x3f0000003e3b7423 */ /* 0x000fc8000000207e */
[----:B------:R-:W-:-:S04]  /*1dc50*/  FFMA.RM R59, R59, R124, 12582913 ;  /* 0x4b4000013b3b7423 */ /* 0x000fc8000000407c */
        /* <DEDUP_REMOVED lines=49> */
[----:B-1----:R-:W-:Y:S01]  /*1df70*/  FMUL R89, R61, R63 ;  /* 0x0000003f3d597220 */ /* 0x002fe20000400000 */
        /* <DEDUP_REMOVED lines=23> */
[----:B----4-:R-:W-:Y:S02]  /*1e0f0*/  FADD R62, -R125, R243 ;  /* 0x000000f37d3e7221 */ /* 0x010fe40000000100 */
        /* <DEDUP_REMOVED lines=22> */
[----:B-1----:R-:W-:Y:S01]  /*1e260*/  FMUL R2, R59, R64 ;  /* 0x000000403b027220 */ /* 0x002fe20000400000 */
        /* <DEDUP_REMOVED lines=516> */
[----:B------:R-:W-:-:S06]  /*202b0*/  SHF.L.U32 R59, R59, 0x17, RZ ;  /* 0x000000173b3b7819 */ /* 0x000fcc00000006ff */
[----:B------:R-:W0:Y:S01]  /*202c0*/  MUFU.EX2 R65, R65 ;  /* 0x0000004100417308 */ /* 0x000e220000000800 */
        /* <DEDUP_REMOVED lines=17> */
[----:B0-----:R-:W-:Y:S01]  /*203e0*/  FMUL R2, R60, R65 ;  /* 0x000000413c027220 */ /* 0x001fe20000400000 */
[----:B---3--:R-:W-:Y:S02]  /*203f0*/  FADD R62, -R125, R239 ;  /* 0x000000ef7d3e7221 */ /* 0x008fe40000000100 */
[----:B------:R-:W3:Y:S04]  /*20400*/  LDL.LU R239, [R1+0x2dc] ;  /* 0x0002dc0001ef7983 */ /* 0x000ee80000300800 */
[----:B------:R0:W-:Y:S04]  /*20410*/  STL [R1+0x4a8], R2 ;  /* 0x0004a80201007387 */ /* 0x0001e80000100800 */
[----:B------:R-:W3:Y:S01]  /*20420*/  LDL.LU R248, [R1+0x2e0] ;  /* 0x0002e00001f87983 */ /* 0x000ee20000300800 */
[----:B------:R-:W-:Y:S01]  /*20430*/  FFMA.SAT R60, R62, R126, 0.5 ;  /* 0x3f0000003e3c7423 */ /* 0x000fe2000000207e */
[----:B------:R-:W0:Y:S03]  /*20440*/  MUFU.EX2 R63, R63 ;  /* 0x0000003f003f7308 */ /* 0x000e260000000800 */
[----:B------:R-:W-:-:S04]  /*20450*/  FFMA.RM R60, R60, R124, 12582913 ;  /* 0x4b4000013c3c7423 */ /* 0x000fc8000000407c */
[----:B------:R-:W-:Y:S01]  /*20460*/  FADD R65, R60, -12583039 ;  /* 0xcb40007f3c417421 */ /* 0x000fe20000000000 */
[----:B------:R-:W-:-:S03]  /*20470*/  SHF.L.U32 R61, R61, 0x17, RZ ;  /* 0x000000173d3d7819 */ /* 0x000fc600000006ff */
[----:B------:R-:W-:-:S04]  /*20480*/  FFMA R65, R62, 1.4426950216293334961, -R65 ;  /* 0x3fb8aa3b3e417823 */ /* 0x000fc80000000841 */
[----:B------:R-:W-:Y:S01]  /*20490*/  FFMA R65, R62, 1.925963033500011079e-08, R65 ;  /* 0x32a570603e417823 */ /* 0x000fe20000000041 */
[----:B0-----:R-:W-:Y:S01]  /*204a0*/  FMUL R2, R61, R63 ;  /* 0x0000003f3d027220 */ /* 0x001fe20000400000 */
        /* <DEDUP_REMOVED lines=9> */
[----:B------:R-:W-:-:S07]  /*20540*/  SHF.L.U32 R59, R59, 0x17, RZ ;  /* 0x000000173b3b7819 */ /* 0x000fce00000006ff */
[----:B------:R-:W0:Y:S01]  /*20550*/  MUFU.EX2 R65, R65 ;  /* 0x0000004100417308 */ /* 0x000e220000000800 */
[----:B-1----:R-:W-:Y:S01]  /*20560*/  FMUL R94, R59, R64 ;  /* 0x000000403b5e7220 */ /* 0x002fe20000400000 */
[----:B------:R-:W-:-:S06]  /*20570*/  SHF.L.U32 R60, R60, 0x17, RZ ;  /* 0x000000173c3c7819 */ /* 0x000fcc00000006ff */
        /* <DEDUP_REMOVED lines=14> */
[----:B------:R-:W-:Y:S01]  /*20660*/  FFMA.RM R60, R60, R124, 12582913 ;  /* 0x4b4000013c3c7423 */ /* 0x000fe2000000407c */
[----:B------:R1:W-:Y:S03]  /*20670*/  STL [R1+0x49c], R2 ;  /* 0x00049c0201007387 */ /* 0x0003e60000100800 */
[----:B------:R-:W-:-:S04]  /*20680*/  FADD R65, R60, -12583039 ;  /* 0xcb40007f3c417421 */ /* 0x000fc80000000000 */
[----:B------:R-:W-:Y:S01]  /*20690*/  FFMA R65, R62, 1.4426950216293334961, -R65 ;  /* 0x3fb8aa3b3e417823 */ /* 0x000fe20000000841 */
[----:B-1----:R-:W-:-:S03]  /*206a0*/  FMUL R2, R61, R63 ;  /* 0x0000003f3d027220 */ /* 0x002fc60000400000 */
[----:B------:R-:W-:Y:S01]  /*206b0*/  FFMA R65, R62, 1.925963033500011079e-08, R65 ;  /* 0x32a570603e417823 */ /* 0x000fe20000000041 */
[----:B------:R-:W-:Y:S01]  /*206c0*/  FADD R62, -R125, R248 ;  /* 0x000000f87d3e7221 */ /* 0x000fe20000000100 */
[----:B------:R0:W-:Y:S04]  /*206d0*/  STL [R1+0x498], R2 ;  /* 0x0004980201007387 */ /* 0x0001e80000100800 */
[----:B------:R-:W3:Y:S01]  /*206e0*/  LDL.LU R248, [R1+0x2f0] ;  /* 0x0002f00001f87983 */ /* 0x000ee20000300800 */
[----:B------:R-:W0:Y:S01]  /*206f0*/  MUFU.EX2 R64, R64 ;  /* 0x0000004000407308 */ /* 0x000e220000000800 */
[----:B------:R-:W-:Y:S01]  /*20700*/  FFMA.SAT R61, R62, R126, 0.5 ;  /* 0x3f0000003e3d7423 */ /* 0x000fe2000000207e */
[----:B------:R-:W-:-:S03]  /*20710*/  SHF.L.U32 R59, R59, 0x17, RZ ;  /* 0x000000173b3b7819 */ /* 0x000fc600000006ff */
[----:B------:R-:W-:-:S04]  /*20720*/  FFMA.RM R61, R61, R124, 12582913 ;  /* 0x4b4000013d3d7423 */ /* 0x000fc8000000407c */
[----:B------:R-:W-:-:S04]  /*20730*/  FADD R63, R61, -12583039 ;  /* 0xcb40007f3d3f7421 */ /* 0x000fc80000000000 */
[----:B------:R-:W-:Y:S01]  /*20740*/  FFMA R63, R62, 1.4426950216293334961, -R63 ;  /* 0x3fb8aa3b3e3f7823 */ /* 0x000fe2000000083f */
[----:B0-----:R-:W-:-:S03]  /*20750*/  FMUL R2, R59, R64 ;  /* 0x000000403b027220 */ /* 0x001fc60000400000 */
[----:B------:R-:W-:Y:S01]  /*20760*/  FFMA R63, R62, 1.925963033500011079e-08, R63 ;  /* 0x32a570603e3f7823 */ /* 0x000fe2000000003f */
[----:B------:R-:W0:Y:S01]  /*20770*/  MUFU.EX2 R65, R65 ;  /* 0x0000004100417308 */ /* 0x000e220000000800 */
[----:B------:R0:W-:Y:S01]  /*20780*/  STL [R1+0x494], R2 ;  /* 0x0004940201007387 */ /* 0x0001e20000100800 */
[----:B----4-:R-:W-:-:S03]  /*20790*/  FADD R62, -R125, R243 ;  /* 0x000000f37d3e7221 */ /* 0x010fc60000000100 */
[----:B------:R-:W4:Y:S01]  /*207a0*/  LDL.LU R243, [R1+0x2f4] ;  /* 0x0002f40001f37983 */ /* 0x000f220000300800 */
[----:B------:R-:W-:Y:S01]  /*207b0*/  FFMA.SAT R59, R62, R126, 0.5 ;  /* 0x3f0000003e3b7423 */ /* 0x000fe2000000207e */
[----:B------:R-:W-:-:S03]  /*207c0*/  SHF.L.U32 R60, R60, 0x17, RZ ;  /* 0x000000173c3c7819 */ /* 0x000fc600000006ff */
[----:B------:R-:W-:-:S04]  /*207d0*/  FFMA.RM R59, R59, R124, 12582913 ;  /* 0x4b4000013b3b7423 */ /* 0x000fc8000000407c */
[----:B------:R-:W-:Y:S01]  /*207e0*/  FADD R64, R59, -12583039 ;  /* 0xcb40007f3b407421 */ /* 0x000fe20000000000 */
[----:B0-----:R-:W-:-:S03]  /*207f0*/  FMUL R2, R60, R65 ;  /* 0x000000413c027220 */ /* 0x001fc60000400000 */
[C---:B------:R-:W-:Y:S02]  /*20800*/  FFMA R64, R62.reuse, 1.4426950216293334961, -R64 ;  /* 0x3fb8aa3b3e407823 */ /* 0x040fe40000000840 */
[----:B------:R0:W-:Y:S02]  /*20810*/  STL [R1+0x490], R2 ;  /* 0x0004900201007387 */ /* 0x0001e40000100800 */
[----:B------:R-:W-:Y:S01]  /*20820*/  FFMA R64, R62, 1.925963033500011079e-08, R64 ;  /* 0x32a570603e407823 */ /* 0x000fe20000000040 */
[----:B------:R-:W1:Y:S01]  /*20830*/  MUFU.EX2 R63, R63 ;  /* 0x0000003f003f7308 */ /* 0x000e620000000800 */
[----:B------:R-:W-:Y:S01]  /*20840*/  SHF.L.U32 R61, R61, 0x17, RZ ;  /* 0x000000173d3d7819 */ /* 0x000fe200000006ff */
[----:B--2---:R-:W-:Y:S02]  /*20850*/  FADD R62, -R125, R241 ;  /* 0x000000f17d3e7221 */ /* 0x004fe40000000100 */
[----:B------:R-:W2:Y:S02]  /*20860*/  LDL.LU R241, [R1+0x2f8] ;  /* 0x0002f80001f17983 */ /* 0x000ea40000300800 */
[----:B------:R-:W-:-:S02]  /*20870*/  FFMA.SAT R60, R62, R126, 0.5 ;  /* 0x3f0000003e3c7423 */ /* 0x000fc4000000207e */
        /* <DEDUP_REMOVED lines=26> */
[----:B----4-:R-:W-:Y:S02]  /*20a20*/  FADD R62, -R125, R243 ;  /* 0x000000f37d3e7221 */ /* 0x010fe40000000100 */
[----:B------:R-:W4:Y:S01]  /*20a30*/  LDL.LU R243, [R1+0x304] ;  /* 0x0003040001f37983 */ /* 0x000f220000300800 */
[----:B-1----:R-:W-:Y:S01]  /*20a40*/  FMUL R65, R60, R65 ;  /* 0x000000413c417220 */ /* 0x002fe20000400000 */
[----:B------:R-:W-:-:S04]  /*20a50*/  FFMA.SAT R60, R62, R126, 0.5 ;  /* 0x3f0000003e3c7423 */ /* 0x000fc8000000207e */
[----:B------:R-:W-:Y:S01]  /*20a60*/  FFMA.RM R60, R60, R124, 12582913 ;  /* 0x4b4000013c3c7423 */ /* 0x000fe2000000407c */
[----:B------:R0:W-:Y:S03]  /*20a70*/  STL [R1+0x484], R65 ;  /* 0x0004844101007387 */ /* 0x0001e60000100800 */
[----:B0-----:R-:W-:-:S04]  /*20a80*/  FADD R65, R60, -12583039 ;  /* 0xcb40007f3c417421 */ /* 0x001fc80000000000 */
[----:B------:R-:W-:-:S04]  /*20a90*/  FFMA R65, R62, 1.4426950216293334961, -R65 ;  /* 0x3fb8aa3b3e417823 */ /* 0x000fc80000000841 */
[----:B------:R-:W-:Y:S01]  /*20aa0*/  FFMA R65, R62, 1.925963033500011079e-08, R65 ;  /* 0x32a570603e417823 */ /* 0x000fe20000000041 */
[----:B------:R-:W0:Y:S01]  /*20ab0*/  MUFU.EX2 R63, R63 ;  /* 0x0000003f003f7308 */ /* 0x000e220000000800 */
[----:B------:R-:W-:-:S07]  /*20ac0*/  SHF.L.U32 R61, R61, 0x17, RZ ;  /* 0x000000173d3d7819 */ /* 0x000fce00000006ff */
[----:B------:R-:W1:Y:S01]  /*20ad0*/  MUFU.EX2 R64, R64 ;  /* 0x0000004000407308 */ /* 0x000e620000000800 */
[----:B0-----:R-:W-:Y:S01]  /*20ae0*/  FMUL R63, R61, R63 ;  /* 0x0000003f3d3f7220 */ /* 0x001fe20000400000 */
[----:B------:R-:W-:-:S05]  /*20af0*/  SHF.L.U32 R59, R59, 0x17, RZ ;  /* 0x000000173b3b7819 */ /* 0x000fca00000006ff */
        /* <DEDUP_REMOVED lines=9> */
[----:B------:R-:W-:Y:S02]  /*20b90*/  FADD R62, -R125, R2 ;  /* 0x000000027d3e7221 */ /* 0x000fe40000000100 */
[----:B------:R-:W2:Y:S02]  /*20ba0*/  LDL.LU R2, [R1+0x30c] ;  /* 0x00030c0001027983 */ /* 0x000ea40000300800 */
        /* <DEDUP_REMOVED lines=139> */
[----:B------:R-:W1:Y:S01]  /*21460*/  MUFU.EX2 R65, R65 ;  /* 0x0000004100417308 */ /* 0x000e620000000800 */
[----:B------:R-:W-:-:S07]  /*21470*/  SHF.L.U32 R60, R60, 0x17, RZ ;  /* 0x000000173c3c7819 */ /* 0x000fce00000006ff */
[----:B------:R-:W0:Y:S01]  /*21480*/  MUFU.EX2 R63, R63 ;  /* 0x0000003f003f7308 */ /* 0x000e220000000800 */
[----:B-1----:R-:W-:Y:S01]  /*21490*/  FMUL R96, R60, R65 ;  /* 0x000000413c607220 */ /* 0x002fe20000400000 */
[----:B------:R-:W-:-:S04]  /*214a0*/  FFMA.SAT R60, R62, R126, 0.5 ;  /* 0x3f0000003e3c7423 */ /* 0x000fc8000000207e */
[----:B------:R-:W-:-:S04]  /*214b0*/  FFMA.RM R60, R60, R124, 12582913 ;  /* 0x4b4000013c3c7423 */ /* 0x000fc8000000407c */
[----:B------:R-:W-:Y:S01]  /*214c0*/  FADD R65, R60, -12583039 ;  /* 0xcb40007f3c417421 */ /* 0x000fe20000000000 */
[----:B------:R-:W-:-:S03]  /*214d0*/  SHF.L.U32 R61, R61, 0x17, RZ ;  /* 0x000000173d3d7819 */ /* 0x000fc600000006ff */
[C---:B------:R-:W-:Y:S01]  /*214e0*/  FFMA R65, R62.reuse, 1.4426950216293334961, -R65 ;  /* 0x3fb8aa3b3e417823 */ /* 0x040fe20000000841 */
[----:B------:R-:W-:Y:S03]  /*214f0*/  STL [R1+0x448], R96 ;  /* 0x0004486001007387 */ /* 0x000fe60000100800 */
[----:B------:R-:W-:Y:S01]  /*21500*/  FFMA R65, R62, 1.925963033500011079e-08, R65 ;  /* 0x32a570603e417823 */ /* 0x000fe20000000041 */
[----:B0-----:R-:W3:Y:S01]  /*21510*/  LDL.LU R2, [R1+0x340] ;  /* 0x0003400001027983 */ /* 0x001ee20000300800 */
[----:B------:R-:W-:Y:S01]  /*21520*/  FMUL R63, R61, R63 ;  /* 0x0000003f3d3f7220 */ /* 0x000fe20000400000 */
[----:B----4-:R-:W-:-:S04]  /*21530*/  FADD R62, -R125, R243 ;  /* 0x000000f37d3e7221 */ /* 0x010fc80000000100 */
[----:B------:R-:W-:Y:S01]  /*21540*/  FFMA.SAT R61, R62, R126, 0.5 ;  /* 0x3f0000003e3d7423 */ /* 0x000fe2000000207e */
[----:B------:R0:W-:Y:S03]  /*21550*/  STL [R1+0x444], R63 ;  /* 0x0004443f01007387 */ /* 0x0001e60000100800 */
[----:B------:R-:W-:-:S04]  /*21560*/  FFMA.RM R61, R61, R124, 12582913 ;  /* 0x4b4000013d3d7423 */ /* 0x000fc8000000407c */
[----:B0-----:R-:W-:-:S04]  /*21570*/  FADD R63, R61, -12583039 ;  /* 0xcb40007f3d3f7421 */ /* 0x001fc80000000000 */
[----:B------:R-:W-:-:S04]  /*21580*/  FFMA R63, R62, 1.4426950216293334961, -R63 ;  /* 0x3fb8aa3b3e3f7823 */ /* 0x000fc8000000083f */
[----:B------:R-:W-:Y:S01]  /*21590*/  FFMA R63, R62, 1.925963033500011079e-08, R63 ;  /* 0x32a570603e3f7823 */ /* 0x000fe2000000003f */
[----:B------:R-:W0:Y:S01]  /*215a0*/  MUFU.EX2 R64, R64 ;  /* 0x0000004000407308 */ /* 0x000e220000000800 */
[----:B------:R-:W-:-:S05]  /*215b0*/  SHF.L.U32 R59, R59, 0x17, RZ ;  /* 0x000000173b3b7819 */ /* 0x000fca00000006ff */
[----:B0-----:R-:W-:Y:S01]  /*215c0*/  FMUL R95, R59, R64 ;  /* 0x000000403b5f7220 */ /* 0x001fe20000400000 */
[----:B--2---:R-:W-:Y:S02]  /*215d0*/  FADD R62, -R125, R241 ;  /* 0x000000f17d3e7221 */ /* 0x004fe40000000100 */
[----:B------:R-:W2:Y:S04]  /*215e0*/  LDL.LU R241, [R1+0x344] ;  /* 0x0003440001f17983 */ /* 0x000ea80000300800 */
[----:B------:R-:W4:Y:S01]  /*215f0*/  LDL.LU R243, [R1+0x348] ;  /* 0x0003480001f37983 */ /* 0x000f220000300800 */
        /* <DEDUP_REMOVED lines=20> */
[----:B------:R-:W3:Y:S01]  /*21740*/  LDL.LU R2, [R1+0x350] ;  /* 0x0003500001027983 */ /* 0x000ee20000300800 */
        /* <DEDUP_REMOVED lines=8> */
[----:B------:R-:W-:-:S05]  /*217d0*/  SHF.L.U32 R59, R59, 0x17, RZ ;  /* 0x000000173b3b7819 */ /* 0x000fca00000006ff */
[----:B0-----:R-:W-:Y:S02]  /*217e0*/  FMUL R64, R59, R64 ;  /* 0x000000403b407220 */ /* 0x001fe40000400000 */
        /* <DEDUP_REMOVED lines=10> */
[----:B----4-:R-:W-:Y:S02]  /*21890*/  FADD R62, -R125, R243 ;  /* 0x000000f37d3e7221 */ /* 0x010fe40000000100 */
[----:B------:R-:W4:Y:S01]  /*218a0*/  LDL.LU R243, [R1+0x358] ;  /* 0x0003580001f37983 */ /* 0x000f220000300800 */
[----:B0-----:R-:W-:Y:S01]  /*218b0*/  FMUL R65, R60, R65 ;  /* 0x000000413c417220 */ /* 0x001fe20000400000 */
        /* <DEDUP_REMOVED lines=52> */
[----:B------:R-:W-:Y:S02]  /*21c00*/  SHF.L.U32 R59, R59, 0x17, RZ ;  /* 0x000000173b3b7819 */ /* 0x000fe400000006ff */
[----:B0-----:R-:W3:Y:S03]  /*21c10*/  LDL.LU R2, [R1+0x36c] ;  /* 0x00036c0001027983 */ /* 0x001ee60000300800 */
[----:B-1----:R-:W-:Y:S01]  /*21c20*/  FMUL R97, R59, R64 ;  /* 0x000000403b617220 */ /* 0x002fe20000400000 */
[----:B------:R-:W-:-:S04]  /*21c30*/  FFMA.SAT R59, R62, R126, 0.5 ;  /* 0x3f0000003e3b7423 */ /* 0x000fc8000000207e */
[----:B------:R-:W-:-:S04]  /*21c40*/  FFMA.RM R59, R59, R124, 12582913 ;  /* 0x4b4000013b3b7423 */ /* 0x000fc8000000407c */
[----:B------:R-:W-:-:S04]  /*21c50*/  FADD R64, R59, -12583039 ;  /* 0xcb40007f3b407421 */ /* 0x000fc80000000000 */
[C---:B------:R-:W-:Y:S01]  /*21c60*/  FFMA R64, R62.reuse, 1.4426950216293334961, -R64 ;  /* 0x3fb8aa3b3e407823 */ /* 0x040fe20000000840 */
[----:B------:R-:W-:Y:S03]  /*21c70*/  STL [R1+0x324], R97 ;  /* 0x0003246101007387 */ /* 0x000fe60000100800 */
[----:B------:R-:W-:Y:S01]  /*21c80*/  FFMA R64, R62, 1.925963033500011079e-08, R64 ;  /* 0x32a570603e407823 */ /* 0x000fe20000000040 */
[----:B------:R-:W0:Y:S01]  /*21c90*/  MUFU.EX2 R65, R65 ;  /* 0x0000004100417308 */ /* 0x000e220000000800 */
[----:B------:R-:W-:-:S05]  /*21ca0*/  SHF.L.U32 R60, R60, 0x17, RZ ;  /* 0x000000173c3c7819 */ /* 0x000fca00000006ff */
[----:B0-----:R-:W-:Y:S02]  /*21cb0*/  FMUL R65, R60, R65 ;  /* 0x000000413c417220 */ /* 0x001fe40000400000 */
[----:B------:R-:W0:Y:S01]  /*21cc0*/  MUFU.EX2 R63, R63 ;  /* 0x0000003f003f7308 */ /* 0x000e220000000800 */
[----:B------:R-:W-:-:S05]  /*21cd0*/  SHF.L.U32 R61, R61, 0x17, RZ ;  /* 0x000000173d3d7819 */ /* 0x000fca00000006ff */
[----:B0-----:R-:W-:Y:S01]  /*21ce0*/  FMUL R63, R61, R63 ;  /* 0x0000003f3d3f7220 */ /* 0x001fe20000400000 */
        /* <DEDUP_REMOVED lines=8> */
[----:B----4-:R-:W-:Y:S02]  /*21d70*/  FADD R62, -R125, R243 ;  /* 0x000000f37d3e7221 */ /* 0x010fe40000000100 */
[----:B------:R-:W4:Y:S02]  /*21d80*/  LDL.LU R243, [R1+0x374] ;  /* 0x0003740001f37983 */ /* 0x000f240000300800 */
        /* <DEDUP_REMOVED lines=69> */
[----:B------:R-:W0:Y:S01]  /*221e0*/  MUFU.EX2 R64, R64 ;  /* 0x0000004000407308 */ /* 0x000e220000000800 */
[----:B------:R0:W-:Y:S02]  /*221f0*/  STL [R1+0x304], R2 ;  /* 0x0003040201007387 */ /* 0x0001e40000100800 */
[----:B------:R-:W-:Y:S01]  /*22200*/  FFMA R63, R62, 1.925963033500011079e-08, R63 ;  /* 0x32a570603e3f7823 */ /* 0x000fe2000000003f */
[----:B------:R-:W-:-:S05]  /*22210*/  SHF.L.U32 R59, R59, 0x17, RZ ;  /* 0x000000173b3b7819 */ /* 0x000fca00000006ff */
[----:B0-----:R-:W-:Y:S01]  /*22220*/  FMUL R2, R59, R64 ;  /* 0x000000403b027220 */ /* 0x001fe20000400000 */
[----:B------:R-:W0:Y:S01]  /*22230*/  MUFU.EX2 R65, R65 ;  /* 0x0000004100417308 */ /* 0x000e220000000800 */
[----:B------:R-:W-:-:S05]  /*22240*/  SHF.L.U32 R60, R60, 0x17, RZ ;  /* 0x000000173c3c7819 */ /* 0x000fca00000006ff */
[----:B0-----:R-:W-:Y:S01]  /*22250*/  FMUL R65, R60, R65 ;  /* 0x000000413c417220 */ /* 0x001fe20000400000 */
[----:B--2---:R-:W-:Y:S02]  /*22260*/  FADD R62, -R125, R241 ;  /* 0x000000f17d3e7221 */ /* 0x004fe40000000100 */
[----:B------:R-:W2:Y:S04]  /*22270*/  LDL.LU R241, [R1+0x38c] ;  /* 0x00038c0001f17983 */ /* 0x000ea80000300800 */
[----:B------:R0:W-:Y:S01]  /*22280*/  STL [R1+0x300], R2 ;  /* 0x0003000201007387 */ /* 0x0001e20000100800 */
[----:B------:R-:W-:-:S03]  /*22290*/  FFMA.SAT R59, R62, R126, 0.5 ;  /* 0x3f0000003e3b7423 */ /* 0x000fc6000000207e */
[----:B0-----:R-:W2:Y:S01]  /*222a0*/  LDL.LU R2, [R1+0x390] ;  /* 0x0003900001027983 */ /* 0x001ea20000300800 */
[----:B------:R-:W-:-:S04]  /*222b0*/  FFMA.RM R59, R59, R124, 12582913 ;  /* 0x4b4000013b3b7423 */ /* 0x000fc8000000407c */
[----:B------:R-:W-:-:S04]  /*222c0*/  FADD R64, R59, -12583039 ;  /* 0xcb40007f3b407421 */ /* 0x000fc80000000000 */
        /* <DEDUP_REMOVED lines=24> */
[----:B------:R-:W-:Y:S01]  /*22450*/  STL [R1+0x2f8], R98 ;  /* 0x0002f86201007387 */ /* 0x000fe20000100800 */
[----:B------:R-:W-:-:S06]  /*22460*/  SHF.L.U32 R60, R60, 0x17, RZ ;  /* 0x000000173c3c7819 */ /* 0x000fcc00000006ff */
[----:B------:R-:W1:Y:S01]  /*22470*/  MUFU.EX2 R63, R63 ;  /* 0x0000003f003f7308 */ /* 0x000e620000000800 */
        /* <DEDUP_REMOVED lines=10> */
[----:B------:R-:W-:-:S03]  /*22520*/  FMUL R2, R60, R65 ;  /* 0x000000413c027220 */ /* 0x000fc60000400000 */
        /* <DEDUP_REMOVED lines=8> */
[----:B-1----:R-:W-:-:S05]  /*225b0*/  FMUL R2, R61, R63 ;  /* 0x0000003f3d027220 */ /* 0x002fca0000400000 */
[----:B------:R0:W-:Y:S01]  /*225c0*/  STL [R1+0x2ec], R2 ;  /* 0x0002ec0201007387 */ /* 0x0001e20000100800 */
[----:B------:R-:W1:Y:S03]  /*225d0*/  MUFU.EX2 R64, R64 ;  /* 0x0000004000407308 */ /* 0x000e660000000800 */
[----:B0-----:R-:W4:Y:S01]  /*225e0*/  LDL.LU R2, [R1+0x3a4] ;  /* 0x0003a40001027983 */ /* 0x001f220000300800 */
[----:B------:R-:W-:Y:S01]  /*225f0*/  FFMA.SAT R61, R62, R126, 0.5 ;  /* 0x3f0000003e3d7423 */ /* 0x000fe2000000207e */
[----:B------:R-:W-:-:S03]  /*22600*/  SHF.L.U32 R59, R59, 0x17, RZ ;  /* 0x000000173b3b7819 */ /* 0x000fc600000006ff */
[----:B------:R-:W-:-:S04]  /*22610*/  FFMA.RM R61, R61, R124, 12582913 ;  /* 0x4b4000013d3d7423 */ /* 0x000fc8000000407c */
[----:B------:R-:W-:Y:S01]  /*22620*/  FADD R63, R61, -12583039 ;  /* 0xcb40007f3d3f7421 */ /* 0x000fe20000000000 */
[----:B-1----:R-:W-:-:S03]  /*22630*/  FMUL R64, R59, R64 ;  /* 0x000000403b407220 */ /* 0x002fc60000400000 */
[C---:B------:R-:W-:Y:S02]  /*22640*/  FFMA R63, R62.reuse, 1.4426950216293334961, -R63 ;  /* 0x3fb8aa3b3e3f7823 */ /* 0x040fe4000000083f */
[----:B------:R0:W-:Y:S02]  /*22650*/  STL [R1+0x2e8], R64 ;  /* 0x0002e84001007387 */ /* 0x0001e40000100800 */
[----:B------:R-:W-:Y:S01]  /*22660*/  FFMA R63, R62, 1.925963033500011079e-08, R63 ;  /* 0x32a570603e3f7823 */ /* 0x000fe2000000003f */
[----:B---3--:R-:W-:Y:S02]  /*22670*/  FADD R62, -R125, R248 ;  /* 0x000000f87d3e7221 */ /* 0x008fe40000000100 */
[----:B------:R-:W3:Y:S02]  /*22680*/  LDL.LU R248, [R1+0x3a8] ;  /* 0x0003a80001f87983 */ /* 0x000ee40000300800 */
[----:B------:R-:W-:Y:S01]  /*22690*/  FFMA.SAT R59, R62, R126, 0.5 ;  /* 0x3f0000003e3b7423 */ /* 0x000fe2000000207e */
[----:B------:R-:W-:Y:S01]  /*226a0*/  MUFU.EX2 R65, R65 ;  /* 0x0000004100417308 */ /* 0x000fe20000000800 */
[----:B------:R-:W-:Y:S01]  /*226b0*/  SHF.L.U32 R60, R60, 0x17, RZ ;  /* 0x000000173c3c7819 */ /* 0x000fe200000006ff */
[----:B------:R-:W3:Y:S01]  /*226c0*/  LDL.LU R128, [R1+0x3ac] ;  /* 0x0003ac0001807983 */ /* 0x000ee20000300800 */
[----:B------:R-:W-:-:S04]  /*226d0*/  FFMA.RM R59, R59, R124, 12582913 ;  /* 0x4b4000013b3b7423 */ /* 0x000fc8000000407c */
[----:B0-----:R-:W-:-:S04]  /*226e0*/  FADD R64, R59, -12583039 ;  /* 0xcb40007f3b407421 */ /* 0x001fc80000000000 */
[----:B------:R-:W-:-:S04]  /*226f0*/  FFMA R64, R62, 1.4426950216293334961, -R64 ;  /* 0x3fb8aa3b3e407823 */ /* 0x000fc80000000840 */
[----:B------:R-:W-:Y:S01]  /*22700*/  FFMA R64, R62, 1.925963033500011079e-08, R64 ;  /* 0x32a570603e407823 */ /* 0x000fe20000000040 */
[----:B------:R-:W0:Y:S01]  /*22710*/  MUFU.EX2 R63, R63 ;  /* 0x0000003f003f7308 */ /* 0x000e220000000800 */
[----:B------:R-:W-:-:S05]  /*22720*/  SHF.L.U32 R61, R61, 0x17, RZ ;  /* 0x000000173d3d7819 */ /* 0x000fca00000006ff */
[----:B0-----:R-:W-:Y:S02]  /*22730*/  FMUL R63, R61, R63 ;  /* 0x0000003f3d3f7220 */ /* 0x001fe40000400000 */
[----:B------:R-:W0:Y:S01]  /*22740*/  MUFU.EX2 R64, R64 ;  /* 0x0000004000407308 */ /* 0x000e220000000800 */
[----:B------:R-:W-:-:S05]  /*22750*/  SHF.L.U32 R59, R59, 0x17, RZ ;  /* 0x000000173b3b7819 */ /* 0x000fca00000006ff */
[----:B0-----:R-:W-:Y:S01]  /*22760*/  FMUL R64, R59, R64 ;  /* 0x000000403b407220 */ /* 0x001fe20000400000 */
[----:B--2---:R-:W-:Y:S01]  /*22770*/  FADD R62, -R125, R241 ;  /* 0x000000f17d3e7221 */ /* 0x004fe20000000100 */
[----:B------:R-:W-:-:S03]  /*22780*/  FMUL R241, R60, R65 ;  /* 0x000000413cf17220 */ /* 0x000fc60000400000 */
[----:B------:R-:W-:-:S04]  /*22790*/  FFMA.SAT R60, R62, R126, 0.5 ;  /* 0x3f0000003e3c7423 */ /* 0x000fc8000000207e */
[----:B------:R-:W-:-:S04]  /*227a0*/  FFMA.RM R60, R60, R124, 12582913 ;  /* 0x4b4000013c3c7423 */ /* 0x000fc8000000407c */
[----:B------:R-:W-:-:S04]  /*227b0*/  FADD R65, R60, -12583039 ;  /* 0xcb40007f3c417421 */ /* 0x000fc80000000000 */
[C---:B------:R-:W-:Y:S01]  /*227c0*/  FFMA R65, R62.reuse, 1.4426950216293334961, -R65 ;  /* 0x3fb8aa3b3e417823 */ /* 0x040fe20000000841 */
[----:B------:R-:W-:Y:S03]  /*227d0*/  STL [R1+0x2e4], R241 ;  /* 0x0002e4f101007387 */ /* 0x000fe60000100800 */
[----:B------:R-:W-:Y:S01]  /*227e0*/  FFMA R65, R62, 1.925963033500011079e-08, R65 ;  /* 0x32a570603e417823 */ /* 0x000fe20000000041 */
[----:B----4-:R-:W-:Y:S02]  /*227f0*/  FADD R62, -R125, R243 ;  /* 0x000000f37d3e7221 */ /* 0x010fe40000000100 */
        /* <DEDUP_REMOVED lines=67> */
[----:B------:R-:W-:Y:S01]  /*22c30*/  SHF.L.U32 R59, R59, 0x17, RZ ;  /* 0x000000173b3b7819 */ /* 0x000fe200000006ff */
[----:B------:R-:W-:Y:S02]  /*22c40*/  FADD R58, -R125, R58 ;  /* 0x0000003a7d3a7221 */ /* 0x000fe40000000100 */
[----:B------:R-:W3:Y:S01]  /*22c50*/  LDL.LU R128, [R1+0x3c8] ;  /* 0x0003c80001807983 */ /* 0x000ee20000300800 */
[----:B0-----:R-:W-:-:S04]  /*22c60*/  FADD R63, R61, -12583039 ;  /* 0xcb40007f3d3f7421 */ /* 0x001fc80000000000 */
[----:B------:R-:W-:-:S04]  /*22c70*/  FFMA R63, R62, 1.4426950216293334961, -R63 ;  /* 0x3fb8aa3b3e3f7823 */ /* 0x000fc8000000083f */
[----:B------:R-:W-:Y:S01]  /*22c80*/  FFMA R63, R62, 1.925963033500011079e-08, R63 ;  /* 0x32a570603e3f7823 */ /* 0x000fe2000000003f */
        /* <DEDUP_REMOVED lines=88> */
[----:B------:R-:W-:Y:S02]  /*23210*/  FFMA.SAT R61, R64, R126, 0.5 ;  /* 0x3f000000403d7423 */ /* 0x000fe4000000207e */
[----:B------:R0:W-:Y:S02]  /*23220*/  STL [R1+0x2a4], R63 ;  /* 0x0002a43f01007387 */ /* 0x0001e40000100800 */
[----:B------:R-:W-:Y:S01]  /*23230*/  FFMA.RM R61, R61, R124, 12582913 ;  /* 0x4b4000013d3d7423 */ /* 0x000fe2000000407c */
[----:B0-----:R0:W1:Y:S03]  /*23240*/  MUFU.EX2 R63, R58 ;  /* 0x0000003a003f7308 */ /* 0x0010660000000800 */
[----:B0-----:R-:W-:-:S04]  /*23250*/  FADD R58, R61, -12583039 ;  /* 0xcb40007f3d3a7421 */ /* 0x001fc80000000000 */
[----:B------:R-:W-:-:S04]  /*23260*/  FFMA R58, R64, 1.4426950216293334961, -R58 ;  /* 0x3fb8aa3b403a7823 */ /* 0x000fc8000000083a */
[----:B------:R-:W-:Y:S01]  /*23270*/  FFMA R58, R64, 1.925963033500011079e-08, R58 ;  /* 0x32a57060403a7823 */ /* 0x000fe2000000003a */
[----:B------:R-:W-:-:S05]  /*23280*/  SHF.L.U32 R59, R59, 0x17, RZ ;  /* 0x000000173b3b7819 */ /* 0x000fca00000006ff */
[----:B-1----:R-:W-:Y:S02]  /*23290*/  FMUL R100, R59, R63 ;  /* 0x0000003f3b647220 */ /* 0x002fe40000400000 */
[----:B------:R0:W1:Y:S01]  /*232a0*/  MUFU.EX2 R63, R62 ;  /* 0x0000003e003f7308 */ /* 0x0000620000000800 */
[----:B------:R-:W-:Y:S01]  /*232b0*/  SHF.L.U32 R60, R60, 0x17, RZ ;  /* 0x000000173c3c7819 */ /* 0x000fe200000006ff */
[----:B--2---:R-:W-:Y:S02]  /*232c0*/  FADD R64, -R125, R243 ;  /* 0x000000f37d407221 */ /* 0x004fe40000000100 */
[----:B------:R-:W2:Y:S02]  /*232d0*/  LDL.LU R243, [R1+0x3e8] ;  /* 0x0003e80001f37983 */ /* 0x000ea40000300800 */
[----:B------:R-:W-:Y:S02]  /*232e0*/  FFMA.SAT R59, R64, R126, 0.5 ;  /* 0x3f000000403b7423 */ /* 0x000fe4000000207e */
[----:B------:R-:W-:Y:S02]  /*232f0*/  STL [R1+0x2a0], R100 ;  /* 0x0002a06401007387 */ /* 0x000fe40000100800 */
[----:B------:R-:W-:-:S02]  /*23300*/  FFMA.RM R59, R59, R124, 12582913 ;  /* 0x4b4000013b3b7423 */ /* 0x000fc4000000407c */
[----:B------:R-:W2:Y:S02]  /*23310*/  LDL.LU R128, [R1+0x3f0] ;  /* 0x0003f00001807983 */ /* 0x000ea40000300800 */
[----:B0-----:R-:W-:-:S04]  /*23320*/  FADD R62, R59, -12583039 ;  /* 0xcb40007f3b3e7421 */ /* 0x001fc80000000000 */
[----:B------:R-:W-:-:S04]  /*23330*/  FFMA R62, R64, 1.4426950216293334961, -R62 ;  /* 0x3fb8aa3b403e7823 */ /* 0x000fc8000000083e */
[----:B------:R-:W-:Y:S01]  /*23340*/  FFMA R62, R64, 1.925963033500011079e-08, R62 ;  /* 0x32a57060403e7823 */ /* 0x000fe2000000003e */
[----:B----4-:R-:W-:Y:S01]  /*23350*/  FADD R64, -R125, R2 ;  /* 0x000000027d407221 */ /* 0x010fe20000000100 */
[----:B-1----:R-:W-:-:S05]  /*23360*/  FMUL R2, R60, R63 ;  /* 0x0000003f3c027220 */ /* 0x002fca0000400000 */
[----:B------:R0:W-:Y:S01]  /*23370*/  STL [R1+0x29c], R2 ;  /* 0x00029c0201007387 */ /* 0x0001e20000100800 */
[----:B------:R-:W-:-:S03]  /*23380*/  FFMA.SAT R60, R64, R126, 0.5 ;  /* 0x3f000000403c7423 */ /* 0x000fc6000000207e */
[----:B0-----:R-:W4:Y:S01]  /*23390*/  LDL.LU R2, [R1+0x3f4] ;  /* 0x0003f40001027983 */ /* 0x001f220000300800 */
[----:B------:R-:W-:Y:S01]  /*233a0*/  FFMA.RM R60, R60, R124, 12582913 ;  /* 0x4b4000013c3c7423 */ /* 0x000fe2000000407c */
[----:B------:R0:W1:Y:S03]  /*233b0*/  MUFU.EX2 R63, R58 ;  /* 0x0000003a003f7308 */ /* 0x0000660000000800 */
        /* <DEDUP_REMOVED lines=12> */
[----:B------:R-:W-:Y:S03]  /*23480*/  STL [R1+0x298], R99 ;  /* 0x0002986301007387 */ /* 0x000fe60000100800 */
[----:B------:R-:W-:Y:S01]  /*23490*/  FFMA R62, R64, 1.925963033500011079e-08, R62 ;  /* 0x32a57060403e7823 */ /* 0x000fe2000000003e */
[----:B------:R-:W-:-:S05]  /*234a0*/  SHF.L.U32 R59, R59, 0x17, RZ ;  /* 0x000000173b3b7819 */ /* 0x000fca00000006ff */
[----:B-1----:R-:W-:Y:S01]  /*234b0*/  FMUL R63, R59, R63 ;  /* 0x0000003f3b3f7220 */ /* 0x002fe20000400000 */
[----:B------:R-:W-:Y:S02]  /*234c0*/  SHF.L.U32 R60, R60, 0x17, RZ ;  /* 0x000000173c3c7819 */ /* 0x000fe400000006ff */
        /* <DEDUP_REMOVED lines=39> */
[----:B------:R-:W-:Y:S01]  /*23740*/  FFMA R62, R64, 1.4426950216293334961, -R62 ;  /* 0x3fb8aa3b403e7823 */ /* 0x000fe2000000083e */
[----:B------:R-:W-:-:S03]  /*23750*/  SHF.L.U32 R60, R60, 0x17, RZ ;  /* 0x000000173c3c7819 */ /* 0x000fc600000006ff */
[----:B------:R-:W-:Y:S02]  /*23760*/  FFMA R62, R64, 1.925963033500011079e-08, R62 ;  /* 0x32a57060403e7823 */ /* 0x000fe4000000003e */
[----:B-1----:R-:W-:Y:S01]  /*23770*/  FMUL R63, R60, R63 ;  /* 0x0000003f3c3f7220 */ /* 0x002fe20000400000 */
[----:B------:R-:W-:Y:S02]  /*23780*/  SHF.L.U32 R61, R61, 0x17, RZ ;  /* 0x000000173d3d7819 */ /* 0x000fe400000006ff */
[----:B------:R-:W-:Y:S01]  /*23790*/  SHF.L.U32 R59, R59, 0x17, RZ ;  /* 0x000000173b3b7819 */ /* 0x000fe200000006ff */
[----:B--2---:R-:W-:Y:S02]  /*237a0*/  FADD R64, -R125, R243 ;  /* 0x000000f37d407221 */ /* 0x004fe40000000100 */
[----:B------:R-:W2:Y:S02]  /*237b0*/  LDL.LU R243, [R1+0x408] ;  /* 0x0004080001f37983 */ /* 0x000ea40000300800 */
[----:B------:R-:W-:-:S02]  /*237c0*/  FFMA.SAT R60, R64, R126, 0.5 ;  /* 0x3f000000403c7423 */ /* 0x000fc4000000207e */
        /* <DEDUP_REMOVED lines=116> */
[----:B------:R-:W0:Y:S01]  /*23f10*/  MUFU.EX2 R62, R62 ;  /* 0x0000003e003e7308 */ /* 0x000e220000000800 */
        /* <DEDUP_REMOVED lines=8> */
[----:B------:R-:W-:Y:S01]  /*23fa0*/  SHF.L.U32 R64, R60, 0x17, RZ ;  /* 0x000000173c407819 */ /* 0x000fe200000006ff */
[----:B------:R-:W-:-:S04]  /*23fb0*/  FADD R60, -R125, R128 ;  /* 0x000000807d3c7221 */ /* 0x000fc80000000100 */
[----:B0-----:R-:W-:Y:S01]  /*23fc0*/  FMUL R64, R64, R62 ;  /* 0x0000003e40407220 */ /* 0x001fe20000400000 */
[----:B------:R-:W-:-:S04]  /*23fd0*/  FFMA.SAT R62, R60, R126, 0.5 ;  /* 0x3f0000003c3e7423 */ /* 0x000fc8000000207e */
[----:B------:R0:W-:Y:S01]  /*23fe0*/  STL [R1+0x254], R64 ;  /* 0x0002544001007387 */ /* 0x0001e20000100800 */
[----:B------:R-:W-:Y:S01]  /*23ff0*/  FFMA.RM R62, R62, R124, 12582913 ;  /* 0x4b4000013e3e7423 */ /* 0x000fe2000000407c */
[----:B0-----:R0:W1:Y:S03]  /*24000*/  MUFU.EX2 R64, R58 ;  /* 0x0000003a00407308 */ /* 0x0010660000000800 */
[----:B0-----:R-:W-:-:S04]  /*24010*/  FADD R58, R62, -12583039 ;  /* 0xcb40007f3e3a7421 */ /* 0x001fc80000000000 */
[----:B------:R-:W-:-:S04]  /*24020*/  FFMA R58, R60, 1.4426950216293334961, -R58 ;  /* 0x3fb8aa3b3c3a7823 */ /* 0x000fc8000000083a */
[----:B------:R-:W-:Y:S01]  /*24030*/  FFMA R58, R60, 1.925963033500011079e-08, R58 ;  /* 0x32a570603c3a7823 */ /* 0x000fe2000000003a */
[----:B------:R-:W-:Y:S01]  /*24040*/  SHF.L.U32 R60, R61, 0x17, RZ ;  /* 0x000000173d3c7819 */ /* 0x000fe200000006ff */
[----:B----4-:R-:W-:-:S04]  /*24050*/  FADD R61, -R125, R2 ;  /* 0x000000027d3d7221 */ /* 0x010fc80000000100 */
[----:B-1----:R-:W-:Y:S02]  /*24060*/  FMUL R2, R60, R64 ;  /* 0x000000403c027220 */ /* 0x002fe40000400000 */
[----:B------:R0:W1:Y:S01]  /*24070*/  MUFU.EX2 R64, R63 ;  /* 0x0000003f00407308 */ /* 0x0000620000000800 */
[----:B------:R-:W-:Y:S01]  /*24080*/  FFMA.SAT R60, R61, R126, 0.5 ;  /* 0x3f0000003d3c7423 */ /* 0x000fe2000000207e */
[----:B------:R-:W-:-:S03]  /*24090*/  SHF.L.U32 R59, R59, 0x17, RZ ;  /* 0x000000173b3b7819 */ /* 0x000fc600000006ff */
[----:B------:R-:W-:Y:S01]  /*240a0*/  FFMA.RM R60, R60, R124, 12582913 ;  /* 0x4b4000013c3c7423 */ /* 0x000fe2000000407c */
[----:B------:R1:W-:Y:S03]  /*240b0*/  STL [R1+0x250], R2 ;  /* 0x0002500201007387 */ /* 0x0003e60000100800 */
[----:B0-----:R-:W-:-:S04]  /*240c0*/  FADD R63, R60, -12583039 ;  /* 0xcb40007f3c3f7421 */ /* 0x001fc80000000000 */
[----:B------:R-:W-:Y:S01]  /*240d0*/  FFMA R63, R61, 1.4426950216293334961, -R63 ;  /* 0x3fb8aa3b3d3f7823 */ /* 0x000fe2000000083f */
[----:B-1----:R-:W-:-:S03]  /*240e0*/  FMUL R2, R59, R64 ;  /* 0x000000403b027220 */ /* 0x002fc60000400000 */
[----:B------:R-:W-:Y:S02]  /*240f0*/  FFMA R63, R61, 1.925963033500011079e-08, R63 ;  /* 0x32a570603d3f7823 */ /* 0x000fe4000000003f */
[----:B------:R0:W-:Y:S01]  /*24100*/  STL [R1+0x24c], R2 ;  /* 0x00024c0201007387 */ /* 0x0001e20000100800 */
[----:B---3--:R-:W-:-:S03]  /*24110*/  FADD R61, -R125, R248 ;  /* 0x000000f87d3d7221 */ /* 0x008fc60000000100 */
[----:B------:R-:W3:Y:S01]  /*24120*/  LDL.LU R248, [R1+0x3bc] ;  /* 0x0003bc0001f87983 */ /* 0x000ee20000300800 */
[----:B------:R-:W-:Y:S01]  /*24130*/  FFMA.SAT R59, R61, R126, 0.5 ;  /* 0x3f0000003d3b7423 */ /* 0x000fe2000000207e */
[----:B------:R-:W1:Y:S03]  /*24140*/  MUFU.EX2 R58, R58 ;  /* 0x0000003a003a7308 */ /* 0x000e660000000800 */
[----:B------:R-:W-:-:S04]  /*24150*/  FFMA.RM R59, R59, R124, 12582913 ;  /* 0x4b4000013b3b7423 */ /* 0x000fc8000000407c */
[----:B------:R-:W-:-:S04]  /*24160*/  FADD R64, R59, -12583039 ;  /* 0xcb40007f3b407421 */ /* 0x000fc80000000000 */
[----:B------:R-:W-:-:S04]  /*24170*/  FFMA R64, R61, 1.4426950216293334961, -R64 ;  /* 0x3fb8aa3b3d407823 */ /* 0x000fc80000000840 */
[----:B------:R-:W-:Y:S01]  /*24180*/  FFMA R64, R61, 1.925963033500011079e-08, R64 ;  /* 0x32a570603d407823 */ /* 0x000fe20000000040 */
[----:B------:R-:W-:-:S05]  /*24190*/  SHF.L.U32 R61, R62, 0x17, RZ ;  /* 0x000000173e3d7819 */ /* 0x000fca00000006ff */
[----:B-1----:R-:W-:Y:S01]  /*241a0*/  FMUL R102, R61, R58 ;  /* 0x0000003a3d667220 */ /* 0x002fe20000400000 */
[----:B------:R-:W1:Y:S01]  /*241b0*/  MUFU.EX2 R63, R63 ;  /* 0x0000003f003f7308 */ /* 0x000e620000000800 */
[----:B------:R-:W-:Y:S01]  /*241c0*/  FADD R56, -R125, R56 ;  /* 0x000000387d387221 */ /* 0x000fe20000000100 */
[----:B------:R-:W-:-:S03]  /*241d0*/  SHF.L.U32 R231, R59, 0x17, RZ ;  /* 0x000000173be77819 */ /* 0x000fc600000006ff */
[----:B------:R-:W-:-:S04]  /*241e0*/  FFMA.SAT R59, R56, R126, 0.5 ;  /* 0x3f000000383b7423 */ /* 0x000fc8000000207e */
[----:B------:R-:W-:Y:S01]  /*241f0*/  FFMA.RM R59, R59, R124, 12582913 ;  /* 0x4b4000013b3b7423 */ /* 0x000fe2000000407c */
[C---:B------:R-:W-:Y:S01]  /*24200*/  FADD R57, -R125.reuse, R57 ;  /* 0x000000397d397221 */ /* 0x040fe20000000100 */
[C---:B------:R-:W-:Y:S01]  /*24210*/  FADD R52, -R125.reuse, R52 ;  /* 0x000000347d347221 */ /* 0x040fe20000000100 */
[C---:B------:R-:W-:Y:S01]  /*24220*/  FADD R54, -R125.reuse, R54 ;  /* 0x000000367d367221 */ /* 0x040fe20000000100 */
[C---:B------:R-:W-:Y:S01]  /*24230*/  FADD R53, -R125.reuse, R53 ;  /* 0x000000357d357221 */ /* 0x040fe20000000100 */
[C---:B------:R-:W-:Y:S01]  /*24240*/  FADD R50, -R125.reuse, R50 ;  /* 0x000000327d327221 */ /* 0x040fe20000000100 */
[C---:B------:R-:W-:Y:S01]  /*24250*/  FADD R49, -R125.reuse, R49 ;  /* 0x000000317d317221 */ /* 0x040fe20000000100 */
[----:B--2---:R-:W-:-:S04]  /*24260*/  FADD R62, -R125, R243 ;  /* 0x000000f37d3e7221 */ /* 0x004fc80000000100 */
[----:B------:R-:W-:-:S04]  /*24270*/  FFMA.SAT R61, R62, R126, 0.5 ;  /* 0x3f0000003e3d7423 */ /* 0x000fc8000000207e */
[----:B------:R-:W-:-:S04]  /*24280*/  FFMA.RM R61, R61, R124, 12582913 ;  /* 0x4b4000013d3d7423 */ /* 0x000fc8000000407c */
[----:B------:R-:W-:-:S04]  /*24290*/  FADD R58, R61, -12583039 ;  /* 0xcb40007f3d3a7421 */ /* 0x000fc80000000000 */
[----:B------:R-:W-:-:S04]  /*242a0*/  FFMA R58, R62, 1.4426950216293334961, -R58 ;  /* 0x3fb8aa3b3e3a7823 */ /* 0x000fc8000000083a */
[----:B------:R-:W-:Y:S01]  /*242b0*/  FFMA R58, R62, 1.925963033500011079e-08, R58 ;  /* 0x32a570603e3a7823 */ /* 0x000fe2000000003a */
[----:B------:R-:W-:Y:S01]  /*242c0*/  SHF.L.U32 R62, R60, 0x17, RZ ;  /* 0x000000173c3e7819 */ /* 0x000fe200000006ff */
[----:B------:R-:W-:-:S04]  /*242d0*/  FADD R60, -R125, R55 ;  /* 0x000000377d3c7221 */ /* 0x000fc80000000100 */
[----:B------:R-:W-:Y:S01]  /*242e0*/  FFMA.SAT R55, R60, R126, 0.5 ;  /* 0x3f0000003c377423 */ /* 0x000fe2000000207e */
[----:B------:R2:W4:Y:S03]  /*242f0*/  MUFU.EX2 R230, R58 ;  /* 0x0000003a00e67308 */ /* 0x0005260000000800 */
[----:B------:R-:W-:Y:S01]  /*24300*/  FFMA.RM R55, R55, R124, 12582913 ;  /* 0x4b40000137377423 */ /* 0x000fe2000000407c */
[----:B-1----:R-:W-:-:S03]  /*24310*/  FMUL R243, R62, R63 ;  /* 0x0000003f3ef37220 */ /* 0x002fc60000400000 */
[----:B------:R-:W-:Y:S01]  /*24320*/  FADD R62, R55, -12583039 ;  /* 0xcb40007f373e7421 */ /* 0x000fe20000000000 */
[----:B--2---:R-:W-:-:S03]  /*24330*/  FADD R58, R59, -12583039 ;  /* 0xcb40007f3b3a7421 */ /* 0x004fc60000000000 */
[----:B------:R-:W-:Y:S01]  /*24340*/  FFMA R62, R60, 1.4426950216293334961, -R62 ;  /* 0x3fb8aa3b3c3e7823 */ /* 0x000fe2000000083e */
[----:B------:R-:W-:-:S03]  /*24350*/  FFMA R58, R56, 1.4426950216293334961, -R58 ;  /* 0x3fb8aa3b383a7823 */ /* 0x000fc6000000083a */
[----:B------:R-:W-:Y:S01]  /*24360*/  FFMA R60, R60, 1.925963033500011079e-08, R62 ;  /* 0x32a570603c3c7823 */ /* 0x000fe2000000003e */
[----:B------:R-:W-:Y:S01]  /*24370*/  FFMA R58, R56, 1.925963033500011079e-08, R58 ;  /* 0x32a57060383a7823 */ /* 0x000fe2000000003a */
[----:B------:R-:W-:Y:S01]  /*24380*/  FFMA.SAT R56, R57, R126, 0.5 ;  /* 0x3f00000039387423 */ /* 0x000fe2000000207e */
[----:B------:R-:W-:-:S03]  /*24390*/  SHF.L.U32 R61, R61, 0x17, RZ ;  /* 0x000000173d3d7819 */ /* 0x000fc600000006ff */
[----:B------:R-:W-:Y:S01]  /*243a0*/  FFMA.RM R56, R56, R124, 12582913 ;  /* 0x4b40000138387423 */ /* 0x000fe2000000407c */
[----:B------:R-:W1:Y:S01]  /*243b0*/  MUFU.EX2 R60, R60 ;  /* 0x0000003c003c7308 */ /* 0x000e620000000800 */
[----:B----4-:R-:W-:Y:S02]  /*243c0*/  FMUL R230, R61, R230 ;  /* 0x000000e63de67220 */ /* 0x010fe40000400000 */
[----:B------:R-:W-:-:S04]  /*243d0*/  FADD R61, R56, -12583039 ;  /* 0xcb40007f383d7421 */ /* 0x000fc80000000000 */
[----:B------:R-:W-:Y:S01]  /*243e0*/  FFMA R61, R57, 1.4426950216293334961, -R61 ;  /* 0x3fb8aa3b393d7823 */ /* 0x000fe2000000083d */
[----:B------:R-:W-:-:S03]  /*243f0*/  SHF.L.U32 R235, R55, 0x17, RZ ;  /* 0x0000001737eb7819 */ /* 0x000fc600000006ff */
[----:B------:R-:W-:-:S04]  /*24400*/  FFMA R57, R57, 1.925963033500011079e-08, R61 ;  /* 0x32a5706039397823 */ /* 0x000fc8000000003d */
[----:B------:R2:W4:Y:S01]  /*24410*/  MUFU.EX2 R233, R57 ;  /* 0x0000003900e97308 */ /* 0x0005220000000800 */
[----:B-1----:R-:W-:Y:S01]  /*24420*/  FMUL R235, R235, R60 ;  /* 0x0000003cebeb7220 */ /* 0x002fe20000400000 */
[----:B------:R-:W-:Y:S01]  /*24430*/  SHF.L.U32 R60, R59, 0x17, RZ ;  /* 0x000000173b3c7819 */ /* 0x000fe200000006ff */
[----:B------:R-:W-:Y:S01]  /*24440*/  FADD R59, -R125, R51 ;  /* 0x000000337d3b7221 */ /* 0x000fe20000000100 */
[----:B------:R-:W-:-:S03]  /*24450*/  SHF.L.U32 R56, R56, 0x17, RZ ;  /* 0x0000001738387819 */ /* 0x000fc600000006ff */
[----:B------:R-:W-:Y:S01]  /*24460*/  FFMA.SAT R51, R59, R126, 0.5 ;  /* 0x3f0000003b337423 */ /* 0x000fe2000000207e */
[----:B------:R1:W-:Y:S03]  /*24470*/  MUFU.EX2 R234, R58 ;  /* 0x0000003a00ea7308 */ /* 0x0003e60000000800 */
[----:B------:R-:W-:-:S04]  /*24480*/  FFMA.RM R51, R51, R124, 12582913 ;  /* 0x4b40000133337423 */ /* 0x000fc8000000407c */
[----:B--2---:R-:W-:Y:S01]  /*24490*/  FADD R57, R51, -12583039 ;  /* 0xcb40007f33397421 */ /* 0x004fe20000000000 */
[----:B----4-:R-:W-:Y:S01]  /*244a0*/  FMUL R233, R56, R233 ;  /* 0x000000e938e97220 */ /* 0x010fe20000400000 */
[----:B------:R-:W-:Y:S02]  /*244b0*/  FFMA.SAT R56, R52, R126, 0.5 ;  /* 0x3f00000034387423 */ /* 0x000fe4000000207e */
[----:B------:R-:W-:Y:S02]  /*244c0*/  FFMA R57, R59, 1.4426950216293334961, -R57 ;  /* 0x3fb8aa3b3b397823 */ /* 0x000fe40000000839 */
[----:B------:R-:W-:Y:S01]  /*244d0*/  FFMA.RM R56, R56, R124, 12582913 ;  /* 0x4b40000138387423 */ /* 0x000fe2000000407c */
[----:B---3--:R-:W-:-:S04]  /*244e0*/  FADD R61, -R125, R248 ;  /* 0x000000f87d3d7221 */ /* 0x008fc80000000100 */
[----:B------:R-:W-:-:S04]  /*244f0*/  FFMA.SAT R55, R61, R126, 0.5 ;  /* 0x3f0000003d377423 */ /* 0x000fc8000000207e */
[----:B------:R-:W-:-:S04]  /*24500*/  FFMA.RM R55, R55, R124, 12582913 ;  /* 0x4b40000137377423 */ /* 0x000fc8000000407c */
[----:B-1----:R-:W-:-:S04]  /*24510*/  FADD R58, R55, -12583039 ;  /* 0xcb40007f373a7421 */ /* 0x002fc80000000000 */
[----:B------:R-:W-:Y:S01]  /*24520*/  FFMA R58, R61, 1.4426950216293334961, -R58 ;  /* 0x3fb8aa3b3d3a7823 */ /* 0x000fe2000000083a */
[----:B------:R-:W-:-:S03]  /*24530*/  FFMA R57, R59, 1.925963033500011079e-08, R57 ;  /* 0x32a570603b397823 */ /* 0x000fc60000000039 */
[----:B------:R-:W-:Y:S01]  /*24540*/  FFMA R58, R61, 1.925963033500011079e-08, R58 ;  /* 0x32a570603d3a7823 */ /* 0x000fe2000000003a */
[----:B------:R-:W-:Y:S01]  /*24550*/  FADD R59, R56, -12583039 ;  /* 0xcb40007f383b7421 */ /* 0x000fe20000000000 */
[----:B------:R-:W-:Y:S01]  /*24560*/  SHF.L.U32 R240, R51, 0x17, RZ ;  /* 0x0000001733f07819 */ /* 0x000fe200000006ff */
[----:B------:R-:W-:Y:S02]  /*24570*/  FFMA.SAT R51, R54, R126, 0.5 ;  /* 0x3f00000036337423 */ /* 0x000fe4000000207e */
[C---:B------:R-:W-:Y:S01]  /*24580*/  FFMA R59, R52.reuse, 1.4426950216293334961, -R59 ;  /* 0x3fb8aa3b343b7823 */ /* 0x040fe2000000083b */
[----:B------:R-:W1:Y:S01]  /*24590*/  MUFU.EX2 R58, R58 ;  /* 0x0000003a003a7308 */ /* 0x000e620000000800 */
[----:B------:R-:W-:Y:S02]  /*245a0*/  FFMA.RM R51, R51, R124, 12582913 ;  /* 0x4b40000133337423 */ /* 0x000fe4000000407c */
[----:B------:R-:W-:Y:S01]  /*245b0*/  FFMA R52, R52, 1.925963033500011079e-08, R59 ;  /* 0x32a5706034347823 */ /* 0x000fe2000000003b */
[----:B------:R-:W-:Y:S01]  /*245c0*/  SHF.L.U32 R232, R55, 0x17, RZ ;  /* 0x0000001737e87819 */ /* 0x000fe200000006ff */
[----:B------:R-:W-:-:S03]  /*245d0*/  FFMA.SAT R55, R53, R126, 0.5 ;  /* 0x3f00000035377423 */ /* 0x000fc6000000207e */
[----:B------:R2:W-:Y:S01]  /*245e0*/  MUFU.EX2 R238, R52 ;  /* 0x0000003400ee7308 */ /* 0x0005e20000000800 */
[----:B------:R-:W-:Y:S01]  /*245f0*/  FFMA.RM R55, R55, R124, 12582913 ;  /* 0x4b40000137377423 */ /* 0x000fe2000000407c */
[----:B--2---:R-:W-:Y:S01]  /*24600*/  FADD R52, R51, -12583039 ;  /* 0xcb40007f33347421 */ /* 0x004fe20000000000 */
[----:B-1----:R-:W-:-:S03]  /*24610*/  FMUL R232, R232, R58 ;  /* 0x0000003ae8e87220 */ /* 0x002fc60000400000 */
        /* <DEDUP_REMOVED lines=9> */
[----:B-1----:R-:W-:-:S05]  /*246b0*/  FADD R53, R47, -12583039 ;  /* 0xcb40007f2f357421 */ /* 0x002fca0000000000 */
[----:B------:R-:W1:Y:S01]  /*246c0*/  MUFU.EX2 R236, R52 ;  /* 0x0000003400ec7308 */ /* 0x000e620000000800 */
[----:B------:R-:W-:-:S04]  /*246d0*/  FFMA R53, R54, 1.4426950216293334961, -R53 ;  /* 0x3fb8aa3b36357823 */ /* 0x000fc80000000835 */
[----:B------:R-:W-:Y:S01]  /*246e0*/  FFMA R53, R54, 1.925963033500011079e-08, R53 ;  /* 0x32a5706036357823 */ /* 0x000fe20000000035 */
[----:B------:R-:W-:-:S05]  /*246f0*/  FADD R54, -R125, R48 ;  /* 0x000000307d367221 */ /* 0x000fca0000000100 */
[----:B------:R-:W2:Y:S01]  /*24700*/  MUFU.EX2 R53, R53 ;  /* 0x0000003500357308 */ /* 0x000ea20000000800 */
[----:B------:R-:W-:Y:S01]  /*24710*/  FFMA.SAT R48, R54, R126, 0.5 ;  /* 0x3f00000036307423 */ /* 0x000fe2000000207e */
[----:B------:R-:W-:-:S03]  /*24720*/  SHF.L.U32 R51, R51, 0x17, RZ ;  /* 0x0000001733337819 */ /* 0x000fc600000006ff */
[----:B------:R-:W-:Y:S01]  /*24730*/  FFMA.RM R48, R48, R124, 12582913 ;  /* 0x4b40000130307423 */ /* 0x000fe2000000407c */
[----:B------:R-:W-:Y:S01]  /*24740*/  SHF.L.U32 R246, R47, 0x17, RZ ;  /* 0x000000172ff67819 */ /* 0x000fe200000006ff */
[----:B-1----:R-:W-:Y:S01]  /*24750*/  FMUL R236, R51, R236 ;  /* 0x000000ec33ec7220 */ /* 0x002fe20000400000 */
[-C--:B------:R-:W-:Y:S01]  /*24760*/  FFMA.SAT R47, R50, R126.reuse, 0.5 ;  /* 0x3f000000322f7423 */ /* 0x080fe2000000207e */
[----:B------:R-:W-:Y:S01]  /*24770*/  FADD R52, R48, -12583039 ;  /* 0xcb40007f30347421 */ /* 0x000fe20000000000 */
[----:B------:R-:W-:Y:S02]  /*24780*/  FFMA.SAT R51, R49, R126, 0.5 ;  /* 0x3f00000031337423 */ /* 0x000fe4000000207e */
[-C--:B------:R-:W-:Y:S01]  /*24790*/  FFMA.RM R47, R47, R124.reuse, 12582913 ;  /* 0x4b4000012f2f7423 */ /* 0x080fe2000000407c */
[----:B------:R-:W-:Y:S01]  /*247a0*/  FFMA R52, R54, 1.4426950216293334961, -R52 ;  /* 0x3fb8aa3b36347823 */ /* 0x000fe20000000834 */
[----:B------:R-:W-:Y:S01]  /*247b0*/  FFMA.RM R51, R51, R124, 12582913 ;  /* 0x4b40000133337423 */ /* 0x000fe2000000407c */
[----:B--2---:R-:W-:-:S02]  /*247c0*/  FMUL R246, R246, R53 ;  /* 0x00000035f6f67220 */ /* 0x004fc40000400000 */
[----:B------:R-:W-:Y:S01]  /*247d0*/  FFMA R52, R54, 1.925963033500011079e-08, R52 ;  /* 0x32a5706036347823 */ /* 0x000fe20000000034 */
[----:B------:R-:W-:Y:S01]  /*247e0*/  FADD R53, R47, -12583039 ;  /* 0xcb40007f2f357421 */ /* 0x000fe20000000000 */
[----:B------:R-:W-:Y:S01]  /*247f0*/  FADD R54, R51, -12583039 ;  /* 0xcb40007f33367421 */ /* 0x000fe20000000000 */
[----:B------:R-:W-:Y:S01]  /*24800*/  FADD R43, -R125, R43 ;  /* 0x0000002b7d2b7221 */ /* 0x000fe20000000100 */
[----:B------:R-:W-:Y:S01]  /*24810*/  SHF.L.U32 R245, R48, 0x17, RZ ;  /* 0x0000001730f57819 */ /* 0x000fe200000006ff */
[C---:B------:R-:W-:Y:S01]  /*24820*/  FFMA R53, R50.reuse, 1.4426950216293334961, -R53 ;  /* 0x3fb8aa3b32357823 */ /* 0x040fe20000000835 */
[----:B------:R-:W-:Y:S01]  /*24830*/  FFMA R54, R49, 1.4426950216293334961, -R54 ;  /* 0x3fb8aa3b31367823 */ /* 0x000fe20000000836 */
[----:B------:R-:W-:Y:S02]  /*24840*/  FFMA.SAT R48, R43, R126, 0.5 ;  /* 0x3f0000002b307423 */ /* 0x000fe4000000207e */
[----:B------:R-:W-:Y:S01]  /*24850*/  FFMA R50, R50, 1.925963033500011079e-08, R53 ;  /* 0x32a5706032327823 */ /* 0x000fe20000000035 */
[----:B------:R-:W-:Y:S01]  /*24860*/  FFMA R49, R49, 1.925963033500011079e-08, R54 ;  /* 0x32a5706031317823 */ /* 0x000fe20000000036 */
[----:B------:R-:W-:-:S03]  /*24870*/  FFMA.RM R48, R48, R124, 12582913 ;  /* 0x4b40000130307423 */ /* 0x000fc6000000407c */
[----:B------:R1:W-:Y:S01]  /*24880*/  MUFU.EX2 R244, R49 ;  /* 0x0000003100f47308 */ /* 0x0003e20000000800 */
[----:B------:R-:W-:-:S07]  /*24890*/  FADD R45, -R125, R45 ;  /* 0x0000002d7d2d7221 */ /* 0x000fce0000000100 */
[----:B------:R-:W2:Y:S01]  /*248a0*/  MUFU.EX2 R50, R50 ;  /* 0x0000003200327308 */ /* 0x000ea20000000800 */
[----:B-1----:R-:W-:-:S04]  /*248b0*/  FADD R49, R48, -12583039 ;  /* 0xcb40007f30317421 */ /* 0x002fc80000000000 */
        /* <DEDUP_REMOVED lines=9> */
[----:B--2---:R-:W-:-:S02]  /*24950*/  FMUL R242, R242, R50 ;  /* 0x00000032f2f27220 */ /* 0x004fc40000400000 */
        /* <DEDUP_REMOVED lines=8> */
[----:B------:R-:W-:-:S03]  /*249e0*/  FFMA R43, R43, 1.925963033500011079e-08, R51 ;  /* 0x32a570602b2b7823 */ /* 0x000fc60000000033 */
        /* <DEDUP_REMOVED lines=85> */
[----:B------:R-:W-:Y:S04]  /*24f40*/  STL [R1+0xc], R104 ;  /* 0x00000c6801007387 */ /* 0x000fe80000100800 */
[----:B------:R1:W-:Y:S01]  /*24f50*/  STL [R1+0x8], R2 ;  /* 0x0000080201007387 */ /* 0x0003e20000100800 */
[----:B------:R-:W-:Y:S01]  /*24f60*/  FADD R39, -R125, R31 ;  /* 0x0000001f7d277221 */ /* 0x000fe20000000100 */
[----:B-1----:R-:W-:Y:S02]  /*24f70*/  FMUL R2, R40, R41 ;  /* 0x0000002928027220 */ /* 0x002fe40000400000 */
[----:B------:R0:W1:Y:S01]  /*24f80*/  MUFU.EX2 R40, R36 ;  /* 0x0000002400287308 */ /* 0x0000620000000800 */
[----:B------:R-:W-:Y:S01]  /*24f90*/  FFMA.SAT R31, R39, R126, 0.5 ;  /* 0x3f000000271f7423 */ /* 0x000fe2000000207e */
[----:B------:R-:W-:-:S03]  /*24fa0*/  SHF.L.U32 R37, R37, 0x17, RZ ;  /* 0x0000001725257819 */ /* 0x000fc600000006ff */
[----:B------:R-:W-:Y:S01]  /*24fb0*/  FFMA.RM R31, R31, R124, 12582913 ;  /* 0x4b4000011f1f7423 */ /* 0x000fe2000000407c */
[----:B------:R-:W-:-:S03]  /*24fc0*/  FADD R32, -R125, R32 ;  /* 0x000000207d207221 */ /* 0x000fc60000000100 */
[----:B0-----:R-:W-:-:S04]  /*24fd0*/  FADD R36, R31, -12583039 ;  /* 0xcb40007f1f247421 */ /* 0x001fc80000000000 */
[----:B------:R-:W-:Y:S01]  /*24fe0*/  FFMA R36, R39, 1.4426950216293334961, -R36 ;  /* 0x3fb8aa3b27247823 */ /* 0x000fe20000000824 */
[----:B-1----:R-:W-:Y:S01]  /*24ff0*/  FMUL R119, R37, R40 ;  /* 0x0000002825777220 */ /* 0x002fe20000400000 */
[----:B------:R-:W-:Y:S02]  /*25000*/  FFMA.SAT R37, R32, R126, 0.5 ;  /* 0x3f00000020257423 */ /* 0x000fe4000000207e */
        /* <DEDUP_REMOVED lines=11> */
[----:B------:R1:W-:Y:S02]  /*250c0*/  STL [R1+0xd4], R2 ;  /* 0x0000d40201007387 */ /* 0x0003e40000100800 */
[----:B-1----:R-:W-:Y:S02]  /*250d0*/  FMUL R2, R38, R39 ;  /* 0x0000002726027220 */ /* 0x002fe40000400000 */
[----:B------:R0:W1:Y:S02]  /*250e0*/  MUFU.EX2 R38, R36 ;  /* 0x0000002400267308 */ /* 0x0000640000000800 */
[----:B0-----:R-:W-:-:S04]  /*250f0*/  FADD R36, R32, -12583039 ;  /* 0xcb40007f20247421 */ /* 0x001fc80000000000 */
[----:B------:R-:W-:-:S04]  /*25100*/  FFMA R36, R33, 1.4426950216293334961, -R36 ;  /* 0x3fb8aa3b21247823 */ /* 0x000fc80000000824 */
[----:B------:R-:W-:Y:S02]  /*25110*/  FFMA R36, R33, 1.925963033500011079e-08, R36 ;  /* 0x32a5706021247823 */ /* 0x000fe40000000024 */
[----:B------:R-:W0:Y:S01]  /*25120*/  MUFU.EX2 R33, R35 ;  /* 0x0000002300217308 */ /* 0x000e220000000800 */
[----:B------:R-:W-:Y:S01]  /*25130*/  SHF.L.U32 R31, R31, 0x17, RZ ;  /* 0x000000171f1f7819 */ /* 0x000fe200000006ff */
[----:B------:R-:W-:Y:S01]  /*25140*/  FADD R34, -R125, R34 ;  /* 0x000000227d227221 */ /* 0x000fe20000000100 */
[----:B------:R-:W-:Y:S04]  /*25150*/  STL [R1+0x1c], R119 ;  /* 0x00001c7701007387 */ /* 0x000fe80000100800 */
[----:B------:R1:W-:Y:S01]  /*25160*/  STL [R1+0x18], R2 ;  /* 0x0000180201007387 */ /* 0x0003e20000100800 */
[----:B------:R-:W-:Y:S01]  /*25170*/  SHF.L.U32 R37, R37, 0x17, RZ ;  /* 0x0000001725257819 */ /* 0x000fe200000006ff */
[C---:B------:R-:W-:Y:S01]  /*25180*/  FADD R27, -R125.reuse, R27 ;  /* 0x0000001b7d1b7221 */ /* 0x040fe20000000100 */
[----:B------:R-:W2:Y:S01]  /*25190*/  MUFU.EX2 R36, R36 ;  /* 0x0000002400247308 */ /* 0x000ea20000000800 */
[----:B------:R-:W-:Y:S01]  /*251a0*/  SHF.L.U32 R32, R32, 0x17, RZ ;  /* 0x0000001720207819 */ /* 0x000fe200000006ff */
[C---:B------:R-:W-:Y:S01]  /*251b0*/  FADD R30, -R125.reuse, R30 ;  /* 0x0000001e7d1e7221 */ /* 0x040fe20000000100 */
[C---:B------:R-:W-:Y:S01]  /*251c0*/  FADD R25, -R125.reuse, R25 ;  /* 0x000000197d197221 */ /* 0x040fe20000000100 */
[----:B------:R-:W-:Y:S01]  /*251d0*/  FADD R26, -R125, R26 ;  /* 0x0000001a7d1a7221 */ /* 0x000fe20000000100 */
[----:B------:R-:W3:Y:S01]  /*251e0*/  LDL.LU R131, [R1+0x238] ;  /* 0x0002380001837983 */ /* 0x000ee20000300800 */
[----:B-1----:R-:W-:Y:S01]  /*251f0*/  FMUL R2, R31, R38 ;  /* 0x000000261f027220 */ /* 0x002fe20000400000 */
[----:B------:R-:W-:Y:S01]  /*25200*/  FFMA.SAT R31, R34, R126, 0.5 ;  /* 0x3f000000221f7423 */ /* 0x000fe2000000207e */
[----:B0-----:R-:W-:Y:S01]  /*25210*/  FMUL R129, R37, R33 ;  /* 0x0000002125817220 */ /* 0x001fe20000400000 */
[----:B------:R-:W4:Y:S02]  /*25220*/  LDL.LU R85, [R1+0x228] ;  /* 0x0002280001557983 */ /* 0x000f240000300800 */
[----:B------:R-:W-:Y:S01]  /*25230*/  FFMA.RM R31, R31, R124, 12582913 ;  /* 0x4b4000011f1f7423 */ /* 0x000fe2000000407c */
[----:B------:R-:W-:-:S03]  /*25240*/  FFMA.SAT R33, R27, R126, 0.5 ;  /* 0x3f0000001b217423 */ /* 0x000fc6000000207e */
[----:B------:R-:W-:Y:S01]  /*25250*/  FADD R35, R31, -12583039 ;  /* 0xcb40007f1f237421 */ /* 0x000fe20000000000 */
[----:B------:R-:W-:-:S03]  /*25260*/  FFMA.RM R33, R33, R124, 12582913 ;  /* 0x4b40000121217423 */ /* 0x000fc6000000407c */
[----:B------:R-:W-:-:S04]  /*25270*/  FFMA R35, R34, 1.4426950216293334961, -R35 ;  /* 0x3fb8aa3b22237823 */ /* 0x000fc80000000823 */
[----:B------:R-:W-:Y:S01]  /*25280*/  FFMA R35, R34, 1.925963033500011079e-08, R35 ;  /* 0x32a5706022237823 */ /* 0x000fe20000000023 */
[----:B------:R-:W-:-:S04]  /*25290*/  FADD R34, R33, -12583039 ;  /* 0xcb40007f21227421 */ /* 0x000fc80000000000 */
[----:B------:R-:W-:-:S04]  /*252a0*/  FFMA R34, R27, 1.4426950216293334961, -R34 ;  /* 0x3fb8aa3b1b227823 */ /* 0x000fc80000000822 */
[----:B------:R-:W-:Y:S01]  /*252b0*/  FFMA R34, R27, 1.925963033500011079e-08, R34 ;  /* 0x32a570601b227823 */ /* 0x000fe20000000022 */
[----:B------:R-:W-:Y:S01]  /*252c0*/  FADD R27, -R125, R28 ;  /* 0x0000001c7d1b7221 */ /* 0x000fe20000000100 */
[----:B--2---:R-:W-:-:S03]  /*252d0*/  FMUL R251, R32, R36 ;  /* 0x0000002420fb7220 */ /* 0x004fc60000400000 */
        /* <DEDUP_REMOVED lines=60> */
[----:B------:R-:W-:Y:S01]  /*256a0*/  FFMA.SAT R19, R23, R126, 0.5 ;  /* 0x3f00000017137423 */ /* 0x000fe2000000207e */
[----:B------:R0:W-:Y:S03]  /*256b0*/  STL [R1+0xe8], R2 ;  /* 0x0000e80201007387 */ /* 0x0001e60000100800 */
[----:B------:R-:W-:Y:S01]  /*256c0*/  FFMA.RM R19, R19, R124, 12582913 ;  /* 0x4b40000113137423 */ /* 0x000fe2000000407c */
[----:B------:R-:W1:Y:S01]  /*256d0*/  MUFU.EX2 R26, R26 ;  /* 0x0000001a001a7308 */ /* 0x000e620000000800 */
[C---:B------:R-:W-:Y:S01]  /*256e0*/  FADD R21, -R125.reuse, R21 ;  /* 0x000000157d157221 */ /* 0x040fe20000000100 */
        /* <DEDUP_REMOVED lines=51> */
[C---:B------:R-:W-:Y:S01]  /*25a20*/  FADD R154, -R125.reuse, R154 ;  /* 0x0000009a7d9a7221 */ /* 0x040fe20000000100 */
[C---:B------:R-:W-:Y:S01]  /*25a30*/  FADD R156, -R125.reuse, R156 ;  /* 0x0000009c7d9c7221 */ /* 0x040fe20000000100 */
[----:B------:R-:W-:Y:S01]  /*25a40*/  FADD R157, -R125, R157 ;  /* 0x0000009d7d9d7221 */ /* 0x000fe20000000100 */
[----:B------:R-:W-:Y:S01]  /*25a50*/  FADD R23, R19, -12583039 ;  /* 0xcb40007f13177421 */ /* 0x000fe20000000000 */
[C---:B------:R-:W-:Y:S01]  /*25a60*/  FADD R159, -R125.reuse, R159 ;  /* 0x0000009f7d9f7221 */ /* 0x040fe20000000100 */
[C---:B------:R-:W-:Y:S01]  /*25a70*/  FADD R158, -R125.reuse, R158 ;  /* 0x0000009e7d9e7221 */ /* 0x040fe20000000100 */
[----:B------:R-:W-:Y:S01]  /*25a80*/  FADD R160, -R125, R160 ;  /* 0x000000a07da07221 */ /* 0x000fe20000000100 */
[----:B-1----:R-:W-:Y:S01]  /*25a90*/  FMUL R117, R20, R24 ;  /* 0x0000001814757220 */ /* 0x002fe20000400000 */
[----:B------:R-:W-:Y:S01]  /*25aa0*/  FFMA.SAT R20, R22, R126, 0.5 ;  /* 0x3f00000016147423 */ /* 0x000fe2000000207e */
[----:B------:R-:W-:Y:S01]  /*25ab0*/  FFMA R23, R21, 1.4426950216293334961, -R23 ;  /* 0x3fb8aa3b15177823 */ /* 0x000fe20000000817 */
[C---:B------:R-:W-:Y:S01]  /*25ac0*/  FADD R161, -R125.reuse, R161 ;  /* 0x000000a17da17221 */ /* 0x040fe20000000100 */
[----:B------:R-:W-:Y:S01]  /*25ad0*/  FADD R164, -R125, R164 ;  /* 0x000000a47da47221 */ /* 0x000fe20000000100 */
[----:B------:R-:W-:Y:S01]  /*25ae0*/  FFMA.RM R20, R20, R124, 12582913 ;  /* 0x4b40000114147423 */ /* 0x000fe2000000407c */
[----:B------:R-:W-:Y:S01]  /*25af0*/  FFMA R21, R21, 1.925963033500011079e-08, R23 ;  /* 0x32a5706015157823 */ /* 0x000fe20000000017 */
[C---:B------:R-:W-:Y:S01]  /*25b00*/  FADD R165, -R125.reuse, R165 ;  /* 0x000000a57da57221 */ /* 0x040fe20000000100 */
[C---:B------:R-:W-:Y:S01]  /*25b10*/  FADD R167, -R125.reuse, R167 ;  /* 0x000000a77da77221 */ /* 0x040fe20000000100 */
[----:B------:R-:W-:Y:S01]  /*25b20*/  FADD R23, R20, -12583039 ;  /* 0xcb40007f14177421 */ /* 0x000fe20000000000 */
[C---:B------:R-:W-:Y:S01]  /*25b30*/  FADD R166, -R125.reuse, R166 ;  /* 0x000000a67da67221 */ /* 0x040fe20000000100 */
[C---:B------:R-:W-:Y:S01]  /*25b40*/  FADD R168, -R125.reuse, R168 ;  /* 0x000000a87da87221 */ /* 0x040fe20000000100 */
[----:B------:R-:W0:Y:S01]  /*25b50*/  MUFU.EX2 R21, R21 ;  /* 0x0000001500157308 */ /* 0x000e220000000800 */
        /* <DEDUP_REMOVED lines=15> */
[----:B------:R-:W-:Y:S01]  /*25c50*/  FADD R179, -R125, R179 ;  /* 0x000000b37db37221 */ /* 0x000fe20000000100 */
[----:B0-----:R-:W-:Y:S01]  /*25c60*/  FMUL R116, R23, R21 ;  /* 0x0000001517747220 */ /* 0x001fe20000400000 */
[----:B------:R-:W-:Y:S01]  /*25c70*/  FADD R178, -R125, R178 ;  /* 0x000000b27db27221 */ /* 0x000fe20000000100 */
[----:B------:R-:W-:Y:S01]  /*25c80*/  FADD R21, R15, -12583039 ;  /* 0xcb40007f0f157421 */ /* 0x000fe20000000000 */
[----:B------:R-:W0:Y:S01]  /*25c90*/  MUFU.EX2 R22, R22 ;  /* 0x0000001600167308 */ /* 0x000e220000000800 */
[----:B------:R-:W-:Y:S01]  /*25ca0*/  FADD R180, -R125, R180 ;  /* 0x000000b47db47221 */ /* 0x000fe20000000100 */
[----:B------:R-:W2:Y:S01]  /*25cb0*/  LDL.LU R84, [R1+0x22c] ;  /* 0x00022c0001547983 */ /* 0x000ea20000300800 */
[----:B------:R-:W-:Y:S01]  /*25cc0*/  FFMA R21, R19, 1.4426950216293334961, -R21 ;  /* 0x3fb8aa3b13157823 */ /* 0x000fe20000000815 */
[----:B------:R-:W-:Y:S01]  /*25cd0*/  SHF.L.U32 R15, R15, 0x17, RZ ;  /* 0x000000170f0f7819 */ /* 0x000fe200000006ff */
[----:B------:R-:W-:Y:S01]  /*25ce0*/  FADD R181, -R125, R181 ;  /* 0x000000b57db57221 */ /* 0x000fe20000000100 */
[----:B------:R-:W2:Y:S01]  /*25cf0*/  LDL.LU R86, [R1+0x234] ;  /* 0x0002340001567983 */ /* 0x000ea20000300800 */
        /* <DEDUP_REMOVED lines=9> */
[----:B------:R-:W-:-:S06]  /*25d90*/  FFMA R20, R20, 1.925963033500011079e-08, R21 ;  /* 0x32a5706014147823 */ /* 0x000fcc0000000015 */
        /* <DEDUP_REMOVED lines=309> */
[----:B------:R-:W3:Y:S01]  /*270f0*/  MUFU.EX2 R6, R6 ;  /* 0x0000000600067308 */ /* 0x000ee20000000800 */
        /* <DEDUP_REMOVED lines=9> */
[----:B---3--:R-:W-:Y:S01]  /*27190*/  FMUL R222, R222, R6 ;  /* 0x00000006dede7220 */ /* 0x008fe20000400000 */
        /* <DEDUP_REMOVED lines=291> */
[C---:B------:R-:W-:Y:S01]  /*283d0*/  FFMA R4, R193.reuse, 1.4426950216293334961, -R4 ;  /* 0x3fb8aa3bc1047823 */ /* 0x040fe20000000804 */
[----:B------:R3:W-:Y:S01]  /*283e0*/  STL [R1+0xe0], R251 ;  /* 0x0000e0fb01007387 */ /* 0x0007e20000100800 */
[----:B0-----:R-:W-:Y:S01]  /*283f0*/  FMUL R133, R0, R133 ;  /* 0x0000008500857220 */ /* 0x001fe20000400000 */
[----:B------:R-:W-:Y:S01]  /*28400*/  FFMA.SAT R0, R192, R126, 0.5 ;  /* 0x3f000000c0007423 */ /* 0x000fe2000000207e */
[----:B------:R-:W-:Y:S01]  /*28410*/  FFMA R193, R193, 1.925963033500011079e-08, R4 ;  /* 0x32a57060c1c17823 */ /* 0x000fe20000000004 */
[----:B------:R0:W-:Y:S01]  /*28420*/  STL [R1+0xdc], R122 ;  /* 0x0000dc7a01007387 */ /* 0x0001e20000100800 */
[----:B------:R-:W-:-:S03]  /*28430*/  FFMA R6, R5, 1.4426950216293334961, -R6 ;  /* 0x3fb8aa3b05067823 */ /* 0x000fc60000000806 */
[----:B------:R-:W-:Y:S01]  /*28440*/  STL [R1+0xf4], R123 ;  /* 0x0000f47b01007387 */ /* 0x000fe20000100800 */
[----:B-1----:R-:W-:-:S03]  /*28450*/  FMUL R221, R221, R132 ;  /* 0x00000084dddd7220 */ /* 0x002fc60000400000 */
[----:B------:R1:W-:Y:S01]  /*28460*/  STL [R1+0xf0], R105 ;  /* 0x0000f06901007387 */ /* 0x0003e20000100800 */
[----:B------:R-:W4:Y:S03]  /*28470*/  MUFU.EX2 R132, R193 ;  /* 0x000000c100847308 */ /* 0x000f260000000800 */
        /* <DEDUP_REMOVED lines=10> */
[----:B------:R-:W2:Y:S03]  /*28520*/  MUFU.EX2 R5, R5 ;  /* 0x0000000500057308 */ /* 0x000ea60000000800 */
        /* <DEDUP_REMOVED lines=13> */
[----:B----4-:R-:W-:-:S03]  /*28600*/  FMUL R132, R3, R132 ;  /* 0x0000008403847220 */ /* 0x010fc60000400000 */
[----:B------:R-:W-:Y:S01]  /*28610*/  STL [R1+0x134], R108 ;  /* 0x0001346c01007387 */ /* 0x000fe20000100800 */
[----:B------:R-:W-:-:S03]  /*28620*/  FFMA.SAT R3, R4, R126, 0.5 ;  /* 0x3f00000004037423 */ /* 0x000fc6000000207e */
[----:B------:R4:W-:Y:S04]  /*28630*/  STL [R1+0x240], R107 ;  /* 0x0002406b01007387 */ /* 0x0009e80000100800 */
[----:B------:R-:W3:Y:S01]  /*28640*/  LDL.LU R83, [R1+0x230] ;  /* 0x0002300001537983 */ /* 0x000ee20000300800 */
[----:B------:R-:W-:Y:S01]  /*28650*/  FFMA.RM R3, R3, R124, 12582913 ;  /* 0x4b40000103037423 */ /* 0x000fe2000000407c */
[----:B------:R-:W0:Y:S01]  /*28660*/  MUFU.EX2 R131, R192 ;  /* 0x000000c000837308 */ /* 0x000e220000000800 */
[----:B--2---:R-:W-:Y:S02]  /*28670*/  FMUL R161, R161, R5 ;  /* 0x00000005a1a17220 */ /* 0x004fe40000400000 */
[----:B------:R-:W-:-:S04]  /*28680*/  FADD R5, R3, -12583039 ;  /* 0xcb40007f03057421 */ /* 0x000fc80000000000 */
[----:B------:R-:W-:-:S04]  /*28690*/  FFMA R5, R4, 1.4426950216293334961, -R5 ;  /* 0x3fb8aa3b04057823 */ /* 0x000fc80000000805 */
[----:B------:R-:W-:Y:S01]  /*286a0*/  FFMA R4, R4, 1.925963033500011079e-08, R5 ;  /* 0x32a5706004047823 */ /* 0x000fe20000000005 */
[----:B------:R-:W-:Y:S01]  /*286b0*/  SHF.L.U32 R5, R0, 0x17, RZ ;  /* 0x0000001700057819 */ /* 0x000fe200000006ff */
[----:B------:R-:W-:Y:S02]  /*286c0*/  FADD R0, -R125, R85 ;  /* 0x000000557d007221 */ /* 0x000fe40000000100 */
[----:B------:R-:W2:Y:S02]  /*286d0*/  LDL.LU R85, [R1+0x218] ;  /* 0x0002180001557983 */ /* 0x000ea40000300800 */
        /* <DEDUP_REMOVED lines=11> */
[----:B------:R-:W4:Y:S01]  /*28790*/  LDL.LU R84, [R1+0x21c] ;  /* 0x00021c0001547983 */ /* 0x000f220000300800 */
[----:B------:R-:W0:Y:S02]  /*287a0*/  MUFU.EX2 R8, R8 ;  /* 0x0000000800087308 */ /* 0x000e240000000800 */
[----:B0-----:R-:W-:Y:S01]  /*287b0*/  FMUL R225, R225, R8 ;  /* 0x00000008e1e17220 */ /* 0x001fe20000400000 */
[----:B------:R-:W-:Y:S02]  /*287c0*/  FADD R8, -R125, R86 ;  /* 0x000000567d087221 */ /* 0x000fe40000000100 */
[----:B------:R-:W4:Y:S01]  /*287d0*/  LDL.LU R86, [R1+0x224] ;  /* 0x0002240001567983 */ /* 0x000f220000300800 */
        /* <DEDUP_REMOVED lines=24> */
[----:B---3--:R-:W-:Y:S02]  /*28960*/  FADD R7, -R125, R83 ;  /* 0x000000537d077221 */ /* 0x008fe40000000100 */
[----:B------:R-:W3:Y:S02]  /*28970*/  LDL.LU R83, [R1+0x220] ;  /* 0x0002200001537983 */ /* 0x000ee40000300800 */
[----:B------:R-:W-:-:S04]  /*28980*/  FFMA.SAT R6, R7, R126, 0.5 ;  /* 0x3f00000007067423 */ /* 0x000fc8000000207e */
[----:B------:R-:W-:-:S04]  /*28990*/  FFMA.RM R6, R6, R124, 12582913 ;  /* 0x4b40000106067423 */ /* 0x000fc8000000407c */
[----:B------:R-:W-:-:S04]  /*289a0*/  FADD R9, R6, -12583039 ;  /* 0xcb40007f06097421 */ /* 0x000fc80000000000 */
[----:B------:R-:W-:-:S04]  /*289b0*/  FFMA R9, R7, 1.4426950216293334961, -R9 ;  /* 0x3fb8aa3b07097823 */ /* 0x000fc80000000809 */
[----:B------:R-:W-:Y:S01]  /*289c0*/  FFMA R7, R7, 1.925963033500011079e-08, R9 ;  /* 0x32a5706007077823 */ /* 0x000fe20000000009 */
[----:B--2---:R-:W-:Y:S02]  /*289d0*/  FADD R9, -R125, R85 ;  /* 0x000000557d097221 */ /* 0x004fe40000000100 */
[----:B------:R-:W2:Y:S02]  /*289e0*/  LDL.LU R85, [R1+0x208] ;  /* 0x0002080001557983 */ /* 0x000ea40000300800 */
[----:B------:R-:W-:Y:S01]  /*289f0*/  FFMA.SAT R8, R9, R126, 0.5 ;  /* 0x3f00000009087423 */ /* 0x000fe2000000207e */
[----:B------:R-:W0:Y:S03]  /*28a00*/  MUFU.EX2 R7, R7 ;  /* 0x0000000700077308 */ /* 0x000e260000000800 */
[----:B------:R-:W-:-:S04]  /*28a10*/  FFMA.RM R8, R8, R124, 12582913 ;  /* 0x4b40000108087423 */ /* 0x000fc8000000407c */
[----:B------:R-:W-:-:S04]  /*28a20*/  FADD R10, R8, -12583039 ;  /* 0xcb40007f080a7421 */ /* 0x000fc80000000000 */
[----:B------:R-:W-:Y:S01]  /*28a30*/  FFMA R10, R9, 1.4426950216293334961, -R10 ;  /* 0x3fb8aa3b090a7823 */ /* 0x000fe2000000080a */
[----:B----4-:R-:W-:Y:S02]  /*28a40*/  FADD R11, -R125, R84 ;  /* 0x000000547d0b7221 */ /* 0x010fe40000000100 */
[----:B------:R-:W4:Y:S01]  /*28a50*/  LDL.LU R84, [R1+0x20c] ;  /* 0x00020c0001547983 */ /* 0x000f220000300800 */
        /* <DEDUP_REMOVED lines=11> */
[----:B------:R-:W4:Y:S01]  /*28b10*/  LDL.LU R86, [R1+0x214] ;  /* 0x0002140001567983 */ /* 0x000f220000300800 */
        /* <DEDUP_REMOVED lines=25> */
[----:B------:R-:W-:-:S04]  /*28cb0*/  FFMA.SAT R11, R12, R126, 0.5 ;  /* 0x3f0000000c0b7423 */ /* 0x000fc8000000207e */
[----:B------:R-:W-:-:S04]  /*28cc0*/  FFMA.RM R11, R11, R124, 12582913 ;  /* 0x4b4000010b0b7423 */ /* 0x000fc8000000407c */
[----:B------:R-:W-:-:S04]  /*28cd0*/  FADD R14, R11, -12583039 ;  /* 0xcb40007f0b0e7421 */ /* 0x000fc80000000000 */
[----:B------:R-:W-:-:S04]  /*28ce0*/  FFMA R14, R12, 1.4426950216293334961, -R14 ;  /* 0x3fb8aa3b0c0e7823 */ /* 0x000fc8000000080e */
[----:B------:R-:W-:Y:S01]  /*28cf0*/  FFMA R12, R12, 1.925963033500011079e-08, R14 ;  /* 0x32a570600c0c7823 */ /* 0x000fe2000000000e */
[C---:B----4-:R-:W-:Y:S02]  /*28d00*/  FADD R14, -R125.reuse, R84 ;  /* 0x000000547d0e7221 */ /* 0x050fe40000000100 */
[----:B------:R-:W4:Y:S01]  /*28d10*/  LDL.LU R84, [R1+0x1fc] ;  /* 0x0001fc0001547983 */ /* 0x000f220000300800 */
[----:B------:R-:W-:-:S03]  /*28d20*/  FADD R16, -R125, R86 ;  /* 0x000000567d107221 */ /* 0x000fc60000000100 */
[----:B------:R-:W4:Y:S01]  /*28d30*/  LDL.LU R86, [R1+0x204] ;  /* 0x0002040001567983 */ /* 0x000f220000300800 */
        /* <DEDUP_REMOVED lines=20> */
[----:B---3--:R-:W-:Y:S02]  /*28e80*/  FADD R13, -R125, R83 ;  /* 0x000000537d0d7221 */ /* 0x008fe40000000100 */
[----:B------:R-:W3:Y:S02]  /*28e90*/  LDL.LU R83, [R1+0x200] ;  /* 0x0002000001537983 */ /* 0x000ee40000300800 */
[----:B------:R-:W-:-:S04]  /*28ea0*/  FFMA.SAT R14, R13, R126, 0.5 ;  /* 0x3f0000000d0e7423 */ /* 0x000fc8000000207e */
[----:B------:R-:W-:-:S04]  /*28eb0*/  FFMA.RM R14, R14, R124, 12582913 ;  /* 0x4b4000010e0e7423 */ /* 0x000fc8000000407c */
[----:B0-----:R-:W-:-:S04]  /*28ec0*/  FADD R16, R14, -12583039 ;  /* 0xcb40007f0e107421 */ /* 0x001fc80000000000 */
[----:B------:R-:W-:Y:S01]  /*28ed0*/  FFMA R16, R13, 1.4426950216293334961, -R16 ;  /* 0x3fb8aa3b0d107823 */ /* 0x000fe20000000810 */
[----:B--2---:R-:W-:Y:S02]  /*28ee0*/  FADD R18, -R125, R85 ;  /* 0x000000557d127221 */ /* 0x004fe40000000100 */
[----:B------:R-:W2:Y:S01]  /*28ef0*/  LDL.LU R85, [R1+0x1e8] ;  /* 0x0001e80001557983 */ /* 0x000ea20000300800 */
        /* <DEDUP_REMOVED lines=10> */
[----:B----4-:R-:W-:Y:S02]  /*28fa0*/  FADD R17, -R125, R84 ;  /* 0x000000547d117221 */ /* 0x010fe40000000100 */
[----:B------:R-:W4:Y:S01]  /*28fb0*/  LDL.LU R84, [R1+0x1ec] ;  /* 0x0001ec0001547983 */ /* 0x000f220000300800 */
[----:B0-----:R-:W-:Y:S01]  /*28fc0*/  FMUL R14, R14, R16 ;  /* 0x000000100e0e7220 */ /* 0x001fe20000400000 */
[----:B------:R-:W-:-:S04]  /*28fd0*/  FFMA.SAT R16, R17, R126, 0.5 ;  /* 0x3f00000011107423 */ /* 0x000fc8000000207e */
[----:B------:R-:W-:-:S04]  /*28fe0*/  FFMA.RM R16, R16, R124, 12582913 ;  /* 0x4b40000110107423 */ /* 0x000fc8000000407c */
[----:B------:R-:W-:-:S04]  /*28ff0*/  FADD R19, R16, -12583039 ;  /* 0xcb40007f10137421 */ /* 0x000fc80000000000 */
[----:B------:R-:W-:-:S04]  /*29000*/  FFMA R19, R17, 1.4426950216293334961, -R19 ;  /* 0x3fb8aa3b11137823 */ /* 0x000fc80000000813 */
        /* <DEDUP_REMOVED lines=15> */
[----:B---3--:R-:W-:Y:S02]  /*29100*/  FADD R21, -R125, R83 ;  /* 0x000000537d157221 */ /* 0x008fe40000000100 */
[----:B------:R-:W3:Y:S02]  /*29110*/  LDL.LU R83, [R1+0x1f0] ;  /* 0x0001f00001537983 */ /* 0x000ee40000300800 */
[----:B------:R-:W-:-:S04]  /*29120*/  FFMA.SAT R20, R21, R126, 0.5 ;  /* 0x3f00000015147423 */ /* 0x000fc8000000207e */
[----:B------:R-:W-:-:S04]  /*29130*/  FFMA.RM R20, R20, R124, 12582913 ;  /* 0x4b40000114147423 */ /* 0x000fc8000000407c */
[----:B0-----:R-:W-:-:S04]  /*29140*/  FADD R19, R20, -12583039 ;  /* 0xcb40007f14137421 */ /* 0x001fc80000000000 */
[----:B------:R-:W-:-:S04]  /*29150*/  FFMA R19, R21, 1.4426950216293334961, -R19 ;  /* 0x3fb8aa3b15137823 */ /* 0x000fc80000000813 */
[----:B------:R-:W-:Y:S01]  /*29160*/  FFMA R21, R21, 1.925963033500011079e-08, R19 ;  /* 0x32a5706015157823 */ /* 0x000fe20000000013 */
[----:B------:R-:W-:Y:S01]  /*29170*/  SHF.L.U32 R19, R18, 0x17, RZ ;  /* 0x0000001712137819 */ /* 0x000fe200000006ff */
[----:B--2---:R-:W-:Y:S02]  /*29180*/  FADD R18, -R125, R85 ;  /* 0x000000557d127221 */ /* 0x004fe40000000100 */
[----:B------:R-:W2:Y:S02]  /*29190*/  LDL.LU R85, [R1+0x1d8] ;  /* 0x0001d80001557983 */ /* 0x000ea40000300800 */
[----:B-1----:R-:W-:Y:S01]  /*291a0*/  FMUL R17, R19, R17 ;  /* 0x0000001113117220 */ /* 0x002fe20000400000 */
[----:B------:R-:W-:Y:S01]  /*291b0*/  FFMA.SAT R19, R18, R126, 0.5 ;  /* 0x3f00000012137423 */ /* 0x000fe2000000207e */
[----:B------:R0:W1:Y:S03]  /*291c0*/  MUFU.EX2 R22, R21 ;  /* 0x0000001500167308 */ /* 0x0000660000000800 */
[----:B------:R-:W-:-:S04]  /*291d0*/  FFMA.RM R19, R19, R124, 12582913 ;  /* 0x4b40000113137423 */ /* 0x000fc8000000407c */
[----:B0-----:R-:W-:-:S04]  /*291e0*/  FADD R21, R19, -12583039 ;  /* 0xcb40007f13157421 */ /* 0x001fc80000000000 */
[C---:B------:R-:W-:Y:S01]  /*291f0*/  FFMA R21, R18.reuse, 1.4426950216293334961, -R21 ;  /* 0x3fb8aa3b12157823 */ /* 0x040fe20000000815 */
[----:B----4-:R-:W-:Y:S02]  /*29200*/  FADD R23, -R125, R84 ;  /* 0x000000547d177221 */ /* 0x010fe40000000100 */
[----:B------:R-:W4:Y:S01]  /*29210*/  LDL.LU R84, [R1+0x1dc] ;  /* 0x0001dc0001547983 */ /* 0x000f220000300800 */
        /* <DEDUP_REMOVED lines=24> */
[----:B---3--:R-:W-:Y:S02]  /*293a0*/  FADD R24, -R125, R83 ;  /* 0x000000537d187221 */ /* 0x008fe40000000100 */
[----:B------:R-:W3:Y:S02]  /*293b0*/  LDL.LU R83, [R1+0x1e0] ;  /* 0x0001e00001537983 */ /* 0x000ee40000300800 */
[----:B------:R-:W-:-:S04]  /*293c0*/  FFMA.SAT R23, R24, R126, 0.5 ;  /* 0x3f00000018177423 */ /* 0x000fc8000000207e */
[----:B------:R-:W-:-:S04]  /*293d0*/  FFMA.RM R23, R23, R124, 12582913 ;  /* 0x4b40000117177423 */ /* 0x000fc8000000407c */
[----:B------:R-:W-:-:S04]  /*293e0*/  FADD R25, R23, -12583039 ;  /* 0xcb40007f17197421 */ /* 0x000fc80000000000 */
[C---:B------:R-:W-:Y:S01]  /*293f0*/  FFMA R25, R24.reuse, 1.4426950216293334961, -R25 ;  /* 0x3fb8aa3b18197823 */ /* 0x040fe20000000819 */
[----:B--2---:R-:W-:Y:S02]  /*29400*/  FADD R26, -R125, R85 ;  /* 0x000000557d1a7221 */ /* 0x004fe40000000100 */
[----:B------:R-:W2:Y:S01]  /*29410*/  LDL.LU R85, [R1+0x1c8] ;  /* 0x0001c80001557983 */ /* 0x000ea20000300800 */
        /* <DEDUP_REMOVED lines=8> */
[C---:B----4-:R-:W-:Y:S02]  /*294a0*/  FADD R23, -R125.reuse, R84 ;  /* 0x000000547d177221 */ /* 0x050fe40000000100 */
[----:B------:R-:W4:Y:S01]  /*294b0*/  LDL.LU R84, [R1+0x1cc] ;  /* 0x0001cc0001547983 */ /* 0x000f220000300800 */
[----:B------:R-:W-:-:S03]  /*294c0*/  FADD R28, -R125, R86 ;  /* 0x000000567d1c7221 */ /* 0x000fc60000000100 */
[----:B------:R-:W4:Y:S01]  /*294d0*/  LDL.LU R86, [R1+0x1d4] ;  /* 0x0001d40001567983 */ /* 0x000f220000300800 */
        /* <DEDUP_REMOVED lines=42> */
[----:B------:R-:W-:-:S03]  /*29780*/  SHF.L.U32 R26, R26, 0x17, RZ ;  /* 0x000000171a1a7819 */ /* 0x000fc600000006ff */
[----:B------:R-:W-:Y:S01]  /*29790*/  FFMA R29, R29, 1.925963033500011079e-08, R30 ;  /* 0x32a570601d1d7823 */ /* 0x000fe2000000001e */
[----:B----4-:R-:W-:Y:S02]  /*297a0*/  FADD R31, -R125, R84 ;  /* 0x000000547d1f7221 */ /* 0x010fe40000000100 */
[----:B------:R-:W4:Y:S02]  /*297b0*/  LDL.LU R84, [R1+0x1bc] ;  /* 0x0001bc0001547983 */ /* 0x000f240000300800 */
        /* <DEDUP_REMOVED lines=118> */
[----:B----4-:R-:W-:Y:S02]  /*29f20*/  FADD R43, -R125, R84 ;  /* 0x000000547d2b7221 */ /* 0x010fe40000000100 */
[----:B------:R-:W4:Y:S02]  /*29f30*/  LDL.LU R84, [R1+0x184] ;  /* 0x0001840001547983 */ /* 0x000f240000300800 */
[----:B------:R-:W-:Y:S01]  /*29f40*/  FFMA.SAT R40, R43, R126, 0.5 ;  /* 0x3f0000002b287423 */ /* 0x000fe2000000207e */
[----:B-1----:R-:W-:-:S03]  /*29f50*/  FMUL R38, R38, R42 ;  /* 0x0000002a26267220 */ /* 0x002fc60000400000 */
        /* <DEDUP_REMOVED lines=89> */
[----:B------:R-:W4:Y:S01]  /*2a4f0*/  LDL.LU R86, [R1+0x168] ;  /* 0x0001680001567983 */ /* 0x000f220000300800 */
        /* <DEDUP_REMOVED lines=87> */
[----:B------:R-:W-:Y:S01]  /*2aa70*/  SHF.L.U32 R55, R55, 0x17, RZ ;  /* 0x0000001737377819 */ /* 0x000fe200000006ff */
[----:B------:R-:W-:-:S06]  /*2aa80*/  FMUL R234, R60, R234 ;  /* 0x000000ea3cea7220 */ /* 0x000fcc0000400000 */
        /* <DEDUP_REMOVED lines=42> */
[----:B------:R-:W-:-:S06]  /*2ad30*/  FFMA.SAT R61, R62, R126, 0.5 ;  /* 0x3f0000003e3d7423 */ /* 0x000fcc000000207e */
        /* <DEDUP_REMOVED lines=16> */
[----:B------:R-:W-:Y:S01]  /*2ae40*/  FFMA R65, R64, 1.4426950216293334961, -R65 ;  /* 0x3fb8aa3b40417823 */ /* 0x000fe20000000841 */
[----:B--2---:R-:W-:-:S03]  /*2ae50*/  FADD R66, -R125, R85 ;  /* 0x000000557d427221 */ /* 0x004fc60000000100 */
[----:B------:R-:W-:Y:S01]  /*2ae60*/  FFMA R64, R64, 1.925963033500011079e-08, R65 ;  /* 0x32a5706040407823 */ /* 0x000fe20000000041 */
[----:B------:R-:W2:Y:S01]  /*2ae70*/  LDL.LU R85, [R1+0xfc] ;  /* 0x0000fc0001557983 */ /* 0x000ea20000300800 */
[----:B------:R-:W-:Y:S02]  /*2ae80*/  FFMA.SAT R65, R66, R126, 0.5 ;  /* 0x3f00000042417423 */ /* 0x000fe4000000207e */
[----:B------:R0:W1:Y:S02]  /*2ae90*/  MUFU.EX2 R62, R64 ;  /* 0x00000040003e7308 */ /* 0x0000640000000800 */
[----:B------:R-:W-:-:S04]  /*2aea0*/  FFMA.RM R65, R65, R124, 12582913 ;  /* 0x4b40000141417423 */ /* 0x000fc8000000407c */
        /* <DEDUP_REMOVED lines=44> */
[----:B----4-:R-:W-:Y:S01]  /*2b170*/  FADD R71, -R125, R84 ;  /* 0x000000547d477221 */ /* 0x010fe20000000100 */
[----:B0-----:R-:W-:Y:S01]  /*2b180*/  FMUL R66, R66, R67 ;  /* 0x0000004342427220 */ /* 0x001fe20000400000 */
[----:B------:R-:W4:Y:S02]  /*2b190*/  LDL.LU R84, [R1+0xb4] ;  /* 0x0000b40001547983 */ /* 0x000f240000300800 */
        /* <DEDUP_REMOVED lines=11> */
[----:B------:R0:W1:Y:S01]  /*2b250*/  MUFU.EX2 R72, R71 ;  /* 0x0000004700487308 */ /* 0x0000620000000800 */
[----:B------:R-:W4:Y:S02]  /*2b260*/  LDL.LU R80, [R1+0xc0] ;  /* 0x0000c00001507983 */ /* 0x000f240000300800 */
[----:B------:R-:W-:-:S02]  /*2b270*/  FFMA.RM R69, R69, R124, 12582913 ;  /* 0x4b40000145457423 */ /* 0x000fc4000000407c */
[----:B------:R-:W4:Y:S02]  /*2b280*/  LDL R164, [R1+0x6c8] ;  /* 0x0006c80001a47983 */ /* 0x000f240000100800 */
[----:B0-----:R-:W-:Y:S02]  /*2b290*/  FADD R71, R69, -12583039 ;  /* 0xcb40007f45477421 */ /* 0x001fe40000000000 */
[----:B------:R-:W4:Y:S02]  /*2b2a0*/  LDL R82, [R1+0x770] ;  /* 0x0007700001527983 */ /* 0x000f240000100800 */
[----:B------:R-:W-:-:S04]  /*2b2b0*/  FFMA R71, R68, 1.4426950216293334961, -R71 ;  /* 0x3fb8aa3b44477823 */ /* 0x000fc80000000847 */
[----:B------:R-:W-:Y:S01]  /*2b2c0*/  FFMA R71, R68, 1.925963033500011079e-08, R71 ;  /* 0x32a5706044477823 */ /* 0x000fe20000000047 */
[----:B------:R-:W-:-:S05]  /*2b2d0*/  SHF.L.U32 R68, R70, 0x17, RZ ;  /* 0x0000001746447819 */ /* 0x000fca00000006ff */
[----:B------:R-:W0:Y:S01]  /*2b2e0*/  MUFU.EX2 R71, R71 ;  /* 0x0000004700477308 */ /* 0x000e220000000800 */
[----:B-1----:R-:W-:Y:S01]  /*2b2f0*/  FMUL R68, R68, R72 ;  /* 0x0000004844447220 */ /* 0x002fe20000400000 */
[----:B------:R-:W-:-:S05]  /*2b300*/  SHF.L.U32 R69, R69, 0x17, RZ ;  /* 0x0000001745457819 */ /* 0x000fca00000006ff */
[----:B0-----:R-:W-:Y:S01]  /*2b310*/  FMUL R69, R69, R71 ;  /* 0x0000004745457220 */ /* 0x001fe20000400000 */
[----:B---3--:R-:W-:-:S04]  /*2b320*/  FADD R73, -R125, R83 ;  /* 0x000000537d497221 */ /* 0x008fc80000000100 */
[----:B------:R-:W-:-:S04]  /*2b330*/  FFMA.SAT R70, R73, R126, 0.5 ;  /* 0x3f00000049467423 */ /* 0x000fc8000000207e */
[----:B------:R-:W-:-:S04]  /*2b340*/  FFMA.RM R70, R70, R124, 12582913 ;  /* 0x4b40000146467423 */ /* 0x000fc8000000407c */
[----:B------:R-:W-:-:S04]  /*2b350*/  FADD R72, R70, -12583039 ;  /* 0xcb40007f46487421 */ /* 0x000fc80000000000 */
[----:B------:R-:W-:-:S04]  /*2b360*/  FFMA R72, R73, 1.4426950216293334961, -R72 ;  /* 0x3fb8aa3b49487823 */ /* 0x000fc80000000848 */
[----:B------:R-:W-:Y:S01]  /*2b370*/  FFMA R73, R73, 1.925963033500011079e-08, R72 ;  /* 0x32a5706049497823 */ /* 0x000fe20000000048 */
[----:B--2---:R-:W-:Y:S02]  /*2b380*/  FADD R72, -R125, R85 ;  /* 0x000000557d487221 */ /* 0x004fe40000000100 */
[----:B------:R-:W2:Y:S02]  /*2b390*/  LDL R85, [R1+0x76c] ;  /* 0x00076c0001557983 */ /* 0x000ea40000100800 */
[----:B------:R-:W-:-:S04]  /*2b3a0*/  FFMA.SAT R71, R72, R126, 0.5 ;  /* 0x3f00000048477423 */ /* 0x000fc8000000207e */
[----:B------:R-:W-:-:S04]  /*2b3b0*/  FFMA.RM R71, R71, R124, 12582913 ;  /* 0x4b40000147477423 */ /* 0x000fc8000000407c */
[----:B------:R-:W-:-:S04]  /*2b3c0*/  FADD R74, R71, -12583039 ;  /* 0xcb40007f474a7421 */ /* 0x000fc80000000000 */
[----:B------:R-:W-:-:S04]  /*2b3d0*/  FFMA R74, R72, 1.4426950216293334961, -R74 ;  /* 0x3fb8aa3b484a7823 */ /* 0x000fc8000000084a */
[----:B------:R-:W-:Y:S01]  /*2b3e0*/  FFMA R72, R72, 1.925963033500011079e-08, R74 ;  /* 0x32a5706048487823 */ /* 0x000fe2000000004a */
[C---:B----4-:R-:W-:Y:S02]  /*2b3f0*/  FADD R74, -R125.reuse, R84 ;  /* 0x000000547d4a7221 */ /* 0x050fe40000000100 */
[----:B------:R-:W3:Y:S01]  /*2b400*/  LDL R84, [R1+0x760] ;  /* 0x0007600001547983 */ /* 0x000ee20000100800 */
[----:B------:R-:W-:-:S03]  /*2b410*/  FADD R76, -R125, R86 ;  /* 0x000000567d4c7221 */ /* 0x000fc60000000100 */
[----:B------:R-:W4:Y:S04]  /*2b420*/  LDL.LU R86, [R1+0xb8] ;  /* 0x0000b80001567983 */ /* 0x000f280000300800 */
[----:B------:R-:W4:Y:S04]  /*2b430*/  LDL R83, [R1+0x768] ;  /* 0x0007680001537983 */ /* 0x000f280000100800 */
[----:B------:R-:W4:Y:S04]  /*2b440*/  LDL R166, [R1+0x764] ;  /* 0x0007640001a67983 */ /* 0x000f280000100800 */
[----:B------:R-:W4:Y:S04]  /*2b450*/  LDL R169, [R1+0x75c] ;  /* 0x00075c0001a97983 */ /* 0x000f280000100800 */
[----:B------:R-:W4:Y:S04]  /*2b460*/  LDL R168, [R1+0x758] ;  /* 0x0007580001a87983 */ /* 0x000f280000100800 */
[----:B------:R-:W4:Y:S01]  /*2b470*/  LDL R165, [R1+0x754] ;  /* 0x0007540001a57983 */ /* 0x000f220000100800 */
[----:B------:R-:W0:Y:S01]  /*2b480*/  MUFU.EX2 R73, R73 ;  /* 0x0000004900497308 */ /* 0x000e220000000800 */
[----:B------:R-:W-:-:S02]  /*2b490*/  SHF.L.U32 R70, R70, 0x17, RZ ;  /* 0x0000001746467819 */ /* 0x000fc400000006ff */
[----:B------:R-:W-:Y:S01]  /*2b4a0*/  SHF.L.U32 R71, R71, 0x17, RZ ;  /* 0x0000001747477819 */ /* 0x000fe200000006ff */
[----:B------:R-:W4:Y:S04]  /*2b4b0*/  LDL R79, [R1+0x750] ;  /* 0x00075000014f7983 */ /* 0x000f280000100800 */
[----:B------:R-:W1:Y:S01]  /*2b4c0*/  MUFU.EX2 R72, R72 ;  /* 0x0000004800487308 */ /* 0x000e620000000800 */
[----:B------:R-:W4:Y:S01]  /*2b4d0*/  LDL R81, [R1+0x74c] ;  /* 0x00074c0001517983 */ /* 0x000f220000100800 */
[----:B0-----:R-:W-:Y:S01]  /*2b4e0*/  FMUL R70, R70, R73 ;  /* 0x0000004946467220 */ /* 0x001fe20000400000 */
[----:B------:R-:W-:-:S04]  /*2b4f0*/  FFMA.SAT R73, R74, R126, 0.5 ;  /* 0x3f0000004a497423 */ /* 0x000fc8000000207e */
[----:B------:R-:W-:-:S04]  /*2b500*/  FFMA.RM R73, R73, R124, 12582913 ;  /* 0x4b40000149497423 */ /* 0x000fc8000000407c */
[----:B------:R-:W-:-:S04]  /*2b510*/  FADD R75, R73, -12583039 ;  /* 0xcb40007f494b7421 */ /* 0x000fc80000000000 */
        /* <DEDUP_REMOVED lines=50> */
[----:B------:R-:W0:Y:S03]  /*2b840*/  MUFU.EX2 R77, R77 ;  /* 0x0000004d004d7308 */ /* 0x000e260000000800 */
[----:B------:R-:W-:Y:S02]  /*2b850*/  FADD R76, R76, R81 ;  /* 0x000000514c4c7221 */ /* 0x000fe40000000000 */
        /* <DEDUP_REMOVED lines=130> */
[----:B------:R-:W-:-:S02]  /*2c080*/  FADD R80, R80, R169 ;  /* 0x000000a950507221 */ /* 0x000fc40000000000 */
[----:B------:R-:W4:Y:S02]  /*2c090*/  LDL R169, [R1+0x664] ;  /* 0x0006640001a97983 */ /* 0x000f240000100800 */
[----:B------:R-:W-:Y:S02]  /*2c0a0*/  FADD R80, R80, R168 ;  /* 0x000000a850507221 */ /* 0x000fe40000000000 */
[----:B------:R-:W4:Y:S01]  /*2c0b0*/  LDL R168, [R1+0x660] ;  /* 0x0006600001a87983 */ /* 0x000f220000100800 */
[----:B------:R-:W-:-:S05]  /*2c0c0*/  SHF.L.U32 R79, R79, 0x17, RZ ;  /* 0x000000174f4f7819 */ /* 0x000fca00000006ff */
[----:B0-----:R-:W-:Y:S01]  /*2c0d0*/  FMUL R79, R79, R81 ;  /* 0x000000514f4f7220 */ /* 0x001fe20000400000 */
[----:B--2---:R-:W-:Y:S02]  /*2c0e0*/  FADD R80, R80, R85 ;  /* 0x0000005550507221 */ /* 0x004fe40000000000 */
[----:B------:R-:W2:Y:S02]  /*2c0f0*/  LDL R85, [R1+0x65c] ;  /* 0x00065c0001557983 */ /* 0x000ea40000100800 */
[----:B---3--:R-:W-:Y:S02]  /*2c100*/  FADD R80, R80, R84 ;  /* 0x0000005450507221 */ /* 0x008fe40000000000 */
[----:B------:R-:W3:Y:S04]  /*2c110*/  LDL.LU R84, [R1+0x9c] ;  /* 0x00009c0001547983 */ /* 0x000ee80000300800 */
[----:B------:R-:W3:Y:S01]  /*2c120*/  LDL R174, [R1+0x64c] ;  /* 0x00064c0001ae7983 */ /* 0x000ee20000100800 */
[----:B----4-:R-:W-:-:S03]  /*2c130*/  FADD R81, -R125, R86 ;  /* 0x000000567d517221 */ /* 0x010fc60000000100 */
[----:B------:R-:W4:Y:S01]  /*2c140*/  LDL R86, [R1+0x658] ;  /* 0x0006580001567983 */ /* 0x000f220000100800 */
[----:B------:R-:W-:-:S04]  /*2c150*/  FADD R83, R80, R83 ;  /* 0x0000005350537221 */ /* 0x000fc80000000000 */
[----:B------:R-:W-:Y:S02]  /*2c160*/  FADD R83, R83, R166 ;  /* 0x000000a653537221 */ /* 0x000fe40000000000 */
[----:B------:R-:W4:Y:S01]  /*2c170*/  LDL R166, [R1+0x654] ;  /* 0x0006540001a67983 */ /* 0x000f220000100800 */
[----:B------:R-:W-:Y:S01]  /*2c180*/  FFMA.SAT R80, R81, R126, 0.5 ;  /* 0x3f00000051507423 */ /* 0x000fe2000000207e */
[----:B------:R-:W-:Y:S02]  /*2c190*/  FADD R83, R83, R170 ;  /* 0x000000aa53537221 */ /* 0x000fe40000000000 */
[----:B------:R-:W4:Y:S01]  /*2c1a0*/  LDL R170, [R1+0x650] ;  /* 0x0006500001aa7983 */ /* 0x000f220000100800 */
[----:B------:R-:W-:-:S04]  /*2c1b0*/  FFMA.RM R80, R80, R124, 12582913 ;  /* 0x4b40000150507423 */ /* 0x000fc8000000407c */
        /* <DEDUP_REMOVED lines=21> */
[----:B------:R-:W2:Y:S04]  /*2c310*/  LDL.LU R85, [R1+0xa0] ;  /* 0x0000a00001557983 */ /* 0x000ea80000300800 */
[----:B------:R-:W2:Y:S04]  /*2c320*/  LDL R177, [R1+0x620] ;  /* 0x0006200001b17983 */ /* 0x000ea80000100800 */
[----:B------:R-:W2:Y:S01]  /*2c330*/  LDL R176, [R1+0x614] ;  /* 0x0006140001b07983 */ /* 0x000ea20000100800 */
[----:B---3--:R-:W-:Y:S01]  /*2c340*/  FADD R82, -R125, R84 ;  /* 0x000000547d527221 */ /* 0x008fe20000000100 */
[----:B----4-:R-:W-:-:S02]  /*2c350*/  FADD R84, R81, R86 ;  /* 0x0000005651547221 */ /* 0x010fc40000000000 */
[----:B------:R-:W3:Y:S02]  /*2c360*/  LDL R86, [R1+0x62c] ;  /* 0x00062c0001567983 */ /* 0x000ee40000100800 */
        /* <DEDUP_REMOVED lines=20> */
[----:B------:R-:W-:-:S04]  /*2c4b0*/  FADD R82, R82, R172 ;  /* 0x000000ac52527221 */ /* 0x000fc80000000000 */
[----:B------:R-:W-:Y:S02]  /*2c4c0*/  FADD R82, R82, R169 ;  /* 0x000000a952527221 */ /* 0x000fe40000000000 */
[----:B------:R-:W4:Y:S02]  /*2c4d0*/  LDL R169, [R1+0x608] ;  /* 0x0006080001a97983 */ /* 0x000f240000100800 */
[----:B------:R-:W-:Y:S01]  /*2c4e0*/  FADD R82, R82, R168 ;  /* 0x000000a852527221 */ /* 0x000fe20000000000 */
[----:B------:R-:W-:Y:S01]  /*2c4f0*/  SHF.L.U32 R81, R81, 0x17, RZ ;  /* 0x0000001751517819 */ /* 0x000fe200000006ff */
[----:B------:R-:W4:Y:S04]  /*2c500*/  LDL.LU R168, [R1+0x94] ;  /* 0x0000940001a87983 */ /* 0x000f280000300800 */
[----:B0-----:R-:W-:Y:S01]  /*2c510*/  FMUL R81, R81, R83 ;  /* 0x0000005351517220 */ /* 0x001fe20000400000 */
[----:B------:R-:W4:Y:S04]  /*2c520*/  LDL R172, [R1+0x5fc] ;  /* 0x0005fc0001ac7983 */ /* 0x000f280000100800 */
[----:B------:R-:W4:Y:S04]  /*2c530*/  LDL R178, [R1+0x5e8] ;  /* 0x0005e80001b27983 */ /* 0x000f280000100800 */
[----:B------:R-:W4:Y:S01]  /*2c540*/  LDL R179, [R1+0x5d8] ;  /* 0x0005d80001b37983 */ /* 0x000f220000100800 */
[----:B--2---:R-:W-:Y:S01]  /*2c550*/  FADD R83, -R125, R85 ;  /* 0x000000557d537221 */ /* 0x004fe20000000100 */
[----:B---3--:R-:W-:-:S02]  /*2c560*/  FADD R85, R82, R86 ;  /* 0x0000005652557221 */ /* 0x008fc40000000000 */
[----:B------:R-:W2:Y:S02]  /*2c570*/  LDL R86, [R1+0x600] ;  /* 0x0006000001567983 */ /* 0x000ea40000100800 */
[----:B----4-:R-:W-:Y:S02]  /*2c580*/  FADD R85, R85, R166 ;  /* 0x000000a655557221 */ /* 0x010fe40000000000 */
[----:B------:R-:W3:Y:S01]  /*2c590*/  LDL R166, [R1+0x5f8] ;  /* 0x0005f80001a67983 */ /* 0x000ee20000100800 */
[----:B------:R-:W-:Y:S01]  /*2c5a0*/  FFMA.SAT R82, R83, R126, 0.5 ;  /* 0x3f00000053527423 */ /* 0x000fe2000000207e */
[----:B------:R-:W-:Y:S02]  /*2c5b0*/  FADD R85, R85, R170 ;  /* 0x000000aa55557221 */ /* 0x000fe40000000000 */
[----:B------:R-:W4:Y:S01]  /*2c5c0*/  LDL R170, [R1+0x5f4] ;  /* 0x0005f40001aa7983 */ /* 0x000f220000100800 */
[----:B------:R-:W-:-:S04]  /*2c5d0*/  FFMA.RM R82, R82, R124, 12582913 ;  /* 0x4b40000152527423 */ /* 0x000fc8000000407c */
[----:B------:R-:W-:Y:S01]  /*2c5e0*/  FADD R84, R82, -12583039 ;  /* 0xcb40007f52547421 */ /* 0x000fe20000000000 */
[----:B------:R-:W-:-:S03]  /*2c5f0*/  FADD R85, R85, R177 ;  /* 0x000000b155557221 */ /* 0x000fc60000000000 */
        /* <DEDUP_REMOVED lines=24> */
[----:B------:R-:W2:Y:S02]  /*2c780*/  LDL R172, [R1+0x5d0] ;  /* 0x0005d00001ac7983 */ /* 0x000ea40000100800 */
[----:B---3--:R-:W-:Y:S02]  /*2c790*/  FADD R86, R86, R166 ;  /* 0x000000a656567221 */ /* 0x008fe40000000000 */
[----:B------:R-:W3:Y:S01]  /*2c7a0*/  LDL R166, [R1+0x5cc] ;  /* 0x0005cc0001a67983 */ /* 0x000ee20000100800 */
[----:B------:R-:W-:Y:S01]  /*2c7b0*/  FFMA.SAT R83, R84, R126, 0.5 ;  /* 0x3f00000054537423 */ /* 0x000fe2000000207e */
[----:B----4-:R-:W-:Y:S02]  /*2c7c0*/  FADD R86, R86, R170 ;  /* 0x000000aa56567221 */ /* 0x010fe40000000000 */
[----:B------:R-:W4:Y:S01]  /*2c7d0*/  LDL R170, [R1+0x5c4] ;  /* 0x0005c40001aa7983 */ /* 0x000f220000100800 */
[----:B------:R-:W-:-:S04]  /*2c7e0*/  FFMA.RM R83, R83, R124, 12582913 ;  /* 0x4b40000153537423 */ /* 0x000fc8000000407c */
[----:B------:R-:W-:-:S04]  /*2c7f0*/  FADD R85, R83, -12583039 ;  /* 0xcb40007f53557421 */ /* 0x000fc80000000000 */
        /* <DEDUP_REMOVED lines=29> */
[----:B---3--:R-:W-:Y:S02]  /*2c9d0*/  FADD R87, R87, R166 ;  /* 0x000000a657577221 */ /* 0x008fe40000000000 */
[----:B------:R-:W3:Y:S02]  /*2c9e0*/  LDL R166, [R1+0x59c] ;  /* 0x00059c0001a67983 */ /* 0x000ee40000100800 */
[----:B------:R-:W-:-:S04]  /*2c9f0*/  FADD R87, R87, R177 ;  /* 0x000000b157577221 */ /* 0x000fc80000000000 */
[----:B----4-:R-:W-:Y:S02]  /*2ca00*/  FADD R85, R87, R170 ;  /* 0x000000aa57557221 */ /* 0x010fe40000000000 */
[----:B------:R-:W4:Y:S02]  /*2ca10*/  LDL R170, [R1+0x598] ;  /* 0x0005980001aa7983 */ /* 0x000f240000100800 */
[----:B------:R-:W-:Y:S02]  /*2ca20*/  FADD R85, R85, R165 ;  /* 0x000000a555557221 */ /* 0x000fe40000000000 */
        /* <DEDUP_REMOVED lines=29> */
[----:B----4-:R-:W-:Y:S02]  /*2cc00*/  FADD R86, R88, R170 ;  /* 0x000000aa58567221 */ /* 0x010fe40000000000 */
[----:B------:R-:W4:Y:S02]  /*2cc10*/  LDL R170, [R1+0x568] ;  /* 0x0005680001aa7983 */ /* 0x000f240000100800 */
[----:B------:R-:W-:-:S02]  /*2cc20*/  FADD R86, R86, R165 ;  /* 0x000000a556567221 */ /* 0x000fc40000000000 */
        /* <DEDUP_REMOVED lines=29> */
[----:B----4-:R-:W-:Y:S02]  /*2ce00*/  FADD R87, R87, R170 ;  /* 0x000000aa57577221 */ /* 0x010fe40000000000 */
        /* <DEDUP_REMOVED lines=8> */
[----:B------:R-:W-:Y:S02]  /*2ce90*/  FADD R87, R87, R173 ;  /* 0x000000ad57577221 */ /* 0x000fe40000000000 */
[----:B------:R-:W4:Y:S02]  /*2cea0*/  LDL R173, [R1+0x52c] ;  /* 0x00052c0001ad7983 */ /* 0x000f240000100800 */
[----:B0-----:R-:W-:Y:S01]  /*2ceb0*/  FMUL R86, R86, R88 ;  /* 0x0000005856567220 */ /* 0x001fe20000400000 */
[----:B------:R-:W-:-:S02]  /*2cec0*/  FADD R88, -R125, R171 ;  /* 0x000000ab7d587221 */ /* 0x000fc40000000100 */
        /* <DEDUP_REMOVED lines=21> */
[----:B------:R-:W-:-:S04]  /*2d020*/  FADD R88, R88, R178 ;  /* 0x000000b258587221 */ /* 0x000fc80000000000 */
[----:B------:R-:W-:Y:S01]  /*2d030*/  FADD R88, R88, R174 ;  /* 0x000000ae58587221 */ /* 0x000fe20000000000 */
[----:B------:R-:W0:Y:S01]  /*2d040*/  MUFU.EX2 R89, R89 ;  /* 0x0000005900597308 */ /* 0x000e220000000800 */
[----:B------:R-:W4:Y:S02]  /*2d050*/  LDL R174, [R1+0x4fc] ;  /* 0x0004fc0001ae7983 */ /* 0x000f240000100800 */
[----:B------:R-:W-:Y:S02]  /*2d060*/  FADD R88, R88, R165 ;  /* 0x000000a558587221 */ /* 0x000fe40000000000 */
[----:B------:R-:W4:Y:S01]  /*2d070*/  LDL R165, [R1+0x500] ;  /* 0x0005000001a57983 */ /* 0x000f220000100800 */
[----:B------:R-:W-:Y:S01]  /*2d080*/  SHF.L.U32 R87, R87, 0x17, RZ ;  /* 0x0000001757577819 */ /* 0x000fe200000006ff */
[----:B------:R-:W-:Y:S02]  /*2d090*/  FADD R88, R88, R173 ;  /* 0x000000ad58587221 */ /* 0x000fe40000000000 */
[----:B------:R-:W4:Y:S02]  /*2d0a0*/  LDL.LU R173, [R1+0x78] ;  /* 0x0000780001ad7983 */ /* 0x000f240000300800 */
[----:B0-----:R-:W-:Y:S01]  /*2d0b0*/  FMUL R87, R87, R89 ;  /* 0x0000005957577220 */ /* 0x001fe20000400000 */
[----:B------:R-:W-:Y:S01]  /*2d0c0*/  FADD R88, R88, R179 ;  /* 0x000000b358587221 */ /* 0x000fe20000000000 */
[----:B------:R-:W4:Y:S01]  /*2d0d0*/  LDL R178, [R1+0x4e0] ;  /* 0x0004e00001b27983 */ /* 0x000f220000100800 */
[----:B------:R-:W-:-:S03]  /*2d0e0*/  FADD R89, -R125, R171 ;  /* 0x000000ab7d597221 */ /* 0x000fc60000000100 */
[----:B------:R-:W4:Y:S04]  /*2d0f0*/  LDL R179, [R1+0x4d0] ;  /* 0x0004d00001b37983 */ /* 0x000f280000100800 */
[----:B------:R-:W4:Y:S01]  /*2d100*/  LDL R171, [R1+0x4f4] ;  /* 0x0004f40001ab7983 */ /* 0x000f220000100800 */
[----:B------:R-:W-:Y:S01]  /*2d110*/  FADD R91, R88, R91 ;  /* 0x0000005b585b7221 */ /* 0x000fe20000000000 */
[----:B------:R-:W-:-:S03]  /*2d120*/  FFMA.SAT R88, R89, R126, 0.5 ;  /* 0x3f00000059587423 */ /* 0x000fc6000000207e */
[----:B------:R-:W-:Y:S02]  /*2d130*/  FADD R91, R91, R169 ;  /* 0x000000a95b5b7221 */ /* 0x000fe40000000000 */
[----:B------:R-:W4:Y:S02]  /*2d140*/  LDL R169, [R1+0x4f0] ;  /* 0x0004f00001a97983 */ /* 0x000f240000100800 */
[----:B------:R-:W-:Y:S02]  /*2d150*/  FADD R91, R91, R168 ;  /* 0x000000a85b5b7221 */ /* 0x000fe40000000000 */
[----:B------:R-:W4:Y:S01]  /*2d160*/  LDL R168, [R1+0x4ec] ;  /* 0x0004ec0001a87983 */ /* 0x000f220000100800 */
[----:B------:R-:W-:-:S04]  /*2d170*/  FFMA.RM R88, R88, R124, 12582913 ;  /* 0x4b40000158587423 */ /* 0x000fc8000000407c */
[----:B------:R-:W-:Y:S01]  /*2d180*/  FADD R90, R88, -12583039 ;  /* 0xcb40007f585a7421 */ /* 0x000fe20000000000 */
[----:B------:R-:W-:-:S03]  /*2d190*/  FADD R91, R91, R177 ;  /* 0x000000b15b5b7221 */ /* 0x000fc60000000000 */
[----:B------:R-:W-:-:S04]  /*2d1a0*/  FFMA R90, R89, 1.4426950216293334961, -R90 ;  /* 0x3fb8aa3b595a7823 */ /* 0x000fc8000000085a */
[----:B------:R-:W-:Y:S01]  /*2d1b0*/  FFMA R90, R89, 1.925963033500011079e-08, R90 ;  /* 0x32a57060595a7823 */ /* 0x000fe2000000005a */
[----:B--2---:R-:W-:Y:S02]  /*2d1c0*/  FADD R89, R91, R172 ;  /* 0x000000ac5b597221 */ /* 0x004fe40000000000 */
[----:B------:R-:W2:Y:S02]  /*2d1d0*/  LDL R172, [R1+0x4e8] ;  /* 0x0004e80001ac7983 */ /* 0x000ea40000100800 */
[----:B---3--:R-:W-:Y:S02]  /*2d1e0*/  FADD R89, R89, R166 ;  /* 0x000000a659597221 */ /* 0x008fe40000000000 */
[----:B------:R-:W3:Y:S02]  /*2d1f0*/  LDL R166, [R1+0x4e4] ;  /* 0x0004e40001a67983 */ /* 0x000ee40000100800 */
[----:B------:R-:W-:-:S04]  /*2d200*/  FADD R89, R89, R176 ;  /* 0x000000b059597221 */ /* 0x000fc80000000000 */
[----:B------:R-:W-:Y:S02]  /*2d210*/  FADD R89, R89, R175 ;  /* 0x000000af59597221 */ /* 0x000fe40000000000 */
[----:B------:R-:W3:Y:S02]  /*2d220*/  LDL R175, [R1+0x4dc] ;  /* 0x0004dc0001af7983 */ /* 0x000ee40000100800 */
[----:B----4-:R-:W-:Y:S02]  /*2d230*/  FADD R89, R89, R170 ;  /* 0x000000aa59597221 */ /* 0x010fe40000000000 */
        /* <DEDUP_REMOVED lines=11> */
[----:B------:R-:W4:Y:S01]  /*2d2f0*/  LDL R171, [R1+0x4c8] ;  /* 0x0004c80001ab7983 */ /* 0x000f220000100800 */
[----:B------:R-:W-:-:S03]  /*2d300*/  FFMA.SAT R89, R90, R126, 0.5 ;  /* 0x3f0000005a597423 */ /* 0x000fc6000000207e */
[----:B------:R-:W4:Y:S04]  /*2d310*/  LDL R177, [R1+0x4c0] ;  /* 0x0004c00001b17983 */ /* 0x000f280000100800 */
[----:B------:R-:W4:Y:S01]  /*2d320*/  LDL R176, [R1+0x4b8] ;  /* 0x0004b80001b07983 */ /* 0x000f220000100800 */
[----:B------:R-:W-:-:S03]  /*2d330*/  FADD R92, R92, R169 ;  /* 0x000000a95c5c7221 */ /* 0x000fc60000000000 */
[----:B------:R-:W4:Y:S01]  /*2d340*/  LDL R169, [R1+0x4c4] ;  /* 0x0004c40001a97983 */ /* 0x000f220000100800 */
[----:B------:R-:W-:-:S03]  /*2d350*/  FADD R92, R92, R168 ;  /* 0x000000a85c5c7221 */ /* 0x000fc60000000000 */
        /* <DEDUP_REMOVED lines=30> */
[C---:B------:R-:W-:Y:S01]  /*2d540*/  FADD R92, R90.reuse, -12583039 ;  /* 0xcb40007f5a5c7421 */ /* 0x040fe20000000000 */
[----:B------:R-:W-:Y:S02]  /*2d550*/  FADD R93, R93, R169 ;  /* 0x000000a95d5d7221 */ /* 0x000fe40000000000 */
[----:B------:R-:W4:Y:S01]  /*2d560*/  LDL R169, [R1+0x494] ;  /* 0x0004940001a97983 */ /* 0x000f220000100800 */
[----:B------:R-:W-:Y:S01]  /*2d570*/  FFMA R92, R91, 1.4426950216293334961, -R92 ;  /* 0x3fb8aa3b5b5c7823 */ /* 0x000fe2000000085c */
[----:B------:R-:W-:Y:S01]  /*2d580*/  FADD R93, R93, R177 ;  /* 0x000000b15d5d7221 */ /* 0x000fe20000000000 */
[----:B------:R-:W-:Y:S01]  /*2d590*/  SHF.L.U32 R90, R90, 0x17, RZ ;  /* 0x000000175a5a7819 */ /* 0x000fe200000006ff */
[----:B------:R-:W4:Y:S01]  /*2d5a0*/  LDL R177, [R1+0x470] ;  /* 0x0004700001b17983 */ /* 0x000f220000100800 */
[----:B------:R-:W-:Y:S01]  /*2d5b0*/  FFMA R92, R91, 1.925963033500011079e-08, R92 ;  /* 0x32a570605b5c7823 */ /* 0x000fe2000000005c */
[----:B------:R-:W-:Y:S02]  /*2d5c0*/  FADD R91, R93, R168 ;  /* 0x000000a85d5b7221 */ /* 0x000fe40000000000 */
[----:B------:R-:W4:Y:S02]  /*2d5d0*/  LDL R168, [R1+0x490] ;  /* 0x0004900001a87983 */ /* 0x000f240000100800 */
[----:B------:R-:W-:Y:S01]  /*2d5e0*/  FADD R91, R91, R176 ;  /* 0x000000b05b5b7221 */ /* 0x000fe20000000000 */
[----:B------:R-:W0:Y:S01]  /*2d5f0*/  MUFU.EX2 R92, R92 ;  /* 0x0000005c005c7308 */ /* 0x000e220000000800 */
[----:B------:R-:W4:Y:S02]  /*2d600*/  LDL R176, [R1+0x46c] ;  /* 0x00046c0001b07983 */ /* 0x000f240000100800 */
[----:B------:R-:W-:Y:S01]  /*2d610*/  FADD R91, R91, R174 ;  /* 0x000000ae5b5b7221 */ /* 0x000fe20000000000 */
[----:B0-----:R-:W-:-:S03]  /*2d620*/  FMUL R90, R90, R92 ;  /* 0x0000005c5a5a7220 */ /* 0x001fc60000400000 */
[----:B--2---:R-:W-:Y:S02]  /*2d630*/  FADD R91, R91, R172 ;  /* 0x000000ac5b5b7221 */ /* 0x004fe40000000000 */
[----:B------:R-:W2:Y:S02]  /*2d640*/  LDL R172, [R1+0x484] ;  /* 0x0004840001ac7983 */ /* 0x000ea40000100800 */
[----:B---3--:R-:W-:Y:S02]  /*2d650*/  FADD R91, R91, R166 ;  /* 0x000000a65b5b7221 */ /* 0x008fe40000000000 */
[----:B------:R-:W3:Y:S02]  /*2d660*/  LDL R166, [R1+0x480] ;  /* 0x0004800001a67983 */ /* 0x000ee40000100800 */
[----:B----4-:R-:W-:Y:S02]  /*2d670*/  FADD R91, R91, R170 ;  /* 0x000000aa5b5b7221 */ /* 0x010fe40000000000 */
[----:B------:R-:W4:Y:S01]  /*2d680*/  LDL R170, [R1+0x47c] ;  /* 0x00047c0001aa7983 */ /* 0x000f220000100800 */
[----:B------:R-:W-:-:S03]  /*2d690*/  FADD R92, -R125, R165 ;  /* 0x000000a57d5c7221 */ /* 0x000fc60000000100 */
[----:B------:R-:W4:Y:S01]  /*2d6a0*/  LDL R165, [R1+0x474] ;  /* 0x0004740001a57983 */ /* 0x000f220000100800 */
[----:B------:R-:W-:-:S03]  /*2d6b0*/  FADD R91, R91, R175 ;  /* 0x000000af5b5b7221 */ /* 0x000fc60000000000 */
[----:B------:R-:W4:Y:S01]  /*2d6c0*/  LDL R175, [R1+0x468] ;  /* 0x0004680001af7983 */ /* 0x000f220000100800 */
[----:B------:R-:W-:-:S04]  /*2d6d0*/  FADD R94, R91, R94 ;  /* 0x0000005e5b5e7221 */ /* 0x000fc80000000000 */
[----:B------:R-:W-:-:S04]  /*2d6e0*/  FADD R94, R94, R173 ;  /* 0x000000ad5e5e7221 */ /* 0x000fc80000000000 */
[----:B------:R-:W-:Y:S02]  /*2d6f0*/  FADD R94, R94, R171 ;  /* 0x000000ab5e5e7221 */ /* 0x000fe40000000000 */
[----:B------:R-:W4:Y:S01]  /*2d700*/  LDL R171, [R1+0x464] ;  /* 0x0004640001ab7983 */ /* 0x000f220000100800 */
[----:B------:R-:W-:-:S04]  /*2d710*/  FFMA.SAT R91, R92, R126, 0.5 ;  /* 0x3f0000005c5b7423 */ /* 0x000fc8000000207e */
[----:B------:R-:W-:-:S04]  /*2d720*/  FFMA.RM R91, R91, R124, 12582913 ;  /* 0x4b4000015b5b7423 */ /* 0x000fc8000000407c */
[----:B------:R-:W-:Y:S01]  /*2d730*/  FADD R93, R91, -12583039 ;  /* 0xcb40007f5b5d7421 */ /* 0x000fe20000000000 */
[----:B------:R-:W-:Y:S02]  /*2d740*/  FADD R94, R94, R169 ;  /* 0x000000a95e5e7221 */ /* 0x000fe40000000000 */
[----:B------:R-:W4:Y:S01]  /*2d750*/  LDL R169, [R1+0x460] ;  /* 0x0004600001a97983 */ /* 0x000f220000100800 */
[----:B------:R-:W-:-:S04]  /*2d760*/  FFMA R93, R92, 1.4426950216293334961, -R93 ;  /* 0x3fb8aa3b5c5d7823 */ /* 0x000fc8000000085d */
[----:B------:R-:W-:Y:S01]  /*2d770*/  FFMA R93, R92, 1.925963033500011079e-08, R93 ;  /* 0x32a570605c5d7823 */ /* 0x000fe2000000005d */
[----:B------:R-:W-:-:S04]  /*2d780*/  FADD R92, R94, R168 ;  /* 0x000000a85e5c7221 */ /* 0x000fc80000000000 */
[----:B------:R-:W-:Y:S02]  /*2d790*/  FADD R92, R92, R239 ;  /* 0x000000ef5c5c7221 */ /* 0x000fe40000000000 */
[----:B------:R-:W4:Y:S04]  /*2d7a0*/  LDL.LU R239, [R1+0x7ac] ;  /* 0x0007ac0001ef7983 */ /* 0x000f280000300800 */
[----:B------:R-:W4:Y:S01]  /*2d7b0*/  LDL R174, [R1+0x45c] ;  /* 0x00045c0001ae7983 */ /* 0x000f220000100800 */
[----:B------:R-:W-:-:S03]  /*2d7c0*/  FADD R92, R92, R178 ;  /* 0x000000b25c5c7221 */ /* 0x000fc60000000000 */
[----:B------:R-:W4:Y:S04]  /*2d7d0*/  LDL R173, [R1+0x458] ;  /* 0x0004580001ad7983 */ /* 0x000f280000100800 */
[----:B------:R-:W4:Y:S01]  /*2d7e0*/  LDL R168, [R1+0x454] ;  /* 0x0004540001a87983 */ /* 0x000f220000100800 */
[----:B--2---:R-:W-:-:S03]  /*2d7f0*/  FADD R92, R92, R172 ;  /* 0x000000ac5c5c7221 */ /* 0x004fc60000000000 */
[----:B------:R-:W2:Y:S01]  /*2d800*/  LDL R172, [R1+0x44c] ;  /* 0x00044c0001ac7983 */ /* 0x000ea20000100800 */
[----:B---3--:R-:W-:-:S03]  /*2d810*/  FADD R92, R92, R166 ;  /* 0x000000a65c5c7221 */ /* 0x008fc60000000000 */
[----:B------:R-:W3:Y:S01]  /*2d820*/  LDL R166, [R1+0x450] ;  /* 0x0004500001a67983 */ /* 0x000ee20000100800 */
[----:B----4-:R-:W-:-:S03]  /*2d830*/  FADD R92, R92, R170 ;  /* 0x000000aa5c5c7221 */ /* 0x010fc60000000000 */
[----:B------:R-:W4:Y:S01]  /*2d840*/  LDL.LU R170, [R1+0x68] ;  /* 0x0000680001aa7983 */ /* 0x000f220000300800 */
[----:B------:R-:W-:-:S03]  /*2d850*/  FADD R92, R92, R179 ;  /* 0x000000b35c5c7221 */ /* 0x000fc60000000000 */
[----:B------:R-:W4:Y:S01]  /*2d860*/  LDL R178, [R1+0x338] ;  /* 0x0003380001b27983 */ /* 0x000f220000100800 */
[----:B------:R-:W-:-:S03]  /*2d870*/  FADD R94, R92, R165 ;  /* 0x000000a55c5e7221 */ /* 0x000fc60000000000 */
[----:B------:R-:W4:Y:S01]  /*2d880*/  LDL R165, [R1+0x444] ;  /* 0x0004440001a57983 */ /* 0x000f220000100800 */
[----:B------:R-:W-:Y:S01]  /*2d890*/  FADD R94, R94, R177 ;  /* 0x000000b15e5e7221 */ /* 0x000fe20000000000 */
[----:B------:R-:W0:Y:S01]  /*2d8a0*/  MUFU.EX2 R93, R93 ;  /* 0x0000005d005d7308 */ /* 0x000e220000000800 */
[----:B------:R-:W-:Y:S01]  /*2d8b0*/  SHF.L.U32 R91, R91, 0x17, RZ ;  /* 0x000000175b5b7819 */ /* 0x000fe200000006ff */
[----:B------:R-:W4:Y:S01]  /*2d8c0*/  LDL R179, [R1+0x328] ;  /* 0x0003280001b37983 */ /* 0x000f220000100800 */
[----:B------:R-:W-:-:S04]  /*2d8d0*/  FADD R94, R94, R176 ;  /* 0x000000b05e5e7221 */ /* 0x000fc80000000000 */
[----:B------:R-:W-:Y:S02]  /*2d8e0*/  FADD R94, R94, R175 ;  /* 0x000000af5e5e7221 */ /* 0x000fe40000000000 */
[----:B------:R-:W4:Y:S02]  /*2d8f0*/  LDL R175, [R1+0x43c] ;  /* 0x00043c0001af7983 */ /* 0x000f240000100800 */
        /* <DEDUP_REMOVED lines=9> */
[----:B------:R-:W-:-:S04]  /*2d990*/  FADD R239, -R125, R239 ;  /* 0x000000ef7def7221 */ /* 0x000fc80000000100 */
[----:B------:R-:W-:Y:S01]  /*2d9a0*/  FFMA.SAT R92, R239, R126, 0.5 ;  /* 0x3f000000ef5c7423 */ /* 0x000fe2000000207e */
[----:B0-----:R-:W-:-:S03]  /*2d9b0*/  FMUL R91, R91, R93 ;  /* 0x0000005d5b5b7220 */ /* 0x001fc60000400000 */
[----:B------:R-:W-:-:S04]  /*2d9c0*/  FFMA.RM R92, R92, R124, 12582913 ;  /* 0x4b4000015c5c7423 */ /* 0x000fc8000000407c */
[----:B------:R-:W-:-:S04]  /*2d9d0*/  FADD R93, R92, -12583039 ;  /* 0xcb40007f5c5d7421 */ /* 0x000fc80000000000 */
[----:B------:R-:W-:-:S04]  /*2d9e0*/  FFMA R93, R239, 1.4426950216293334961, -R93 ;  /* 0x3fb8aa3bef5d7823 */ /* 0x000fc8000000085d */
[----:B------:R-:W-:-:S06]  /*2d9f0*/  FFMA R93, R239, 1.925963033500011079e-08, R93 ;  /* 0x32a57060ef5d7823 */ /* 0x000fcc000000005d */
[----:B------:R-:W0:Y:S01]  /*2da00*/  MUFU.EX2 R93, R93 ;  /* 0x0000005d005d7308 */ /* 0x000e220000000800 */
[----:B------:R-:W-:-:S05]  /*2da10*/  SHF.L.U32 R92, R92, 0x17, RZ ;  /* 0x000000175c5c7819 */ /* 0x000fca00000006ff */
[----:B0-----:R-:W-:Y:S01]  /*2da20*/  FMUL R92, R92, R93 ;  /* 0x0000005d5c5c7220 */ /* 0x001fe20000400000 */
[----:B---3--:R-:W-:Y:S02]  /*2da30*/  FADD R94, R94, R166 ;  /* 0x000000a65e5e7221 */ /* 0x008fe40000000000 */
[----:B------:R-:W3:Y:S02]  /*2da40*/  LDL R166, [R1+0x32c] ;  /* 0x00032c0001a67983 */ /* 0x000ee40000100800 */
[----:B--2---:R-:W-:Y:S02]  /*2da50*/  FADD R93, R94, R172 ;  /* 0x000000ac5e5d7221 */ /* 0x004fe40000000000 */
[----:B------:R-:W2:Y:S02]  /*2da60*/  LDL.LU R172, [R1+0x6c] ;  /* 0x00006c0001ac7983 */ /* 0x000ea40000300800 */
[----:B------:R-:W-:Y:S02]  /*2da70*/  FADD R96, R93, R96 ;  /* 0x000000605d607221 */ /* 0x000fe40000000000 */
[----:B------:R-:W2:Y:S01]  /*2da80*/  LDL R177, [R1+0x31c] ;  /* 0x00031c0001b17983 */ /* 0x000ea20000100800 */
[----:B----4-:R-:W-:-:S03]  /*2da90*/  FADD R94, -R125, R170 ;  /* 0x000000aa7d5e7221 */ /* 0x010fc60000000100 */
[----:B------:R-:W4:Y:S04]  /*2daa0*/  LDL R170, [R1+0x320] ;  /* 0x0003200001aa7983 */ /* 0x000f280000100800 */
[----:B------:R-:W4:Y:S01]  /*2dab0*/  LDL R176, [R1+0x314] ;  /* 0x0003140001b07983 */ /* 0x000f220000100800 */
[----:B------:R-:W-:-:S03]  /*2dac0*/  FADD R96, R96, R165 ;  /* 0x000000a560607221 */ /* 0x000fc60000000000 */
        /* <DEDUP_REMOVED lines=20> */
[----:B------:R-:W-:-:S05]  /*2dc10*/  SHF.L.U32 R93, R93, 0x17, RZ ;  /* 0x000000175d5d7819 */ /* 0x000fca00000006ff */
[----:B0-----:R-:W-:Y:S01]  /*2dc20*/  FMUL R93, R93, R95 ;  /* 0x0000005f5d5d7220 */ /* 0x001fe20000400000 */
[----:B---3--:R-:W-:Y:S02]  /*2dc30*/  FADD R94, R94, R166 ;  /* 0x000000a65e5e7221 */ /* 0x008fe40000000000 */
[----:B------:R-:W3:Y:S02]  /*2dc40*/  LDL.LU R166, [R1+0x70] ;  /* 0x0000700001a67983 */ /* 0x000ee40000300800 */
[----:B------:R-:W-:Y:S01]  /*2dc50*/  FADD R94, R94, R179 ;  /* 0x000000b35e5e7221 */ /* 0x000fe20000000000 */
[----:B--2---:R-:W-:Y:S01]  /*2dc60*/  FADD R95, -R125, R172 ;  /* 0x000000ac7d5f7221 */ /* 0x004fe20000000100 */
[----:B------:R-:W2:Y:S02]  /*2dc70*/  LDL R180, [R1+0x2e0] ;  /* 0x0002e00001b47983 */ /* 0x000ea40000100800 */
[----:B------:R-:W-:Y:S02]  /*2dc80*/  FADD R97, R94, R97 ;  /* 0x000000615e617221 */ /* 0x000fe40000000000 */
[----:B------:R-:W2:Y:S02]  /*2dc90*/  LDL R172, [R1+0x2f4] ;  /* 0x0002f40001ac7983 */ /* 0x000ea40000100800 */
[----:B----4-:R-:W-:-:S02]  /*2dca0*/  FADD R97, R97, R170 ;  /* 0x000000aa61617221 */ /* 0x010fc40000000000 */
[----:B------:R-:W4:Y:S02]  /*2dcb0*/  LDL R170, [R1+0x2f0] ;  /* 0x0002f00001aa7983 */ /* 0x000f240000100800 */
[----:B------:R-:W-:Y:S01]  /*2dcc0*/  FADD R97, R97, R177 ;  /* 0x000000b161617221 */ /* 0x000fe20000000000 */
[----:B------:R-:W-:Y:S01]  /*2dcd0*/  FFMA.SAT R94, R95, R126, 0.5 ;  /* 0x3f0000005f5e7423 */ /* 0x000fe2000000207e */
[----:B------:R-:W4:Y:S02]  /*2dce0*/  LDL R178, [R1+0x2dc] ;  /* 0x0002dc0001b27983 */ /* 0x000f240000100800 */
[----:B------:R-:W-:Y:S02]  /*2dcf0*/  FADD R97, R97, R165 ;  /* 0x000000a561617221 */ /* 0x000fe40000000000 */
[----:B------:R-:W4:Y:S01]  /*2dd00*/  LDL R165, [R1+0x2ec] ;  /* 0x0002ec0001a57983 */ /* 0x000f220000100800 */
[----:B------:R-:W-:-:S03]  /*2dd10*/  FFMA.RM R94, R94, R124, 12582913 ;  /* 0x4b4000015e5e7423 */ /* 0x000fc6000000407c */
[----:B------:R-:W4:Y:S01]  /*2dd20*/  LDL R179, [R1+0x2d0] ;  /* 0x0002d00001b37983 */ /* 0x000f220000100800 */
[----:B------:R-:W-:-:S03]  /*2dd30*/  FADD R96, R94, -12583039 ;  /* 0xcb40007f5e607421 */ /* 0x000fc60000000000 */
        /* <DEDUP_REMOVED lines=21> */
[----:B---3--:R-:W-:Y:S02]  /*2de90*/  FADD R96, -R125, R166 ;  /* 0x000000a67d607221 */ /* 0x008fe40000000100 */
[----:B------:R-:W3:Y:S01]  /*2dea0*/  LDL R166, [R1+0x2cc] ;  /* 0x0002cc0001a67983 */ /* 0x000ee20000100800 */
[----:B--2---:R-:W-:Y:S01]  /*2deb0*/  FADD R98, R98, R172 ;  /* 0x000000ac62627221 */ /* 0x004fe20000000000 */
[----:B------:R-:W-:Y:S02]  /*2dec0*/  FFMA.SAT R95, R96, R126, 0.5 ;  /* 0x3f000000605f7423 */ /* 0x000fe4000000207e */
[----:B------:R-:W2:Y:S01]  /*2ded0*/  LDL R172, [R1+0x2b0] ;  /* 0x0002b00001ac7983 */ /* 0x000ea20000100800 */
[----:B----4-:R-:W-:Y:S01]  /*2dee0*/  FADD R98, R98, R170 ;  /* 0x000000aa62627221 */ /* 0x010fe20000000000 */
[----:B------:R-:W-:-:S02]  /*2def0*/  FFMA.RM R95, R95, R124, 12582913 ;  /* 0x4b4000015f5f7423 */ /* 0x000fc4000000407c */
[----:B------:R-:W4:Y:S01]  /*2df00*/  LDL R170, [R1+0x2ac] ;  /* 0x0002ac0001aa7983 */ /* 0x000f220000100800 */
[----:B------:R-:W-:-:S03]  /*2df10*/  FADD R98, R98, R165 ;  /* 0x000000a562627221 */ /* 0x000fc60000000000 */
[----:B------:R-:W2:Y:S01]  /*2df20*/  LDL R165, [R1+0x2b4] ;  /* 0x0002b40001a57983 */ /* 0x000ea20000100800 */
        /* <DEDUP_REMOVED lines=23> */
[----:B---3--:R-:W-:-:S03]  /*2e0a0*/  FADD R98, R96, R166 ;  /* 0x000000a660627221 */ /* 0x008fc60000000000 */
[----:B------:R-:W3:Y:S01]  /*2e0b0*/  LDL R166, [R1+0x29c] ;  /* 0x00029c0001a67983 */ /* 0x000ee20000100800 */
[----:B------:R-:W-:-:S04]  /*2e0c0*/  FADD R98, R98, R177 ;  /* 0x000000b162627221 */ /* 0x000fc80000000000 */
[----:B------:R-:W-:-:S04]  /*2e0d0*/  FADD R98, R98, R176 ;  /* 0x000000b062627221 */ /* 0x000fc80000000000 */
[----:B------:R-:W-:-:S04]  /*2e0e0*/  FADD R98, R98, R174 ;  /* 0x000000ae62627221 */ /* 0x000fc80000000000 */
[----:B------:R-:W-:-:S04]  /*2e0f0*/  FADD R98, R98, R175 ;  /* 0x000000af62627221 */ /* 0x000fc80000000000 */
[----:B------:R-:W-:-:S04]  /*2e100*/  FADD R98, R98, R173 ;  /* 0x000000ad62627221 */ /* 0x000fc80000000000 */
[----:B--2---:R-:W-:Y:S02]  /*2e110*/  FADD R98, R98, R165 ;  /* 0x000000a562627221 */ /* 0x004fe40000000000 */
[----:B------:R-:W2:Y:S01]  /*2e120*/  LDL R165, [R1+0x294] ;  /* 0x0002940001a57983 */ /* 0x000ea20000100800 */
[----:B0-----:R-:W-:-:S03]  /*2e130*/  FMUL R95, R95, R97 ;  /* 0x000000615f5f7220 */ /* 0x001fc60000400000 */
[----:B------:R-:W2:Y:S04]  /*2e140*/  LDL.LU R177, [R1+0x64] ;  /* 0x0000640001b17983 */ /* 0x000ea80000300800 */
[----:B------:R-:W2:Y:S04]  /*2e150*/  LDL R176, [R1+0x270] ;  /* 0x0002700001b07983 */ /* 0x000ea80000100800 */
[----:B------:R-:W2:Y:S04]  /*2e160*/  LDL R174, [R1+0x26c] ;  /* 0x00026c0001ae7983 */ /* 0x000ea80000100800 */
[----:B------:R-:W2:Y:S01]  /*2e170*/  LDL R175, [R1+0x268] ;  /* 0x0002680001af7983 */ /* 0x000ea20000100800 */
        /* <DEDUP_REMOVED lines=21> */
[----:B---3--:R-:W-:Y:S02]  /*2e2d0*/  FADD R100, R100, R166 ;  /* 0x000000a664647221 */ /* 0x008fe40000000000 */
[----:B------:R-:W3:Y:S02]  /*2e2e0*/  LDL R166, [R1+0x24c] ;  /* 0x00024c0001a67983 */ /* 0x000ee40000100800 */
[----:B------:R-:W-:-:S04]  /*2e2f0*/  FADD R100, R100, R99 ;  /* 0x0000006364647221 */ /* 0x000fc80000000000 */
[----:B--2---:R-:W-:Y:S02]  /*2e300*/  FADD R100, R100, R165 ;  /* 0x000000a564647221 */ /* 0x004fe40000000000 */
[----:B------:R-:W2:Y:S01]  /*2e310*/  LDL.LU R165, [R1+0x60] ;  /* 0x0000600001a57983 */ /* 0x000ea20000300800 */
        /* <DEDUP_REMOVED lines=30> */
[----:B------:R-:W-:Y:S01]  /*2e500*/  FADD R99, R99, R168 ;  /* 0x000000a863637221 */ /* 0x000fe20000000000 */
[----:B------:R-:W0:Y:S01]  /*2e510*/  MUFU.EX2 R100, R100 ;  /* 0x0000006400647308 */ /* 0x000e220000000800 */
[----:B------:R-:W-:-:S05]  /*2e520*/  SHF.L.U32 R98, R98, 0x17, RZ ;  /* 0x0000001762627819 */ /* 0x000fca00000006ff */
[----:B0-----:R-:W-:Y:S01]  /*2e530*/  FMUL R98, R98, R100 ;  /* 0x0000006462627220 */ /* 0x001fe20000400000 */
[----:B---3--:R-:W-:-:S04]  /*2e540*/  FADD R99, R99, R166 ;  /* 0x000000a663637221 */ /* 0x008fc80000000000 */
[----:B------:R-:W-:-:S04]  /*2e550*/  FADD R102, R99, R102 ;  /* 0x0000006663667221 */ /* 0x000fc80000000000 */
[----:B------:R-:W-:Y:S02]  /*2e560*/  FADD R102, R102, R243 ;  /* 0x000000f366667221 */ /* 0x000fe40000000000 */
[----:B------:R-:W3:Y:S04]  /*2e570*/  LDL.LU R243, [R1+0x7a4] ;  /* 0x0007a40001f37983 */ /* 0x000ee80000300800 */
[----:B------:R-:W4:Y:S04]  /*2e580*/  LDL R174, [R1+0x4] ;  /* 0x0000040001ae7983 */ /* 0x000f280000100800 */
[----:B------:R-:W4:Y:S04]  /*2e590*/  LDL R175, [R1] ;  /* 0x0000000001af7983 */ /* 0x000f280000100800 */
[----:B------:R-:W4:Y:S04]  /*2e5a0*/  LDL R173, [R1+0x14] ;  /* 0x0000140001ad7983 */ /* 0x000f280000100800 */
[----:B------:R-:W4:Y:S04]  /*2e5b0*/  LDL R172, [R1+0x10] ;  /* 0x0000100001ac7983 */ /* 0x000f280000100800 */
[----:B------:R-:W4:Y:S04]  /*2e5c0*/  LDL.LU R170, [R1+0x58] ;  /* 0x0000580001aa7983 */ /* 0x000f280000300800 */
[----:B------:R-:W4:Y:S04]  /*2e5d0*/  LDL R171, [R1+0x8] ;  /* 0x0000080001ab7983 */ /* 0x000f280000100800 */
[----:B------:R-:W4:Y:S04]  /*2e5e0*/  LDL R169, [R1+0xd4] ;  /* 0x0000d40001a97983 */ /* 0x000f280000100800 */
[----:B------:R-:W4:Y:S04]  /*2e5f0*/  LDL R168, [R1+0x18] ;  /* 0x0000180001a87983 */ /* 0x000f280000100800 */
[----:B------:R-:W4:Y:S01]  /*2e600*/  LDL R166, [R1+0xe8] ;  /* 0x0000e80001a67983 */ /* 0x000f220000100800 */
[----:B--2---:R-:W-:-:S03]  /*2e610*/  FADD R100, -R125, R165 ;  /* 0x000000a57d647221 */ /* 0x004fc60000000100 */
[----:B------:R-:W2:Y:S01]  /*2e620*/  LDL.LU R165, [R1+0x54] ;  /* 0x0000540001a57983 */ /* 0x000ea20000300800 */
[----:B------:R-:W-:-:S04]  /*2e630*/  FFMA.SAT R99, R100, R126, 0.5 ;  /* 0x3f00000064637423 */ /* 0x000fc8000000207e */
[----:B------:R-:W-:Y:S01]  /*2e640*/  FFMA.RM R99, R99, R124, 12582913 ;  /* 0x4b40000163637423 */ /* 0x000fe2000000407c */
[----:B------:R-:W-:-:S03]  /*2e650*/  FADD R102, R102, R231 ;  /* 0x000000e766667221 */ /* 0x000fc60000000000 */
[----:B------:R-:W-:Y:S01]  /*2e660*/  FADD R101, R99, -12583039 ;  /* 0xcb40007f63657421 */ /* 0x000fe20000000000 */
[----:B------:R-:W-:-:S03]  /*2e670*/  FADD R102, R102, R230 ;  /* 0x000000e666667221 */ /* 0x000fc60000000000 */
        /* <DEDUP_REMOVED lines=17> */
[----:B---3--:R-:W-:-:S04]  /*2e790*/  FADD R243, -R125, R243 ;  /* 0x000000f37df37221 */ /* 0x008fc80000000100 */
        /* <DEDUP_REMOVED lines=24> */
[----:B------:R-:W-:Y:S02]  /*2e920*/  FADD R102, R104, R119 ;  /* 0x0000007768667221 */ /* 0x000fe40000000000 */
[----:B------:R-:W3:Y:S02]  /*2e930*/  LDL.LU R119, [R1+0x48] ;  /* 0x0000480001777983 */ /* 0x000ee40000300800 */
[----:B------:R-:W-:Y:S01]  /*2e940*/  FADD R102, R102, R168 ;  /* 0x000000a866667221 */ /* 0x000fe20000000000 */
[----:B------:R-:W0:Y:S03]  /*2e950*/  MUFU.EX2 R103, R103 ;  /* 0x0000006700677308 */ /* 0x000e260000000800 */
[----:B------:R-:W-:-:S04]  /*2e960*/  FADD R102, R102, R166 ;  /* 0x000000a666667221 */ /* 0x000fc80000000000 */
[----:B------:R-:W-:Y:S01]  /*2e970*/  FADD R102, R102, R129 ;  /* 0x0000008166667221 */ /* 0x000fe20000000000 */
[----:B------:R-:W-:Y:S01]  /*2e980*/  SHF.L.U32 R101, R101, 0x17, RZ ;  /* 0x0000001765657819 */ /* 0x000fe200000006ff */
[----:B------:R-:W4:Y:S02]  /*2e990*/  LDL.LU R129, [R1+0x7a0] ;  /* 0x0007a00001817983 */ /* 0x000f240000300800 */
[----:B------:R-:W-:Y:S02]  /*2e9a0*/  FADD R102, R102, R251 ;  /* 0x000000fb66667221 */ /* 0x000fe40000000000 */
[----:B------:R-:W4:Y:S02]  /*2e9b0*/  LDL.LU R251, [R1+0x79c] ;  /* 0x00079c0001fb7983 */ /* 0x000f240000300800 */
[----:B------:R-:W-:Y:S01]  /*2e9c0*/  FADD R102, R102, R122 ;  /* 0x0000007a66667221 */ /* 0x000fe20000000000 */
[----:B0-----:R-:W-:Y:S01]  /*2e9d0*/  FMUL R101, R101, R103 ;  /* 0x0000006765657220 */ /* 0x001fe20000400000 */
[----:B--2---:R-:W-:-:S02]  /*2e9e0*/  FADD R103, -R125, R165 ;  /* 0x000000a57d677221 */ /* 0x004fc40000000100 */
[----:B------:R-:W-:Y:S01]  /*2e9f0*/  FADD R102, R102, R123 ;  /* 0x0000007b66667221 */ /* 0x000fe20000000000 */
[----:B------:R-:W2:Y:S03]  /*2ea00*/  LDL.LU R122, [R1+0x798] ;  /* 0x00079800017a7983 */ /* 0x000ea60000300800 */
[----:B------:R-:W-:Y:S01]  /*2ea10*/  FADD R105, R102, R105 ;  /* 0x0000006966697221 */ /* 0x000fe20000000000 */
[----:B------:R-:W-:Y:S01]  /*2ea20*/  FFMA.SAT R102, R103, R126, 0.5 ;  /* 0x3f00000067667423 */ /* 0x000fe2000000207e */
[----:B------:R-:W4:Y:S02]  /*2ea30*/  LDL.LU R123, [R1+0x794] ;  /* 0x00079400017b7983 */ /* 0x000f240000300800 */
[----:B------:R-:W-:Y:S01]  /*2ea40*/  FADD R105, R105, R250 ;  /* 0x000000fa69697221 */ /* 0x000fe20000000000 */
[----:B------:R-:W-:Y:S01]  /*2ea50*/  FFMA.RM R102, R102, R124, 12582913 ;  /* 0x4b40000166667423 */ /* 0x000fe2000000407c */
[----:B------:R-:W2:Y:S02]  /*2ea60*/  LDL.LU R250, [R1+0x790] ;  /* 0x0007900001fa7983 */ /* 0x000ea40000300800 */
[----:B------:R-:W-:Y:S01]  /*2ea70*/  FADD R105, R105, R252 ;  /* 0x000000fc69697221 */ /* 0x000fe20000000000 */
[----:B------:R-:W-:-:S03]  /*2ea80*/  FADD R104, R102, -12583039 ;  /* 0xcb40007f66687421 */ /* 0x000fc60000000000 */
[----:B------:R-:W-:Y:S01]  /*2ea90*/  FADD R105, R105, R128 ;  /* 0x0000008069697221 */ /* 0x000fe20000000000 */
[C---:B------:R-:W-:Y:S01]  /*2eaa0*/  FFMA R104, R103.reuse, 1.4426950216293334961, -R104 ;  /* 0x3fb8aa3b67687823 */ /* 0x040fe20000000868 */
[----:B------:R-:W4:Y:S03]  /*2eab0*/  LDL.LU R128, [R1+0x78c] ;  /* 0x00078c0001807983 */ /* 0x000f260000300800 */
[----:B------:R-:W-:Y:S01]  /*2eac0*/  FFMA R104, R103, 1.925963033500011079e-08, R104 ;  /* 0x32a5706067687823 */ /* 0x000fe20000000068 */
[----:B------:R-:W-:Y:S02]  /*2ead0*/  FADD R103, R105, R127 ;  /* 0x0000007f69677221 */ /* 0x000fe40000000000 */
[----:B------:R-:W2:Y:S02]  /*2eae0*/  LDL.LU R127, [R1+0x34] ;  /* 0x00003400017f7983 */ /* 0x000ea40000300800 */
[----:B------:R-:W-:Y:S01]  /*2eaf0*/  FADD R103, R103, R2 ;  /* 0x0000000267677221 */ /* 0x000fe20000000000 */
[----:B------:R-:W0:Y:S01]  /*2eb00*/  MUFU.EX2 R104, R104 ;  /* 0x0000006800687308 */ /* 0x000e220000000800 */
[----:B------:R-:W-:Y:S01]  /*2eb10*/  SHF.L.U32 R102, R102, 0x17, RZ ;  /* 0x0000001766667819 */ /* 0x000fe200000006ff */
[----:B------:R-:W4:Y:S01]  /*2eb20*/  LDL.LU R2, [R1+0x788] ;  /* 0x0007880001027983 */ /* 0x000f220000300800 */
[----:B------:R-:W-:-:S03]  /*2eb30*/  FADD R103, R103, R248 ;  /* 0x000000f867677221 */ /* 0x000fc60000000000 */
[----:B------:R-:W4:Y:S01]  /*2eb40*/  LDL.LU R248, [R1+0x784] ;  /* 0x0007840001f87983 */ /* 0x000f220000300800 */
[----:B------:R-:W-:-:S04]  /*2eb50*/  FADD R103, R103, R118 ;  /* 0x0000007667677221 */ /* 0x000fc80000000000 */
[----:B------:R-:W-:-:S04]  /*2eb60*/  FADD R103, R103, R117 ;  /* 0x0000007567677221 */ /* 0x000fc80000000000 */
[----:B------:R-:W-:Y:S01]  /*2eb70*/  FADD R103, R103, R116 ;  /* 0x0000007467677221 */ /* 0x000fe20000000000 */
[----:B0-----:R-:W-:-:S03]  /*2eb80*/  FMUL R102, R102, R104 ;  /* 0x0000006866667220 */ /* 0x001fc60000400000 */
[----:B------:R-:W-:-:S04]  /*2eb90*/  FADD R103, R103, R115 ;  /* 0x0000007367677221 */ /* 0x000fc80000000000 */
[----:B------:R-:W-:-:S04]  /*2eba0*/  FADD R106, R103, R106 ;  /* 0x0000006a676a7221 */ /* 0x000fc80000000000 */
[----:B------:R-:W-:Y:S01]  /*2ebb0*/  FADD R106, R106, R114 ;  /* 0x000000726a6a7221 */ /* 0x000fe20000000000 */
[----:B---3--:R-:W-:Y:S02]  /*2ebc0*/  FADD R104, -R125, R119 ;  /* 0x000000777d687221 */ /* 0x008fe40000000100 */
[----:B------:R-:W3:Y:S02]  /*2ebd0*/  LDL.LU R119, [R1+0x4c] ;  /* 0x00004c0001777983 */ /* 0x000ee40000300800 */
        /* <DEDUP_REMOVED lines=123> */
[----:B---3--:R-:W-:-:S04]  /*2f390*/  FADD R110, -R125, R119 ;  /* 0x000000777d6e7221 */ /* 0x008fc80000000100 */
        /* <DEDUP_REMOVED lines=8> */
[C---:B--2---:R-:W-:Y:S02]  /*2f420*/  FADD R111, -R125.reuse, R127 ;  /* 0x0000007f7d6f7221 */ /* 0x044fe40000000100 */
[----:B------:R-:W2:Y:S01]  /*2f430*/  LDL.LU R127, [R1+0x24] ;  /* 0x00002400017f7983 */ /* 0x000ea20000300800 */
[----:B------:R-:W-:Y:S01]  /*2f440*/  FADD R112, R112, R140 ;  /* 0x0000008c70707221 */ /* 0x000fe20000000000 */
[----:B----4-:R-:W-:Y:S02]  /*2f450*/  FADD R248, -R125, R248 ;  /* 0x000000f87df87221 */ /* 0x010fe40000000100 */
[----:B------:R-:W3:Y:S01]  /*2f460*/  LDL.LU R119, [R1+0x38] ;  /* 0x0000380001777983 */ /* 0x000ee20000300800 */
        /* <DEDUP_REMOVED lines=27> */
[----:B------:R-:W-:Y:S01]  /*2f620*/  FADD R113, R111, R11 ;  /* 0x0000000b6f717221 */ /* 0x000fe20000000000 */
[----:B------:R-:W-:-:S03]  /*2f630*/  FFMA.SAT R111, R248, R126, 0.5 ;  /* 0x3f000000f86f7423 */ /* 0x000fc6000000207e */
[----:B------:R-:W-:Y:S01]  /*2f640*/  FADD R113, R113, R12 ;  /* 0x0000000c71717221 */ /* 0x000fe20000000000 */
[----:B------:R-:W-:Y:S01]  /*2f650*/  FFMA.RM R111, R111, R124, 12582913 ;  /* 0x4b4000016f6f7423 */ /* 0x000fe2000000407c */
[----:B0-----:R-:W-:Y:S02]  /*2f660*/  FMUL R110, R110, R112 ;  /* 0x000000706e6e7220 */ /* 0x001fe40000400000 */
[----:B------:R-:W-:Y:S01]  /*2f670*/  FADD R113, R113, R13 ;  /* 0x0000000d71717221 */ /* 0x000fe20000000000 */
[----:B------:R-:W-:-:S03]  /*2f680*/  FADD R112, R111, -12583039 ;  /* 0xcb40007f6f707421 */ /* 0x000fc60000000000 */
[----:B------:R-:W-:Y:S01]  /*2f690*/  FADD R113, R113, R14 ;  /* 0x0000000e71717221 */ /* 0x000fe20000000000 */
[----:B------:R-:W-:-:S03]  /*2f6a0*/  FFMA R112, R248, 1.4426950216293334961, -R112 ;  /* 0x3fb8aa3bf8707823 */ /* 0x000fc60000000870 */
[----:B------:R-:W-:Y:S01]  /*2f6b0*/  FADD R113, R113, R15 ;  /* 0x0000000f71717221 */ /* 0x000fe20000000000 */
[----:B------:R-:W-:-:S03]  /*2f6c0*/  FFMA R112, R248, 1.925963033500011079e-08, R112 ;  /* 0x32a57060f8707823 */ /* 0x000fc60000000070 */
[----:B------:R-:W-:-:S03]  /*2f6d0*/  FADD R113, R113, R16 ;  /* 0x0000001071717221 */ /* 0x000fc60000000000 */
        /* <DEDUP_REMOVED lines=95> */
[----:B0-----:R-:W-:Y:S01]  /*2fcd0*/  FMUL R2, R2, R116 ;  /* 0x0000007402027220 */ /* 0x001fe20000400000 */
[----:B------:R-:W-:Y:S02]  /*2fce0*/  FADD R116, R115, -12583039 ;  /* 0xcb40007f73747421 */ /* 0x000fe40000000000 */
[----:B------:R-:W-:Y:S02]  /*2fcf0*/  FADD R117, R117, R69 ;  /* 0x0000004575757221 */ /* 0x000fe40000000000 */
[C---:B------:R-:W-:Y:S02]  /*2fd00*/  FFMA R116, R128.reuse, 1.4426950216293334961, -R116 ;  /* 0x3fb8aa3b80747823 */ /* 0x040fe40000000874 */
[----:B------:R-:W-:Y:S02]  /*2fd10*/  FADD R117, R117, R70 ;  /* 0x0000004675757221 */ /* 0x000fe40000000000 */
[----:B------:R-:W-:-:S02]  /*2fd20*/  FFMA R116, R128, 1.925963033500011079e-08, R116 ;  /* 0x32a5706080747823 */ /* 0x000fc40000000074 */
        /* <DEDUP_REMOVED lines=9> */
[----:B------:R-:W-:Y:S02]  /*2fdc0*/  FFMA.SAT R116, R250, R126, 0.5 ;  /* 0x3f000000fa747423 */ /* 0x000fe4000000207e */
[----:B------:R-:W-:Y:S02]  /*2fdd0*/  FADD R117, R117, R77 ;  /* 0x0000004d75757221 */ /* 0x000fe40000000000 */
[----:B------:R-:W-:Y:S02]  /*2fde0*/  FFMA.RM R116, R116, R124, 12582913 ;  /* 0x4b40000174747423 */ /* 0x000fe4000000407c */
[----:B------:R-:W-:Y:S02]  /*2fdf0*/  FADD R118, R117, R78 ;  /* 0x0000004e75767221 */ /* 0x000fe40000000000 */
[----:B------:R-:W-:-:S02]  /*2fe00*/  FADD R117, R116, -12583039 ;  /* 0xcb40007f74757421 */ /* 0x000fc40000000000 */
[----:B------:R-:W-:Y:S02]  /*2fe10*/  FADD R118, R118, R79 ;  /* 0x0000004f76767221 */ /* 0x000fe40000000000 */
[----:B------:R-:W-:Y:S02]  /*2fe20*/  FFMA R117, R250, 1.4426950216293334961, -R117 ;  /* 0x3fb8aa3bfa757823 */ /* 0x000fe40000000875 */
[----:B------:R-:W-:Y:S02]  /*2fe30*/  FADD R118, R118, R80 ;  /* 0x0000005076767221 */ /* 0x000fe40000000000 */
[----:B------:R-:W-:Y:S02]  /*2fe40*/  FFMA R117, R250, 1.925963033500011079e-08, R117 ;  /* 0x32a57060fa757823 */ /* 0x000fe40000000075 */
        /* <DEDUP_REMOVED lines=10> */
[----:B------:R-:W-:Y:S02]  /*2fef0*/  FADD R118, -R125, R123 ;  /* 0x0000007b7d767221 */ /* 0x000fe40000000100 */
[----:B------:R0:W5:Y:S01]  /*2ff00*/  LDL.LU R123, [R1+0x780] ;  /* 0x00078000017b7983 */ /* 0x0001620000300800 */
[----:B------:R-:W-:Y:S01]  /*2ff10*/  FADD R127, R117, R88 ;  /* 0x00000058757f7221 */ /* 0x000fe20000000000 */
[----:B------:R-:W-:-:S04]  /*2ff20*/  FFMA.SAT R117, R118, R126, 0.5 ;  /* 0x3f00000076757423 */ /* 0x000fc8000000207e */
[----:B------:R-:W-:-:S04]  /*2ff30*/  FFMA.RM R117, R117, R124, 12582913 ;  /* 0x4b40000175757423 */ /* 0x000fc8000000407c */
[----:B------:R-:W-:-:S04]  /*2ff40*/  FADD R119, R117, -12583039 ;  /* 0xcb40007f75777421 */ /* 0x000fc80000000000 */
[----:B------:R-:W-:-:S04]  /*2ff50*/  FFMA R119, R118, 1.4426950216293334961, -R119 ;  /* 0x3fb8aa3b76777823 */ /* 0x000fc80000000877 */
[----:B------:R-:W-:-:S06]  /*2ff60*/  FFMA R119, R118, 1.925963033500011079e-08, R119 ;  /* 0x32a5706076777823 */ /* 0x000fcc0000000077 */
[----:B------:R-:W1:Y:S01]  /*2ff70*/  MUFU.EX2 R119, R119 ;  /* 0x0000007700777308 */ /* 0x000e620000000800 */
[----:B------:R-:W-:-:S05]  /*2ff80*/  SHF.L.U32 R117, R117, 0x17, RZ ;  /* 0x0000001775757819 */ /* 0x000fca00000006ff */
[----:B-1----:R-:W-:Y:S01]  /*2ff90*/  FMUL R117, R117, R119 ;  /* 0x0000007775757220 */ /* 0x002fe20000400000 */
[----:B------:R-:W-:Y:S02]  /*2ffa0*/  FADD R119, -R125, R122 ;  /* 0x0000007a7d777221 */ /* 0x000fe40000000100 */
[----:B------:R0:W5:Y:S01]  /*2ffb0*/  LDL.LU R122, [R1+0x77c] ;  /* 0x00077c00017a7983 */ /* 0x0001620000300800 */
        /* <DEDUP_REMOVED lines=86> */
[----:B-----5:R-:W-:Y:S05]  /*30520*/  CALL.REL.NOINC `($__internal_15_$__cuda_sm3x_div_rn_noftz_f32_slowpath) ;  /* 0x0000021000147944 */ /* 0x020fea0003c00000 */
[----:B------:R-:W-:-:S07]  /*30530*/  MOV R126, R167 ;  /* 0x000000a7007e7202 */ /* 0x000fce0000000f00 */
.L_x_3077:
[----:B------:R-:W-:Y:S05]  /*30540*/  BSYNC.RECONVERGENT B2 ;  /* 0x0000000000027941 */ /* 0x000fea0003800200 */
.L_x_3076:
        /* <DEDUP_REMOVED lines=12> */
[----:B-----5:R-:W-:Y:S05]  /*30610*/  CALL.REL.NOINC `($__internal_15_$__cuda_sm3x_div_rn_noftz_f32_slowpath) ;  /* 0x0000020c00d87944 */ /* 0x020fea0003c00000 */
[----:B------:R-:W-:-:S07]  /*30620*/  MOV R164, R167 ;  /* 0x000000a700a47202 */ /* 0x000fce0000000f00 */
.L_x_3079:
[----:B------:R-:W-:Y:S05]  /*30630*/  BSYNC.RECONVERGENT B2 ;  /* 0x0000000000027941 */ /* 0x000fea0003800200 */
.L_x_3078:
        /* <DEDUP_REMOVED lines=14> */
.L_x_3081:
[----:B------:R-:W-:Y:S05]  /*30720*/  BSYNC.RECONVERGENT B2 ;  /* 0x0000000000027941 */ /* 0x000fea0003800200 */
.L_x_3080:
        /* <DEDUP_REMOVED lines=13> */
[----:B-----5:R-:W-:Y:S05]  /*30800*/  CALL.REL.NOINC `($__internal_15_$__cuda_sm3x_div_rn_noftz_f32_slowpath) ;  /* 0x0000020c005c7944 */ /* 0x020fea0003c00000 */
[----:B------:R-:W-:-:S07]  /*30810*/  MOV R129, R167 ;  /* 0x000000a700817202 */ /* 0x000fce0000000f00 */
.L_x_3083:
[----:B------:R-:W-:Y:S05]  /*30820*/  BSYNC.RECONVERGENT B2 ;  /* 0x0000000000027941 */ /* 0x000fea0003800200 */
.L_x_3082:
[----:B------:R-:W2:Y:S01]  /*30830*/  LDL.LU R166, [R1+0x774] ;  /* 0x0007740001a67983 */ /* 0x000ea20000300800 */
[----:B------:R-:W2:Y:S03]  /*30840*/  LDCU.64 UR6, c[0x0][0x380] ;  /* 0x00007000ff0677ac */ /* 0x000ea60008000a00 */
[----:B------:R-:W3:Y:S01]  /*30850*/  LDL.LU R165, [R1+0x778] ;  /* 0x0007780001a57983 */ /* 0x000ee20000300800 */
[----:B------:R-:W-:Y:S02]  /*30860*/  F2FP.F16.F32.PACK_AB R128, R164, R126 ;  /* 0x0000007ea480723e */ /* 0x000fe400000000ff */
[----:B------:R-:W-:Y:S02]  /*30870*/  F2FP.F16.F32.PACK_AB R129, R129, R127 ;  /* 0x0000007f8181723e */ /* 0x000fe400000000ff */
        /* <DEDUP_REMOVED lines=19> */
[----:B------:R-:W-:Y:S05]  /*309b0*/  CALL.REL.NOINC `($__internal_15_$__cuda_sm3x_div_rn_noftz_f32_slowpath) ;  /* 0x0000020800f07944 */ /* 0x000fea0003c00000 */
[----:B------:R-:W-:-:S07]  /*309c0*/  MOV R165, R167 ;  /* 0x000000a700a57202 */ /* 0x000fce0000000f00 */
.L_x_3085:
[----:B------:R-:W-:Y:S05]  /*309d0*/  BSYNC.RECONVERGENT B2 ;  /* 0x0000000000027941 */ /* 0x000fea0003800200 */
.L_x_3084:
        /* <DEDUP_REMOVED lines=14> */
.L_x_3087:
[----:B------:R-:W-:Y:S05]  /*30ac0*/  BSYNC.RECONVERGENT B2 ;  /* 0x0000000000027941 */ /* 0x000fea0003800200 */
.L_x_3086:
        /* <DEDUP_REMOVED lines=14> */
.L_x_3089:
[----:B------:R-:W-:Y:S05]  /*30bb0*/  BSYNC.RECONVERGENT B2 ;  /* 0x0000000000027941 */ /* 0x000fea0003800200 */
.L_x_3088:
        /* <DEDUP_REMOVED lines=13> */
[----:B------:R-:W-:Y:S05]  /*30c90*/  CALL.REL.NOINC `($__internal_15_$__cuda_sm3x_div_rn_noftz_f32_slowpath) ;  /* 0x0000020800387944 */ /* 0x000fea0003c00000 */
.L_x_3091:
[----:B------:R-:W-:Y:S05]  /*30ca0*/  BSYNC.RECONVERGENT B2 ;  /* 0x0000000000027941 */ /* 0x000fea0003800200 */
.L_x_3090:
[----:B------:R-:W-:Y:S02]  /*30cb0*/  F2FP.F16.F32.PACK_AB R128, R166, R165 ;  /* 0x000000a5a680723e */ /* 0x000fe400000000ff */
[----:B------:R-:W-:-:S05]  /*30cc0*/  F2FP.F16.F32.PACK_AB R129, R167, R164 ;  /* 0x000000a4a781723e */ /* 0x000fca00000000ff */
        /* <DEDUP_REMOVED lines=19> */
.L_x_3093:
[----:B------:R-:W-:Y:S05]  /*30e00*/  BSYNC.RECONVERGENT B2 ;  /* 0x0000000000027941 */ /* 0x000fea0003800200 */
.L_x_3092:
        /* <DEDUP_REMOVED lines=14> */
.L_x_3095:
[----:B------:R-:W-:Y:S05]  /*30ef0*/  BSYNC.RECONVERGENT B2 ;  /* 0x0000000000027941 */ /* 0x000fea0003800200 */
.L_x_3094:
        /* <DEDUP_REMOVED lines=14> */
.L_x_3097:
[----:B------:R-:W-:Y:S05]  /*30fe0*/  BSYNC.RECONVERGENT B2 ;  /* 0x0000000000027941 */ /* 0x000fea0003800200 */
.L_x_3096:
        /* <DEDUP_REMOVED lines=14> */
.L_x_3099:
[----:B------:R-:W-:Y:S05]  /*310d0*/  BSYNC.RECONVERGENT B2 ;  /* 0x0000000000027941 */ /* 0x000fea0003800200 */
.L_x_3098:
        /* <DEDUP_REMOVED lines=21> */
.L_x_3101:
[----:B------:R-:W-:Y:S05]  /*31230*/  BSYNC.RECONVERGENT B2 ;  /* 0x0000000000027941 */ /* 0x000fea0003800200 */
.L_x_3100:
        /* <DEDUP_REMOVED lines=14> */
.L_x_3103:
[----:B------:R-:W-:Y:S05]  /*31320*/  BSYNC.RECONVERGENT B2 ;  /* 0x0000000000027941 */ /* 0x000fea0003800200 */
.L_x_3102:
        /* <DEDUP_REMOVED lines=14> */
.L_x_3105:
[----:B------:R-:W-:Y:S05]  /*31410*/  BSYNC.RECONVERGENT B2 ;  /* 0x0000000000027941 */ /* 0x000fea0003800200 */
.L_x_3104:
        /* <DEDUP_REMOVED lines=14> */
.L_x_3107:
[----:B------:R-:W-:Y:S05]  /*31500*/  BSYNC.RECONVERGENT B2 ;  /* 0x0000000000027941 */ /* 0x000fea0003800200 */
.L_x_3106:
[----:B------:R-:W-:Y:S02]  /*31510*/  F2FP.F16.F32.PACK_AB R128, R166, R165 ;  /* 0x000000a5a680723e */ /* 0x000fe400000000ff */
[----:B------:R-:W-:-:S05]  /*31520*/  F2FP.F16.F32.PACK_AB R129, R167, R164 ;  /* 0x000000a4a781723e */ /* 0x000fca00000000ff */
        /* <DEDUP_REMOVED lines=17> */
[----:B------:R-:W-:Y:S05]  /*31640*/  CALL.REL.NOINC `($__internal_15_$__cuda_sm3x_div_rn_noftz_f32_slowpath) ;  /* 0x000001fc00cc7944 */ /* 0x000fea0003c00000 */
[----:B------:R-:W-:-:S07]  /*31650*/  MOV R165, R167 ;  /* 0x000000a700a57202 */ /* 0x000fce0000000f00 */
.L_x_3109:
[----:B------:R-:W-:Y:S05]  /*31660*/  BSYNC.RECONVERGENT B2 ;  /* 0x0000000000027941 */ /* 0x000fea0003800200 */
.L_x_3108:
        /* <DEDUP_REMOVED lines=14> */
.L_x_3111:
[----:B------:R-:W-:Y:S05]  /*31750*/  BSYNC.RECONVERGENT B2 ;  /* 0x0000000000027941 */ /* 0x000fea0003800200 */
.L_x_3110:
        /* <DEDUP_REMOVED lines=14> */
.L_x_3113:
[----:B------:R-:W-:Y:S05]  /*31840*/  BSYNC.RECONVERGENT B2 ;  /* 0x0000000000027941 */ /* 0x000fea0003800200 */
.L_x_3112:
        /* <DEDUP_REMOVED lines=14> */
.L_x_3115:
[----:B------:R-:W-:Y:S05]  /*31930*/  BSYNC.RECONVERGENT B2 ;  /* 0x0000000000027941 */ /* 0x000fea0003800200 */
.L_x_3114:
        /* <DEDUP_REMOVED lines=21> */
.L_x_3117:
[----:B------:R-:W-:Y:S05]  /*31a90*/  BSYNC.RECONVERGENT B2 ;  /* 0x0000000000027941 */ /* 0x000fea0003800200 */
.L_x_3116:
        /* <DEDUP_REMOVED lines=14> */
.L_x_3119:
[----:B------:R-:W-:Y:S05]  /*31b80*/  BSYNC.RECONVERGENT B2 ;  /* 0x0000000000027941 */ /* 0x000fea0003800200 */
.L_x_3118:
        /* <DEDUP_REMOVED lines=14> */
.L_x_3121:
[----:B------:R-:W-:Y:S05]  /*31c70*/  BSYNC.RECONVERGENT B2 ;  /* 0x0000000000027941 */ /* 0x000fea0003800200 */
.L_x_3120:
        /* <DEDUP_REMOVED lines=14> */
.L_x_3123:
[----:B------:R-:W-:Y:S05]  /*31d60*/  BSYNC.RECONVERGENT B2 ;  /* 0x0000000000027941 */ /* 0x000fea0003800200 */
.L_x_3122:
        /* <DEDUP_REMOVED lines=21> */
.L_x_3125:
[----:B------:R-:W-:Y:S05]  /*31ec0*/  BSYNC.RECONVERGENT B2 ;  /* 0x0000000000027941 */ /* 0x000fea0003800200 */
.L_x_3124:
        /* <DEDUP_REMOVED lines=14> */
.L_x_3127:
[----:B------:R-:W-:Y:S05]  /*31fb0*/  BSYNC.RECONVERGENT B2 ;  /* 0x0000000000027941 */ /* 0x000fea0003800200 */
.L_x_3126:
        /* <DEDUP_REMOVED lines=14> */
.L_x_3129:
[----:B------:R-:W-:Y:S05]  /*320a0*/  BSYNC.RECONVERGENT B2 ;  /* 0x0000000000027941 */ /* 0x000fea0003800200 */
.L_x_3128:
        /* <DEDUP_REMOVED lines=14> */
.L_x_3131:
[----:B------:R-:W-:Y:S05]  /*32190*/  BSYNC.RECONVERGENT B2 ;  /* 0x0000000000027941 */ /* 0x000fea0003800200 */
.L_x_3130:
        /* <DEDUP_REMOVED lines=21> */
.L_x_3133:
[----:B------:R-:W-:Y:S05]  /*322f0*/  BSYNC.RECONVERGENT B2 ;  /* 0x0000000000027941 */ /* 0x000fea0003800200 */
.L_x_3132:
        /* <DEDUP_REMOVED lines=14> */
.L_x_3135:
[----:B------:R-:W-:Y:S05]  /*323e0*/  BSYNC.RECONVERGENT B2 ;  /* 0x0000000000027941 */ /* 0x000fea0003800200 */
.L_x_3134:
        /* <DEDUP_REMOVED lines=14> */
.L_x_3137:
[----:B------:R-:W-:Y:S05]  /*324d0*/  BSYNC.RECONVERGENT B2 ;  /* 0x0000000000027941 */ /* 0x000fea0003800200 */
.L_x_3136:
        /* <DEDUP_REMOVED lines=14> */
.L_x_3139:
[----:B------:R-:W-:Y:S05]  /*325c0*/  BSYNC.RECONVERGENT B2 ;  /* 0x0000000000027941 */ /* 0x000fea0003800200 */
.L_x_3138:
        /* <DEDUP_REMOVED lines=21> */
.L_x_3141:
[----:B------:R-:W-:Y:S05]  /*32720*/  BSYNC.RECONVERGENT B2 ;  /* 0x0000000000027941 */ /* 0x000fea0003800200 */
.L_x_3140:
        /* <DEDUP_REMOVED lines=14> */
.L_x_3143:
[----:B------:R-:W-:Y:S05]  /*32810*/  BSYNC.RECONVERGENT B2 ;  /* 0x0000000000027941 */ /* 0x000fea0003800200 */
.L_x_3142:
        /* <DEDUP_REMOVED lines=14> */
.L_x_3145:
[----:B------:R-:W-:Y:S05]  /*32900*/  BSYNC.RECONVERGENT B2 ;  /* 0x0000000000027941 */ /* 0x000fea0003800200 */
.L_x_3144:
        /* <DEDUP_REMOVED lines=14> */
.L_x_3147:
[----:B------:R-:W-:Y:S05]  /*329f0*/  BSYNC.RECONVERGENT B2 ;  /* 0x0000000000027941 */ /* 0x000fea0003800200 */
.L_x_3146:
        /* <DEDUP_REMOVED lines=21> */
.L_x_3149:
[----:B------:R-:W-:Y:S05]  /*32b50*/  BSYNC.RECONVERGENT B2 ;  /* 0x0000000000027941 */ /* 0x000fea0003800200 */
.L_x_3148:
        /* <DEDUP_REMOVED lines=14> */
.L_x_3151:
[----:B------:R-:W-:Y:S05]  /*32c40*/  BSYNC.RECONVERGENT B2 ;  /* 0x0000000000027941 */ /* 0x000fea0003800200 */
.L_x_3150:
        /* <DEDUP_REMOVED lines=14> */
.L_x_3153:
[----:B------:R-:W-:Y:S05]  /*32d30*/  BSYNC.RECONVERGENT B2 ;  /* 0x0000000000027941 */ /* 0x000fea0003800200 */
.L_x_3152:
        /* <DEDUP_REMOVED lines=14> */
.L_x_3155:
[----:B------:R-:W-:Y:S05]  /*32e20*/  BSYNC.RECONVERGENT B2 ;  /* 0x0000000000027941 */ /* 0x000fea0003800200 */
.L_x_3154:
        /* <DEDUP_REMOVED lines=21> */
.L_x_3157:
[----:B------:R-:W-:Y:S05]  /*32f80*/  BSYNC.RECONVERGENT B2 ;  /* 0x0000000000027941 */ /* 0x000fea0003800200 */
.L_x_3156:
        /* <DEDUP_REMOVED lines=14> */
.L_x_3159:
[----:B------:R-:W-:Y:S05]  /*33070*/  BSYNC.RECONVERGENT B2 ;  /* 0x0000000000027941 */ /* 0x000fea0003800200 */
.L_x_3158:
        /* <DEDUP_REMOVED lines=14> */
.L_x_3161:
[----:B------:R-:W-:Y:S05]  /*33160*/  BSYNC.RECONVERGENT B2 ;  /* 0x0000000000027941 */ /* 0x000fea0003800200 */
.L_x_3160:
        /* <DEDUP_REMOVED lines=14> */
.L_x_3163:
[----:B------:R-:W-:Y:S05]  /*33250*/  BSYNC.RECONVERGENT B2 ;  /* 0x0000000000027941 */ /* 0x000fea0003800200 */
.L_x_3162:
        /* <DEDUP_REMOVED lines=21> */
.L_x_3165:
[----:B------:R-:W-:Y:S05]  /*333b0*/  BSYNC.RECONVERGENT B2 ;  /* 0x0000000000027941 */ /* 0x000fea0003800200 */
.L_x_3164:
        /* <DEDUP_REMOVED lines=14> */
.L_x_3167:
[----:B------:R-:W-:Y:S05]  /*334a0*/  BSYNC.RECONVERGENT B2 ;  /* 0x0000000000027941 */ /* 0x000fea0003800200 */
.L_x_3166:
        /* <DEDUP_REMOVED lines=14> */
.L_x_3169:
[----:B------:R-:W-:Y:S05]  /*33590*/  BSYNC.RECONVERGENT B2 ;  /* 0x0000000000027941 */ /* 0x000fea0003800200 */
.L_x_3168:
        /* <DEDUP_REMOVED lines=14> */
.L_x_3171:
[----:B------:R-:W-:Y:S05]  /*33680*/  BSYNC.RECONVERGENT B2 ;  /* 0x0000000000027941 */ /* 0x000fea0003800200 */
.L_x_3170:
        /* <DEDUP_REMOVED lines=21> */
.L_x_3173:
[----:B------:R-:W-:Y:S05]  /*337e0*/  BSYNC.RECONVERGENT B2 ;  /* 0x0000000000027941 */ /* 0x000fea0003800200 */
.L_x_3172:
        /* <DEDUP_REMOVED lines=14> */
.L_x_3175:
[----:B------:R-:W-:Y:S05]  /*338d0*/  BSYNC.RECONVERGENT B2 ;  /* 0x0000000000027941 */ /* 0x000fea0003800200 */
.L_x_3174:
        /* <DEDUP_REMOVED lines=14> */
.L_x_3177:
[----:B------:R-:W-:Y:S05]  /*339c0*/  BSYNC.RECONVERGENT B2 ;  /* 0x0000000000027941 */ /* 0x000fea0003800200 */
.L_x_3176:
        /* <DEDUP_REMOVED lines=14> */
.L_x_3179:
[----:B------:R-:W-:Y:S05]  /*33ab0*/  BSYNC.RECONVERGENT B2 ;  /* 0x0000000000027941 */ /* 0x000fea0003800200 */
.L_x_3178:
        /* <DEDUP_REMOVED lines=21> */
.L_x_3181:
[----:B------:R-:W-:Y:S05]  /*33c10*/  BSYNC.RECONVERGENT B2 ;  /* 0x0000000000027941 */ /* 0x000fea0003800200 */
.L_x_3180:
        /* <DEDUP_REMOVED lines=14> */
.L_x_3183:
[----:B------:R-:W-:Y:S05]  /*33d00*/  BSYNC.RECONVERGENT B2 ;  /* 0x0000000000027941 */ /* 0x000fea0003800200 */
.L_x_3182:
        /* <DEDUP_REMOVED lines=14> */
.L_x_3185:
[----:B------:R-:W-:Y:S05]  /*33df0*/  BSYNC.RECONVERGENT B2 ;  /* 0x0000000000027941 */ /* 0x000fea0003800200 */
.L_x_3184:
        /* <DEDUP_REMOVED lines=14> */
.L_x_3187:
[----:B------:R-:W-:Y:S05]  /*33ee0*/  BSYNC.RECONVERGENT B2 ;  /* 0x0000000000027941 */ /* 0x000fea0003800200 */
.L_x_3186:
        /* <DEDUP_REMOVED lines=21> */
.L_x_3189:
[----:B------:R-:W-:Y:S05]  /*34040*/  BSYNC.RECONVERGENT B2 ;  /* 0x0000000000027941 */ /* 0x000fea0003800200 */
.L_x_3188:
        /* <DEDUP_REMOVED lines=14> */
.L_x_3191:
[----:B------:R-:W-:Y:S05]  /*34130*/  BSYNC.RECONVERGENT B2 ;  /* 0x0000000000027941 */ /* 0x000fea0003800200 */
.L_x_3190:
        /* <DEDUP_REMOVED lines=14> */
.L_x_3193:
[----:B------:R-:W-:Y:S05]  /*34220*/  BSYNC.RECONVERGENT B2 ;  /* 0x0000000000027941 */ /* 0x000fea0003800200 */
.L_x_3192:
        /* <DEDUP_REMOVED lines=14> */
.L_x_3195:
[----:B------:R-:W-:Y:S05]  /*34310*/  BSYNC.RECONVERGENT B2 ;  /* 0x0000000000027941 */ /* 0x000fea0003800200 */
.L_x_3194:
        /* <DEDUP_REMOVED lines=21> */
.L_x_3197:
[----:B------:R-:W-:Y:S05]  /*34470*/  BSYNC.RECONVERGENT B2 ;  /* 0x0000000000027941 */ /* 0x000fea0003800200 */
.L_x_3196:
        /* <DEDUP_REMOVED lines=14> */
.L_x_3199:
[----:B------:R-:W-:Y:S05]  /*34560*/  BSYNC.RECONVERGENT B2 ;  /* 0x0000000000027941 */ /* 0x000fea0003800200 */
.L_x_3198:
        /* <DEDUP_REMOVED lines=14> */
.L_x_3201:
[----:B------:R-:W-:Y:S05]  /*34650*/  BSYNC.RECONVERGENT B2 ;  /* 0x0000000000027941 */ /* 0x000fea0003800200 */
.L_x_3200:
        /* <DEDUP_REMOVED lines=14> */
.L_x_3203:
[----:B------:R-:W-:Y:S05]  /*34740*/  BSYNC.RECONVERGENT B2 ;  /* 0x0000000000027941 */ /* 0x000fea0003800200 */
.L_x_3202:
        /* <DEDUP_REMOVED lines=21> */
.L_x_3205:
[----:B------:R-:W-:Y:S05]  /*348a0*/  BSYNC.RECONVERGENT B2 ;  /* 0x0000000000027941 */ /* 0x000fea0003800200 */
.L_x_3204:
        /* <DEDUP_REMOVED lines=14> */
.L_x_3207:
[----:B------:R-:W-:Y:S05]  /*34990*/  BSYNC.RECONVERGENT B2 ;  /* 0x0000000000027941 */ /* 0x000fea0003800200 */
.L_x_3206:
        /* <DEDUP_REMOVED lines=14> */
.L_x_3209:
[----:B------:R-:W-:Y:S05]  /*34a80*/  BSYNC.RECONVERGENT B2 ;  /* 0x0000000000027941 */ /* 0x000fea0003800200 */
.L_x_3208:
        /* <DEDUP_REMOVED lines=14> */
.L_x_3211:
[----:B------:R-:W-:Y:S05]  /*34b70*/  BSYNC.RECONVERGENT B2 ;  /* 0x0000000000027941 */ /* 0x000fea0003800200 */
.L_x_3210:
        /* <DEDUP_REMOVED lines=21> */
.L_x_3213:
[----:B------:R-:W-:Y:S05]  /*34cd0*/  BSYNC.RECONVERGENT B2 ;  /* 0x0000000000027941 */ /* 0x000fea0003800200 */
.L_x_3212:
        /* <DEDUP_REMOVED lines=14> */
.L_x_3215:
[----:B------:R-:W-:Y:S05]  /*34dc0*/  BSYNC.RECONVERGENT B2 ;  /* 0x0000000000027941 */ /* 0x000fea0003800200 */
.L_x_3214:
        /* <DEDUP_REMOVED lines=14> */
.L_x_3217:
[----:B------:R-:W-:Y:S05]  /*34eb0*/  BSYNC.RECONVERGENT B2 ;  /* 0x0000000000027941 */ /* 0x000fea0003800200 */
.L_x_3216:
        /* <DEDUP_REMOVED lines=14> */
.L_x_3219:
[----:B------:R-:W-:Y:S05]  /*34fa0*/  BSYNC.RECONVERGENT B2 ;  /* 0x0000000000027941 */ /* 0x000fea0003800200 */
.L_x_3218:
        /* <DEDUP_REMOVED lines=21> */
.L_x_3221:
[----:B------:R-:W-:Y:S05]  /*35100*/  BSYNC.RECONVERGENT B2 ;  /* 0x0000000000027941 */ /* 0x000fea0003800200 */
.L_x_3220:
        /* <DEDUP_REMOVED lines=14> */
.L_x_3223:
[----:B------:R-:W-:Y:S05]  /*351f0*/  BSYNC.RECONVERGENT B2 ;  /* 0x0000000000027941 */ /* 0x000fea0003800200 */
.L_x_3222:
        /* <DEDUP_REMOVED lines=14> */
.L_x_3225:
[----:B------:R-:W-:Y:S05]  /*352e0*/  BSYNC.RECONVERGENT B2 ;  /* 0x0000000000027941 */ /* 0x000fea0003800200 */
.L_x_3224:
        /* <DEDUP_REMOVED lines=14> */
.L_x_3227:
[----:B------:R-:W-:Y:S05]  /*353d0*/  BSYNC.RECONVERGENT B2 ;  /* 0x0000000000027941 */ /* 0x000fea0003800200 */
.L_x_3226:
        /* <DEDUP_REMOVED lines=21> */
.L_x_3229:
[----:B------:R-:W-:Y:S05]  /*35530*/  BSYNC.RECONVERGENT B2 ;  /* 0x0000000000027941 */ /* 0x000fea0003800200 */
.L_x_3228:
        /* <DEDUP_REMOVED lines=14> */
.L_x_3231:
[----:B------:R-:W-:Y:S05]  /*35620*/  BSYNC.RECONVERGENT B2 ;  /* 0x0000000000027941 */ /* 0x000fea0003800200 */
.L_x_3230:
        /* <DEDUP_REMOVED lines=14> */
.L_x_3233:
[----:B------:R-:W-:Y:S05]  /*35710*/  BSYNC.RECONVERGENT B2 ;  /* 0x0000000000027941 */ /* 0x000fea0003800200 */
.L_x_3232:
        /* <DEDUP_REMOVED lines=14> */
.L_x_3235:
[----:B------:R-:W-:Y:S05]  /*35800*/  BSYNC.RECONVERGENT B2 ;  /* 0x0000000000027941 */ /* 0x000fea0003800200 */
.L_x_3234:
        /* <DEDUP_REMOVED lines=21> */
.L_x_3237:
[----:B------:R-:W-:Y:S05]  /*35960*/  BSYNC.RECONVERGENT B2 ;  /* 0x0000000000027941 */ /* 0x000fea0003800200 */
.L_x_3236:
        /* <DEDUP_REMOVED lines=14> */
.L_x_3239:
[----:B------:R-:W-:Y:S05]  /*35a50*/  BSYNC.RECONVERGENT B2 ;  /* 0x0000000000027941 */ /* 0x000fea0003800200 */
.L_x_3238:
        /* <DEDUP_REMOVED lines=14> */
.L_x_3241:
[----:B------:R-:W-:Y:S05]  /*35b40*/  BSYNC.RECONVERGENT B2 ;  /* 0x0000000000027941 */ /* 0x000fea0003800200 */
.L_x_3240:
        /* <DEDUP_REMOVED lines=14> */
.L_x_3243:
[----:B------:R-:W-:Y:S05]  /*35c30*/  BSYNC.RECONVERGENT B2 ;  /* 0x0000000000027941 */ /* 0x000fea0003800200 */
.L_x_3242:
        /* <DEDUP_REMOVED lines=21> */
.L_x_3245:
[----:B------:R-:W-:Y:S05]  /*35d90*/  BSYNC.RECONVERGENT B2 ;  /* 0x0000000000027941 */ /* 0x000fea0003800200 */
.L_x_3244:
        /* <DEDUP_REMOVED lines=14> */
.L_x_3247:
[----:B------:R-:W-:Y:S05]  /*35e80*/  BSYNC.RECONVERGENT B2 ;  /* 0x0000000000027941 */ /* 0x000fea0003800200 */
.L_x_3246:
        /* <DEDUP_REMOVED lines=14> */
.L_x_3249:
[----:B------:R-:W-:Y:S05]  /*35f70*/  BSYNC.RECONVERGENT B2 ;  /* 0x0000000000027941 */ /* 0x000fea0003800200 */
.L_x_3248:
        /* <DEDUP_REMOVED lines=14> */
.L_x_3251:
[----:B------:R-:W-:Y:S05]  /*36060*/  BSYNC.RECONVERGENT B2 ;  /* 0x0000000000027941 */ /* 0x000fea0003800200 */
.L_x_3250:
        /* <DEDUP_REMOVED lines=21> */
.L_x_3253:
[----:B------:R-:W-:Y:S05]  /*361c0*/  BSYNC.RECONVERGENT B2 ;  /* 0x0000000000027941 */ /* 0x000fea0003800200 */
.L_x_3252:
        /* <DEDUP_REMOVED lines=14> */
.L_x_3255:
[----:B------:R-:W-:Y:S05]  /*362b0*/  BSYNC.RECONVERGENT B2 ;  /* 0x0000000000027941 */ /* 0x000fea0003800200 */
.L_x_3254:
        /* <DEDUP_REMOVED lines=14> */
.L_x_3257:
[----:B------:R-:W-:Y:S05]  /*363a0*/  BSYNC.RECONVERGENT B2 ;  /* 0x0000000000027941 */ /* 0x000fea0003800200 */
.L_x_3256:
        /* <DEDUP_REMOVED lines=14> */
.L_x_3259:
[----:B------:R-:W-:Y:S05]  /*36490*/  BSYNC.RECONVERGENT B2 ;  /* 0x0000000000027941 */ /* 0x000fea0003800200 */
.L_x_3258:
        /* <DEDUP_REMOVED lines=21> */
.L_x_3261:
[----:B------:R-:W-:Y:S05]  /*365f0*/  BSYNC.RECONVERGENT B2 ;  /* 0x0000000000027941 */ /* 0x000fea0003800200 */
.L_x_3260:
        /* <DEDUP_REMOVED lines=14> */
.L_x_3263:
[----:B------:R-:W-:Y:S05]  /*366e0*/  BSYNC.RECONVERGENT B2 ;  /* 0x0000000000027941 */ /* 0x000fea0003800200 */
.L_x_3262:
        /* <DEDUP_REMOVED lines=14> */
.L_x_3265:
[----:B------:R-:W-:Y:S05]  /*367d0*/  BSYNC.RECONVERGENT B2 ;  /* 0x0000000000027941 */ /* 0x000fea0003800200 */
.L_x_3264:
        /* <DEDUP_REMOVED lines=14> */
.L_x_3267:
[----:B------:R-:W-:Y:S05]  /*368c0*/  BSYNC.RECONVERGENT B2 ;  /* 0x0000000000027941 */ /* 0x000fea0003800200 */
.L_x_3266:
        /* <DEDUP_REMOVED lines=21> */
.L_x_3269:
[----:B------:R-:W-:Y:S05]  /*36a20*/  BSYNC.RECONVERGENT B2 ;  /* 0x0000000000027941 */ /* 0x000fea0003800200 */
.L_x_3268:
        /* <DEDUP_REMOVED lines=14> */
.L_x_3271:
[----:B------:R-:W-:Y:S05]  /*36b10*/  BSYNC.RECONVERGENT B2 ;  /* 0x0000000000027941 */ /* 0x000fea0003800200 */
.L_x_3270:
        /* <DEDUP_REMOVED lines=14> */
.L_x_3273:
[----:B------:R-:W-:Y:S05]  /*36c00*/  BSYNC.RECONVERGENT B2 ;  /* 0x0000000000027941 */ /* 0x000fea0003800200 */
.L_x_3272:
        /* <DEDUP_REMOVED lines=14> */
.L_x_3275:
[----:B------:R-:W-:Y:S05]  /*36cf0*/  BSYNC.RECONVERGENT B2 ;  /* 0x0000000000027941 */ /* 0x000fea0003800200 */
.L_x_3274:
        /* <DEDUP_REMOVED lines=21> */
.L_x_3277:
[----:B------:R-:W-:Y:S05]  /*36e50*/  BSYNC.RECONVERGENT B2 ;  /* 0x0000000000027941 */ /* 0x000fea0003800200 */
.L_x_3276:
        /* <DEDUP_REMOVED lines=14> */
.L_x_3279:
[----:B------:R-:W-:Y:S05]  /*36f40*/  BSYNC.RECONVERGENT B2 ;  /* 0x0000000000027941 */ /* 0x000fea0003800200 */
.L_x_3278:
        /* <DEDUP_REMOVED lines=14> */
.L_x_3281:
[----:B------:R-:W-:Y:S05]  /*37030*/  BSYNC.RECONVERGENT B2 ;  /* 0x0000000000027941 */ /* 0x000fea0003800200 */
.L_x_3280:
        /* <DEDUP_REMOVED lines=14> */
.L_x_3283:
[----:B------:R-:W-:Y:S05]  /*37120*/  BSYNC.RECONVERGENT B2 ;  /* 0x0000000000027941 */ /* 0x000fea0003800200 */
.L_x_3282:
        /* <DEDUP_REMOVED lines=21> */
.L_x_3285:
[----:B------:R-:W-:Y:S05]  /*37280*/  BSYNC.RECONVERGENT B2 ;  /* 0x0000000000027941 */ /* 0x000fea0003800200 */
.L_x_3284:
        /* <DEDUP_REMOVED lines=14> */
.L_x_3287:
[----:B------:R-:W-:Y:S05]  /*37370*/  BSYNC.RECONVERGENT B2 ;  /* 0x0000000000027941 */ /* 0x000fea0003800200 */
.L_x_3286:
        /* <DEDUP_REMOVED lines=14> */
.L_x_3289:
[----:B------:R-:W-:Y:S05]  /*37460*/  BSYNC.RECONVERGENT B2 ;  /* 0x0000000000027941 */ /* 0x000fea0003800200 */
.L_x_3288:
        /* <DEDUP_REMOVED lines=14> */
.L_x_3291:
[----:B------:R-:W-:Y:S05]  /*37550*/  BSYNC.RECONVERGENT B2 ;  /* 0x0000000000027941 */ /* 0x000fea0003800200 */
.L_x_3290:
        /* <DEDUP_REMOVED lines=21> */
.L_x_3293:
[----:B------:R-:W-:Y:S05]  /*376b0*/  BSYNC.RECONVERGENT B2 ;  /* 0x0000000000027941 */ /* 0x000fea0003800200 */
.L_x_3292:
        /* <DEDUP_REMOVED lines=14> */
.L_x_3295:
[----:B------:R-:W-:Y:S05]  /*377a0*/  BSYNC.RECONVERGENT B2 ;  /* 0x0000000000027941 */ /* 0x000fea0003800200 */
.L_x_3294:
        /* <DEDUP_REMOVED lines=14> */
.L_x_3297:
[----:B------:R-:W-:Y:S05]  /*37890*/  BSYNC.RECONVERGENT B2 ;  /* 0x0000000000027941 */ /* 0x000fea0003800200 */
.L_x_3296:
        /* <DEDUP_REMOVED lines=14> */
.L_x_3299:
[----:B------:R-:W-:Y:S05]  /*37980*/  BSYNC.RECONVERGENT B2 ;  /* 0x0000000000027941 */ /* 0x000fea0003800200 */
.L_x_3298:
        /* <DEDUP_REMOVED lines=21> */
.L_x_3301:
[----:B------:R-:W-:Y:S05]  /*37ae0*/  BSYNC.RECONVERGENT B2 ;  /* 0x0000000000027941 */ /* 0x000fea0003800200 */
.L_x_3300:
        /* <DEDUP_REMOVED lines=14> */
.L_x_3303:
[----:B------:R-:W-:Y:S05]  /*37bd0*/  BSYNC.RECONVERGENT B2 ;  /* 0x0000000000027941 */ /* 0x000fea0003800200 */
.L_x_3302:
        /* <DEDUP_REMOVED lines=14> */
.L_x_3305:
[----:B------:R-:W-:Y:S05]  /*37cc0*/  BSYNC.RECONVERGENT B2 ;  /* 0x0000000000027941 */ /* 0x000fea0003800200 */
.L_x_3304:
        /* <DEDUP_REMOVED lines=14> */
.L_x_3307:
[----:B------:R-:W-:Y:S05]  /*37db0*/  BSYNC.RECONVERGENT B2 ;  /* 0x0000000000027941 */ /* 0x000fea0003800200 */
.L_x_3306:
        /* <DEDUP_REMOVED lines=21> */
.L_x_3309:
[----:B------:R-:W-:Y:S05]  /*37f10*/  BSYNC.RECONVERGENT B2 ;  /* 0x0000000000027941 */ /* 0x000fea0003800200 */
.L_x_3308:
        /* <DEDUP_REMOVED lines=14> */
.L_x_3311:
[----:B------:R-:W-:Y:S05]  /*38000*/  BSYNC.RECONVERGENT B2 ;  /* 0x0000000000027941 */ /* 0x000fea0003800200 */
.L_x_3310:
        /* <DEDUP_REMOVED lines=14> */
.L_x_3313:
[----:B------:R-:W-:Y:S05]  /*380f0*/  BSYNC.RECONVERGENT B2 ;  /* 0x0000000000027941 */ /* 0x000fea0003800200 */
.L_x_3312:
        /* <DEDUP_REMOVED lines=14> */
.L_x_3315:
[----:B------:R-:W-:Y:S05]  /*381e0*/  BSYNC.RECONVERGENT B2 ;  /* 0x0000000000027941 */ /* 0x000fea0003800200 */
.L_x_3314:
[----:B------:R-:W-:Y:S02]  /*381f0*/  F2FP.F16.F32.PACK_AB R128, R166, R165 ;  /* 0x000000a5a680723e */ /* 0x000fe400000000ff */
[----:B------:R-:W-:-:S05]  /*38200*/  F2FP.F16.F32.PACK_AB R129, R167, R164 ;  /* 0x000000a4a781723e */ /* 0x000fca00000000ff */
        /* <DEDUP_REMOVED lines=19> */
.L_x_3317:
[----:B------:R-:W-:Y:S05]  /*38340*/  BSYNC.RECONVERGENT B2 ;  /* 0x0000000000027941 */ /* 0x000fea0003800200 */
.L_x_3316:
        /* <DEDUP_REMOVED lines=14> */
.L_x_3319:
[----:B------:R-:W-:Y:S05]  /*38430*/  BSYNC.RECONVERGENT B2 ;  /* 0x0000000000027941 */ /* 0x000fea0003800200 */
.L_x_3318:
        /* <DEDUP_REMOVED lines=14> */
.L_x_3321:
[----:B------:R-:W-:Y:S05]  /*38520*/  BSYNC.RECONVERGENT B2 ;  /* 0x0000000000027941 */ /* 0x000fea0003800200 */
.L_x_3320:
        /* <DEDUP_REMOVED lines=14> */
[----:B------:R-:W-:-:S07]  /*38610*/  MOV R128, R167 ;  /* 0x000000a700807202 */ /* 0x000fce0000000f00 */
.L_x_3323:
[----:B------:R-:W-:Y:S05]  /*38620*/  BSYNC.RECONVERGENT B2 ;  /* 0x0000000000027941 */ /* 0x000fea0003800200 */
.L_x_3322:
[----:B------:R-:W-:Y:S02]  /*38630*/  F2FP.F16.F32.PACK_AB R122, R164, R122 ;  /* 0x0000007aa47a723e */ /* 0x000fe400000000ff */
[----:B------:R-:W-:-:S05]  /*38640*/  F2FP.F16.F32.PACK_AB R123, R128, R123 ;  /* 0x0000007b807b723e */ /* 0x000fca00000000ff */
        /* <DEDUP_REMOVED lines=19> */
[----:B------:R-:W-:Y:S05]  /*38780*/  CALL.REL.NOINC `($__internal_15_$__cuda_sm3x_div_rn_noftz_f32_slowpath) ;  /* 0x0000018c007c7944 */ /* 0x000fea0003c00000 */
[----:B------:R-:W-:-:S07]  /*38790*/  MOV R122, R167 ;  /* 0x000000a7007a7202 */ /* 0x000fce0000000f00 */
.L_x_3325:
[----:B------:R-:W-:Y:S05]  /*387a0*/  BSYNC.RECONVERGENT B2 ;  /* 0x0000000000027941 */ /* 0x000fea0003800200 */
.L_x_3324:
        /* <DEDUP_REMOVED lines=14> */
.L_x_3327:
[----:B------:R-:W-:Y:S05]  /*38890*/  BSYNC.RECONVERGENT B2 ;  /* 0x0000000000027941 */ /* 0x000fea0003800200 */
.L_x_3326:
        /* <DEDUP_REMOVED lines=14> */
.L_x_3329:
[----:B------:R-:W-:Y:S05]  /*38980*/  BSYNC.RECONVERGENT B2 ;  /* 0x0000000000027941 */ /* 0x000fea0003800200 */
.L_x_3328:
        /* <DEDUP_REMOVED lines=15> */
.L_x_3331:
[----:B------:R-:W-:Y:S05]  /*38a80*/  BSYNC.RECONVERGENT B2 ;  /* 0x0000000000027941 */ /* 0x000fea0003800200 */
.L_x_3330:
        /* <DEDUP_REMOVED lines=21> */
.L_x_3333:
[----:B------:R-:W-:Y:S05]  /*38be0*/  BSYNC.RECONVERGENT B2 ;  /* 0x0000000000027941 */ /* 0x000fea0003800200 */
.L_x_3332:
        /* <DEDUP_REMOVED lines=14> */
.L_x_3335:
[----:B------:R-:W-:Y:S05]  /*38cd0*/  BSYNC.RECONVERGENT B2 ;  /* 0x0000000000027941 */ /* 0x000fea0003800200 */
.L_x_3334:
        /* <DEDUP_REMOVED lines=14> */
.L_x_3337:
[----:B------:R-:W-:Y:S05]  /*38dc0*/  BSYNC.RECONVERGENT B2 ;  /* 0x0000000000027941 */ /* 0x000fea0003800200 */
.L_x_3336:
        /* <DEDUP_REMOVED lines=15> */
.L_x_3339:
[----:B------:R-:W-:Y:S05]  /*38ec0*/  BSYNC.RECONVERGENT B2 ;  /* 0x0000000000027941 */ /* 0x000fea0003800200 */
.L_x_3338:
        /* <DEDUP_REMOVED lines=21> */
.L_x_3341:
[----:B------:R-:W-:Y:S05]  /*39020*/  BSYNC.RECONVERGENT B2 ;  /* 0x0000000000027941 */ /* 0x000fea0003800200 */
.L_x_3340:
        /* <DEDUP_REMOVED lines=14> */
.L_x_3343:
[----:B------:R-:W-:Y:S05]  /*39110*/  BSYNC.RECONVERGENT B2 ;  /* 0x0000000000027941 */ /* 0x000fea0003800200 */
.L_x_3342:
        /* <DEDUP_REMOVED lines=14> */
.L_x_3345:
[----:B------:R-:W-:Y:S05]  /*39200*/  BSYNC.RECONVERGENT B2 ;  /* 0x0000000000027941 */ /* 0x000fea0003800200 */
.L_x_3344:
        /* <DEDUP_REMOVED lines=15> */
.L_x_3347:
[----:B------:R-:W-:Y:S05]  /*39300*/  BSYNC.RECONVERGENT B2 ;  /* 0x0000000000027941 */ /* 0x000fea0003800200 */
.L_x_3346:
        /* <DEDUP_REMOVED lines=21> */
.L_x_3349:
[----:B------:R-:W-:Y:S05]  /*39460*/  BSYNC.RECONVERGENT B2 ;  /* 0x0000000000027941 */ /* 0x000fea0003800200 */
.L_x_3348:
        /* <DEDUP_REMOVED lines=14> */
.L_x_3351:
[----:B------:R-:W-:Y:S05]  /*39550*/  BSYNC.RECONVERGENT B2 ;  /* 0x0000000000027941 */ /* 0x000fea0003800200 */
.L_x_3350:
        /* <DEDUP_REMOVED lines=14> */
.L_x_3353:
[----:B------:R-:W-:Y:S05]  /*39640*/  BSYNC.RECONVERGENT B2 ;  /* 0x0000000000027941 */ /* 0x000fea0003800200 */
.L_x_3352:
        /* <DEDUP_REMOVED lines=15> */
.L_x_3355:
[----:B------:R-:W-:Y:S05]  /*39740*/  BSYNC.RECONVERGENT B2 ;  /* 0x0000000000027941 */ /* 0x000fea0003800200 */
.L_x_3354:
        /* <DEDUP_REMOVED lines=21> */
.L_x_3357:
[----:B------:R-:W-:Y:S05]  /*398a0*/  BSYNC.RECONVERGENT B2 ;  /* 0x0000000000027941 */ /* 0x000fea0003800200 */
.L_x_3356:
        /* <DEDUP_REMOVED lines=14> */
.L_x_3359:
[----:B------:R-:W-:Y:S05]  /*39990*/  BSYNC.RECONVERGENT B2 ;  /* 0x0000000000027941 */ /* 0x000fea0003800200 */
.L_x_3358:
        /* <DEDUP_REMOVED lines=14> */
.L_x_3361:
[----:B------:R-:W-:Y:S05]  /*39a80*/  BSYNC.RECONVERGENT B2 ;  /* 0x0000000000027941 */ /* 0x000fea0003800200 */
.L_x_3360:
        /* <DEDUP_REMOVED lines=15> */
.L_x_3363:
[----:B------:R-:W-:Y:S05]  /*39b80*/  BSYNC.RECONVERGENT B2 ;  /* 0x0000000000027941 */ /* 0x000fea0003800200 */
.L_x_3362:
        /* <DEDUP_REMOVED lines=21> */
.L_x_3365:
[----:B------:R-:W-:Y:S05]  /*39ce0*/  BSYNC.RECONVERGENT B2 ;  /* 0x0000000000027941 */ /* 0x000fea0003800200 */
.L_x_3364:
        /* <DEDUP_REMOVED lines=14> */
.L_x_3367:
[----:B------:R-:W-:Y:S05]  /*39dd0*/  BSYNC.RECONVERGENT B2 ;  /* 0x0000000000027941 */ /* 0x000fea0003800200 */
.L_x_3366:
        /* <DEDUP_REMOVED lines=14> */
.L_x_3369:
[----:B------:R-:W-:Y:S05]  /*39ec0*/  BSYNC.RECONVERGENT B2 ;  /* 0x0000000000027941 */ /* 0x000fea0003800200 */
.L_x_3368:
        /* <DEDUP_REMOVED lines=15> */
.L_x_3371:
[----:B------:R-:W-:Y:S05]  /*39fc0*/  BSYNC.RECONVERGENT B2 ;  /* 0x0000000000027941 */ /* 0x000fea0003800200 */
.L_x_3370:
        /* <DEDUP_REMOVED lines=21> */
.L_x_3373:
[----:B------:R-:W-:Y:S05]  /*3a120*/  BSYNC.RECONVERGENT B2 ;  /* 0x0000000000027941 */ /* 0x000fea0003800200 */
.L_x_3372:
        /* <DEDUP_REMOVED lines=14> */
.L_x_3375:
[----:B------:R-:W-:Y:S05]  /*3a210*/  BSYNC.RECONVERGENT B2 ;  /* 0x0000000000027941 */ /* 0x000fea0003800200 */
.L_x_3374:
        /* <DEDUP_REMOVED lines=14> */
.L_x_3377:
[----:B------:R-:W-:Y:S05]  /*3a300*/  BSYNC.RECONVERGENT B2 ;  /* 0x0000000000027941 */ /* 0x000fea0003800200 */
.L_x_3376:
        /* <DEDUP_REMOVED lines=15> */
.L_x_3379:
[----:B------:R-:W-:Y:S05]  /*3a400*/  BSYNC.RECONVERGENT B2 ;  /* 0x0000000000027941 */ /* 0x000fea0003800200 */
.L_x_3378:
        /* <DEDUP_REMOVED lines=21> */
.L_x_3381:
[----:B------:R-:W-:Y:S05]  /*3a560*/  BSYNC.RECONVERGENT B2 ;  /* 0x0000000000027941 */ /* 0x000fea0003800200 */
.L_x_3380:
        /* <DEDUP_REMOVED lines=14> */
.L_x_3383:
[----:B------:R-:W-:Y:S05]  /*3a650*/  BSYNC.RECONVERGENT B2 ;  /* 0x0000000000027941 */ /* 0x000fea0003800200 */
.L_x_3382:
        /* <DEDUP_REMOVED lines=14> */
.L_x_3385:
[----:B------:R-:W-:Y:S05]  /*3a740*/  BSYNC.RECONVERGENT B2 ;  /* 0x0000000000027941 */ /* 0x000fea0003800200 */
.L_x_3384:
        /* <DEDUP_REMOVED lines=15> */
.L_x_3387:
[----:B------:R-:W-:Y:S05]  /*3a840*/  BSYNC.RECONVERGENT B2 ;  /* 0x0000000000027941 */ /* 0x000fea0003800200 */
.L_x_3386:
        /* <DEDUP_REMOVED lines=21> */
.L_x_3389:
[----:B------:R-:W-:Y:S05]  /*3a9a0*/  BSYNC.RECONVERGENT B2 ;  /* 0x0000000000027941 */ /* 0x000fea0003800200 */
.L_x_3388:
        /* <DEDUP_REMOVED lines=14> */
.L_x_3391:
[----:B------:R-:W-:Y:S05]  /*3aa90*/  BSYNC.RECONVERGENT B2 ;  /* 0x0000000000027941 */ /* 0x000fea0003800200 */
.L_x_3390:
        /* <DEDUP_REMOVED lines=14> */
.L_x_3393:
[----:B------:R-:W-:Y:S05]  /*3ab80*/  BSYNC.RECONVERGENT B2 ;  /* 0x0000000000027941 */ /* 0x000fea0003800200 */
.L_x_3392:
        /* <DEDUP_REMOVED lines=15> */
.L_x_3395:
[----:B------:R-:W-:Y:S05]  /*3ac80*/  BSYNC.RECONVERGENT B2 ;  /* 0x0000000000027941 */ /* 0x000fea0003800200 */
.L_x_3394:
        /* <DEDUP_REMOVED lines=21> */
.L_x_3397:
[----:B------:R-:W-:Y:S05]  /*3ade0*/  BSYNC.RECONVERGENT B2 ;  /* 0x0000000000027941 */ /* 0x000fea0003800200 */
.L_x_3396:
        /* <DEDUP_REMOVED lines=14> */
.L_x_3399:
[----:B------:R-:W-:Y:S05]  /*3aed0*/  BSYNC.RECONVERGENT B2 ;  /* 0x0000000000027941 */ /* 0x000fea0003800200 */
.L_x_3398:
        /* <DEDUP_REMOVED lines=14> */
.L_x_3401:
[----:B------:R-:W-:Y:S05]  /*3afc0*/  BSYNC.RECONVERGENT B2 ;  /* 0x0000000000027941 */ /* 0x000fea0003800200 */
.L_x_3400:
        /* <DEDUP_REMOVED lines=15> */
.L_x_3403:
[----:B------:R-:W-:Y:S05]  /*3b0c0*/  BSYNC.RECONVERGENT B2 ;  /* 0x0000000000027941 */ /* 0x000fea0003800200 */
.L_x_3402:
        /* <DEDUP_REMOVED lines=21> */
.L_x_3405:
[----:B------:R-:W-:Y:S05]  /*3b220*/  BSYNC.RECONVERGENT B2 ;  /* 0x0000000000027941 */ /* 0x000fea0003800200 */
.L_x_3404:
        /* <DEDUP_REMOVED lines=14> */
.L_x_3407:
[----:B------:R-:W-:Y:S05]  /*3b310*/  BSYNC.RECONVERGENT B2 ;  /* 0x0000000000027941 */ /* 0x000fea0003800200 */
.L_x_3406:
        /* <DEDUP_REMOVED lines=14> */
.L_x_3409:
[----:B------:R-:W-:Y:S05]  /*3b400*/  BSYNC.RECONVERGENT B2 ;  /* 0x0000000000027941 */ /* 0x000fea0003800200 */
.L_x_3408:
        /* <DEDUP_REMOVED lines=15> */
.L_x_3411:
[----:B------:R-:W-:Y:S05]  /*3b500*/  BSYNC.RECONVERGENT B2 ;  /* 0x0000000000027941 */ /* 0x000fea0003800200 */
.L_x_3410:
        /* <DEDUP_REMOVED lines=21> */
.L_x_3413:
[----:B------:R-:W-:Y:S05]  /*3b660*/  BSYNC.RECONVERGENT B2 ;  /* 0x0000000000027941 */ /* 0x000fea0003800200 */
.L_x_3412:
        /* <DEDUP_REMOVED lines=14> */
.L_x_3415:
[----:B------:R-:W-:Y:S05]  /*3b750*/  BSYNC.RECONVERGENT B2 ;  /* 0x0000000000027941 */ /* 0x000fea0003800200 */
.L_x_3414:
        /* <DEDUP_REMOVED lines=14> */
.L_x_3417:
[----:B------:R-:W-:Y:S05]  /*3b840*/  BSYNC.RECONVERGENT B2 ;  /* 0x0000000000027941 */ /* 0x000fea0003800200 */
.L_x_3416:
        /* <DEDUP_REMOVED lines=15> */
.L_x_3419:
[----:B------:R-:W-:Y:S05]  /*3b940*/  BSYNC.RECONVERGENT B2 ;  /* 0x0000000000027941 */ /* 0x000fea0003800200 */
.L_x_3418:
        /* <DEDUP_REMOVED lines=21> */
.L_x_3421:
[----:B------:R-:W-:Y:S05]  /*3baa0*/  BSYNC.RECONVERGENT B2 ;  /* 0x0000000000027941 */ /* 0x000fea0003800200 */
.L_x_3420:
        /* <DEDUP_REMOVED lines=14> */
.L_x_3423:
[----:B------:R-:W-:Y:S05]  /*3bb90*/  BSYNC.RECONVERGENT B2 ;  /* 0x0000000000027941 */ /* 0x000fea0003800200 */
.L_x_3422:
        /* <DEDUP_REMOVED lines=14> */
.L_x_3425:
[----:B------:R-:W-:Y:S05]  /*3bc80*/  BSYNC.RECONVERGENT B2 ;  /* 0x0000000000027941 */ /* 0x000fea0003800200 */
.L_x_3424:
        /* <DEDUP_REMOVED lines=15> */
.L_x_3427:
[----:B------:R-:W-:Y:S05]  /*3bd80*/  BSYNC.RECONVERGENT B2 ;  /* 0x0000000000027941 */ /* 0x000fea0003800200 */
.L_x_3426:
        /* <DEDUP_REMOVED lines=21> */
.L_x_3429:
[----:B------:R-:W-:Y:S05]  /*3bee0*/  BSYNC.RECONVERGENT B2 ;  /* 0x0000000000027941 */ /* 0x000fea0003800200 */
.L_x_3428:
        /* <DEDUP_REMOVED lines=14> */
.L_x_3431:
[----:B------:R-:W-:Y:S05]  /*3bfd0*/  BSYNC.RECONVERGENT B2 ;  /* 0x0000000000027941 */ /* 0x000fea0003800200 */
.L_x_3430:
        /* <DEDUP_REMOVED lines=14> */
.L_x_3433:
[----:B------:R-:W-:Y:S05]  /*3c0c0*/  BSYNC.RECONVERGENT B2 ;  /* 0x0000000000027941 */ /* 0x000fea0003800200 */
.L_x_3432:
        /* <DEDUP_REMOVED lines=15> */
.L_x_3435:
[----:B------:R-:W-:Y:S05]  /*3c1c0*/  BSYNC.RECONVERGENT B2 ;  /* 0x0000000000027941 */ /* 0x000fea0003800200 */
.L_x_3434:
        /* <DEDUP_REMOVED lines=21> */
.L_x_3437:
[----:B------:R-:W-:Y:S05]  /*3c320*/  BSYNC.RECONVERGENT B2 ;  /* 0x0000000000027941 */ /* 0x000fea0003800200 */
.L_x_3436:
        /* <DEDUP_REMOVED lines=14> */
.L_x_3439:
[----:B------:R-:W-:Y:S05]  /*3c410*/  BSYNC.RECONVERGENT B2 ;  /* 0x0000000000027941 */ /* 0x000fea0003800200 */
.L_x_3438:
        /* <DEDUP_REMOVED lines=14> */
.L_x_3441:
[----:B------:R-:W-:Y:S05]  /*3c500*/  BSYNC.RECONVERGENT B2 ;  /* 0x0000000000027941 */ /* 0x000fea0003800200 */
.L_x_3440:
        /* <DEDUP_REMOVED lines=15> */
.L_x_3443:
[----:B------:R-:W-:Y:S05]  /*3c600*/  BSYNC.RECONVERGENT B2 ;  /* 0x0000000000027941 */ /* 0x000fea0003800200 */
.L_x_3442:
        /* <DEDUP_REMOVED lines=21> */
.L_x_3445:
[----:B------:R-:W-:Y:S05]  /*3c760*/  BSYNC.RECONVERGENT B2 ;  /* 0x0000000000027941 */ /* 0x000fea0003800200 */
.L_x_3444:
        /* <DEDUP_REMOVED lines=14> */
.L_x_3447:
[----:B------:R-:W-:Y:S05]  /*3c850*/  BSYNC.RECONVERGENT B2 ;  /* 0x0000000000027941 */ /* 0x000fea0003800200 */
.L_x_3446:
        /* <DEDUP_REMOVED lines=14> */
.L_x_3449:
[----:B------:R-:W-:Y:S05]  /*3c940*/  BSYNC.RECONVERGENT B2 ;  /* 0x0000000000027941 */ /* 0x000fea0003800200 */
.L_x_3448:
        /* <DEDUP_REMOVED lines=15> */
.L_x_3451:
[----:B------:R-:W-:Y:S05]  /*3ca40*/  BSYNC.RECONVERGENT B2 ;  /* 0x0000000000027941 */ /* 0x000fea0003800200 */
.L_x_3450:
        /* <DEDUP_REMOVED lines=21> */
.L_x_3453:
[----:B------:R-:W-:Y:S05]  /*3cba0*/  BSYNC.RECONVERGENT B2 ;  /* 0x0000000000027941 */ /* 0x000fea0003800200 */
.L_x_3452:
        /* <DEDUP_REMOVED lines=14> */
.L_x_3455:
[----:B------:R-:W-:Y:S05]  /*3cc90*/  BSYNC.RECONVERGENT B2 ;  /* 0x0000000000027941 */ /* 0x000fea0003800200 */
.L_x_3454:
        /* <DEDUP_REMOVED lines=14> */
.L_x_3457:
[----:B------:R-:W-:Y:S05]  /*3cd80*/  BSYNC.RECONVERGENT B2 ;  /* 0x0000000000027941 */ /* 0x000fea0003800200 */
.L_x_3456:
        /* <DEDUP_REMOVED lines=15> */
.L_x_3459:
[----:B------:R-:W-:Y:S05]  /*3ce80*/  BSYNC.RECONVERGENT B2 ;  /* 0x0000000000027941 */ /* 0x000fea0003800200 */
.L_x_3458:
        /* <DEDUP_REMOVED lines=21> */
.L_x_3461:
[----:B------:R-:W-:Y:S05]  /*3cfe0*/  BSYNC.RECONVERGENT B2 ;  /* 0x0000000000027941 */ /* 0x000fea0003800200 */
.L_x_3460:
        /* <DEDUP_REMOVED lines=14> */
.L_x_3463:
[----:B------:R-:W-:Y:S05]  /*3d0d0*/  BSYNC.RECONVERGENT B2 ;  /* 0x0000000000027941 */ /* 0x000fea0003800200 */
.L_x_3462:
        /* <DEDUP_REMOVED lines=14> */
.L_x_3465:
[----:B------:R-:W-:Y:S05]  /*3d1c0*/  BSYNC.RECONVERGENT B2 ;  /* 0x0000000000027941 */ /* 0x000fea0003800200 */
.L_x_3464:
        /* <DEDUP_REMOVED lines=15> */
.L_x_3467:
[----:B------:R-:W-:Y:S05]  /*3d2c0*/  BSYNC.RECONVERGENT B2 ;  /* 0x0000000000027941 */ /* 0x000fea0003800200 */
.L_x_3466:
        /* <DEDUP_REMOVED lines=21> */
.L_x_3469:
[----:B------:R-:W-:Y:S05]  /*3d420*/  BSYNC.RECONVERGENT B2 ;  /* 0x0000000000027941 */ /* 0x000fea0003800200 */
.L_x_3468:
        /* <DEDUP_REMOVED lines=14> */
.L_x_3471:
[----:B------:R-:W-:Y:S05]  /*3d510*/  BSYNC.RECONVERGENT B2 ;  /* 0x0000000000027941 */ /* 0x000fea0003800200 */
.L_x_3470:
        /* <DEDUP_REMOVED lines=14> */
.L_x_3473:
[----:B------:R-:W-:Y:S05]  /*3d600*/  BSYNC.RECONVERGENT B2 ;  /* 0x0000000000027941 */ /* 0x000fea0003800200 */
.L_x_3472:
        /* <DEDUP_REMOVED lines=15> */
.L_x_3475:
[----:B------:R-:W-:Y:S05]  /*3d700*/  BSYNC.RECONVERGENT B2 ;  /* 0x0000000000027941 */ /* 0x000fea0003800200 */
.L_x_3474:
        /* <DEDUP_REMOVED lines=21> */
.L_x_3477:
[----:B------:R-:W-:Y:S05]  /*3d860*/  BSYNC.RECONVERGENT B2 ;  /* 0x0000000000027941 */ /* 0x000fea0003800200 */
.L_x_3476:
        /* <DEDUP_REMOVED lines=14> */
.L_x_3479:
[----:B------:R-:W-:Y:S05]  /*3d950*/  BSYNC.RECONVERGENT B2 ;  /* 0x0000000000027941 */ /* 0x000fea0003800200 */
.L_x_3478:
        /* <DEDUP_REMOVED lines=14> */
.L_x_3481:
[----:B------:R-:W-:Y:S05]  /*3da40*/  BSYNC.RECONVERGENT B2 ;  /* 0x0000000000027941 */ /* 0x000fea0003800200 */
.L_x_3480:
        /* <DEDUP_REMOVED lines=15> */
.L_x_3483:
[----:B------:R-:W-:Y:S05]  /*3db40*/  BSYNC.RECONVERGENT B2 ;  /* 0x0000000000027941 */ /* 0x000fea0003800200 */
.L_x_3482:
        /* <DEDUP_REMOVED lines=21> */
.L_x_3485:
[----:B------:R-:W-:Y:S05]  /*3dca0*/  BSYNC.RECONVERGENT B2 ;  /* 0x0000000000027941 */ /* 0x000fea0003800200 */
.L_x_3484:
        /* <DEDUP_REMOVED lines=14> */
.L_x_3487:
[----:B------:R-:W-:Y:S05]  /*3dd90*/  BSYNC.RECONVERGENT B2 ;  /* 0x0000000000027941 */ /* 0x000fea0003800200 */
.L_x_3486:
        /* <DEDUP_REMOVED lines=14> */
.L_x_3489:
[----:B------:R-:W-:Y:S05]  /*3de80*/  BSYNC.RECONVERGENT B2 ;  /* 0x0000000000027941 */ /* 0x000fea0003800200 */
.L_x_3488:
        /* <DEDUP_REMOVED lines=15> */
.L_x_3491:
[----:B------:R-:W-:Y:S05]  /*3df80*/  BSYNC.RECONVERGENT B2 ;  /* 0x0000000000027941 */ /* 0x000fea0003800200 */
.L_x_3490:
        /* <DEDUP_REMOVED lines=21> */
.L_x_3493:
[----:B------:R-:W-:Y:S05]  /*3e0e0*/  BSYNC.RECONVERGENT B2 ;  /* 0x0000000000027941 */ /* 0x000fea0003800200 */
.L_x_3492:
        /* <DEDUP_REMOVED lines=14> */
.L_x_3495:
[----:B------:R-:W-:Y:S05]  /*3e1d0*/  BSYNC.RECONVERGENT B2 ;  /* 0x0000000000027941 */ /* 0x000fea0003800200 */
.L_x_3494:
        /* <DEDUP_REMOVED lines=14> */
.L_x_3497:
[----:B------:R-:W-:Y:S05]  /*3e2c0*/  BSYNC.RECONVERGENT B2 ;  /* 0x0000000000027941 */ /* 0x000fea0003800200 */
.L_x_3496:
        /* <DEDUP_REMOVED lines=15> */
.L_x_3499:
[----:B------:R-:W-:Y:S05]  /*3e3c0*/  BSYNC.RECONVERGENT B2 ;  /* 0x0000000000027941 */ /* 0x000fea0003800200 */
.L_x_3498:
        /* <DEDUP_REMOVED lines=21> */
.L_x_3501:
[----:B------:R-:W-:Y:S05]  /*3e520*/  BSYNC.RECONVERGENT B2 ;  /* 0x0000000000027941 */ /* 0x000fea0003800200 */
.L_x_3500:
        /* <DEDUP_REMOVED lines=14> */
.L_x_3503:
[----:B------:R-:W-:Y:S05]  /*3e610*/  BSYNC.RECONVERGENT B2 ;  /* 0x0000000000027941 */ /* 0x000fea0003800200 */
.L_x_3502:
        /* <DEDUP_REMOVED lines=14> */
.L_x_3505:
[----:B------:R-:W-:Y:S05]  /*3e700*/  BSYNC.RECONVERGENT B2 ;  /* 0x0000000000027941 */ /* 0x000fea0003800200 */
.L_x_3504:
        /* <DEDUP_REMOVED lines=15> */
.L_x_3507:
[----:B------:R-:W-:Y:S05]  /*3e800*/  BSYNC.RECONVERGENT B2 ;  /* 0x0000000000027941 */ /* 0x000fea0003800200 */
.L_x_3506:
        /* <DEDUP_REMOVED lines=21> */
.L_x_3509:
[----:B------:R-:W-:Y:S05]  /*3e960*/  BSYNC.RECONVERGENT B2 ;  /* 0x0000000000027941 */ /* 0x000fea0003800200 */
.L_x_3508:
        /* <DEDUP_REMOVED lines=14> */
.L_x_3511:
[----:B------:R-:W-:Y:S05]  /*3ea50*/  BSYNC.RECONVERGENT B2 ;  /* 0x0000000000027941 */ /* 0x000fea0003800200 */
.L_x_3510:
        /* <DEDUP_REMOVED lines=14> */
.L_x_3513:
[----:B------:R-:W-:Y:S05]  /*3eb40*/  BSYNC.RECONVERGENT B2 ;  /* 0x0000000000027941 */ /* 0x000fea0003800200 */
.L_x_3512:
        /* <DEDUP_REMOVED lines=15> */
.L_x_3515:
[----:B------:R-:W-:Y:S05]  /*3ec40*/  BSYNC.RECONVERGENT B2 ;  /* 0x0000000000027941 */ /* 0x000fea0003800200 */
.L_x_3514:
        /* <DEDUP_REMOVED lines=21> */
.L_x_3517:
[----:B------:R-:W-:Y:S05]  /*3eda0*/  BSYNC.RECONVERGENT B2 ;  /* 0x0000000000027941 */ /* 0x000fea0003800200 */
.L_x_3516:
        /* <DEDUP_REMOVED lines=14> */
.L_x_3519:
[----:B------:R-:W-:Y:S05]  /*3ee90*/  BSYNC.RECONVERGENT B2 ;  /* 0x0000000000027941 */ /* 0x000fea0003800200 */
.L_x_3518:
        /* <DEDUP_REMOVED lines=14> */
.L_x_3521:
[----:B------:R-:W-:Y:S05]  /*3ef80*/  BSYNC.RECONVERGENT B2 ;  /* 0x0000000000027941 */ /* 0x000fea0003800200 */
.L_x_3520:
        /* <DEDUP_REMOVED lines=15> */
.L_x_3523:
[----:B------:R-:W-:Y:S05]  /*3f080*/  BSYNC.RECONVERGENT B2 ;  /* 0x0000000000027941 */ /* 0x000fea0003800200 */
.L_x_3522:
        /* <DEDUP_REMOVED lines=21> */
.L_x_3525:
[----:B------:R-:W-:Y:S05]  /*3f1e0*/  BSYNC.RECONVERGENT B2 ;  /* 0x0000000000027941 */ /* 0x000fea0003800200 */
.L_x_3524:
        /* <DEDUP_REMOVED lines=14> */
.L_x_3527:
[----:B------:R-:W-:Y:S05]  /*3f2d0*/  BSYNC.RECONVERGENT B2 ;  /* 0x0000000000027941 */ /* 0x000fea0003800200 */
.L_x_3526:
        /* <DEDUP_REMOVED lines=14> */
.L_x_3529:
[----:B------:R-:W-:Y:S05]  /*3f3c0*/  BSYNC.RECONVERGENT B2 ;  /* 0x0000000000027941 */ /* 0x000fea0003800200 */
.L_x_3528:
        /* <DEDUP_REMOVED lines=15> */
.L_x_3531:
[----:B------:R-:W-:Y:S05]  /*3f4c0*/  BSYNC.RECONVERGENT B2 ;  /* 0x0000000000027941 */ /* 0x000fea0003800200 */
.L_x_3530:
        /* <DEDUP_REMOVED lines=21> */
.L_x_3533:
[----:B------:R-:W-:Y:S05]  /*3f620*/  BSYNC.RECONVERGENT B2 ;  /* 0x0000000000027941 */ /* 0x000fea0003800200 */
.L_x_3532:
        /* <DEDUP_REMOVED lines=14> */
.L_x_3535:
[----:B------:R-:W-:Y:S05]  /*3f710*/  BSYNC.RECONVERGENT B2 ;  /* 0x0000000000027941 */ /* 0x000fea0003800200 */
.L_x_3534:
        /* <DEDUP_REMOVED lines=14> */
.L_x_3537:
[----:B------:R-:W-:Y:S05]  /*3f800*/  BSYNC.RECONVERGENT B2 ;  /* 0x0000000000027941 */ /* 0x000fea0003800200 */
.L_x_3536:
        /* <DEDUP_REMOVED lines=15> */
.L_x_3539:
[----:B------:R-:W-:Y:S05]  /*3f900*/  BSYNC.RECONVERGENT B2 ;  /* 0x0000000000027941 */ /* 0x000fea0003800200 */
.L_x_3538:
        /* <DEDUP_REMOVED lines=21> */
.L_x_3541:
[----:B------:R-:W-:Y:S05]  /*3fa60*/  BSYNC.RECONVERGENT B2 ;  /* 0x0000000000027941 */ /* 0x000fea0003800200 */
.L_x_3540:
        /* <DEDUP_REMOVED lines=14> */
.L_x_3543:
[----:B------:R-:W-:Y:S05]  /*3fb50*/  BSYNC.RECONVERGENT B2 ;  /* 0x0000000000027941 */ /* 0x000fea0003800200 */
.L_x_3542:
        /* <DEDUP_REMOVED lines=14> */
.L_x_3545:
[----:B------:R-:W-:Y:S05]  /*3fc40*/  BSYNC.RECONVERGENT B2 ;  /* 0x0000000000027941 */ /* 0x000fea0003800200 */
.L_x_3544:
        /* <DEDUP_REMOVED lines=15> */
.L_x_3547:
[----:B------:R-:W-:Y:S05]  /*3fd40*/  BSYNC.RECONVERGENT B2 ;  /* 0x0000000000027941 */ /* 0x000fea0003800200 */
.L_x_3546:
        /* <DEDUP_REMOVED lines=21> */
.L_x_3549:
[----:B------:R-:W-:Y:S05]  /*3fea0*/  BSYNC.RECONVERGENT B2 ;  /* 0x0000000000027941 */ /* 0x000fea0003800200 */
.L_x_3548:
        /* <DEDUP_REMOVED lines=14> */
.L_x_3551:
[----:B------:R-:W-:Y:S05]  /*3ff90*/  BSYNC.RECONVERGENT B2 ;  /* 0x0000000000027941 */ /* 0x000fea0003800200 */
.L_x_3550:
        /* <DEDUP_REMOVED lines=14> */
.L_x_3553:
[----:B------:R-:W-:Y:S05]  /*40080*/  BSYNC.RECONVERGENT B2 ;  /* 0x0000000000027941 */ /* 0x000fea0003800200 */
.L_x_3552:
        /* <DEDUP_REMOVED lines=15> */
.L_x_3555:
[----:B------:R-:W-:Y:S05]  /*40180*/  BSYNC.RECONVERGENT B2 ;  /* 0x0000000000027941 */ /* 0x000fea0003800200 */
.L_x_3554:
        /* <DEDUP_REMOVED lines=21> */
.L_x_3557:
[----:B------:R-:W-:Y:S05]  /*402e0*/  BSYNC.RECONVERGENT B2 ;  /* 0x0000000000027941 */ /* 0x000fea0003800200 */
.L_x_3556:
        /* <DEDUP_REMOVED lines=14> */
.L_x_3559:
[----:B------:R-:W-:Y:S05]  /*403d0*/  BSYNC.RECONVERGENT B2 ;  /* 0x0000000000027941 */ /* 0x000fea0003800200 */
.L_x_3558:
        /* <DEDUP_REMOVED lines=14> */
.L_x_3561:
[----:B------:R-:W-:Y:S05]  /*404c0*/  BSYNC.RECONVERGENT B2 ;  /* 0x0000000000027941 */ /* 0x000fea0003800200 */
.L_x_3560:
        /* <DEDUP_REMOVED lines=15> */
.L_x_3563:
[----:B------:R-:W-:Y:S05]  /*405c0*/  BSYNC.RECONVERGENT B2 ;  /* 0x0000000000027941 */ /* 0x000fea0003800200 */
.L_x_3562:
        /* <DEDUP_REMOVED lines=21> */
.L_x_3565:
[----:B------:R-:W-:Y:S05]  /*40720*/  BSYNC.RECONVERGENT B2 ;  /* 0x0000000000027941 */ /* 0x000fea0003800200 */
.L_x_3564:
        /* <DEDUP_REMOVED lines=14> */
.L_x_3567:
[----:B------:R-:W-:Y:S05]  /*40810*/  BSYNC.RECONVERGENT B2 ;  /* 0x0000000000027941 */ /* 0x000fea0003800200 */
.L_x_3566:
        /* <DEDUP_REMOVED lines=14> */
.L_x_3569:
[----:B------:R-:W-:Y:S05]  /*40900*/  BSYNC.RECONVERGENT B2 ;  /* 0x0000000000027941 */ /* 0x000fea0003800200 */
.L_x_3568:
        /* <DEDUP_REMOVED lines=15> */
.L_x_3571:
[----:B------:R-:W-:Y:S05]  /*40a00*/  BSYNC.RECONVERGENT B2 ;  /* 0x0000000000027941 */ /* 0x000fea0003800200 */
.L_x_3570:
[----:B------:R-:W-:Y:S02]  /*40a10*/  F2FP.F16.F32.PACK_AB R122, R165, R122 ;  /* 0x0000007aa57a723e */ /* 0x000fe400000000ff */
[----:B------:R-:W-:-:S05]  /*40a20*/  F2FP.F16.F32.PACK_AB R123, R128, R123 ;  /* 0x0000007b807b723e */ /* 0x000fca00000000ff */
        /* <DEDUP_REMOVED lines=19> */
.L_x_3573:
[----:B------:R-:W-:Y:S05]  /*40b60*/  BSYNC.RECONVERGENT B2 ;  /* 0x0000000000027941 */ /* 0x000fea0003800200 */
.L_x_3572:
        /* <DEDUP_REMOVED lines=14> */
.L_x_3575:
[----:B------:R-:W-:Y:S05]  /*40c50*/  BSYNC.RECONVERGENT B2 ;  /* 0x0000000000027941 */ /* 0x000fea0003800200 */
.L_x_3574:
        /* <DEDUP_REMOVED lines=14> */
.L_x_3577:
[----:B------:R-:W-:Y:S05]  /*40d40*/  BSYNC.RECONVERGENT B2 ;  /* 0x0000000000027941 */ /* 0x000fea0003800200 */
.L_x_3576:
        /* <DEDUP_REMOVED lines=15> */
.L_x_3579:
[----:B------:R-:W-:Y:S05]  /*40e40*/  BSYNC.RECONVERGENT B2 ;  /* 0x0000000000027941 */ /* 0x000fea0003800200 */
.L_x_3578:
        /* <DEDUP_REMOVED lines=23> */
.L_x_3581:
[----:B------:R-:W-:Y:S05]  /*40fc0*/  BSYNC.RECONVERGENT B2 ;  /* 0x0000000000027941 */ /* 0x000fea0003800200 */
.L_x_3580:
        /* <DEDUP_REMOVED lines=14> */
.L_x_3583:
[----:B------:R-:W-:Y:S05]  /*410b0*/  BSYNC.RECONVERGENT B2 ;  /* 0x0000000000027941 */ /* 0x000fea0003800200 */
.L_x_3582:
        /* <DEDUP_REMOVED lines=14> */
.L_x_3585:
[----:B------:R-:W-:Y:S05]  /*411a0*/  BSYNC.RECONVERGENT B2 ;  /* 0x0000000000027941 */ /* 0x000fea0003800200 */
.L_x_3584:
        /* <DEDUP_REMOVED lines=15> */
.L_x_3587:
[----:B------:R-:W-:Y:S05]  /*412a0*/  BSYNC.RECONVERGENT B2 ;  /* 0x0000000000027941 */ /* 0x000fea0003800200 */
.L_x_3586:
        /* <DEDUP_REMOVED lines=21> */
.L_x_3589:
[----:B------:R-:W-:Y:S05]  /*41400*/  BSYNC.RECONVERGENT B2 ;  /* 0x0000000000027941 */ /* 0x000fea0003800200 */
.L_x_3588:
        /* <DEDUP_REMOVED lines=14> */
.L_x_3591:
[----:B------:R-:W-:Y:S05]  /*414f0*/  BSYNC.RECONVERGENT B2 ;  /* 0x0000000000027941 */ /* 0x000fea0003800200 */
.L_x_3590:
        /* <DEDUP_REMOVED lines=14> */
.L_x_3593:
[----:B------:R-:W-:Y:S05]  /*415e0*/  BSYNC.RECONVERGENT B2 ;  /* 0x0000000000027941 */ /* 0x000fea0003800200 */
.L_x_3592:
        /* <DEDUP_REMOVED lines=15> */
.L_x_3595:
[----:B------:R-:W-:Y:S05]  /*416e0*/  BSYNC.RECONVERGENT B2 ;  /* 0x0000000000027941 */ /* 0x000fea0003800200 */
.L_x_3594:
        /* <DEDUP_REMOVED lines=21> */
.L_x_3597:
[----:B------:R-:W-:Y:S05]  /*41840*/  BSYNC.RECONVERGENT B2 ;  /* 0x0000000000027941 */ /* 0x000fea0003800200 */
.L_x_3596:
        /* <DEDUP_REMOVED lines=14> */
.L_x_3599:
[----:B------:R-:W-:Y:S05]  /*41930*/  BSYNC.RECONVERGENT B2 ;  /* 0x0000000000027941 */ /* 0x000fea0003800200 */
.L_x_3598:
        /* <DEDUP_REMOVED lines=14> */
.L_x_3601:
[----:B------:R-:W-:Y:S05]  /*41a20*/  BSYNC.RECONVERGENT B2 ;  /* 0x0000000000027941 */ /* 0x000fea0003800200 */
.L_x_3600:
        /* <DEDUP_REMOVED lines=15> */
.L_x_3603:
[----:B------:R-:W-:Y:S05]  /*41b20*/  BSYNC.RECONVERGENT B2 ;  /* 0x0000000000027941 */ /* 0x000fea0003800200 */
.L_x_3602:
        /* <DEDUP_REMOVED lines=21> */
.L_x_3605:
[----:B------:R-:W-:Y:S05]  /*41c80*/  BSYNC.RECONVERGENT B2 ;  /* 0x0000000000027941 */ /* 0x000fea0003800200 */
.L_x_3604:
        /* <DEDUP_REMOVED lines=14> */
.L_x_3607:
[----:B------:R-:W-:Y:S05]  /*41d70*/  BSYNC.RECONVERGENT B2 ;  /* 0x0000000000027941 */ /* 0x000fea0003800200 */
.L_x_3606:
        /* <DEDUP_REMOVED lines=14> */
.L_x_3609:
[----:B------:R-:W-:Y:S05]  /*41e60*/  BSYNC.RECONVERGENT B2 ;  /* 0x0000000000027941 */ /* 0x000fea0003800200 */
.L_x_3608:
        /* <DEDUP_REMOVED lines=15> */
.L_x_3611:
[----:B------:R-:W-:Y:S05]  /*41f60*/  BSYNC.RECONVERGENT B2 ;  /* 0x0000000000027941 */ /* 0x000fea0003800200 */
.L_x_3610:
        /* <DEDUP_REMOVED lines=21> */
[----:B------:R-:W-:Y:S05]  /*420c0*/  CALL.REL.NOINC `($__internal_15_$__cuda_sm3x_div_rn_noftz_f32_slowpath) ;  /* 0x000000f4002c7944 */ /* 0x000fea0003c00000 */
[----:B------:R-:W-:-:S07]  /*420d0*/  MOV R122, R167 ;  /* 0x000000a7007a7202 */ /* 0x000fce0000000f00 */
.L_x_3613:
[----:B------:R-:W-:Y:S05]  /*420e0*/  BSYNC.RECONVERGENT B2 ;  /* 0x0000000000027941 */ /* 0x000fea0003800200 */
.L_x_3612:
        /* <DEDUP_REMOVED lines=14> */
.L_x_3615:
[----:B------:R-:W-:Y:S05]  /*421d0*/  BSYNC.RECONVERGENT B2 ;  /* 0x0000000000027941 */ /* 0x000fea0003800200 */
.L_x_3614:
        /* <DEDUP_REMOVED lines=13> */
.L_x_3617:
[----:B------:R-:W-:Y:S05]  /*422b0*/  BSYNC.RECONVERGENT B2 ;  /* 0x0000000000027941 */ /* 0x000fea0003800200 */
.L_x_3616:
        /* <DEDUP_REMOVED lines=13> */
.L_x_3619:
[----:B------:R-:W-:Y:S05]  /*42390*/  BSYNC.RECONVERGENT B2 ;  /* 0x0000000000027941 */ /* 0x000fea0003800200 */
.L_x_3618:
[----:B------:R-:W-:Y:S02]  /*423a0*/  F2FP.F16.F32.PACK_AB R122, R165, R122 ;  /* 0x0000007aa57a723e */ /* 0x000fe400000000ff */
[----:B------:R-:W-:-:S05]  /*423b0*/  F2FP.F16.F32.PACK_AB R123, R167, R123 ;  /* 0x0000007ba77b723e */ /* 0x000fca00000000ff */
        /* <DEDUP_REMOVED lines=17> */
[----:B------:R-:W-:Y:S05]  /*424d0*/  CALL.REL.NOINC `($__internal_15_$__cuda_sm3x_div_rn_noftz_f32_slowpath) ;  /* 0x000000f000287944 */ /* 0x000fea0003c00000 */
[----:B------:R-:W-:-:S07]  /*424e0*/  MOV R122, R167 ;  /* 0x000000a7007a7202 */ /* 0x000fce0000000f00 */
.L_x_3621:
[----:B------:R-:W-:Y:S05]  /*424f0*/  BSYNC.RECONVERGENT B2 ;  /* 0x0000000000027941 */ /* 0x000fea0003800200 */
.L_x_3620:
        /* <DEDUP_REMOVED lines=12> */
[----:B------:R-:W-:Y:S05]  /*425c0*/  CALL.REL.NOINC `($__internal_15_$__cuda_sm3x_div_rn_noftz_f32_slowpath) ;  /* 0x000000ec00ec7944 */ /* 0x000fea0003c00000 */
[----:B------:R-:W-:-:S07]  /*425d0*/  MOV R165, R167 ;  /* 0x000000a700a57202 */ /* 0x000fce0000000f00 */
.L_x_3623:
[----:B------:R-:W-:Y:S05]  /*425e0*/  BSYNC.RECONVERGENT B2 ;  /* 0x0000000000027941 */ /* 0x000fea0003800200 */
.L_x_3622:
        /* <DEDUP_REMOVED lines=14> */
.L_x_3625:
[----:B------:R-:W-:Y:S05]  /*426d0*/  BSYNC.RECONVERGENT B2 ;  /* 0x0000000000027941 */ /* 0x000fea0003800200 */
.L_x_3624:
        /* <DEDUP_REMOVED lines=13> */
.L_x_3627:
[----:B------:R-:W-:Y:S05]  /*427b0*/  BSYNC.RECONVERGENT B2 ;  /* 0x0000000000027941 */ /* 0x000fea0003800200 */
.L_x_3626:
        /* <DEDUP_REMOVED lines=21> */
.L_x_3629:
[----:B------:R-:W-:Y:S05]  /*42910*/  BSYNC.RECONVERGENT B2 ;  /* 0x0000000000027941 */ /* 0x000fea0003800200 */
.L_x_3628:
        /* <DEDUP_REMOVED lines=14> */
.L_x_3631:
[----:B------:R-:W-:Y:S05]  /*42a00*/  BSYNC.RECONVERGENT B2 ;  /* 0x0000000000027941 */ /* 0x000fea0003800200 */
.L_x_3630:
        /* <DEDUP_REMOVED lines=14> */
.L_x_3633:
[----:B------:R-:W-:Y:S05]  /*42af0*/  BSYNC.RECONVERGENT B2 ;  /* 0x0000000000027941 */ /* 0x000fea0003800200 */
.L_x_3632:
        /* <DEDUP_REMOVED lines=13> */
.L_x_3635:
[----:B------:R-:W-:Y:S05]  /*42bd0*/  BSYNC.RECONVERGENT B2 ;  /* 0x0000000000027941 */ /* 0x000fea0003800200 */
.L_x_3634:
        /* <DEDUP_REMOVED lines=21> */
.L_x_3637:
[----:B------:R-:W-:Y:S05]  /*42d30*/  BSYNC.RECONVERGENT B2 ;  /* 0x0000000000027941 */ /* 0x000fea0003800200 */
.L_x_3636:
        /* <DEDUP_REMOVED lines=14> */
.L_x_3639:
[----:B------:R-:W-:Y:S05]  /*42e20*/  BSYNC.RECONVERGENT B2 ;  /* 0x0000000000027941 */ /* 0x000fea0003800200 */
.L_x_3638:
        /* <DEDUP_REMOVED lines=14> */
.L_x_3641:
[----:B------:R-:W-:Y:S05]  /*42f10*/  BSYNC.RECONVERGENT B2 ;  /* 0x0000000000027941 */ /* 0x000fea0003800200 */
.L_x_3640:
        /* <DEDUP_REMOVED lines=13> */
.L_x_3643:
[----:B------:R-:W-:Y:S05]  /*42ff0*/  BSYNC.RECONVERGENT B2 ;  /* 0x0000000000027941 */ /* 0x000fea0003800200 */
.L_x_3642:
        /* <DEDUP_REMOVED lines=22> */
.L_x_3645:
[----:B------:R-:W-:Y:S05]  /*43160*/  BSYNC.RECONVERGENT B2 ;  /* 0x0000000000027941 */ /* 0x000fea0003800200 */
.L_x_3644:
        /* <DEDUP_REMOVED lines=15> */
.L_x_3647:
[----:B------:R-:W-:Y:S05]  /*43260*/  BSYNC.RECONVERGENT B2 ;  /* 0x0000000000027941 */ /* 0x000fea0003800200 */
.L_x_3646:
        /* <DEDUP_REMOVED lines=14> */
.L_x_3649:
[----:B------:R-:W-:Y:S05]  /*43350*/  BSYNC.RECONVERGENT B2 ;  /* 0x0000000000027941 */ /* 0x000fea0003800200 */
.L_x_3648:
        /* <DEDUP_REMOVED lines=13> */
.L_x_3651:
[----:B------:R-:W-:Y:S05]  /*43430*/  BSYNC.RECONVERGENT B2 ;  /* 0x0000000000027941 */ /* 0x000fea0003800200 */
.L_x_3650:
        /* <DEDUP_REMOVED lines=20> */
[----:B------:R-:W-:Y:S05]  /*43580*/  CALL.REL.NOINC `($__internal_15_$__cuda_sm3x_div_rn_noftz_f32_slowpath) ;  /* 0x000000dc00fc7944 */ /* 0x000fea0003c00000 */
[----:B------:R-:W-:-:S07]  /*43590*/  MOV R122, R167 ;  /* 0x000000a7007a7202 */ /* 0x000fce0000000f00 */
.L_x_3653:
[----:B------:R-:W-:Y:S05]  /*435a0*/  BSYNC.RECONVERGENT B2 ;  /* 0x0000000000027941 */ /* 0x000fea0003800200 */
.L_x_3652:
        /* <DEDUP_REMOVED lines=15> */
.L_x_3655:
[----:B------:R-:W-:Y:S05]  /*436a0*/  BSYNC.RECONVERGENT B2 ;  /* 0x0000000000027941 */ /* 0x000fea0003800200 */
.L_x_3654:
        /* <DEDUP_REMOVED lines=15> */
.L_x_3657:
[----:B------:R-:W-:Y:S05]  /*437a0*/  BSYNC.RECONVERGENT B2 ;  /* 0x0000000000027941 */ /* 0x000fea0003800200 */
.L_x_3656:
        /* <DEDUP_REMOVED lines=14> */
.L_x_3659:
[----:B------:R-:W-:Y:S05]  /*43890*/  BSYNC.RECONVERGENT B2 ;  /* 0x0000000000027941 */ /* 0x000fea0003800200 */
.L_x_3658:
        /* <DEDUP_REMOVED lines=22> */
.L_x_3661:
[----:B------:R-:W-:Y:S05]  /*43a00*/  BSYNC.RECONVERGENT B2 ;  /* 0x0000000000027941 */ /* 0x000fea0003800200 */
.L_x_3660:
        /* <DEDUP_REMOVED lines=15> */
.L_x_3663:
[----:B------:R-:W-:Y:S05]  /*43b00*/  BSYNC.RECONVERGENT B2 ;  /* 0x0000000000027941 */ /* 0x000fea0003800200 */
.L_x_3662:
        /* <DEDUP_REMOVED lines=15> */
.L_x_3665:
[----:B------:R-:W-:Y:S05]  /*43c00*/  BSYNC.RECONVERGENT B2 ;  /* 0x0000000000027941 */ /* 0x000fea0003800200 */
.L_x_3664:
        /* <DEDUP_REMOVED lines=14> */
.L_x_3667:
[----:B------:R-:W-:Y:S05]  /*43cf0*/  BSYNC.RECONVERGENT B2 ;  /* 0x0000000000027941 */ /* 0x000fea0003800200 */
.L_x_3666:
        /* <DEDUP_REMOVED lines=22> */
.L_x_3669:
[----:B------:R-:W-:Y:S05]  /*43e60*/  BSYNC.RECONVERGENT B2 ;  /* 0x0000000000027941 */ /* 0x000fea0003800200 */
.L_x_3668:
        /* <DEDUP_REMOVED lines=15> */
.L_x_3671:
[----:B------:R-:W-:Y:S05]  /*43f60*/  BSYNC.RECONVERGENT B2 ;  /* 0x0000000000027941 */ /* 0x000fea0003800200 */
.L_x_3670:
        /* <DEDUP_REMOVED lines=15> */
.L_x_3673:
[----:B------:R-:W-:Y:S05]  /*44060*/  BSYNC.RECONVERGENT B2 ;  /* 0x0000000000027941 */ /* 0x000fea0003800200 */
.L_x_3672:
        /* <DEDUP_REMOVED lines=14> */
.L_x_3675:
[----:B------:R-:W-:Y:S05]  /*44150*/  BSYNC.RECONVERGENT B2 ;  /* 0x0000000000027941 */ /* 0x000fea0003800200 */
.L_x_3674:
        /* <DEDUP_REMOVED lines=22> */
.L_x_3677:
[----:B------:R-:W-:Y:S05]  /*442c0*/  BSYNC.RECONVERGENT B2 ;  /* 0x0000000000027941 */ /* 0x000fea0003800200 */
.L_x_3676:
        /* <DEDUP_REMOVED lines=15> */
.L_x_3679:
[----:B------:R-:W-:Y:S05]  /*443c0*/  BSYNC.RECONVERGENT B2 ;  /* 0x0000000000027941 */ /* 0x000fea0003800200 */
.L_x_3678:
        /* <DEDUP_REMOVED lines=15> */
.L_x_3681:
[----:B------:R-:W-:Y:S05]  /*444c0*/  BSYNC.RECONVERGENT B2 ;  /* 0x0000000000027941 */ /* 0x000fea0003800200 */
.L_x_3680:
        /* <DEDUP_REMOVED lines=13> */
.L_x_3683:
[----:B------:R-:W-:Y:S05]  /*445a0*/  BSYNC.RECONVERGENT B2 ;  /* 0x0000000000027941 */ /* 0x000fea0003800200 */
.L_x_3682:
        /* <DEDUP_REMOVED lines=22> */
.L_x_3685:
[----:B------:R-:W-:Y:S05]  /*44710*/  BSYNC.RECONVERGENT B2 ;  /* 0x0000000000027941 */ /* 0x000fea0003800200 */
.L_x_3684:
        /* <DEDUP_REMOVED lines=15> */
.L_x_3687:
[----:B------:R-:W-:Y:S05]  /*44810*/  BSYNC.RECONVERGENT B2 ;  /* 0x0000000000027941 */ /* 0x000fea0003800200 */
.L_x_3686:
        /* <DEDUP_REMOVED lines=15> */
.L_x_3689:
[----:B------:R-:W-:Y:S05]  /*44910*/  BSYNC.RECONVERGENT B2 ;  /* 0x0000000000027941 */ /* 0x000fea0003800200 */
.L_x_3688:
        /* <DEDUP_REMOVED lines=14> */
.L_x_3691:
[----:B------:R-:W-:Y:S05]  /*44a00*/  BSYNC.RECONVERGENT B2 ;  /* 0x0000000000027941 */ /* 0x000fea0003800200 */
.L_x_3690:
        /* <DEDUP_REMOVED lines=22> */
.L_x_3693:
[----:B------:R-:W-:Y:S05]  /*44b70*/  BSYNC.RECONVERGENT B2 ;  /* 0x0000000000027941 */ /* 0x000fea0003800200 */
.L_x_3692:
        /* <DEDUP_REMOVED lines=15> */
.L_x_3695:
[----:B------:R-:W-:Y:S05]  /*44c70*/  BSYNC.RECONVERGENT B2 ;  /* 0x0000000000027941 */ /* 0x000fea0003800200 */
.L_x_3694:
        /* <DEDUP_REMOVED lines=15> */
.L_x_3697:
[----:B------:R-:W-:Y:S05]  /*44d70*/  BSYNC.RECONVERGENT B2 ;  /* 0x0000000000027941 */ /* 0x000fea0003800200 */
.L_x_3696:
        /* <DEDUP_REMOVED lines=14> */
.L_x_3699:
[----:B------:R-:W-:Y:S05]  /*44e60*/  BSYNC.RECONVERGENT B2 ;  /* 0x0000000000027941 */ /* 0x000fea0003800200 */
.L_x_3698:
        /* <DEDUP_REMOVED lines=22> */
.L_x_3701:
[----:B------:R-:W-:Y:S05]  /*44fd0*/  BSYNC.RECONVERGENT B2 ;  /* 0x0000000000027941 */ /* 0x000fea0003800200 */
.L_x_3700:
        /* <DEDUP_REMOVED lines=15> */
.L_x_3703:
[----:B------:R-:W-:Y:S05]  /*450d0*/  BSYNC.RECONVERGENT B2 ;  /* 0x0000000000027941 */ /* 0x000fea0003800200 */
.L_x_3702:
        /* <DEDUP_REMOVED lines=15> */
.L_x_3705:
[----:B------:R-:W-:Y:S05]  /*451d0*/  BSYNC.RECONVERGENT B2 ;  /* 0x0000000000027941 */ /* 0x000fea0003800200 */
.L_x_3704:
        /* <DEDUP_REMOVED lines=14> */
.L_x_3707:
[----:B------:R-:W-:Y:S05]  /*452c0*/  BSYNC.RECONVERGENT B2 ;  /* 0x0000000000027941 */ /* 0x000fea0003800200 */
.L_x_3706:
        /* <DEDUP_REMOVED lines=22> */
.L_x_3709:
[----:B------:R-:W-:Y:S05]  /*45430*/  BSYNC.RECONVERGENT B2 ;  /* 0x0000000000027941 */ /* 0x000fea0003800200 */
.L_x_3708:
        /* <DEDUP_REMOVED lines=15> */
.L_x_3711:
[----:B------:R-:W-:Y:S05]  /*45530*/  BSYNC.RECONVERGENT B2 ;  /* 0x0000000000027941 */ /* 0x000fea0003800200 */
.L_x_3710:
        /* <DEDUP_REMOVED lines=15> */
.L_x_3713:
[----:B------:R-:W-:Y:S05]  /*45630*/  BSYNC.RECONVERGENT B2 ;  /* 0x0000000000027941 */ /* 0x000fea0003800200 */
.L_x_3712:
        /* <DEDUP_REMOVED lines=14> */
.L_x_3715:
[----:B------:R-:W-:Y:S05]  /*45720*/  BSYNC.RECONVERGENT B2 ;  /* 0x0000000000027941 */ /* 0x000fea0003800200 */
.L_x_3714:
        /* <DEDUP_REMOVED lines=22> */
.L_x_3717:
[----:B------:R-:W-:Y:S05]  /*45890*/  BSYNC.RECONVERGENT B2 ;  /* 0x0000000000027941 */ /* 0x000fea0003800200 */
.L_x_3716:
        /* <DEDUP_REMOVED lines=11> */
[----:B------:R-:W-:Y:S05]  /*45950*/  CALL.REL.NOINC `($__internal_15_$__cuda_sm3x_div_rn_noftz_f32_slowpath) ;  /* 0x000000bc00087944 */ /* 0x000fea0003c00000 */
[----:B------:R-:W-:-:S07]  /*45960*/  MOV R166, R167 ;  /* 0x000000a700a67202 */ /* 0x000fce0000000f00 */
.L_x_3719:
[----:B------:R-:W-:Y:S05]  /*45970*/  BSYNC.RECONVERGENT B2 ;  /* 0x0000000000027941 */ /* 0x000fea0003800200 */
.L_x_3718:
        /* <DEDUP_REMOVED lines=14> */
.L_x_3721:
[----:B------:R-:W-:Y:S05]  /*45a60*/  BSYNC.RECONVERGENT B2 ;  /* 0x0000000000027941 */ /* 0x000fea0003800200 */
.L_x_3720:
        /* <DEDUP_REMOVED lines=13> */
.L_x_3723:
[----:B------:R-:W-:Y:S05]  /*45b40*/  BSYNC.RECONVERGENT B2 ;  /* 0x0000000000027941 */ /* 0x000fea0003800200 */
.L_x_3722:
[----:B------:R-:W-:Y:S02]  /*45b50*/  F2FP.F16.F32.PACK_AB R122, R166, R123 ;  /* 0x0000007ba67a723e */ /* 0x000fe400000000ff */
[----:B------:R-:W-:-:S05]  /*45b60*/  F2FP.F16.F32.PACK_AB R123, R167, R165 ;  /* 0x000000a5a77b723e */ /* 0x000fca00000000ff */
        /* <DEDUP_REMOVED lines=19> */
.L_x_3725:
[----:B------:R-:W-:Y:S05]  /*45ca0*/  BSYNC.RECONVERGENT B2 ;  /* 0x0000000000027941 */ /* 0x000fea0003800200 */
.L_x_3724:
        /* <DEDUP_REMOVED lines=13> */
.L_x_3727:
[----:B------:R-:W-:Y:S05]  /*45d80*/  BSYNC.RECONVERGENT B2 ;  /* 0x0000000000027941 */ /* 0x000fea0003800200 */
.L_x_3726:
        /* <DEDUP_REMOVED lines=14> */
.L_x_3729:
[----:B------:R-:W-:Y:S05]  /*45e70*/  BSYNC.RECONVERGENT B2 ;  /* 0x0000000000027941 */ /* 0x000fea0003800200 */
.L_x_3728:
        /* <DEDUP_REMOVED lines=13> */
.L_x_3731:
[----:B------:R-:W-:Y:S05]  /*45f50*/  BSYNC.RECONVERGENT B2 ;  /* 0x0000000000027941 */ /* 0x000fea0003800200 */
.L_x_3730:
        /* <DEDUP_REMOVED lines=21> */
.L_x_3733:
[----:B------:R-:W-:Y:S05]  /*460b0*/  BSYNC.RECONVERGENT B2 ;  /* 0x0000000000027941 */ /* 0x000fea0003800200 */
.L_x_3732:
        /* <DEDUP_REMOVED lines=13> */
.L_x_3735:
[----:B------:R-:W-:Y:S05]  /*46190*/  BSYNC.RECONVERGENT B2 ;  /* 0x0000000000027941 */ /* 0x000fea0003800200 */
.L_x_3734:
        /* <DEDUP_REMOVED lines=14> */
.L_x_3737:
[----:B------:R-:W-:Y:S05]  /*46280*/  BSYNC.RECONVERGENT B2 ;  /* 0x0000000000027941 */ /* 0x000fea0003800200 */
.L_x_3736:
        /* <DEDUP_REMOVED lines=13> */
.L_x_3739:
[----:B------:R-:W-:Y:S05]  /*46360*/  BSYNC.RECONVERGENT B2 ;  /* 0x0000000000027941 */ /* 0x000fea0003800200 */
.L_x_3738:
        /* <DEDUP_REMOVED lines=21> */
.L_x_3741:
[----:B------:R-:W-:Y:S05]  /*464c0*/  BSYNC.RECONVERGENT B2 ;  /* 0x0000000000027941 */ /* 0x000fea0003800200 */
.L_x_3740:
        /* <DEDUP_REMOVED lines=13> */
.L_x_3743:
[----:B------:R-:W-:Y:S05]  /*465a0*/  BSYNC.RECONVERGENT B2 ;  /* 0x0000000000027941 */ /* 0x000fea0003800200 */
.L_x_3742:
        /* <DEDUP_REMOVED lines=14> */
.L_x_3745:
[----:B------:R-:W-:Y:S05]  /*46690*/  BSYNC.RECONVERGENT B2 ;  /* 0x0000000000027941 */ /* 0x000fea0003800200 */
.L_x_3744:
        /* <DEDUP_REMOVED lines=13> */
.L_x_3747:
[----:B------:R-:W-:Y:S05]  /*46770*/  BSYNC.RECONVERGENT B2 ;  /* 0x0000000000027941 */ /* 0x000fea0003800200 */
.L_x_3746:
        /* <DEDUP_REMOVED lines=21> */
.L_x_3749:
[----:B------:R-:W-:Y:S05]  /*468d0*/  BSYNC.RECONVERGENT B2 ;  /* 0x0000000000027941 */ /* 0x000fea0003800200 */
.L_x_3748:
        /* <DEDUP_REMOVED lines=14> */
.L_x_3751:
[----:B------:R-:W-:Y:S05]  /*469c0*/  BSYNC.RECONVERGENT B2 ;  /* 0x0000000000027941 */ /* 0x000fea0003800200 */
.L_x_3750:
        /* <DEDUP_REMOVED lines=14> */
.L_x_3753:
[----:B------:R-:W-:Y:S05]  /*46ab0*/  BSYNC.RECONVERGENT B2 ;  /* 0x0000000000027941 */ /* 0x000fea0003800200 */
.L_x_3752:
        /* <DEDUP_REMOVED lines=13> */
.L_x_3755:
[----:B------:R-:W-:Y:S05]  /*46b90*/  BSYNC.RECONVERGENT B2 ;  /* 0x0000000000027941 */ /* 0x000fea0003800200 */
.L_x_3754:
        /* <DEDUP_REMOVED lines=21> */
.L_x_3757:
[----:B------:R-:W-:Y:S05]  /*46cf0*/  BSYNC.RECONVERGENT B2 ;  /* 0x0000000000027941 */ /* 0x000fea0003800200 */
.L_x_3756:
        /* <DEDUP_REMOVED lines=14> */
.L_x_3759:
[----:B------:R-:W-:Y:S05]  /*46de0*/  BSYNC.RECONVERGENT B2 ;  /* 0x0000000000027941 */ /* 0x000fea0003800200 */
.L_x_3758:
        /* <DEDUP_REMOVED lines=14> */
.L_x_3761:
[----:B------:R-:W-:Y:S05]  /*46ed0*/  BSYNC.RECONVERGENT B2 ;  /* 0x0000000000027941 */ /* 0x000fea0003800200 */
.L_x_3760:
        /* <DEDUP_REMOVED lines=13> */
.L_x_3763:
[----:B------:R-:W-:Y:S05]  /*46fb0*/  BSYNC.RECONVERGENT B2 ;  /* 0x0000000000027941 */ /* 0x000fea0003800200 */
.L_x_3762:
        /* <DEDUP_REMOVED lines=21> */
.L_x_3765:
[----:B------:R-:W-:Y:S05]  /*47110*/  BSYNC.RECONVERGENT B2 ;  /* 0x0000000000027941 */ /* 0x000fea0003800200 */
.L_x_3764:
        /* <DEDUP_REMOVED lines=14> */
.L_x_3767:
[----:B------:R-:W-:Y:S05]  /*47200*/  BSYNC.RECONVERGENT B2 ;  /* 0x0000000000027941 */ /* 0x000fea0003800200 */
.L_x_3766:
        /* <DEDUP_REMOVED lines=14> */
.L_x_3769:
[----:B------:R-:W-:Y:S05]  /*472f0*/  BSYNC.RECONVERGENT B2 ;  /* 0x0000000000027941 */ /* 0x000fea0003800200 */
.L_x_3768:
        /* <DEDUP_REMOVED lines=13> */
.L_x_3771:
[----:B------:R-:W-:Y:S05]  /*473d0*/  BSYNC.RECONVERGENT B2 ;  /* 0x0000000000027941 */ /* 0x000fea0003800200 */
.L_x_3770:
        /* <DEDUP_REMOVED lines=21> */
.L_x_3773:
[----:B------:R-:W-:Y:S05]  /*47530*/  BSYNC.RECONVERGENT B2 ;  /* 0x0000000000027941 */ /* 0x000fea0003800200 */
.L_x_3772:
        /* <DEDUP_REMOVED lines=14> */
.L_x_3775:
[----:B------:R-:W-:Y:S05]  /*47620*/  BSYNC.RECONVERGENT B2 ;  /* 0x0000000000027941 */ /* 0x000fea0003800200 */
.L_x_3774:
        /* <DEDUP_REMOVED lines=14> */
.L_x_3777:
[----:B------:R-:W-:Y:S05]  /*47710*/  BSYNC.RECONVERGENT B2 ;  /* 0x0000000000027941 */ /* 0x000fea0003800200 */
.L_x_3776:
        /* <DEDUP_REMOVED lines=13> */
.L_x_3779:
[----:B------:R-:W-:Y:S05]  /*477f0*/  BSYNC.RECONVERGENT B2 ;  /* 0x0000000000027941 */ /* 0x000fea0003800200 */
.L_x_3778:
        /* <DEDUP_REMOVED lines=21> */
.L_x_3781:
[----:B------:R-:W-:Y:S05]  /*47950*/  BSYNC.RECONVERGENT B2 ;  /* 0x0000000000027941 */ /* 0x000fea0003800200 */
.L_x_3780:
        /* <DEDUP_REMOVED lines=14> */
.L_x_3783:
[----:B------:R-:W-:Y:S05]  /*47a40*/  BSYNC.RECONVERGENT B2 ;  /* 0x0000000000027941 */ /* 0x000fea0003800200 */
.L_x_3782:
        /* <DEDUP_REMOVED lines=14> */
.L_x_3785:
[----:B------:R-:W-:Y:S05]  /*47b30*/  BSYNC.RECONVERGENT B2 ;  /* 0x0000000000027941 */ /* 0x000fea0003800200 */
.L_x_3784:
        /* <DEDUP_REMOVED lines=13> */
.L_x_3787:
[----:B------:R-:W-:Y:S05]  /*47c10*/  BSYNC.RECONVERGENT B2 ;  /* 0x0000000000027941 */ /* 0x000fea0003800200 */
.L_x_3786:
        /* <DEDUP_REMOVED lines=21> */
.L_x_3789:
[----:B------:R-:W-:Y:S05]  /*47d70*/  BSYNC.RECONVERGENT B2 ;  /* 0x0000000000027941 */ /* 0x000fea0003800200 */
.L_x_3788:
        /* <DEDUP_REMOVED lines=14> */
.L_x_3791:
[----:B------:R-:W-:Y:S05]  /*47e60*/  BSYNC.RECONVERGENT B2 ;  /* 0x0000000000027941 */ /* 0x000fea0003800200 */
.L_x_3790:
        /* <DEDUP_REMOVED lines=14> */
.L_x_3793:
[----:B------:R-:W-:Y:S05]  /*47f50*/  BSYNC.RECONVERGENT B2 ;  /* 0x0000000000027941 */ /* 0x000fea0003800200 */
.L_x_3792:
        /* <DEDUP_REMOVED lines=13> */
.L_x_3795:
[----:B------:R-:W-:Y:S05]  /*48030*/  BSYNC.RECONVERGENT B2 ;  /* 0x0000000000027941 */ /* 0x000fea0003800200 */
.L_x_3794:
        /* <DEDUP_REMOVED lines=21> */
.L_x_3797:
[----:B------:R-:W-:Y:S05]  /*48190*/  BSYNC.RECONVERGENT B2 ;  /* 0x0000000000027941 */ /* 0x000fea0003800200 */
.L_x_3796:
        /* <DEDUP_REMOVED lines=14> */
.L_x_3799:
[----:B------:R-:W-:Y:S05]  /*48280*/  BSYNC.RECONVERGENT B2 ;  /* 0x0000000000027941 */ /* 0x000fea0003800200 */
.L_x_3798:
        /* <DEDUP_REMOVED lines=14> */
.L_x_3801:
[----:B------:R-:W-:Y:S05]  /*48370*/  BSYNC.RECONVERGENT B2 ;  /* 0x0000000000027941 */ /* 0x000fea0003800200 */
.L_x_3800:
        /* <DEDUP_REMOVED lines=13> */
.L_x_3803:
[----:B------:R-:W-:Y:S05]  /*48450*/  BSYNC.RECONVERGENT B2 ;  /* 0x0000000000027941 */ /* 0x000fea0003800200 */
.L_x_3802:
        /* <DEDUP_REMOVED lines=21> */
.L_x_3805:
[----:B------:R-:W-:Y:S05]  /*485b0*/  BSYNC.RECONVERGENT B2 ;  /* 0x0000000000027941 */ /* 0x000fea0003800200 */
.L_x_3804:
        /* <DEDUP_REMOVED lines=14> */
.L_x_3807:
[----:B------:R-:W-:Y:S05]  /*486a0*/  BSYNC.RECONVERGENT B2 ;  /* 0x0000000000027941 */ /* 0x000fea0003800200 */
.L_x_3806:
        /* <DEDUP_REMOVED lines=14> */
.L_x_3809:
[----:B------:R-:W-:Y:S05]  /*48790*/  BSYNC.RECONVERGENT B2 ;  /* 0x0000000000027941 */ /* 0x000fea0003800200 */
.L_x_3808:
        /* <DEDUP_REMOVED lines=13> */
.L_x_3811:
[----:B------:R-:W-:Y:S05]  /*48870*/  BSYNC.RECONVERGENT B2 ;  /* 0x0000000000027941 */ /* 0x000fea0003800200 */
.L_x_3810:
        /* <DEDUP_REMOVED lines=21> */
.L_x_3813:
[----:B------:R-:W-:Y:S05]  /*489d0*/  BSYNC.RECONVERGENT B2 ;  /* 0x0000000000027941 */ /* 0x000fea0003800200 */
.L_x_3812:
        /* <DEDUP_REMOVED lines=14> */
.L_x_3815:
[----:B------:R-:W-:Y:S05]  /*48ac0*/  BSYNC.RECONVERGENT B2 ;  /* 0x0000000000027941 */ /* 0x000fea0003800200 */
.L_x_3814:
        /* <DEDUP_REMOVED lines=14> */
.L_x_3817:
[----:B------:R-:W-:Y:S05]  /*48bb0*/  BSYNC.RECONVERGENT B2 ;  /* 0x0000000000027941 */ /* 0x000fea0003800200 */
.L_x_3816:
        /* <DEDUP_REMOVED lines=13> */
.L_x_3819:
[----:B------:R-:W-:Y:S05]  /*48c90*/  BSYNC.RECONVERGENT B2 ;  /* 0x0000000000027941 */ /* 0x000fea0003800200 */
.L_x_3818:
        /* <DEDUP_REMOVED lines=21> */
.L_x_3821:
[----:B------:R-:W-:Y:S05]  /*48df0*/  BSYNC.RECONVERGENT B2 ;  /* 0x0000000000027941 */ /* 0x000fea0003800200 */
.L_x_3820:
        /* <DEDUP_REMOVED lines=14> */
.L_x_3823:
[----:B------:R-:W-:Y:S05]  /*48ee0*/  BSYNC.RECONVERGENT B2 ;  /* 0x0000000000027941 */ /* 0x000fea0003800200 */
.L_x_3822:
        /* <DEDUP_REMOVED lines=14> */
.L_x_3825:
[----:B------:R-:W-:Y:S05]  /*48fd0*/  BSYNC.RECONVERGENT B2 ;  /* 0x0000000000027941 */ /* 0x000fea0003800200 */
.L_x_3824:
        /* <DEDUP_REMOVED lines=13> */
.L_x_3827:
[----:B------:R-:W-:Y:S05]  /*490b0*/  BSYNC.RECONVERGENT B2 ;  /* 0x0000000000027941 */ /* 0x000fea0003800200 */
.L_x_3826:
        /* <DEDUP_REMOVED lines=21> */
.L_x_3829:
[----:B------:R-:W-:Y:S05]  /*49210*/  BSYNC.RECONVERGENT B2 ;  /* 0x0000000000027941 */ /* 0x000fea0003800200 */
.L_x_3828:
        /* <DEDUP_REMOVED lines=14> */
.L_x_3831:
[----:B------:R-:W-:Y:S05]  /*49300*/  BSYNC.RECONVERGENT B2 ;  /* 0x0000000000027941 */ /* 0x000fea0003800200 */
.L_x_3830:
        /* <DEDUP_REMOVED lines=14> */
.L_x_3833:
[----:B------:R-:W-:Y:S05]  /*493f0*/  BSYNC.RECONVERGENT B2 ;  /* 0x0000000000027941 */ /* 0x000fea0003800200 */
.L_x_3832:
        /* <DEDUP_REMOVED lines=13> */
.L_x_3835:
[----:B------:R-:W-:Y:S05]  /*494d0*/  BSYNC.RECONVERGENT B2 ;  /* 0x0000000000027941 */ /* 0x000fea0003800200 */
.L_x_3834:
        /* <DEDUP_REMOVED lines=19> */
[----:B------:R-:W-:Y:S05]  /*49610*/  CALL.REL.NOINC `($__internal_15_$__cuda_sm3x_div_rn_noftz_f32_slowpath) ;  /* 0x0000007c00d87944 */ /* 0x000fea0003c00000 */
[----:B------:R-:W-:-:S07]  /*49620*/  MOV R123, R167 ;  /* 0x000000a7007b7202 */ /* 0x000fce0000000f00 */
.L_x_3837:
[----:B------:R-:W-:Y:S05]  /*49630*/  BSYNC.RECONVERGENT B2 ;  /* 0x0000000000027941 */ /* 0x000fea0003800200 */
.L_x_3836:
        /* <DEDUP_REMOVED lines=14> */
.L_x_3839:
[----:B------:R-:W-:Y:S05]  /*49720*/  BSYNC.RECONVERGENT B2 ;  /* 0x0000000000027941 */ /* 0x000fea0003800200 */
.L_x_3838:
        /* <DEDUP_REMOVED lines=14> */
.L_x_3841:
[----:B------:R-:W-:Y:S05]  /*49810*/  BSYNC.RECONVERGENT B2 ;  /* 0x0000000000027941 */ /* 0x000fea0003800200 */
.L_x_3840:
        /* <DEDUP_REMOVED lines=13> */
.L_x_3843:
[----:B------:R-:W-:Y:S05]  /*498f0*/  BSYNC.RECONVERGENT B2 ;  /* 0x0000000000027941 */ /* 0x000fea0003800200 */
.L_x_3842:
        /* <DEDUP_REMOVED lines=21> */
.L_x_3845:
[----:B------:R-:W-:Y:S05]  /*49a50*/  BSYNC.RECONVERGENT B2 ;  /* 0x0000000000027941 */ /* 0x000fea0003800200 */
.L_x_3844:
        /* <DEDUP_REMOVED lines=14> */
.L_x_3847:
[----:B------:R-:W-:Y:S05]  /*49b40*/  BSYNC.RECONVERGENT B2 ;  /* 0x0000000000027941 */ /* 0x000fea0003800200 */
.L_x_3846:
        /* <DEDUP_REMOVED lines=14> */
.L_x_3849:
[----:B------:R-:W-:Y:S05]  /*49c30*/  BSYNC.RECONVERGENT B2 ;  /* 0x0000000000027941 */ /* 0x000fea0003800200 */
.L_x_3848:
        /* <DEDUP_REMOVED lines=13> */
.L_x_3851:
[----:B------:R-:W-:Y:S05]  /*49d10*/  BSYNC.RECONVERGENT B2 ;  /* 0x0000000000027941 */ /* 0x000fea0003800200 */
.L_x_3850:
        /* <DEDUP_REMOVED lines=21> */
.L_x_3853:
[----:B------:R-:W-:Y:S05]  /*49e70*/  BSYNC.RECONVERGENT B2 ;  /* 0x0000000000027941 */ /* 0x000fea0003800200 */
.L_x_3852:
        /* <DEDUP_REMOVED lines=14> */
.L_x_3855:
[----:B------:R-:W-:Y:S05]  /*49f60*/  BSYNC.RECONVERGENT B2 ;  /* 0x0000000000027941 */ /* 0x000fea0003800200 */
.L_x_3854:
        /* <DEDUP_REMOVED lines=14> */
.L_x_3857:
[----:B------:R-:W-:Y:S05]  /*4a050*/  BSYNC.RECONVERGENT B2 ;  /* 0x0000000000027941 */ /* 0x000fea0003800200 */
.L_x_3856:
        /* <DEDUP_REMOVED lines=12> */
.L_x_3859:
[----:B------:R-:W-:Y:S05]  /*4a120*/  BSYNC.RECONVERGENT B2 ;  /* 0x0000000000027941 */ /* 0x000fea0003800200 */
.L_x_3858:
        /* <DEDUP_REMOVED lines=18> */
[----:B------:R-:W-:Y:S05]  /*4a250*/  CALL.REL.NOINC `($__internal_15_$__cuda_sm3x_div_rn_noftz_f32_slowpath) ;  /* 0x0000007000c87944 */ /* 0x000fea0003c00000 */
[----:B------:R-:W-:-:S07]  /*4a260*/  MOV R3, R167 ;  /* 0x000000a700037202 */ /* 0x000fce0000000f00 */
.L_x_3861:
[----:B------:R-:W-:Y:S05]  /*4a270*/  BSYNC.RECONVERGENT B2 ;  /* 0x0000000000027941 */ /* 0x000fea0003800200 */
.L_x_3860:
        /* <DEDUP_REMOVED lines=13> */
.L_x_3863:
[----:B------:R-:W-:Y:S05]  /*4a350*/  BSYNC.RECONVERGENT B2 ;  /* 0x0000000000027941 */ /* 0x000fea0003800200 */
.L_x_3862:
        /* <DEDUP_REMOVED lines=13> */
.L_x_3865:
[----:B------:R-:W-:Y:S05]  /*4a430*/  BSYNC.RECONVERGENT B2 ;  /* 0x0000000000027941 */ /* 0x000fea0003800200 */
.L_x_3864:
        /* <DEDUP_REMOVED lines=12> */
.L_x_3867:
[----:B------:R-:W-:Y:S05]  /*4a500*/  BSYNC.RECONVERGENT B2 ;  /* 0x0000000000027941 */ /* 0x000fea0003800200 */
.L_x_3866:
[----:B------:R-:W-:Y:S02]  /*4a510*/  F2FP.F16.F32.PACK_AB R4, R4, R3 ;  /* 0x000000030404723e */ /* 0x000fe400000000ff */
[----:B------:R-:W-:-:S05]  /*4a520*/  F2FP.F16.F32.PACK_AB R5, R167, R5 ;  /* 0x00000005a705723e */ /* 0x000fca00000000ff */
        /* <DEDUP_REMOVED lines=16> */
[----:B------:R-:W-:Y:S05]  /*4a630*/  CALL.REL.NOINC `($__internal_15_$__cuda_sm3x_div_rn_noftz_f32_slowpath) ;  /* 0x0000006c00d07944 */ /* 0x000fea0003c00000 */
[----:B------:R-:W-:-:S07]  /*4a640*/  MOV R3, R167 ;  /* 0x000000a700037202 */ /* 0x000fce0000000f00 */
.L_x_3869:
[----:B------:R-:W-:Y:S05]  /*4a650*/  BSYNC.RECONVERGENT B2 ;  /* 0x0000000000027941 */ /* 0x000fea0003800200 */
.L_x_3868:
        /* <DEDUP_REMOVED lines=13> */
.L_x_3871:
[----:B------:R-:W-:Y:S05]  /*4a730*/  BSYNC.RECONVERGENT B2 ;  /* 0x0000000000027941 */ /* 0x000fea0003800200 */
.L_x_3870:
        /* <DEDUP_REMOVED lines=13> */
.L_x_3873:
[----:B------:R-:W-:Y:S05]  /*4a810*/  BSYNC.RECONVERGENT B2 ;  /* 0x0000000000027941 */ /* 0x000fea0003800200 */
.L_x_3872:
        /* <DEDUP_REMOVED lines=12> */
.L_x_3875:
[----:B------:R-:W-:Y:S05]  /*4a8e0*/  BSYNC.RECONVERGENT B2 ;  /* 0x0000000000027941 */ /* 0x000fea0003800200 */
.L_x_3874:
        /* <DEDUP_REMOVED lines=20> */
.L_x_3877:
[----:B------:R-:W-:Y:S05]  /*4aa30*/  BSYNC.RECONVERGENT B2 ;  /* 0x0000000000027941 */ /* 0x000fea0003800200 */
.L_x_3876:
        /* <DEDUP_REMOVED lines=13> */
.L_x_3879:
[----:B------:R-:W-:Y:S05]  /*4ab10*/  BSYNC.RECONVERGENT B2 ;  /* 0x0000000000027941 */ /* 0x000fea0003800200 */
.L_x_3878:
        /* <DEDUP_REMOVED lines=13> */
.L_x_3881:
[----:B------:R-:W-:Y:S05]  /*4abf0*/  BSYNC.RECONVERGENT B2 ;  /* 0x0000000000027941 */ /* 0x000fea0003800200 */
.L_x_3880:
        /* <DEDUP_REMOVED lines=12> */
.L_x_3883:
[----:B------:R-:W-:Y:S05]  /*4acc0*/  BSYNC.RECONVERGENT B2 ;  /* 0x0000000000027941 */ /* 0x000fea0003800200 */
.L_x_3882:
        /* <DEDUP_REMOVED lines=20> */
.L_x_3885:
[----:B------:R-:W-:Y:S05]  /*4ae10*/  BSYNC.RECONVERGENT B2 ;  /* 0x0000000000027941 */ /* 0x000fea0003800200 */
.L_x_3884:
        /* <DEDUP_REMOVED lines=13> */
.L_x_3887:
[----:B------:R-:W-:Y:S05]  /*4aef0*/  BSYNC.RECONVERGENT B2 ;  /* 0x0000000000027941 */ /* 0x000fea0003800200 */
.L_x_3886:
        /* <DEDUP_REMOVED lines=13> */
.L_x_3889:
[----:B------:R-:W-:Y:S05]  /*4afd0*/  BSYNC.RECONVERGENT B2 ;  /* 0x0000000000027941 */ /* 0x000fea0003800200 */
.L_x_3888:
        /* <DEDUP_REMOVED lines=12> */
.L_x_3891:
[----:B------:R-:W-:Y:S05]  /*4b0a0*/  BSYNC.RECONVERGENT B2 ;  /* 0x0000000000027941 */ /* 0x000fea0003800200 */
.L_x_3890:
        /* <DEDUP_REMOVED lines=20> */
.L_x_3893:
[----:B------:R-:W-:Y:S05]  /*4b1f0*/  BSYNC.RECONVERGENT B2 ;  /* 0x0000000000027941 */ /* 0x000fea0003800200 */
.L_x_3892:
        /* <DEDUP_REMOVED lines=13> */
.L_x_3895:
[----:B------:R-:W-:Y:S05]  /*4b2d0*/  BSYNC.RECONVERGENT B2 ;  /* 0x0000000000027941 */ /* 0x000fea0003800200 */
.L_x_3894:
        /* <DEDUP_REMOVED lines=13> */
.L_x_3897:
[----:B------:R-:W-:Y:S05]  /*4b3b0*/  BSYNC.RECONVERGENT B2 ;  /* 0x0000000000027941 */ /* 0x000fea0003800200 */
.L_x_3896:
        /* <DEDUP_REMOVED lines=12> */
.L_x_3899:
[----:B------:R-:W-:Y:S05]  /*4b480*/  BSYNC.RECONVERGENT B2 ;  /* 0x0000000000027941 */ /* 0x000fea0003800200 */
.L_x_3898:
        /* <DEDUP_REMOVED lines=20> */
.L_x_3901:
[----:B------:R-:W-:Y:S05]  /*4b5d0*/  BSYNC.RECONVERGENT B2 ;  /* 0x0000000000027941 */ /* 0x000fea0003800200 */
.L_x_3900:
        /* <DEDUP_REMOVED lines=13> */
.L_x_3903:
[----:B------:R-:W-:Y:S05]  /*4b6b0*/  BSYNC.RECONVERGENT B2 ;  /* 0x0000000000027941 */ /* 0x000fea0003800200 */
.L_x_3902:
        /* <DEDUP_REMOVED lines=13> */
.L_x_3905:
[----:B------:R-:W-:Y:S05]  /*4b790*/  BSYNC.RECONVERGENT B2 ;  /* 0x0000000000027941 */ /* 0x000fea0003800200 */
.L_x_3904:
        /* <DEDUP_REMOVED lines=12> */
.L_x_3907:
[----:B------:R-:W-:Y:S05]  /*4b860*/  BSYNC.RECONVERGENT B2 ;  /* 0x0000000000027941 */ /* 0x000fea0003800200 */
.L_x_3906:
        /* <DEDUP_REMOVED lines=20> */
.L_x_3909:
[----:B------:R-:W-:Y:S05]  /*4b9b0*/  BSYNC.RECONVERGENT B2 ;  /* 0x0000000000027941 */ /* 0x000fea0003800200 */
.L_x_3908:
        /* <DEDUP_REMOVED lines=13> */
.L_x_3911:
[----:B------:R-:W-:Y:S05]  /*4ba90*/  BSYNC.RECONVERGENT B2 ;  /* 0x0000000000027941 */ /* 0x000fea0003800200 */
.L_x_3910:
        /* <DEDUP_REMOVED lines=13> */
.L_x_3913:
[----:B------:R-:W-:Y:S05]  /*4bb70*/  BSYNC.RECONVERGENT B2 ;  /* 0x0000000000027941 */ /* 0x000fea0003800200 */
.L_x_3912:
        /* <DEDUP_REMOVED lines=12> */
.L_x_3915:
[----:B------:R-:W-:Y:S05]  /*4bc40*/  BSYNC.RECONVERGENT B2 ;  /* 0x0000000000027941 */ /* 0x000fea0003800200 */
.L_x_3914:
        /* <DEDUP_REMOVED lines=20> */
.L_x_3917:
[----:B------:R-:W-:Y:S05]  /*4bd90*/  BSYNC.RECONVERGENT B2 ;  /* 0x0000000000027941 */ /* 0x000fea0003800200 */
.L_x_3916:
        /* <DEDUP_REMOVED lines=13> */
.L_x_3919:
[----:B------:R-:W-:Y:S05]  /*4be70*/  BSYNC.RECONVERGENT B2 ;  /* 0x0000000000027941 */ /* 0x000fea0003800200 */
.L_x_3918:
        /* <DEDUP_REMOVED lines=13> */
.L_x_3921:
[----:B------:R-:W-:Y:S05]  /*4bf50*/  BSYNC.RECONVERGENT B2 ;  /* 0x0000000000027941 */ /* 0x000fea0003800200 */
.L_x_3920:
        /* <DEDUP_REMOVED lines=12> */
.L_x_3923:
[----:B------:R-:W-:Y:S05]  /*4c020*/  BSYNC.RECONVERGENT B2 ;  /* 0x0000000000027941 */ /* 0x000fea0003800200 */
.L_x_3922:
        /* <DEDUP_REMOVED lines=20> */
.L_x_3925:
[----:B------:R-:W-:Y:S05]  /*4c170*/  BSYNC.RECONVERGENT B2 ;  /* 0x0000000000027941 */ /* 0x000fea0003800200 */
.L_x_3924:
        /* <DEDUP_REMOVED lines=13> */
.L_x_3927:
[----:B------:R-:W-:Y:S05]  /*4c250*/  BSYNC.RECONVERGENT B2 ;  /* 0x0000000000027941 */ /* 0x000fea0003800200 */
.L_x_3926:
        /* <DEDUP_REMOVED lines=13> */
.L_x_3929:
[----:B------:R-:W-:Y:S05]  /*4c330*/  BSYNC.RECONVERGENT B2 ;  /* 0x0000000000027941 */ /* 0x000fea0003800200 */
.L_x_3928:
        /* <DEDUP_REMOVED lines=12> */
.L_x_3931:
[----:B------:R-:W-:Y:S05]  /*4c400*/  BSYNC.RECONVERGENT B2 ;  /* 0x0000000000027941 */ /* 0x000fea0003800200 */
.L_x_3930:
        /* <DEDUP_REMOVED lines=20> */
.L_x_3933:
[----:B------:R-:W-:Y:S05]  /*4c550*/  BSYNC.RECONVERGENT B2 ;  /* 0x0000000000027941 */ /* 0x000fea0003800200 */
.L_x_3932:
        /* <DEDUP_REMOVED lines=13> */
.L_x_3935:
[----:B------:R-:W-:Y:S05]  /*4c630*/  BSYNC.RECONVERGENT B2 ;  /* 0x0000000000027941 */ /* 0x000fea0003800200 */
.L_x_3934:
        /* <DEDUP_REMOVED lines=13> */
.L_x_3937:
[----:B------:R-:W-:Y:S05]  /*4c710*/  BSYNC.RECONVERGENT B2 ;  /* 0x0000000000027941 */ /* 0x000fea0003800200 */
.L_x_3936:
        /* <DEDUP_REMOVED lines=12> */
.L_x_3939:
[----:B------:R-:W-:Y:S05]  /*4c7e0*/  BSYNC.RECONVERGENT B2 ;  /* 0x0000000000027941 */ /* 0x000fea0003800200 */
.L_x_3938:
        /* <DEDUP_REMOVED lines=20> */
.L_x_3941:
[----:B------:R-:W-:Y:S05]  /*4c930*/  BSYNC.RECONVERGENT B2 ;  /* 0x0000000000027941 */ /* 0x000fea0003800200 */
.L_x_3940:
        /* <DEDUP_REMOVED lines=13> */
.L_x_3943:
[----:B------:R-:W-:Y:S05]  /*4ca10*/  BSYNC.RECONVERGENT B2 ;  /* 0x0000000000027941 */ /* 0x000fea0003800200 */
.L_x_3942:
        /* <DEDUP_REMOVED lines=13> */
.L_x_3945:
[----:B------:R-:W-:Y:S05]  /*4caf0*/  BSYNC.RECONVERGENT B2 ;  /* 0x0000000000027941 */ /* 0x000fea0003800200 */
.L_x_3944:
        /* <DEDUP_REMOVED lines=12> */
.L_x_3947:
[----:B------:R-:W-:Y:S05]  /*4cbc0*/  BSYNC.RECONVERGENT B2 ;  /* 0x0000000000027941 */ /* 0x000fea0003800200 */
.L_x_3946:
        /* <DEDUP_REMOVED lines=20> */
.L_x_3949:
[----:B------:R-:W-:Y:S05]  /*4cd10*/  BSYNC.RECONVERGENT B2 ;  /* 0x0000000000027941 */ /* 0x000fea0003800200 */
.L_x_3948:
        /* <DEDUP_REMOVED lines=13> */
.L_x_3951:
[----:B------:R-:W-:Y:S05]  /*4cdf0*/  BSYNC.RECONVERGENT B2 ;  /* 0x0000000000027941 */ /* 0x000fea0003800200 */
.L_x_3950:
        /* <DEDUP_REMOVED lines=13> */
.L_x_3953:
[----:B------:R-:W-:Y:S05]  /*4ced0*/  BSYNC.RECONVERGENT B2 ;  /* 0x0000000000027941 */ /* 0x000fea0003800200 */
.L_x_3952:
        /* <DEDUP_REMOVED lines=12> */
.L_x_3955:
[----:B------:R-:W-:Y:S05]  /*4cfa0*/  BSYNC.RECONVERGENT B2 ;  /* 0x0000000000027941 */ /* 0x000fea0003800200 */
.L_x_3954:
        /* <DEDUP_REMOVED lines=20> */
.L_x_3957:
[----:B------:R-:W-:Y:S05]  /*4d0f0*/  BSYNC.RECONVERGENT B2 ;  /* 0x0000000000027941 */ /* 0x000fea0003800200 */
.L_x_3956:
        /* <DEDUP_REMOVED lines=13> */
.L_x_3959:
[----:B------:R-:W-:Y:S05]  /*4d1d0*/  BSYNC.RECONVERGENT B2 ;  /* 0x0000000000027941 */ /* 0x000fea0003800200 */
.L_x_3958:
        /* <DEDUP_REMOVED lines=13> */
.L_x_3961:
[----:B------:R-:W-:Y:S05]  /*4d2b0*/  BSYNC.RECONVERGENT B2 ;  /* 0x0000000000027941 */ /* 0x000fea0003800200 */
.L_x_3960:
        /* <DEDUP_REMOVED lines=12> */
.L_x_3963:
[----:B------:R-:W-:Y:S05]  /*4d380*/  BSYNC.RECONVERGENT B2 ;  /* 0x0000000000027941 */ /* 0x000fea0003800200 */
.L_x_3962:
        /* <DEDUP_REMOVED lines=20> */
.L_x_3965:
[----:B------:R-:W-:Y:S05]  /*4d4d0*/  BSYNC.RECONVERGENT B2 ;  /* 0x0000000000027941 */ /* 0x000fea0003800200 */
.L_x_3964:
        /* <DEDUP_REMOVED lines=13> */
.L_x_3967:
[----:B------:R-:W-:Y:S05]  /*4d5b0*/  BSYNC.RECONVERGENT B2 ;  /* 0x0000000000027941 */ /* 0x000fea0003800200 */
.L_x_3966:
        /* <DEDUP_REMOVED lines=13> */
.L_x_3969:
[----:B------:R-:W-:Y:S05]  /*4d690*/  BSYNC.RECONVERGENT B2 ;  /* 0x0000000000027941 */ /* 0x000fea0003800200 */
.L_x_3968:
        /* <DEDUP_REMOVED lines=12> */
.L_x_3971:
[----:B------:R-:W-:Y:S05]  /*4d760*/  BSYNC.RECONVERGENT B2 ;  /* 0x0000000000027941 */ /* 0x000fea0003800200 */
.L_x_3970:
        /* <DEDUP_REMOVED lines=20> */
.L_x_3973:
[----:B------:R-:W-:Y:S05]  /*4d8b0*/  BSYNC.RECONVERGENT B2 ;  /* 0x0000000000027941 */ /* 0x000fea0003800200 */
.L_x_3972:
        /* <DEDUP_REMOVED lines=13> */
.L_x_3975:
[----:B------:R-:W-:Y:S05]  /*4d990*/  BSYNC.RECONVERGENT B2 ;  /* 0x0000000000027941 */ /* 0x000fea0003800200 */
.L_x_3974:
        /* <DEDUP_REMOVED lines=13> */
.L_x_3977:
[----:B------:R-:W-:Y:S05]  /*4da70*/  BSYNC.RECONVERGENT B2 ;  /* 0x0000000000027941 */ /* 0x000fea0003800200 */
.L_x_3976:
        /* <DEDUP_REMOVED lines=12> */
.L_x_3979:
[----:B------:R-:W-:Y:S05]  /*4db40*/  BSYNC.RECONVERGENT B2 ;  /* 0x0000000000027941 */ /* 0x000fea0003800200 */
.L_x_3978:
        /* <DEDUP_REMOVED lines=20> */
.L_x_3981:
[----:B------:R-:W-:Y:S05]  /*4dc90*/  BSYNC.RECONVERGENT B2 ;  /* 0x0000000000027941 */ /* 0x000fea0003800200 */
.L_x_3980:
        /* <DEDUP_REMOVED lines=13> */
.L_x_3983:
[----:B------:R-:W-:Y:S05]  /*4dd70*/  BSYNC.RECONVERGENT B2 ;  /* 0x0000000000027941 */ /* 0x000fea0003800200 */
.L_x_3982:
        /* <DEDUP_REMOVED lines=13> */
.L_x_3985:
[----:B------:R-:W-:Y:S05]  /*4de50*/  BSYNC.RECONVERGENT B2 ;  /* 0x0000000000027941 */ /* 0x000fea0003800200 */
.L_x_3984:
        /* <DEDUP_REMOVED lines=12> */
.L_x_3987:
[----:B------:R-:W-:Y:S05]  /*4df20*/  BSYNC.RECONVERGENT B2 ;  /* 0x0000000000027941 */ /* 0x000fea0003800200 */
.L_x_3986:
        /* <DEDUP_REMOVED lines=20> */
.L_x_3989:
[----:B------:R-:W-:Y:S05]  /*4e070*/  BSYNC.RECONVERGENT B2 ;  /* 0x0000000000027941 */ /* 0x000fea0003800200 */
.L_x_3988:
        /* <DEDUP_REMOVED lines=13> */
.L_x_3991:
[----:B------:R-:W-:Y:S05]  /*4e150*/  BSYNC.RECONVERGENT B2 ;  /* 0x0000000000027941 */ /* 0x000fea0003800200 */
.L_x_3990:
        /* <DEDUP_REMOVED lines=13> */
.L_x_3993:
[----:B------:R-:W-:Y:S05]  /*4e230*/  BSYNC.RECONVERGENT B2 ;  /* 0x0000000000027941 */ /* 0x000fea0003800200 */
.L_x_3992:
        /* <DEDUP_REMOVED lines=12> */
.L_x_3995:
[----:B------:R-:W-:Y:S05]  /*4e300*/  BSYNC.RECONVERGENT B2 ;  /* 0x0000000000027941 */ /* 0x000fea0003800200 */
.L_x_3994:
        /* <DEDUP_REMOVED lines=20> */
.L_x_3997:
[----:B------:R-:W-:Y:S05]  /*4e450*/  BSYNC.RECONVERGENT B2 ;  /* 0x0000000000027941 */ /* 0x000fea0003800200 */
.L_x_3996:
        /* <DEDUP_REMOVED lines=13> */
.L_x_3999:
[----:B------:R-:W-:Y:S05]  /*4e530*/  BSYNC.RECONVERGENT B2 ;  /* 0x0000000000027941 */ /* 0x000fea0003800200 */
.L_x_3998:
        /* <DEDUP_REMOVED lines=13> */
.L_x_4001:
[----:B------:R-:W-:Y:S05]  /*4e610*/  BSYNC.RECONVERGENT B2 ;  /* 0x0000000000027941 */ /* 0x000fea0003800200 */
.L_x_4000:
        /* <DEDUP_REMOVED lines=12> */
.L_x_4003:
[----:B------:R-:W-:Y:S05]  /*4e6e0*/  BSYNC.RECONVERGENT B2 ;  /* 0x0000000000027941 */ /* 0x000fea0003800200 */
.L_x_4002:
        /* <DEDUP_REMOVED lines=20> */
.L_x_4005:
[----:B------:R-:W-:Y:S05]  /*4e830*/  BSYNC.RECONVERGENT B2 ;  /* 0x0000000000027941 */ /* 0x000fea0003800200 */
.L_x_4004:
        /* <DEDUP_REMOVED lines=13> */
.L_x_4007:
[----:B------:R-:W-:Y:S05]  /*4e910*/  BSYNC.RECONVERGENT B2 ;  /* 0x0000000000027941 */ /* 0x000fea0003800200 */
.L_x_4006:
        /* <DEDUP_REMOVED lines=13> */
.L_x_4009:
[----:B------:R-:W-:Y:S05]  /*4e9f0*/  BSYNC.RECONVERGENT B2 ;  /* 0x0000000000027941 */ /* 0x000fea0003800200 */
.L_x_4008:
        /* <DEDUP_REMOVED lines=12> */
.L_x_4011:
[----:B------:R-:W-:Y:S05]  /*4eac0*/  BSYNC.RECONVERGENT B2 ;  /* 0x0000000000027941 */ /* 0x000fea0003800200 */
.L_x_4010:
        /* <DEDUP_REMOVED lines=20> */
.L_x_4013:
[----:B------:R-:W-:Y:S05]  /*4ec10*/  BSYNC.RECONVERGENT B2 ;  /* 0x0000000000027941 */ /* 0x000fea0003800200 */
.L_x_4012:
        /* <DEDUP_REMOVED lines=13> */
.L_x_4015:
[----:B------:R-:W-:Y:S05]  /*4ecf0*/  BSYNC.RECONVERGENT B2 ;  /* 0x0000000000027941 */ /* 0x000fea0003800200 */
.L_x_4014:
        /* <DEDUP_REMOVED lines=13> */
.L_x_4017:
[----:B------:R-:W-:Y:S05]  /*4edd0*/  BSYNC.RECONVERGENT B2 ;  /* 0x0000000000027941 */ /* 0x000fea0003800200 */
.L_x_4016:
        /* <DEDUP_REMOVED lines=12> */
.L_x_4019:
[----:B------:R-:W-:Y:S05]  /*4eea0*/  BSYNC.RECONVERGENT B2 ;  /* 0x0000000000027941 */ /* 0x000fea0003800200 */
.L_x_4018:
        /* <DEDUP_REMOVED lines=20> */
.L_x_4021:
[----:B------:R-:W-:Y:S05]  /*4eff0*/  BSYNC.RECONVERGENT B2 ;  /* 0x0000000000027941 */ /* 0x000fea0003800200 */
.L_x_4020:
        /* <DEDUP_REMOVED lines=13> */
.L_x_4023:
[----:B------:R-:W-:Y:S05]  /*4f0d0*/  BSYNC.RECONVERGENT B2 ;  /* 0x0000000000027941 */ /* 0x000fea0003800200 */
.L_x_4022:
        /* <DEDUP_REMOVED lines=13> */
.L_x_4025:
[----:B------:R-:W-:Y:S05]  /*4f1b0*/  BSYNC.RECONVERGENT B2 ;  /* 0x0000000000027941 */ /* 0x000fea0003800200 */
.L_x_4024:
        /* <DEDUP_REMOVED lines=12> */
.L_x_4027:
[----:B------:R-:W-:Y:S05]  /*4f280*/  BSYNC.RECONVERGENT B2 ;  /* 0x0000000000027941 */ /* 0x000fea0003800200 */
.L_x_4026:
        /* <DEDUP_REMOVED lines=20> */
.L_x_4029:
[----:B------:R-:W-:Y:S05]  /*4f3d0*/  BSYNC.RECONVERGENT B2 ;  /* 0x0000000000027941 */ /* 0x000fea0003800200 */
.L_x_4028:
        /* <DEDUP_REMOVED lines=13> */
.L_x_4031:
[----:B------:R-:W-:Y:S05]  /*4f4b0*/  BSYNC.RECONVERGENT B2 ;  /* 0x0000000000027941 */ /* 0x000fea0003800200 */
.L_x_4030:
        /* <DEDUP_REMOVED lines=13> */
.L_x_4033:
[----:B------:R-:W-:Y:S05]  /*4f590*/  BSYNC.RECONVERGENT B2 ;  /* 0x0000000000027941 */ /* 0x000fea0003800200 */
.L_x_4032:
        /* <DEDUP_REMOVED lines=12> */
.L_x_4035:
[----:B------:R-:W-:Y:S05]  /*4f660*/  BSYNC.RECONVERGENT B2 ;  /* 0x0000000000027941 */ /* 0x000fea0003800200 */
.L_x_4034:
        /* <DEDUP_REMOVED lines=20> */
.L_x_4037:
[----:B------:R-:W-:Y:S05]  /*4f7b0*/  BSYNC.RECONVERGENT B2 ;  /* 0x0000000000027941 */ /* 0x000fea0003800200 */
.L_x_4036:
        /* <DEDUP_REMOVED lines=13> */
.L_x_4039:
[----:B------:R-:W-:Y:S05]  /*4f890*/  BSYNC.RECONVERGENT B2 ;  /* 0x0000000000027941 */ /* 0x000fea0003800200 */
.L_x_4038:
        /* <DEDUP_REMOVED lines=13> */
.L_x_4041:
[----:B------:R-:W-:Y:S05]  /*4f970*/  BSYNC.RECONVERGENT B2 ;  /* 0x0000000000027941 */ /* 0x000fea0003800200 */
.L_x_4040:
        /* <DEDUP_REMOVED lines=12> */
.L_x_4043:
[----:B------:R-:W-:Y:S05]  /*4fa40*/  BSYNC.RECONVERGENT B2 ;  /* 0x0000000000027941 */ /* 0x000fea0003800200 */
.L_x_4042:
        /* <DEDUP_REMOVED lines=20> */
.L_x_4045:
[----:B------:R-:W-:Y:S05]  /*4fb90*/  BSYNC.RECONVERGENT B2 ;  /* 0x0000000000027941 */ /* 0x000fea0003800200 */
.L_x_4044:
        /* <DEDUP_REMOVED lines=13> */
.L_x_4047:
[----:B------:R-:W-:Y:S05]  /*4fc70*/  BSYNC.RECONVERGENT B2 ;  /* 0x0000000000027941 */ /* 0x000fea0003800200 */
.L_x_4046:
        /* <DEDUP_REMOVED lines=13> */
.L_x_4049:
[----:B------:R-:W-:Y:S05]  /*4fd50*/  BSYNC.RECONVERGENT B2 ;  /* 0x0000000000027941 */ /* 0x000fea0003800200 */
.L_x_4048:
        /* <DEDUP_REMOVED lines=12> */
.L_x_4051:
[----:B------:R-:W-:Y:S05]  /*4fe20*/  BSYNC.RECONVERGENT B2 ;  /* 0x0000000000027941 */ /* 0x000fea0003800200 */
.L_x_4050:
        /* <DEDUP_REMOVED lines=20> */
.L_x_4053:
[----:B------:R-:W-:Y:S05]  /*4ff70*/  BSYNC.RECONVERGENT B2 ;  /* 0x0000000000027941 */ /* 0x000fea0003800200 */
.L_x_4052:
        /* <DEDUP_REMOVED lines=13> */
.L_x_4055:
[----:B------:R-:W-:Y:S05]  /*50050*/  BSYNC.RECONVERGENT B2 ;  /* 0x0000000000027941 */ /* 0x000fea0003800200 */
.L_x_4054:
        /* <DEDUP_REMOVED lines=13> */
.L_x_4057:
[----:B------:R-:W-:Y:S05]  /*50130*/  BSYNC.RECONVERGENT B2 ;  /* 0x0000000000027941 */ /* 0x000fea0003800200 */
.L_x_4056:
        /* <DEDUP_REMOVED lines=12> */
.L_x_4059:
[----:B------:R-:W-:Y:S05]  /*50200*/  BSYNC.RECONVERGENT B2 ;  /* 0x0000000000027941 */ /* 0x000fea0003800200 */
.L_x_4058:
        /* <DEDUP_REMOVED lines=20> */
.L_x_4061:
[----:B------:R-:W-:Y:S05]  /*50350*/  BSYNC.RECONVERGENT B2 ;  /* 0x0000000000027941 */ /* 0x000fea0003800200 */
.L_x_4060:
        /* <DEDUP_REMOVED lines=13> */
.L_x_4063:
[----:B------:R-:W-:Y:S05]  /*50430*/  BSYNC.RECONVERGENT B2 ;  /* 0x0000000000027941 */ /* 0x000fea0003800200 */
.L_x_4062:
        /* <DEDUP_REMOVED lines=13> */
.L_x_4065:
[----:B------:R-:W-:Y:S05]  /*50510*/  BSYNC.RECONVERGENT B2 ;  /* 0x0000000000027941 */ /* 0x000fea0003800200 */
.L_x_4064:
        /* <DEDUP_REMOVED lines=12> */
.L_x_4067:
[----:B------:R-:W-:Y:S05]  /*505e0*/  BSYNC.RECONVERGENT B2 ;  /* 0x0000000000027941 */ /* 0x000fea0003800200 */
.L_x_4066:
        /* <DEDUP_REMOVED lines=20> */
.L_x_4069:
[----:B------:R-:W-:Y:S05]  /*50730*/  BSYNC.RECONVERGENT B2 ;  /* 0x0000000000027941 */ /* 0x000fea0003800200 */
.L_x_4068:
        /* <DEDUP_REMOVED lines=13> */
.L_x_4071:
[----:B------:R-:W-:Y:S05]  /*50810*/  BSYNC.RECONVERGENT B2 ;  /* 0x0000000000027941 */ /* 0x000fea0003800200 */
.L_x_4070:
        /* <DEDUP_REMOVED lines=13> */
.L_x_4073:
[----:B------:R-:W-:Y:S05]  /*508f0*/  BSYNC.RECONVERGENT B2 ;  /* 0x0000000000027941 */ /* 0x000fea0003800200 */
.L_x_4072:
        /* <DEDUP_REMOVED lines=12> */
.L_x_4075:
[----:B------:R-:W-:Y:S05]  /*509c0*/  BSYNC.RECONVERGENT B2 ;  /* 0x0000000000027941 */ /* 0x000fea0003800200 */
.L_x_4074:
        /* <DEDUP_REMOVED lines=20> */
.L_x_4077:
[----:B------:R-:W-:Y:S05]  /*50b10*/  BSYNC.RECONVERGENT B2 ;  /* 0x0000000000027941 */ /* 0x000fea0003800200 */
.L_x_4076:
        /* <DEDUP_REMOVED lines=13> */
.L_x_4079:
[----:B------:R-:W-:Y:S05]  /*50bf0*/  BSYNC.RECONVERGENT B2 ;  /* 0x0000000000027941 */ /* 0x000fea0003800200 */
.L_x_4078:
        /* <DEDUP_REMOVED lines=13> */
.L_x_4081:
[----:B------:R-:W-:Y:S05]  /*50cd0*/  BSYNC.RECONVERGENT B2 ;  /* 0x0000000000027941 */ /* 0x000fea0003800200 */
.L_x_4080:
        /* <DEDUP_REMOVED lines=12> */
.L_x_4083:
[----:B------:R-:W-:Y:S05]  /*50da0*/  BSYNC.RECONVERGENT B2 ;  /* 0x0000000000027941 */ /* 0x000fea0003800200 */
.L_x_4082:
[----:B------:R-:W-:Y:S02]  /*50db0*/  F2FP.F16.F32.PACK_AB R4, R4, R3 ;  /* 0x000000030404723e */ /* 0x000fe400000000ff */
[----:B------:R-:W-:-:S05]  /*50dc0*/  F2FP.F16.F32.PACK_AB R5, R167, R5 ;  /* 0x00000005a705723e */ /* 0x000fca00000000ff */
        /* <DEDUP_REMOVED lines=16> */
[----:B0-----:R-:W-:Y:S05]  /*50ed0*/  CALL.REL.NOINC `($__internal_15_$__cuda_sm3x_div_rn_noftz_f32_slowpath) ;  /* 0x0000000400a87944 */ /* 0x001fea0003c00000 */
[----:B------:R-:W-:-:S07]  /*50ee0*/  MOV R2, R167 ;  /* 0x000000a700027202 */ /* 0x000fce0000000f00 */
.L_x_4085:
[----:B------:R-:W-:Y:S05]  /*50ef0*/  BSYNC.RECONVERGENT B2 ;  /* 0x0000000000027941 */ /* 0x000fea0003800200 */
.L_x_4084:
        /* <DEDUP_REMOVED lines=11> */
[----:B------:R-:W-:Y:S05]  /*50fb0*/  CALL.REL.NOINC `($__internal_15_$__cuda_sm3x_div_rn_noftz_f32_slowpath) ;  /* 0x0000000400707944 */ /* 0x000fea0003c00000 */
[----:B------:R-:W-:-:S07]  /*50fc0*/  MOV R3, R167 ;  /* 0x000000a700037202 */ /* 0x000fce0000000f00 */
.L_x_4087:
[----:B------:R-:W-:Y:S05]  /*50fd0*/  BSYNC.RECONVERGENT B2 ;  /* 0x0000000000027941 */ /* 0x000fea0003800200 */
.L_x_4086:
        /* <DEDUP_REMOVED lines=13> */
.L_x_4089:
[----:B------:R-:W-:Y:S05]  /*510b0*/  BSYNC.RECONVERGENT B2 ;  /* 0x0000000000027941 */ /* 0x000fea0003800200 */
.L_x_4088:
        /* <DEDUP_REMOVED lines=12> */
.L_x_4091:
[----:B------:R-:W-:Y:S05]  /*51180*/  BSYNC.RECONVERGENT B2 ;  /* 0x0000000000027941 */ /* 0x000fea0003800200 */
.L_x_4090:
[----:B------:R-:W-:Y:S02]  /*51190*/  F2FP.F16.F32.PACK_AB R2, R3, R2 ;  /* 0x000000020302723e */ /* 0x000fe400000000ff */
[----:B------:R-:W-:-:S05]  /*511a0*/  F2FP.F16.F32.PACK_AB R3, R167, R4 ;  /* 0x00000004a703723e */ /* 0x000fca00000000ff */
        /* <DEDUP_REMOVED lines=15> */
.L_x_4093:
[----:B------:R-:W-:Y:S05]  /*512a0*/  BSYNC.RECONVERGENT B2 ;  /* 0x0000000000027941 */ /* 0x000fea0003800200 */
.L_x_4092:
        /* <DEDUP_REMOVED lines=13> */
.L_x_4095:
[----:B------:R-:W-:Y:S05]  /*51380*/  BSYNC.RECONVERGENT B2 ;  /* 0x0000000000027941 */ /* 0x000fea0003800200 */
.L_x_4094:
        /* <DEDUP_REMOVED lines=13> */
.L_x_4097:
[----:B------:R-:W-:Y:S05]  /*51460*/  BSYNC.RECONVERGENT B2 ;  /* 0x0000000000027941 */ /* 0x000fea0003800200 */
.L_x_4096:
        /* <DEDUP_REMOVED lines=12> */
.L_x_4099:
[----:B------:R-:W-:Y:S05]  /*51530*/  BSYNC.RECONVERGENT B2 ;  /* 0x0000000000027941 */ /* 0x000fea0003800200 */
.L_x_4098:
[----:B------:R-:W-:Y:S02]  /*51540*/  F2FP.F16.F32.PACK_AB R2, R3, R2 ;  /* 0x000000020302723e */ /* 0x000fe400000000ff */
[----:B------:R-:W-:-:S05]  /*51550*/  F2FP.F16.F32.PACK_AB R3, R167, R4 ;  /* 0x00000004a703723e */ /* 0x000fca00000000ff */
[----:B------:R-:W-:Y:S01]  /*51560*/  STG.E.64 desc[UR4][R126.64+0x7f00], R2 ;  /* 0x007f00027e007986 */ /* 0x000fe2000c101b04 */
[----:B------:R-:W-:Y:S05]  /*51570*/  EXIT ;  /* 0x000000000000794d */ /* 0x000fea0003800000 */
        .weak           $__internal_15_$__cuda_sm3x_div_rn_noftz_f32_slowpath
        .type           $__internal_15_$__cuda_sm3x_div_rn_noftz_f32_slowpath,@function
        .size           $__internal_15_$__cuda_sm3x_div_rn_noftz_f32_slowpath,(.L_x_11261 - $__internal_15_$__cuda_sm3x_div_rn_noftz_f32_slowpath)
$__internal_15_$__cuda_sm3x_div_rn_noftz_f32_slowpath:
        /* <DEDUP_REMOVED lines=35> */
.L_x_4101:
        /* <DEDUP_REMOVED lines=51> */
.L_x_4108:
[----:B------:R-:W-:-:S04]  /*51ae0*/  LOP3.LUT R167, R167, 0x80000000, RZ, 0xc0, !PT ;  /* 0x80000000a7a77812 */ /* 0x000fc800078ec0ff */
[----:B------:R-:W-:Y:S01]  /*51af0*/  LOP3.LUT R167, R167, 0x7f800000, RZ, 0xfc, !PT ;  /* 0x7f800000a7a77812 */ /* 0x000fe200078efcff */
[----:B------:R-:W-:Y:S06]  /*51b00*/  BRA `(.L_x_4109) ;  /* 0x0000000000047947 */ /* 0x000fec0003800000 */
.L_x_4107:
[----:B------:R-:W-:-:S07]  /*51b10*/  LEA R167, R170, R167, 0x17 ;  /* 0x000000a7aaa77211 */ /* 0x000fce00078eb8ff */
.L_x_4109:
[----:B------:R-:W-:Y:S05]  /*51b20*/  BSYNC.RECONVERGENT B1 ;  /* 0x0000000000017941 */ /* 0x000fea0003800200 */
.L_x_4106:
[----:B------:R-:W-:Y:S05]  /*51b30*/  BRA `(.L_x_4110) ;  /* 0x0000000000207947 */ /* 0x000fea0003800000 */
.L_x_4105:
[----:B------:R-:W-:-:S04]  /*51b40*/  LOP3.LUT R128, R172, 0x80000000, R128, 0x48, !PT ;  /* 0x80000000ac807812 */ /* 0x000fc800078e4880 */
[----:B------:R-:W-:Y:S01]  /*51b50*/  LOP3.LUT R167, R128, 0x7f800000, RZ, 0xfc, !PT ;  /* 0x7f80000080a77812 */ /* 0x000fe200078efcff */
[----:B------:R-:W-:Y:S06]  /*51b60*/  BRA `(.L_x_4110) ;  /* 0x0000000000147947 */ /* 0x000fec0003800000 */
.L_x_4104:
[----:B------:R-:W-:Y:S01]  /*51b70*/  LOP3.LUT R167, R172, 0x80000000, R128, 0x48, !PT ;  /* 0x80000000aca77812 */ /* 0x000fe200078e4880 */
[----:B------:R-:W-:Y:S06]  /*51b80*/  BRA `(.L_x_4110) ;  /* 0x00000000000c7947 */ /* 0x000fec0003800000 */
.L_x_4103:
[----:B------:R-:W0:Y:S01]  /*51b90*/  MUFU.RSQ R167, -QNAN ;  /* 0xffc0000000a77908 */ /* 0x000e220000001400 */
[----:B------:R-:W-:Y:S05]  /*51ba0*/  BRA `(.L_x_4110) ;  /* 0x0000000000047947 */ /* 0x000fea0003800000 */
.L_x_4102:
[----:B------:R-:W-:-:S07]  /*51bb0*/  FADD.FTZ R167, R128, R124 ;  /* 0x0000007c80a77221 */ /* 0x000fce0000010000 */
.L_x_4110:
[----:B------:R-:W-:Y:S05]  /*51bc0*/  BSYNC.RECONVERGENT B0 ;  /* 0x0000000000007941 */ /* 0x000fea0003800200 */
.L_x_4100:
[----:B------:R-:W-:Y:S01]  /*51bd0*/  MOV R128, R129 ;  /* 0x0000008100807202 */ /* 0x000fe20000000f00 */
[----:B------:R-:W-:-:S04]  /*51be0*/  HFMA2 R129, -RZ, RZ, 0, 0 ;  /* 0x00000000ff817431 */ /* 0x000fc800000001ff */
[----:B0-----:R-:W-:Y:S05]  /*51bf0*/  RET.REL.NODEC R128 `(_ZN18transformer_engine34scaled_masked_softmax_warp_forwardI6__halfS1_fLi14EEEvPT0_PKT_PKhT1_iii) ;  /* 0xfffffae480007950 */ /* 0x001fea0003c3ffff */
.L_x_4111:
        /* <DEDUP_REMOVED lines=16> */
.L_x_11261:


//--------------------- .text._ZN18transformer_engine34scaled_masked_softmax_warp_forwardI6__halfS1_fLi13EEEvPT0_PKT_PKhT1_iii --------------------------
	.section	.text._ZN18transformer_engine34scaled_masked_softmax_warp_forwardI6__halfS1_fLi13EEEvPT0_PKT_PKhT1_iii,"ax",@progbits
	.align	128
        .global         _ZN18transformer_engine34scaled_masked_softmax_warp_forwardI6__halfS1_fLi13EEEvPT0_PKT_PKhT1_iii
        .type           _ZN18transformer_engine34scaled_masked_softmax_warp_forwardI6__halfS1_fLi13EEEvPT0_PKT_PKhT1_iii,@function
        .size           _ZN18transformer_engine34scaled_masked_softmax_warp_forwardI6__halfS1_fLi13EEEvPT0_PKT_PKhT1_iii,(.L_x_11262 - _ZN18transformer_engine34scaled_masked_softmax_warp_forwardI6__halfS1_fLi13EEEvPT0_PKT_PKhT1_iii)
        .other          _ZN18transformer_engine34scaled_masked_softmax_warp_forwardI6__halfS1_fLi13EEEvPT0_PKT_PKhT1_iii,@"STO_CUDA_ENTRY STV_DEFAULT"
_ZN18transformer_engine34scaled_masked_softmax_warp_forwardI6__halfS1_fLi13EEEvPT0_PKT_PKhT1_iii:
.text._ZN18transformer_engine34scaled_masked_softmax_warp_forwardI6__halfS1_fLi13EEEvPT0_PKT_PKhT1_iii:
        /* <DEDUP_REMOVED lines=83> */
.L_x_4113:
[----:B------:R-:W-:Y:S05]  /*0530*/  BSYNC.RECONVERGENT B0 ;  /* 0x0000000000007941 */ /* 0x000fea0003800200 */
.L_x_4112:
        /* <DEDUP_REMOVED lines=41> */
.L_x_4115:
[----:B------:R-:W-:Y:S05]  /*07d0*/  BSYNC.RECONVERGENT B0 ;  /* 0x0000000000007941 */ /* 0x000fea0003800200 */
.L_x_4114:
        /* <DEDUP_REMOVED lines=28> */
[----:B------:R-:W-:-:S03]  /*09a0*/  @P6 HADD2.F32 R5, -RZ, R5.H1_H1 ;  /* 0x30000005ff056230 */ /* 0x000fc60000004100 */
[--C-:B------:R-:W-:Y:S02]  /*09b0*/  @P3 HADD2.F32 R0, -RZ, R4.reuse.H0_H0 ;  /* 0x20000004ff003230 */ /* 0x100fe40000004100 */
[----:B------:R-:W1:Y:S01]  /*09c0*/  @P6 LDC R8, c[0x0][0x398] ;  /* 0x0000e600ff086b82 */ /* 0x000e620000000800 */
[----:B------:R-:W-:-:S07]  /*09d0*/  @P4 HADD2.F32 R4, -RZ, R4.H1_H1 ;  /* 0x30000004ff044230 */ /* 0x000fce0000004100 */
        /* <DEDUP_REMOVED lines=8> */
.L_x_4117:
[----:B------:R-:W-:Y:S05]  /*0a60*/  BSYNC.RECONVERGENT B0 ;  /* 0x0000000000007941 */ /* 0x000fea0003800200 */
.L_x_4116:
        /* <DEDUP_REMOVED lines=23> */
[--C-:B---3--:R-:W-:Y:S02]  /*0be0*/  @P1 HADD2.F32 R0, -RZ, R4.reuse.H0_H0 ;  /* 0x20000004ff001230 */ /* 0x108fe40000004100 */
[----:B------:R-:W-:Y:S02]  /*0bf0*/  @P4 HADD2.F32 R4, -RZ, R4.H1_H1 ;  /* 0x30000004ff044230 */ /* 0x000fe40000004100 */
[--C-:B------:R-:W-:Y:S02]  /*0c00*/  @P5 HADD2.F32 R3, -RZ, R5.reuse.H0_H0 ;  /* 0x20000005ff035230 */ /* 0x100fe40000004100 */
[----:B------:R-:W-:Y:S01]  /*0c10*/  @P6 HADD2.F32 R5, -RZ, R5.H1_H1 ;  /* 0x30000005ff056230 */ /* 0x000fe20000004100 */
[----:B------:R-:W2:Y:S08]  /*0c20*/  @P4 LDC R11, c[0x0][0x398] ;  /* 0x0000e600ff0b4b82 */ /* 0x000eb00000000800 */
[----:B------:R-:W3:Y:S08]  /*0c30*/  @P5 LDC R6, c[0x0][0x398] ;  /* 0x0000e600ff065b82 */ /* 0x000ef00000000800 */
[----:B------:R-:W5:Y:S01]  /*0c40*/  @P6 LDC R8, c[0x0][0x398] ;  /* 0x0000e600ff086b82 */ /* 0x000f620000000800 */
[----:B-1----:R-:W-:Y:S01]  /*0c50*/  @P1 FMUL R118, R0, R7 ;  /* 0x0000000700761220 */ /* 0x002fe20000400000 */
[----:B--2---:R-:W-:Y:S01]  /*0c60*/  @P4 FMUL R119, R4, R11 ;  /* 0x0000000b04774220 */ /* 0x004fe20000400000 */
[----:B---3--:R-:W-:Y:S01]  /*0c70*/  @P5 FMUL R120, R3, R6 ;  /* 0x0000000603785220 */ /* 0x008fe20000400000 */
[----:B-----5:R-:W-:-:S07]  /*0c80*/  @P6 FMUL R121, R5, R8 ;  /* 0x0000000805796220 */ /* 0x020fce0000400000 */
.L_x_4119:
[----:B------:R-:W-:Y:S05]  /*0c90*/  BSYNC.RECONVERGENT B0 ;  /* 0x0000000000007941 */ /* 0x000fea0003800200 */
.L_x_4118:
        /* <DEDUP_REMOVED lines=36> */
.L_x_4121:
[----:B------:R-:W-:Y:S05]  /*0ee0*/  BSYNC.RECONVERGENT B0 ;  /* 0x0000000000007941 */ /* 0x000fea0003800200 */
.L_x_4120:
        /* <DEDUP_REMOVED lines=34> */
.L_x_4123:
[----:B------:R-:W-:Y:S05]  /*1110*/  BSYNC.RECONVERGENT B0 ;  /* 0x0000000000007941 */ /* 0x000fea0003800200 */
.L_x_4122:
        /* <DEDUP_REMOVED lines=36> */
.L_x_4125:
[----:B------:R-:W-:Y:S05]  /*1360*/  BSYNC.RECONVERGENT B0 ;  /* 0x0000000000007941 */ /* 0x000fea0003800200 */
.L_x_4124:
        /* <DEDUP_REMOVED lines=34> */
.L_x_4127:
[----:B------:R-:W-:Y:S05]  /*1590*/  BSYNC.RECONVERGENT B0 ;  /* 0x0000000000007941 */ /* 0x000fea0003800200 */
.L_x_4126:
        /* <DEDUP_REMOVED lines=36> */
.L_x_4129:
[----:B------:R-:W-:Y:S05]  /*17e0*/  BSYNC.RECONVERGENT B0 ;  /* 0x0000000000007941 */ /* 0x000fea0003800200 */
.L_x_4128:
        /* <DEDUP_REMOVED lines=34> */
.L_x_4131:
[----:B------:R-:W-:Y:S05]  /*1a10*/  BSYNC.RECONVERGENT B0 ;  /* 0x0000000000007941 */ /* 0x000fea0003800200 */
.L_x_4130:
        /* <DEDUP_REMOVED lines=36> */
.L_x_4133:
[----:B------:R-:W-:Y:S05]  /*1c60*/  BSYNC.RECONVERGENT B0 ;  /* 0x0000000000007941 */ /* 0x000fea0003800200 */
.L_x_4132:
        /* <DEDUP_REMOVED lines=34> */
.L_x_4135:
[----:B------:R-:W-:Y:S05]  /*1e90*/  BSYNC.RECONVERGENT B0 ;  /* 0x0000000000007941 */ /* 0x000fea0003800200 */
.L_x_4134:
        /* <DEDUP_REMOVED lines=36> */
.L_x_4137:
[----:B------:R-:W-:Y:S05]  /*20e0*/  BSYNC.RECONVERGENT B0 ;  /* 0x0000000000007941 */ /* 0x000fea0003800200 */
.L_x_4136:
        /* <DEDUP_REMOVED lines=34> */
.L_x_4139:
[----:B------:R-:W-:Y:S05]  /*2310*/  BSYNC.RECONVERGENT B0 ;  /* 0x0000000000007941 */ /* 0x000fea0003800200 */
.L_x_4138:
        /* <DEDUP_REMOVED lines=36> */
.L_x_4141:
[----:B------:R-:W-:Y:S05]  /*2560*/  BSYNC.RECONVERGENT B0 ;  /* 0x0000000000007941 */ /* 0x000fea0003800200 */
.L_x_4140:
        /* <DEDUP_REMOVED lines=34> */
.L_x_4143:
[----:B------:R-:W-:Y:S05]  /*2790*/  BSYNC.RECONVERGENT B0 ;  /* 0x0000000000007941 */ /* 0x000fea0003800200 */
.L_x_4142:
        /* <DEDUP_REMOVED lines=36> */
.L_x_4145:
[----:B------:R-:W-:Y:S05]  /*29e0*/  BSYNC.RECONVERGENT B0 ;  /* 0x0000000000007941 */ /* 0x000fea0003800200 */
.L_x_4144:
        /* <DEDUP_REMOVED lines=34> */
.L_x_4147:
[----:B------:R-:W-:Y:S05]  /*2c10*/  BSYNC.RECONVERGENT B0 ;  /* 0x0000000000007941 */ /* 0x000fea0003800200 */
.L_x_4146:
        /* <DEDUP_REMOVED lines=36> */
.L_x_4149:
[----:B------:R-:W-:Y:S05]  /*2e60*/  BSYNC.RECONVERGENT B0 ;  /* 0x0000000000007941 */ /* 0x000fea0003800200 */
.L_x_4148:
        /* <DEDUP_REMOVED lines=34> */
.L_x_4151:
[----:B------:R-:W-:Y:S05]  /*3090*/  BSYNC.RECONVERGENT B0 ;  /* 0x0000000000007941 */ /* 0x000fea0003800200 */
.L_x_4150:
        /* <DEDUP_REMOVED lines=36> */
.L_x_4153:
[----:B------:R-:W-:Y:S05]  /*32e0*/  BSYNC.RECONVERGENT B0 ;  /* 0x0000000000007941 */ /* 0x000fea0003800200 */
.L_x_4152:
        /* <DEDUP_REMOVED lines=34> */
.L_x_4155:
[----:B------:R-:W-:Y:S05]  /*3510*/  BSYNC.RECONVERGENT B0 ;  /* 0x0000000000007941 */ /* 0x000fea0003800200 */
.L_x_4154:
        /* <DEDUP_REMOVED lines=36> */
.L_x_4157:
[----:B------:R-:W-:Y:S05]  /*3760*/  BSYNC.RECONVERGENT B0 ;  /* 0x0000000000007941 */ /* 0x000fea0003800200 */
.L_x_4156:
        /* <DEDUP_REMOVED lines=34> */
.L_x_4159:
[----:B------:R-:W-:Y:S05]  /*3990*/  BSYNC.RECONVERGENT B0 ;  /* 0x0000000000007941 */ /* 0x000fea0003800200 */
.L_x_4158:
        /* <DEDUP_REMOVED lines=36> */
.L_x_4161:
[----:B------:R-:W-:Y:S05]  /*3be0*/  BSYNC.RECONVERGENT B0 ;  /* 0x0000000000007941 */ /* 0x000fea0003800200 */
.L_x_4160:
        /* <DEDUP_REMOVED lines=34> */
.L_x_4163:
[----:B------:R-:W-:Y:S05]  /*3e10*/  BSYNC.RECONVERGENT B0 ;  /* 0x0000000000007941 */ /* 0x000fea0003800200 */
.L_x_4162:
        /* <DEDUP_REMOVED lines=36> */
.L_x_4165:
[----:B------:R-:W-:Y:S05]  /*4060*/  BSYNC.RECONVERGENT B0 ;  /* 0x0000000000007941 */ /* 0x000fea0003800200 */
.L_x_4164:
        /* <DEDUP_REMOVED lines=34> */
.L_x_4167:
[----:B------:R-:W-:Y:S05]  /*4290*/  BSYNC.RECONVERGENT B0 ;  /* 0x0000000000007941 */ /* 0x000fea0003800200 */
.L_x_4166:
        /* <DEDUP_REMOVED lines=36> */
.L_x_4169:
[----:B------:R-:W-:Y:S05]  /*44e0*/  BSYNC.RECONVERGENT B0 ;  /* 0x0000000000007941 */ /* 0x000fea0003800200 */
.L_x_4168:
        /* <DEDUP_REMOVED lines=34> */
.L_x_4171:
[----:B------:R-:W-:Y:S05]  /*4710*/  BSYNC.RECONVERGENT B0 ;  /* 0x0000000000007941 */ /* 0x000fea0003800200 */
.L_x_4170:
        /* <DEDUP_REMOVED lines=36> */
.L_x_4173:
[----:B------:R-:W-:Y:S05]  /*4960*/  BSYNC.RECONVERGENT B0 ;  /* 0x0000000000007941 */ /* 0x000fea0003800200 */
.L_x_4172:
        /* <DEDUP_REMOVED lines=34> */
.L_x_4175:
[----:B------:R-:W-:Y:S05]  /*4b90*/  BSYNC.RECONVERGENT B0 ;  /* 0x0000000000007941 */ /* 0x000fea0003800200 */
.L_x_4174:
        /* <DEDUP_REMOVED lines=23> */
[--C-:B---3--:R-:W-:Y:S02]  /*4d10*/  @P3 HADD2.F32 R128, -RZ, R4.reuse.H0_H0 ;  /* 0x20000004ff803230 */ /* 0x108fe40000004100 */
[----:B------:R-:W-:Y:S02]  /*4d20*/  @P4 HADD2.F32 R129, -RZ, R4.H1_H1 ;  /* 0x30000004ff814230 */ /* 0x000fe40000004100 */
[----:B------:R-:W-:Y:S02]  /*4d30*/  HFMA2 R4, -RZ, RZ, -6.109375, 2 ;  /* 0xc61c4000ff047431 */ /* 0x000fe400000001ff */
[--C-:B------:R-:W-:Y:S02]  /*4d40*/  @P5 HADD2.F32 R132, -RZ, R5.reuse.H0_H0 ;  /* 0x20000005ff845230 */ /* 0x100fe40000004100 */
[----:B------:R-:W-:Y:S01]  /*4d50*/  @P6 HADD2.F32 R133, -RZ, R5.H1_H1 ;  /* 0x30000005ff856230 */ /* 0x000fe20000004100 */
[----:B------:R-:W1:Y:S01]  /*4d60*/  @P4 LDC R134, c[0x0][0x398] ;  /* 0x0000e600ff864b82 */ /* 0x000e620000000800 */
[----:B------:R-:W-:-:S07]  /*4d70*/  MOV R5, 0xc61c4000 ;  /* 0xc61c400000057802 */ /* 0x000fce0000000f00 */
[----:B------:R-:W2:Y:S08]  /*4d80*/  @P5 LDC R139, c[0x0][0x398] ;  /* 0x0000e600ff8b5b82 */ /* 0x000eb00000000800 */
[----:B------:R-:W3:Y:S01]  /*4d90*/  @P6 LDC R136, c[0x0][0x398] ;  /* 0x0000e600ff886b82 */ /* 0x000ee20000000800 */
[----:B0-----:R-:W-:Y:S01]  /*4da0*/  @P3 FMUL R0, R128, R137 ;  /* 0x0000008980003220 */ /* 0x001fe20000400000 */
[----:B-1----:R-:W-:Y:S01]  /*4db0*/  @P4 FMUL R3, R129, R134 ;  /* 0x0000008681034220 */ /* 0x002fe20000400000 */
[----:B--2---:R-:W-:Y:S01]  /*4dc0*/  @P5 FMUL R4, R132, R139 ;  /* 0x0000008b84045220 */ /* 0x004fe20000400000 */
[----:B---3--:R-:W-:-:S07]  /*4dd0*/  @P6 FMUL R5, R133, R136 ;  /* 0x0000008885056220 */ /* 0x008fce0000400000 */
.L_x_4177:
[----:B------:R-:W-:Y:S05]  /*4de0*/  BSYNC.RECONVERGENT B0 ;  /* 0x0000000000007941 */ /* 0x000fea0003800200 */
.L_x_4176:
        /* <DEDUP_REMOVED lines=34> */
.L_x_4179:
[----:B------:R-:W-:Y:S05]  /*5010*/  BSYNC.RECONVERGENT B0 ;  /* 0x0000000000007941 */ /* 0x000fea0003800200 */
.L_x_4178:
        /* <DEDUP_REMOVED lines=36> */
.L_x_4181:
[----:B------:R-:W-:Y:S05]  /*5260*/  BSYNC.RECONVERGENT B0 ;  /* 0x0000000000007941 */ /* 0x000fea0003800200 */
.L_x_4180:
        /* <DEDUP_REMOVED lines=34> */
.L_x_4183:
[----:B------:R-:W-:Y:S05]  /*5490*/  BSYNC.RECONVERGENT B0 ;  /* 0x0000000000007941 */ /* 0x000fea0003800200 */
.L_x_4182:
        /* <DEDUP_REMOVED lines=36> */
.L_x_4185:
[----:B------:R-:W-:Y:S05]  /*56e0*/  BSYNC.RECONVERGENT B0 ;  /* 0x0000000000007941 */ /* 0x000fea0003800200 */
.L_x_4184:
        /* <DEDUP_REMOVED lines=34> */
.L_x_4187:
[----:B------:R-:W-:Y:S05]  /*5910*/  BSYNC.RECONVERGENT B0 ;  /* 0x0000000000007941 */ /* 0x000fea0003800200 */
.L_x_4186:
        /* <DEDUP_REMOVED lines=36> */
.L_x_4189:
[----:B------:R-:W-:Y:S05]  /*5b60*/  BSYNC.RECONVERGENT B0 ;  /* 0x0000000000007941 */ /* 0x000fea0003800200 */
.L_x_4188:
        /* <DEDUP_REMOVED lines=34> */
.L_x_4191:
[----:B------:R-:W-:Y:S05]  /*5d90*/  BSYNC.RECONVERGENT B0 ;  /* 0x0000000000007941 */ /* 0x000fea0003800200 */
.L_x_4190:
        /* <DEDUP_REMOVED lines=36> */
.L_x_4193:
[----:B------:R-:W-:Y:S05]  /*5fe0*/  BSYNC.RECONVERGENT B0 ;  /* 0x0000000000007941 */ /* 0x000fea0003800200 */
.L_x_4192:
        /* <DEDUP_REMOVED lines=34> */
.L_x_4195:
[----:B------:R-:W-:Y:S05]  /*6210*/  BSYNC.RECONVERGENT B0 ;  /* 0x0000000000007941 */ /* 0x000fea0003800200 */
.L_x_4194:
        /* <DEDUP_REMOVED lines=36> */
.L_x_4197:
[----:B------:R-:W-:Y:S05]  /*6460*/  BSYNC.RECONVERGENT B0 ;  /* 0x0000000000007941 */ /* 0x000fea0003800200 */
.L_x_4196:
        /* <DEDUP_REMOVED lines=34> */
.L_x_4199:
[----:B------:R-:W-:Y:S05]  /*6690*/  BSYNC.RECONVERGENT B0 ;  /* 0x0000000000007941 */ /* 0x000fea0003800200 */
.L_x_4198:
        /* <DEDUP_REMOVED lines=36> */
.L_x_4201:
[----:B------:R-:W-:Y:S05]  /*68e0*/  BSYNC.RECONVERGENT B0 ;  /* 0x0000000000007941 */ /* 0x000fea0003800200 */
.L_x_4200:
        /* <DEDUP_REMOVED lines=34> */
.L_x_4203:
[----:B------:R-:W-:Y:S05]  /*6b10*/  BSYNC.RECONVERGENT B0 ;  /* 0x0000000000007941 */ /* 0x000fea0003800200 */
.L_x_4202:
        /* <DEDUP_REMOVED lines=35> */
.L_x_4205:
[----:B------:R-:W-:Y:S05]  /*6d50*/  BSYNC.RECONVERGENT B0 ;  /* 0x0000000000007941 */ /* 0x000fea0003800200 */
.L_x_4204:
        /* <DEDUP_REMOVED lines=34> */
.L_x_4207:
[----:B------:R-:W-:Y:S05]  /*6f80*/  BSYNC.RECONVERGENT B0 ;  /* 0x0000000000007941 */ /* 0x000fea0003800200 */
.L_x_4206:
        /* <DEDUP_REMOVED lines=34> */
.L_x_4209:
[----:B------:R-:W-:Y:S05]  /*71b0*/  BSYNC.RECONVERGENT B0 ;  /* 0x0000000000007941 */ /* 0x000fea0003800200 */
.L_x_4208:
        /* <DEDUP_REMOVED lines=34> */
.L_x_4211:
[----:B------:R-:W-:Y:S05]  /*73e0*/  BSYNC.RECONVERGENT B0 ;  /* 0x0000000000007941 */ /* 0x000fea0003800200 */
.L_x_4210:
        /* <DEDUP_REMOVED lines=34> */
.L_x_4213:
[----:B------:R-:W-:Y:S05]  /*7610*/  BSYNC.RECONVERGENT B0 ;  /* 0x0000000000007941 */ /* 0x000fea0003800200 */
.L_x_4212:
        /* <DEDUP_REMOVED lines=34> */
.L_x_4215:
[----:B------:R-:W-:Y:S05]  /*7840*/  BSYNC.RECONVERGENT B0 ;  /* 0x0000000000007941 */ /* 0x000fea0003800200 */
.L_x_4214:
        /* <DEDUP_REMOVED lines=34> */
.L_x_4217:
[----:B------:R-:W-:Y:S05]  /*7a70*/  BSYNC.RECONVERGENT B0 ;  /* 0x0000000000007941 */ /* 0x000fea0003800200 */
.L_x_4216:
        /* <DEDUP_REMOVED lines=34> */
.L_x_4219:
[----:B------:R-:W-:Y:S05]  /*7ca0*/  BSYNC.RECONVERGENT B0 ;  /* 0x0000000000007941 */ /* 0x000fea0003800200 */
.L_x_4218:
        /* <DEDUP_REMOVED lines=19> */
[----:B------:R-:W-:Y:S01]  /*7de0*/  HFMA2 R212, -RZ, RZ, -6.109375, 2 ;  /* 0xc61c4000ffd47431 */ /* 0x000fe200000001ff */
[----:B------:R-:W-:Y:S01]  /*7df0*/  MOV R217, 0xc61c4000 ;  /* 0xc61c400000d97802 */ /* 0x000fe20000000f00 */
[----:B------:R-:W0:Y:S01]  /*7e00*/  @P3 LDC R219, c[0x0][0x398] ;  /* 0x0000e600ffdb3b82 */ /* 0x000e220000000800 */
[----:B---3--:R-:W-:-:S02]  /*7e10*/  @P3 HADD2.F32 R218, -RZ, R128.H0_H0 ;  /* 0x20000080ffda3230 */ /* 0x008fc40000004100 */
[----:B------:R-:W-:-:S05]  /*7e20*/  @P4 HADD2.F32 R128, -RZ, R128.H1_H1 ;  /* 0x30000080ff804230 */ /* 0x000fca0000004100 */
[----:B------:R-:W1:Y:S08]  /*7e30*/  @P4 LDC R223, c[0x0][0x398] ;  /* 0x0000e600ffdf4b82 */ /* 0x000e700000000800 */
[----:B------:R-:W2:Y:S08]  /*7e40*/  @P5 LDC R225, c[0x0][0x398] ;  /* 0x0000e600ffe15b82 */ /* 0x000eb00000000800 */
[----:B------:R-:W3:Y:S01]  /*7e50*/  @P6 LDC R222, c[0x0][0x398] ;  /* 0x0000e600ffde6b82 */ /* 0x000ee20000000800 */
[----:B0-----:R-:W-:Y:S01]  /*7e60*/  @P3 FMUL R212, R218, R219 ;  /* 0x000000dbdad43220 */ /* 0x001fe20000400000 */
[----:B------:R-:W-:-:S02]  /*7e70*/  HFMA2 R219, -RZ, RZ, -6.109375, 2 ;  /* 0xc61c4000ffdb7431 */ /* 0x000fc400000001ff */
[----:B-1----:R-:W-:Y:S01]  /*7e80*/  @P4 FMUL R217, R128, R223 ;  /* 0x000000df80d94220 */ /* 0x002fe20000400000 */
[--C-:B------:R-:W-:Y:S02]  /*7e90*/  @P5 HADD2.F32 R128, -RZ, R129.reuse.H0_H0 ;  /* 0x20000081ff805230 */ /* 0x100fe40000004100 */
[----:B------:R-:W-:-:S03]  /*7ea0*/  @P6 HADD2.F32 R129, -RZ, R129.H1_H1 ;  /* 0x30000081ff816230 */ /* 0x000fc60000004100 */
[----:B--2---:R-:W-:Y:S02]  /*7eb0*/  @P5 FMUL R219, R128, R225 ;  /* 0x000000e180db5220 */ /* 0x004fe40000400000 */
[----:B---3--:R-:W-:-:S07]  /*7ec0*/  @P6 FMUL R220, R129, R222 ;  /* 0x000000de81dc6220 */ /* 0x008fce0000400000 */
.L_x_4221:
[----:B------:R-:W-:Y:S05]  /*7ed0*/  BSYNC.RECONVERGENT B0 ;  /* 0x0000000000007941 */ /* 0x000fea0003800200 */
.L_x_4220:
        /* <DEDUP_REMOVED lines=20> */
[----:B------:R-:W-:Y:S02]  /*8020*/  HFMA2 R218, -RZ, RZ, -6.109375, 2 ;  /* 0xc61c4000ffda7431 */ /* 0x000fe400000001ff */
[----:B---3--:R-:W-:-:S02]  /*8030*/  @P3 HADD2.F32 R221, -RZ, R128.H0_H0 ;  /* 0x20000080ffdd3230 */ /* 0x008fc40000004100 */
[----:B------:R-:W-:Y:S02]  /*8040*/  @P4 HADD2.F32 R128, -RZ, R128.H1_H1 ;  /* 0x30000080ff804230 */ /* 0x000fe40000004100 */
[----:B------:R-:W1:Y:S08]  /*8050*/  @P4 LDC R225, c[0x0][0x398] ;  /* 0x0000e600ffe14b82 */ /* 0x000e700000000800 */
[----:B------:R-:W2:Y:S08]  /*8060*/  @P5 LDC R227, c[0x0][0x398] ;  /* 0x0000e600ffe35b82 */ /* 0x000eb00000000800 */
[----:B------:R-:W3:Y:S01]  /*8070*/  @P6 LDC R226, c[0x0][0x398] ;  /* 0x0000e600ffe26b82 */ /* 0x000ee20000000800 */
[----:B0-----:R-:W-:Y:S01]  /*8080*/  @P3 FMUL R218, R221, R222 ;  /* 0x000000deddda3220 */ /* 0x001fe20000400000 */
[----:B------:R-:W-:Y:S01]  /*8090*/  MOV R221, 0xc61c4000 ;  /* 0xc61c400000dd7802 */ /* 0x000fe20000000f00 */
[----:B------:R-:W-:-:S02]  /*80a0*/  HFMA2 R222, -RZ, RZ, -6.109375, 2 ;  /* 0xc61c4000ffde7431 */ /* 0x000fc400000001ff */
[----:B-1----:R-:W-:Y:S01]  /*80b0*/  @P4 FMUL R221, R128, R225 ;  /* 0x000000e180dd4220 */ /* 0x002fe20000400000 */
[--C-:B------:R-:W-:Y:S02]  /*80c0*/  @P5 HADD2.F32 R128, -RZ, R129.reuse.H0_H0 ;  /* 0x20000081ff805230 */ /* 0x100fe40000004100 */
[----:B------:R-:W-:-:S03]  /*80d0*/  @P6 HADD2.F32 R129, -RZ, R129.H1_H1 ;  /* 0x30000081ff816230 */ /* 0x000fc60000004100 */
[----:B--2---:R-:W-:Y:S02]  /*80e0*/  @P5 FMUL R222, R128, R227 ;  /* 0x000000e380de5220 */ /* 0x004fe40000400000 */
[----:B---3--:R-:W-:-:S07]  /*80f0*/  @P6 FMUL R224, R129, R226 ;  /* 0x000000e281e06220 */ /* 0x008fce0000400000 */
.L_x_4223:
[----:B------:R-:W-:Y:S05]  /*8100*/  BSYNC.RECONVERGENT B0 ;  /* 0x0000000000007941 */ /* 0x000fea0003800200 */
.L_x_4222:
        /* <DEDUP_REMOVED lines=21> */
[----:B---3--:R-:W-:-:S04]  /*8260*/  @P3 HADD2.F32 R225, -RZ, R128.H0_H0 ;  /* 0x20000080ffe13230 */ /* 0x008fc80000004100 */
[----:B------:R-:W1:Y:S08]  /*8270*/  @P4 LDC R228, c[0x0][0x398] ;  /* 0x0000e600ffe44b82 */ /* 0x000e700000000800 */
[----:B------:R-:W2:Y:S08]  /*8280*/  @P5 LDC R229, c[0x0][0x398] ;  /* 0x0000e600ffe55b82 */ /* 0x000eb00000000800 */
[----:B------:R-:W3:Y:S01]  /*8290*/  @P6 LDC R230, c[0x0][0x398] ;  /* 0x0000e600ffe66b82 */ /* 0x000ee20000000800 */
[----:B0-----:R-:W-:Y:S01]  /*82a0*/  @P3 FMUL R223, R225, R226 ;  /* 0x000000e2e1df3220 */ /* 0x001fe20000400000 */
[----:B------:R-:W-:Y:S01]  /*82b0*/  @P4 HADD2.F32 R225, -RZ, R128.H1_H1 ;  /* 0x30000080ffe14230 */ /* 0x000fe20000004100 */
[----:B------:R-:W-:Y:S01]  /*82c0*/  MOV R128, 0xc61c4000 ;  /* 0xc61c400000807802 */ /* 0x000fe20000000f00 */
[----:B------:R-:W-:-:S02]  /*82d0*/  @P5 HADD2.F32 R226, -RZ, R129.H0_H0 ;  /* 0x20000081ffe25230 */ /* 0x000fc40000004100 */
[----:B------:R-:W-:Y:S02]  /*82e0*/  @P6 HADD2.F32 R129, -RZ, R129.H1_H1 ;  /* 0x30000081ff816230 */ /* 0x000fe40000004100 */
[----:B-1----:R-:W-:Y:S01]  /*82f0*/  @P4 FMUL R128, R225, R228 ;  /* 0x000000e4e1804220 */ /* 0x002fe20000400000 */
[----:B------:R-:W-:Y:S02]  /*8300*/  HFMA2 R225, -RZ, RZ, -6.109375, 2 ;  /* 0xc61c4000ffe17431 */ /* 0x000fe400000001ff */
[----:B--2---:R-:W-:Y:S01]  /*8310*/  @P5 FMUL R225, R226, R229 ;  /* 0x000000e5e2e15220 */ /* 0x004fe20000400000 */
[----:B---3--:R-:W-:-:S07]  /*8320*/  @P6 FMUL R245, R129, R230 ;  /* 0x000000e681f56220 */ /* 0x008fce0000400000 */
.L_x_4225:
[----:B------:R-:W-:Y:S05]  /*8330*/  BSYNC.RECONVERGENT B0 ;  /* 0x0000000000007941 */ /* 0x000fea0003800200 */
.L_x_4224:
        /* <DEDUP_REMOVED lines=27> */
[----:B0-----:R-:W-:-:S07]  /*84f0*/  @P3 FMUL R241, R228, R231 ;  /* 0x000000e7e4f13220 */ /* 0x001fce0000400000 */
[----:B------:R-:W0:Y:S01]  /*8500*/  @P6 LDC R228, c[0x0][0x398] ;  /* 0x0000e600ffe46b82 */ /* 0x000e220000000800 */
[----:B-1----:R-:W-:Y:S01]  /*8510*/  @P4 FMUL R242, R226, R229 ;  /* 0x000000e5e2f24220 */ /* 0x002fe20000400000 */
[--C-:B------:R-:W-:Y:S02]  /*8520*/  @P5 HADD2.F32 R226, -RZ, R227.reuse.H0_H0 ;  /* 0x200000e3ffe25230 */ /* 0x100fe40000004100 */
[----:B------:R-:W-:-:S03]  /*8530*/  @P6 HADD2.F32 R227, -RZ, R227.H1_H1 ;  /* 0x300000e3ffe36230 */ /* 0x000fc60000004100 */
[----:B--2---:R-:W-:Y:S02]  /*8540*/  @P5 FMUL R243, R226, R233 ;  /* 0x000000e9e2f35220 */ /* 0x004fe40000400000 */
[----:B0-----:R-:W-:-:S07]  /*8550*/  @P6 FMUL R244, R227, R228 ;  /* 0x000000e4e3f46220 */ /* 0x001fce0000400000 */
.L_x_4227:
[----:B------:R-:W-:Y:S05]  /*8560*/  BSYNC.RECONVERGENT B0 ;  /* 0x0000000000007941 */ /* 0x000fea0003800200 */
.L_x_4226:
        /* <DEDUP_REMOVED lines=34> */
.L_x_4229:
[----:B------:R-:W-:Y:S05]  /*8790*/  BSYNC.RECONVERGENT B0 ;  /* 0x0000000000007941 */ /* 0x000fea0003800200 */
.L_x_4228:
        /* <DEDUP_REMOVED lines=34> */
.L_x_4231:
[----:B------:R-:W-:Y:S05]  /*89c0*/  BSYNC.RECONVERGENT B0 ;  /* 0x0000000000007941 */ /* 0x000fea0003800200 */
.L_x_4230:
        /* <DEDUP_REMOVED lines=21> */
[----:B------:R-:W-:Y:S01]  /*8b20*/  ISETP.NE.AND P6, PT, R228, 0x1000000, PT ;  /* 0x01000000e400780c */ /* 0x000fe20003fc5270 */
[--C-:B--2---:R-:W-:Y:S02]  /*8b30*/  @P3 HADD2.F32 R228, -RZ, R226.reuse.H0_H0 ;  /* 0x200000e2ffe43230 */ /* 0x104fe40000004100 */
[----:B------:R-:W-:-:S03]  /*8b40*/  @P4 HADD2.F32 R226, -RZ, R226.H1_H1 ;  /* 0x300000e2ffe24230 */ /* 0x000fc60000004100 */
[----:B0-----:R-:W-:Y:S01]  /*8b50*/  @P3 FMUL R229, R228, R230 ;  /* 0x000000e6e4e53220 */ /* 0x001fe20000400000 */
[----:B------:R-:W-:Y:S01]  /*8b60*/  MOV R230, 0xc61c4000 ;  /* 0xc61c400000e67802 */ /* 0x000fe20000000f00 */
        /* <DEDUP_REMOVED lines=8> */
.L_x_4233:
[----:B------:R-:W-:Y:S05]  /*8bf0*/  BSYNC.RECONVERGENT B0 ;  /* 0x0000000000007941 */ /* 0x000fea0003800200 */
.L_x_4232:
        /* <DEDUP_REMOVED lines=15> */
[----:B------:R-:W-:Y:S02]  /*8cf0*/  LOP3.LUT R129, R129, 0xff000000, RZ, 0xc0, !PT ;  /* 0xff00000081817812 */ /* 0x000fe400078ec0ff */
[----:B------:R-:W-:Y:S02]  /*8d00*/  ISETP.NE.AND P5, PT, R226, 0x10000, PT ;  /* 0x00010000e200780c */ /* 0x000fe40003fa5270 */
[----:B------:R-:W-:Y:S01]  /*8d10*/  ISETP.NE.AND P6, PT, R129, 0x1000000, PT ;  /* 0x010000008100780c */ /* 0x000fe20003fc5270 */
[----:B------:R-:W-:Y:S02]  /*8d20*/  HFMA2 R129, -RZ, RZ, -6.109375, 2 ;  /* 0xc61c4000ff817431 */ /* 0x000fe400000001ff */
[----:B---3--:R-:W-:-:S05]  /*8d30*/  @P3 HADD2.F32 R226, -RZ, R246.H0_H0 ;  /* 0x200000f6ffe23230 */ /* 0x008fca0000004100 */
[----:B0-----:R-:W-:Y:S02]  /*8d40*/  @P3 FMUL R129, R226, R227 ;  /* 0x000000e3e2813220 */ /* 0x001fe40000400000 */
[----:B------:R-:W0:Y:S01]  /*8d50*/  @P4 LDC R227, c[0x0][0x398] ;  /* 0x0000e600ffe34b82 */ /* 0x000e220000000800 */
[----:B------:R-:W-:Y:S01]  /*8d60*/  @P4 HADD2.F32 R246, -RZ, R246.H1_H1 ;  /* 0x300000f6fff64230 */ /* 0x000fe20000004100 */
[----:B------:R-:W-:Y:S01]  /*8d70*/  MOV R226, 0xc61c4000 ;  /* 0xc61c400000e27802 */ /* 0x000fe20000000f00 */
[----:B------:R-:W-:-:S03]  /*8d80*/  @P5 HADD2.F32 R228, -RZ, R247.H0_H0 ;  /* 0x200000f7ffe45230 */ /* 0x000fc60000004100 */
[----:B0-----:R-:W-:Y:S02]  /*8d90*/  @P4 FMUL R226, R246, R227 ;  /* 0x000000e3f6e24220 */ /* 0x001fe40000400000 */
[----:B------:R-:W0:Y:S01]  /*8da0*/  @P5 LDC R246, c[0x0][0x398] ;  /* 0x0000e600fff65b82 */ /* 0x000e220000000800 */
[----:B------:R-:W-:Y:S02]  /*8db0*/  HFMA2 R227, -RZ, RZ, -6.109375, 2 ;  /* 0xc61c4000ffe37431 */ /* 0x000fe400000001ff */
[----:B------:R-:W-:Y:S02]  /*8dc0*/  @P6 HADD2.F32 R247, -RZ, R247.H1_H1 ;  /* 0x300000f7fff76230 */ /* 0x000fe40000004100 */
[----:B0-----:R-:W-:-:S03]  /*8dd0*/  @P5 FMUL R227, R228, R246 ;  /* 0x000000f6e4e35220 */ /* 0x001fc60000400000 */
[----:B------:R-:W0:Y:S01]  /*8de0*/  @P6 LDC R246, c[0x0][0x398] ;  /* 0x0000e600fff66b82 */ /* 0x000e220000000800 */
[----:B------:R-:W-:Y:S01]  /*8df0*/  MOV R228, 0xc61c4000 ;  /* 0xc61c400000e47802 */ /* 0x000fe20000000f00 */
[----:B0-----:R-:W-:-:S07]  /*8e00*/  @P6 FMUL R228, R247, R246 ;  /* 0x000000f6f7e46220 */ /* 0x001fce0000400000 */
.L_x_4235:
[----:B------:R-:W-:Y:S05]  /*8e10*/  BSYNC.RECONVERGENT B0 ;  /* 0x0000000000007941 */ /* 0x000fea0003800200 */
.L_x_4234:
        /* <DEDUP_REMOVED lines=22> */
[----:B------:R-:W-:Y:S01]  /*8f80*/  ISETP.NE.AND P6, PT, R2, 0x1000000, PT ;  /* 0x010000000200780c */ /* 0x000fe20003fc5270 */
[----:B---3--:R-:W-:-:S05]  /*8f90*/  @P3 HADD2.F32 R2, -RZ, R250.H0_H0 ;  /* 0x200000faff023230 */ /* 0x008fca0000004100 */
[----:B------:R-:W1:Y:S01]  /*8fa0*/  @P5 LDC R249, c[0x0][0x398] ;  /* 0x0000e600fff95b82 */ /* 0x000e620000000800 */
[----:B0-----:R-:W-:-:S07]  /*8fb0*/  @P3 FMUL R248, R2, R246 ;  /* 0x000000f602f83220 */ /* 0x001fce0000400000 */
[----:B------:R-:W0:Y:S01]  /*8fc0*/  @P4 LDC R2, c[0x0][0x398] ;  /* 0x0000e600ff024b82 */ /* 0x000e220000000800 */
[----:B------:R-:W-:Y:S02]  /*8fd0*/  @P4 HADD2.F32 R250, -RZ, R250.H1_H1 ;  /* 0x300000fafffa4230 */ /* 0x000fe40000004100 */
[----:B------:R-:W-:-:S03]  /*8fe0*/  HFMA2 R246, -RZ, RZ, -6.109375, 2 ;  /* 0xc61c4000fff67431 */ /* 0x000fc600000001ff */
[----:B0-----:R-:W-:Y:S01]  /*8ff0*/  @P4 FMUL R247, R250, R2 ;  /* 0x00000002faf74220 */ /* 0x001fe20000400000 */
[----:B------:R-:W-:-:S05]  /*9000*/  @P5 HADD2.F32 R2, -RZ, R251.H0_H0 ;  /* 0x200000fbff025230 */ /* 0x000fca0000004100 */
[----:B-1----:R-:W-:Y:S02]  /*9010*/  @P5 FMUL R246, R2, R249 ;  /* 0x000000f902f65220 */ /* 0x002fe40000400000 */
[----:B------:R-:W0:Y:S01]  /*9020*/  @P6 LDC R249, c[0x0][0x398] ;  /* 0x0000e600fff96b82 */ /* 0x000e220000000800 */
[----:B------:R-:W-:Y:S01]  /*9030*/  @P6 HADD2.F32 R251, -RZ, R251.H1_H1 ;  /* 0x300000fbfffb6230 */ /* 0x000fe20000004100 */
[----:B------:R-:W-:-:S04]  /*9040*/  MOV R2, 0xc61c4000 ;  /* 0xc61c400000027802 */ /* 0x000fc80000000f00 */
[----:B0-----:R-:W-:-:S07]  /*9050*/  @P6 FMUL R2, R251, R249 ;  /* 0x000000f9fb026220 */ /* 0x001fce0000400000 */
.L_x_4237:
[----:B------:R-:W-:Y:S05]  /*9060*/  BSYNC.RECONVERGENT B0 ;  /* 0x0000000000007941 */ /* 0x000fea0003800200 */
.L_x_4236:
        /* <DEDUP_REMOVED lines=14> */
[----:B---3--:R-:W-:-:S05]  /*9150*/  @P1 HADD2.F32 R125, -RZ, R126.H0_H0 ;  /* 0x2000007eff7d1230 */ /* 0x008fca0000004100 */
[----:B0-----:R-:W-:Y:S01]  /*9160*/  @P1 FMUL R252, R125, R249 ;  /* 0x000000f97dfc1220 */ /* 0x001fe20000400000 */
[----:B------:R-:W-:Y:S02]  /*9170*/  LOP3.LUT R125, R124, 0xff00, RZ, 0xc0, !PT ;  /* 0x0000ff007c7d7812 */ /* 0x000fe400078ec0ff */
[----:B------:R-:W-:Y:S02]  /*9180*/  MOV R249, 0xc61c4000 ;  /* 0xc61c400000f97802 */ /* 0x000fe40000000f00 */
[----:B------:R-:W-:-:S13]  /*9190*/  ISETP.NE.AND P1, PT, R125, 0x100, PT ;  /* 0x000001007d00780c */ /* 0x000fda0003f25270 */
[----:B------:R-:W0:Y:S01]  /*91a0*/  @P1 LDC R125, c[0x0][0x398] ;  /* 0x0000e600ff7d1b82 */ /* 0x000e220000000800 */
[----:B------:R-:W-:-:S05]  /*91b0*/  @P1 HADD2.F32 R126, -RZ, R126.H1_H1 ;  /* 0x3000007eff7e1230 */ /* 0x000fca0000004100 */
[----:B0-----:R-:W-:Y:S01]  /*91c0*/  @P1 FMUL R251, R126, R125 ;  /* 0x0000007d7efb1220 */ /* 0x001fe20000400000 */
[C---:B------:R-:W-:Y:S02]  /*91d0*/  LOP3.LUT R125, R124.reuse, 0xff0000, RZ, 0xc0, !PT ;  /* 0x00ff00007c7d7812 */ /* 0x040fe400078ec0ff */
[----:B------:R-:W-:Y:S02]  /*91e0*/  LOP3.LUT R124, R124, 0xff000000, RZ, 0xc0, !PT ;  /* 0xff0000007c7c7812 */ /* 0x000fe400078ec0ff */
[----:B------:R-:W-:Y:S02]  /*91f0*/  ISETP.NE.AND P1, PT, R125, 0x10000, PT ;  /* 0x000100007d00780c */ /* 0x000fe40003f25270 */
[----:B------:R-:W-:-:S11]  /*9200*/  ISETP.NE.AND P3, PT, R124, 0x1000000, PT ;  /* 0x010000007c00780c */ /* 0x000fd60003f65270 */
[----:B------:R-:W0:Y:S01]  /*9210*/  @P1 LDC R125, c[0x0][0x398] ;  /* 0x0000e600ff7d1b82 */ /* 0x000e220000000800 */
[--C-:B------:R-:W-:Y:S02]  /*9220*/  @P1 HADD2.F32 R124, -RZ, R127.reuse.H0_H0 ;  /* 0x2000007fff7c1230 */ /* 0x100fe40000004100 */
[----:B------:R-:W-:-:S03]  /*9230*/  @P3 HADD2.F32 R127, -RZ, R127.H1_H1 ;  /* 0x3000007fff7f3230 */ /* 0x000fc60000004100 */
[----:B0-----:R-:W-:Y:S02]  /*9240*/  @P1 FMUL R250, R124, R125 ;  /* 0x0000007d7cfa1220 */ /* 0x001fe40000400000 */
[----:B------:R-:W0:Y:S02]  /*9250*/  @P3 LDC R124, c[0x0][0x398] ;  /* 0x0000e600ff7c3b82 */ /* 0x000e240000000800 */
[----:B0-----:R-:W-:-:S07]  /*9260*/  @P3 FMUL R249, R127, R124 ;  /* 0x0000007c7ff93220 */ /* 0x001fce0000400000 */
.L_x_4239:
[----:B------:R-:W-:Y:S05]  /*9270*/  BSYNC.RECONVERGENT B0 ;  /* 0x0000000000007941 */ /* 0x000fea0003800200 */
.L_x_4238:
        /* <DEDUP_REMOVED lines=3300> */
[----:B-----5:R-:W-:Y:S05]  /*160c0*/  CALL.REL.NOINC `($__internal_16_$__cuda_sm3x_div_rn_noftz_f32_slowpath) ;  /* 0x0000010000107944 */ /* 0x020fea0003c00000 */
[----:B------:R-:W-:-:S07]  /*160d0*/  MOV R124, R188 ;  /* 0x000000bc007c7202 */ /* 0x000fce0000000f00 */
.L_x_4241:
[----:B------:R-:W-:Y:S05]  /*160e0*/  BSYNC.RECONVERGENT B2 ;  /* 0x0000000000027941 */ /* 0x000fea0003800200 */
.L_x_4240:
        /* <DEDUP_REMOVED lines=12> */
[----:B-----5:R-:W-:Y:S05]  /*161b0*/  CALL.REL.NOINC `($__internal_16_$__cuda_sm3x_div_rn_noftz_f32_slowpath) ;  /* 0x000000fc00d47944 */ /* 0x020fea0003c00000 */
[----:B------:R-:W-:-:S07]  /*161c0*/  MOV R185, R188 ;  /* 0x000000bc00b97202 */ /* 0x000fce0000000f00 */
.L_x_4243:
[----:B------:R-:W-:Y:S05]  /*161d0*/  BSYNC.RECONVERGENT B2 ;  /* 0x0000000000027941 */ /* 0x000fea0003800200 */
.L_x_4242:
        /* <DEDUP_REMOVED lines=14> */
.L_x_4245:
[----:B------:R-:W-:Y:S05]  /*162c0*/  BSYNC.RECONVERGENT B2 ;  /* 0x0000000000027941 */ /* 0x000fea0003800200 */
.L_x_4244:
        /* <DEDUP_REMOVED lines=13> */
[----:B-----5:R-:W-:Y:S05]  /*163a0*/  CALL.REL.NOINC `($__internal_16_$__cuda_sm3x_div_rn_noftz_f32_slowpath) ;  /* 0x000000fc00587944 */ /* 0x020fea0003c00000 */
[----:B------:R-:W-:-:S07]  /*163b0*/  MOV R129, R188 ;  /* 0x000000bc00817202 */ /* 0x000fce0000000f00 */
.L_x_4247:
[----:B------:R-:W-:Y:S05]  /*163c0*/  BSYNC.RECONVERGENT B2 ;  /* 0x0000000000027941 */ /* 0x000fea0003800200 */
.L_x_4246:
        /* <DEDUP_REMOVED lines=24> */
[----:B------:R-:W-:Y:S05]  /*16550*/  CALL.REL.NOINC `($__internal_16_$__cuda_sm3x_div_rn_noftz_f32_slowpath) ;  /* 0x000000f800ec7944 */ /* 0x000fea0003c00000 */
[----:B------:R-:W-:-:S07]  /*16560*/  MOV R186, R188 ;  /* 0x000000bc00ba7202 */ /* 0x000fce0000000f00 */
.L_x_4249:
[----:B------:R-:W-:Y:S05]  /*16570*/  BSYNC.RECONVERGENT B2 ;  /* 0x0000000000027941 */ /* 0x000fea0003800200 */
.L_x_4248:
        /* <DEDUP_REMOVED lines=12> */
[----:B------:R-:W-:Y:S05]  /*16640*/  CALL.REL.NOINC `($__internal_16_$__cuda_sm3x_div_rn_noftz_f32_slowpath) ;  /* 0x000000f800b07944 */ /* 0x000fea0003c00000 */
[----:B------:R-:W-:-:S07]  /*16650*/  MOV R187, R188 ;  /* 0x000000bc00bb7202 */ /* 0x000fce0000000f00 */
.L_x_4251:
[----:B------:R-:W-:Y:S05]  /*16660*/  BSYNC.RECONVERGENT B2 ;  /* 0x0000000000027941 */ /* 0x000fea0003800200 */
.L_x_4250:
        /* <DEDUP_REMOVED lines=14> */
.L_x_4253:
[----:B------:R-:W-:Y:S05]  /*16750*/  BSYNC.RECONVERGENT B2 ;  /* 0x0000000000027941 */ /* 0x000fea0003800200 */
.L_x_4252:
        /* <DEDUP_REMOVED lines=13> */
[----:B------:R-:W-:Y:S05]  /*16830*/  CALL.REL.NOINC `($__internal_16_$__cuda_sm3x_div_rn_noftz_f32_slowpath) ;  /* 0x000000f800347944 */ /* 0x000fea0003c00000 */
.L_x_4255:
[----:B------:R-:W-:Y:S05]  /*16840*/  BSYNC.RECONVERGENT B2 ;  /* 0x0000000000027941 */ /* 0x000fea0003800200 */
.L_x_4254:
[----:B------:R-:W-:Y:S02]  /*16850*/  F2FP.F16.F32.PACK_AB R128, R187, R186 ;  /* 0x000000babb80723e */ /* 0x000fe400000000ff */
[----:B------:R-:W-:-:S05]  /*16860*/  F2FP.F16.F32.PACK_AB R129, R188, R185 ;  /* 0x000000b9bc81723e */ /* 0x000fca00000000ff */
        /* <DEDUP_REMOVED lines=19> */
.L_x_4257:
[----:B------:R-:W-:Y:S05]  /*169a0*/  BSYNC.RECONVERGENT B2 ;  /* 0x0000000000027941 */ /* 0x000fea0003800200 */
.L_x_4256:
        /* <DEDUP_REMOVED lines=14> */
.L_x_4259:
[----:B------:R-:W-:Y:S05]  /*16a90*/  BSYNC.RECONVERGENT B2 ;  /* 0x0000000000027941 */ /* 0x000fea0003800200 */
.L_x_4258:
        /* <DEDUP_REMOVED lines=14> */
.L_x_4261:
[----:B------:R-:W-:Y:S05]  /*16b80*/  BSYNC.RECONVERGENT B2 ;  /* 0x0000000000027941 */ /* 0x000fea0003800200 */
.L_x_4260:
        /* <DEDUP_REMOVED lines=14> */
[----:B------:R-:W-:-:S07]  /*16c70*/  MOV R128, R188 ;  /* 0x000000bc00807202 */ /* 0x000fce0000000f00 */
.L_x_4263:
[----:B------:R-:W-:Y:S05]  /*16c80*/  BSYNC.RECONVERGENT B2 ;  /* 0x0000000000027941 */ /* 0x000fea0003800200 */
.L_x_4262:
        /* <DEDUP_REMOVED lines=21> */
[----:B------:R-:W-:Y:S05]  /*16de0*/  CALL.REL.NOINC `($__internal_16_$__cuda_sm3x_div_rn_noftz_f32_slowpath) ;  /* 0x000000f000c87944 */ /* 0x000fea0003c00000 */
[----:B------:R-:W-:-:S07]  /*16df0*/  MOV R122, R188 ;  /* 0x000000bc007a7202 */ /* 0x000fce0000000f00 */
.L_x_4265:
[----:B------:R-:W-:Y:S05]  /*16e00*/  BSYNC.RECONVERGENT B2 ;  /* 0x0000000000027941 */ /* 0x000fea0003800200 */
.L_x_4264:
        /* <DEDUP_REMOVED lines=14> */
.L_x_4267:
[----:B------:R-:W-:Y:S05]  /*16ef0*/  BSYNC.RECONVERGENT B2 ;  /* 0x0000000000027941 */ /* 0x000fea0003800200 */
.L_x_4266:
        /* <DEDUP_REMOVED lines=14> */
.L_x_4269:
[----:B------:R-:W-:Y:S05]  /*16fe0*/  BSYNC.RECONVERGENT B2 ;  /* 0x0000000000027941 */ /* 0x000fea0003800200 */
.L_x_4268:
        /* <DEDUP_REMOVED lines=14> */
.L_x_4271:
[----:B------:R-:W-:Y:S05]  /*170d0*/  BSYNC.RECONVERGENT B2 ;  /* 0x0000000000027941 */ /* 0x000fea0003800200 */
.L_x_4270:
        /* <DEDUP_REMOVED lines=22> */
.L_x_4273:
[----:B------:R-:W-:Y:S05]  /*17240*/  BSYNC.RECONVERGENT B2 ;  /* 0x0000000000027941 */ /* 0x000fea0003800200 */
.L_x_4272:
        /* <DEDUP_REMOVED lines=15> */
.L_x_4275:
[----:B------:R-:W-:Y:S05]  /*17340*/  BSYNC.RECONVERGENT B2 ;  /* 0x0000000000027941 */ /* 0x000fea0003800200 */
.L_x_4274:
        /* <DEDUP_REMOVED lines=15> */
.L_x_4277:
[----:B------:R-:W-:Y:S05]  /*17440*/  BSYNC.RECONVERGENT B2 ;  /* 0x0000000000027941 */ /* 0x000fea0003800200 */
.L_x_4276:
        /* <DEDUP_REMOVED lines=14> */
.L_x_4279:
[----:B------:R-:W-:Y:S05]  /*17530*/  BSYNC.RECONVERGENT B2 ;  /* 0x0000000000027941 */ /* 0x000fea0003800200 */
.L_x_4278:
        /* <DEDUP_REMOVED lines=22> */
.L_x_4281:
[----:B------:R-:W-:Y:S05]  /*176a0*/  BSYNC.RECONVERGENT B2 ;  /* 0x0000000000027941 */ /* 0x000fea0003800200 */
.L_x_4280:
        /* <DEDUP_REMOVED lines=15> */
.L_x_4283:
[----:B------:R-:W-:Y:S05]  /*177a0*/  BSYNC.RECONVERGENT B2 ;  /* 0x0000000000027941 */ /* 0x000fea0003800200 */
.L_x_4282:
        /* <DEDUP_REMOVED lines=15> */
.L_x_4285:
[----:B------:R-:W-:Y:S05]  /*178a0*/  BSYNC.RECONVERGENT B2 ;  /* 0x0000000000027941 */ /* 0x000fea0003800200 */
.L_x_4284:
        /* <DEDUP_REMOVED lines=14> */
.L_x_4287:
[----:B------:R-:W-:Y:S05]  /*17990*/  BSYNC.RECONVERGENT B2 ;  /* 0x0000000000027941 */ /* 0x000fea0003800200 */
.L_x_4286:
        /* <DEDUP_REMOVED lines=22> */
.L_x_4289:
[----:B------:R-:W-:Y:S05]  /*17b00*/  BSYNC.RECONVERGENT B2 ;  /* 0x0000000000027941 */ /* 0x000fea0003800200 */
.L_x_4288:
        /* <DEDUP_REMOVED lines=15> */
.L_x_4291:
[----:B------:R-:W-:Y:S05]  /*17c00*/  BSYNC.RECONVERGENT B2 ;  /* 0x0000000000027941 */ /* 0x000fea0003800200 */
.L_x_4290:
        /* <DEDUP_REMOVED lines=15> */
.L_x_4293:
[----:B------:R-:W-:Y:S05]  /*17d00*/  BSYNC.RECONVERGENT B2 ;  /* 0x0000000000027941 */ /* 0x000fea0003800200 */
.L_x_4292:
        /* <DEDUP_REMOVED lines=14> */
.L_x_4295:
[----:B------:R-:W-:Y:S05]  /*17df0*/  BSYNC.RECONVERGENT B2 ;  /* 0x0000000000027941 */ /* 0x000fea0003800200 */
.L_x_4294:
        /* <DEDUP_REMOVED lines=22> */
.L_x_4297:
[----:B------:R-:W-:Y:S05]  /*17f60*/  BSYNC.RECONVERGENT B2 ;  /* 0x0000000000027941 */ /* 0x000fea0003800200 */
.L_x_4296:
        /* <DEDUP_REMOVED lines=15> */
.L_x_4299:
[----:B------:R-:W-:Y:S05]  /*18060*/  BSYNC.RECONVERGENT B2 ;  /* 0x0000000000027941 */ /* 0x000fea0003800200 */
.L_x_4298:
        /* <DEDUP_REMOVED lines=15> */
.L_x_4301:
[----:B------:R-:W-:Y:S05]  /*18160*/  BSYNC.RECONVERGENT B2 ;  /* 0x0000000000027941 */ /* 0x000fea0003800200 */
.L_x_4300:
        /* <DEDUP_REMOVED lines=14> */
.L_x_4303:
[----:B------:R-:W-:Y:S05]  /*18250*/  BSYNC.RECONVERGENT B2 ;  /* 0x0000000000027941 */ /* 0x000fea0003800200 */
.L_x_4302:
        /* <DEDUP_REMOVED lines=20> */
[----:B------:R-:W-:Y:S05]  /*183a0*/  CALL.REL.NOINC `($__internal_16_$__cuda_sm3x_div_rn_noftz_f32_slowpath) ;  /* 0x000000dc00587944 */ /* 0x000fea0003c00000 */
[----:B------:R-:W-:-:S07]  /*183b0*/  MOV R122, R188 ;  /* 0x000000bc007a7202 */ /* 0x000fce0000000f00 */
.L_x_4305:
[----:B------:R-:W-:Y:S05]  /*183c0*/  BSYNC.RECONVERGENT B2 ;  /* 0x0000000000027941 */ /* 0x000fea0003800200 */
.L_x_4304:
        /* <DEDUP_REMOVED lines=15> */
.L_x_4307:
[----:B------:R-:W-:Y:S05]  /*184c0*/  BSYNC.RECONVERGENT B2 ;  /* 0x0000000000027941 */ /* 0x000fea0003800200 */
.L_x_4306:
        /* <DEDUP_REMOVED lines=15> */
.L_x_4309:
[----:B------:R-:W-:Y:S05]  /*185c0*/  BSYNC.RECONVERGENT B2 ;  /* 0x0000000000027941 */ /* 0x000fea0003800200 */
.L_x_4308:
        /* <DEDUP_REMOVED lines=14> */
.L_x_4311:
[----:B------:R-:W-:Y:S05]  /*186b0*/  BSYNC.RECONVERGENT B2 ;  /* 0x0000000000027941 */ /* 0x000fea0003800200 */
.L_x_4310:
        /* <DEDUP_REMOVED lines=22> */
.L_x_4313:
[----:B------:R-:W-:Y:S05]  /*18820*/  BSYNC.RECONVERGENT B2 ;  /* 0x0000000000027941 */ /* 0x000fea0003800200 */
.L_x_4312:
        /* <DEDUP_REMOVED lines=15> */
.L_x_4315:
[----:B------:R-:W-:Y:S05]  /*18920*/  BSYNC.RECONVERGENT B2 ;  /* 0x0000000000027941 */ /* 0x000fea0003800200 */
.L_x_4314:
        /* <DEDUP_REMOVED lines=15> */
.L_x_4317:
[----:B------:R-:W-:Y:S05]  /*18a20*/  BSYNC.RECONVERGENT B2 ;  /* 0x0000000000027941 */ /* 0x000fea0003800200 */
.L_x_4316:
        /* <DEDUP_REMOVED lines=14> */
.L_x_4319:
[----:B------:R-:W-:Y:S05]  /*18b10*/  BSYNC.RECONVERGENT B2 ;  /* 0x0000000000027941 */ /* 0x000fea0003800200 */
.L_x_4318:
        /* <DEDUP_REMOVED lines=22> */
.L_x_4321:
[----:B------:R-:W-:Y:S05]  /*18c80*/  BSYNC.RECONVERGENT B2 ;  /* 0x0000000000027941 */ /* 0x000fea0003800200 */
.L_x_4320:
        /* <DEDUP_REMOVED lines=15> */
.L_x_4323:
[----:B------:R-:W-:Y:S05]  /*18d80*/  BSYNC.RECONVERGENT B2 ;  /* 0x0000000000027941 */ /* 0x000fea0003800200 */
.L_x_4322:
        /* <DEDUP_REMOVED lines=15> */
.L_x_4325:
[----:B------:R-:W-:Y:S05]  /*18e80*/  BSYNC.RECONVERGENT B2 ;  /* 0x0000000000027941 */ /* 0x000fea0003800200 */
.L_x_4324:
        /* <DEDUP_REMOVED lines=14> */
.L_x_4327:
[----:B------:R-:W-:Y:S05]  /*18f70*/  BSYNC.RECONVERGENT B2 ;  /* 0x0000000000027941 */ /* 0x000fea0003800200 */
.L_x_4326:
        /* <DEDUP_REMOVED lines=22> */
.L_x_4329:
[----:B------:R-:W-:Y:S05]  /*190e0*/  BSYNC.RECONVERGENT B2 ;  /* 0x0000000000027941 */ /* 0x000fea0003800200 */
.L_x_4328:
        /* <DEDUP_REMOVED lines=15> */
.L_x_4331:
[----:B------:R-:W-:Y:S05]  /*191e0*/  BSYNC.RECONVERGENT B2 ;  /* 0x0000000000027941 */ /* 0x000fea0003800200 */
.L_x_4330:
        /* <DEDUP_REMOVED lines=15> */
.L_x_4333:
[----:B------:R-:W-:Y:S05]  /*192e0*/  BSYNC.RECONVERGENT B2 ;  /* 0x0000000000027941 */ /* 0x000fea0003800200 */
.L_x_4332:
        /* <DEDUP_REMOVED lines=14> */
.L_x_4335:
[----:B------:R-:W-:Y:S05]  /*193d0*/  BSYNC.RECONVERGENT B2 ;  /* 0x0000000000027941 */ /* 0x000fea0003800200 */
.L_x_4334:
        /* <DEDUP_REMOVED lines=22> */
.L_x_4337:
[----:B------:R-:W-:Y:S05]  /*19540*/  BSYNC.RECONVERGENT B2 ;  /* 0x0000000000027941 */ /* 0x000fea0003800200 */
.L_x_4336:
        /* <DEDUP_REMOVED lines=15> */
.L_x_4339:
[----:B------:R-:W-:Y:S05]  /*19640*/  BSYNC.RECONVERGENT B2 ;  /* 0x0000000000027941 */ /* 0x000fea0003800200 */
.L_x_4338:
        /* <DEDUP_REMOVED lines=15> */
.L_x_4341:
[----:B------:R-:W-:Y:S05]  /*19740*/  BSYNC.RECONVERGENT B2 ;  /* 0x0000000000027941 */ /* 0x000fea0003800200 */
.L_x_4340:
        /* <DEDUP_REMOVED lines=14> */
.L_x_4343:
[----:B------:R-:W-:Y:S05]  /*19830*/  BSYNC.RECONVERGENT B2 ;  /* 0x0000000000027941 */ /* 0x000fea0003800200 */
.L_x_4342:
        /* <DEDUP_REMOVED lines=22> */
.L_x_4345:
[----:B------:R-:W-:Y:S05]  /*199a0*/  BSYNC.RECONVERGENT B2 ;  /* 0x0000000000027941 */ /* 0x000fea0003800200 */
.L_x_4344:
        /* <DEDUP_REMOVED lines=15> */
.L_x_4347:
[----:B------:R-:W-:Y:S05]  /*19aa0*/  BSYNC.RECONVERGENT B2 ;  /* 0x0000000000027941 */ /* 0x000fea0003800200 */
.L_x_4346:
        /* <DEDUP_REMOVED lines=15> */
.L_x_4349:
[----:B------:R-:W-:Y:S05]  /*19ba0*/  BSYNC.RECONVERGENT B2 ;  /* 0x0000000000027941 */ /* 0x000fea0003800200 */
.L_x_4348:
        /* <DEDUP_REMOVED lines=14> */
.L_x_4351:
[----:B------:R-:W-:Y:S05]  /*19c90*/  BSYNC.RECONVERGENT B2 ;  /* 0x0000000000027941 */ /* 0x000fea0003800200 */
.L_x_4350:
        /* <DEDUP_REMOVED lines=22> */
.L_x_4353:
[----:B------:R-:W-:Y:S05]  /*19e00*/  BSYNC.RECONVERGENT B2 ;  /* 0x0000000000027941 */ /* 0x000fea0003800200 */
.L_x_4352:
        /* <DEDUP_REMOVED lines=15> */
.L_x_4355:
[----:B------:R-:W-:Y:S05]  /*19f00*/  BSYNC.RECONVERGENT B2 ;  /* 0x0000000000027941 */ /* 0x000fea0003800200 */
.L_x_4354:
        /* <DEDUP_REMOVED lines=15> */
.L_x_4357:
[----:B------:R-:W-:Y:S05]  /*1a000*/  BSYNC.RECONVERGENT B2 ;  /* 0x0000000000027941 */ /* 0x000fea0003800200 */
.L_x_4356:
        /* <DEDUP_REMOVED lines=14> */
.L_x_4359:
[----:B------:R-:W-:Y:S05]  /*1a0f0*/  BSYNC.RECONVERGENT B2 ;  /* 0x0000000000027941 */ /* 0x000fea0003800200 */
.L_x_4358:
        /* <DEDUP_REMOVED lines=22> */
.L_x_4361:
[----:B------:R-:W-:Y:S05]  /*1a260*/  BSYNC.RECONVERGENT B2 ;  /* 0x0000000000027941 */ /* 0x000fea0003800200 */
.L_x_4360:
        /* <DEDUP_REMOVED lines=15> */
.L_x_4363:
[----:B------:R-:W-:Y:S05]  /*1a360*/  BSYNC.RECONVERGENT B2 ;  /* 0x0000000000027941 */ /* 0x000fea0003800200 */
.L_x_4362:
        /* <DEDUP_REMOVED lines=15> */
.L_x_4365:
[----:B------:R-:W-:Y:S05]  /*1a460*/  BSYNC.RECONVERGENT B2 ;  /* 0x0000000000027941 */ /* 0x000fea0003800200 */
.L_x_4364:
        /* <DEDUP_REMOVED lines=14> */
.L_x_4367:
[----:B------:R-:W-:Y:S05]  /*1a550*/  BSYNC.RECONVERGENT B2 ;  /* 0x0000000000027941 */ /* 0x000fea0003800200 */
.L_x_4366:
        /* <DEDUP_REMOVED lines=22> */
.L_x_4369:
[----:B------:R-:W-:Y:S05]  /*1a6c0*/  BSYNC.RECONVERGENT B2 ;  /* 0x0000000000027941 */ /* 0x000fea0003800200 */
.L_x_4368:
        /* <DEDUP_REMOVED lines=14> */
.L_x_4371:
[----:B------:R-:W-:Y:S05]  /*1a7b0*/  BSYNC.RECONVERGENT B2 ;  /* 0x0000000000027941 */ /* 0x000fea0003800200 */
.L_x_4370:
        /* <DEDUP_REMOVED lines=15> */
.L_x_4373:
[----:B------:R-:W-:Y:S05]  /*1a8b0*/  BSYNC.RECONVERGENT B2 ;  /* 0x0000000000027941 */ /* 0x000fea0003800200 */
.L_x_4372:
        /* <DEDUP_REMOVED lines=14> */
.L_x_4375:
[----:B------:R-:W-:Y:S05]  /*1a9a0*/  BSYNC.RECONVERGENT B2 ;  /* 0x0000000000027941 */ /* 0x000fea0003800200 */
.L_x_4374:
        /* <DEDUP_REMOVED lines=22> */
.L_x_4377:
[----:B------:R-:W-:Y:S05]  /*1ab10*/  BSYNC.RECONVERGENT B2 ;  /* 0x0000000000027941 */ /* 0x000fea0003800200 */
.L_x_4376:
        /* <DEDUP_REMOVED lines=14> */
.L_x_4379:
[----:B------:R-:W-:Y:S05]  /*1ac00*/  BSYNC.RECONVERGENT B2 ;  /* 0x0000000000027941 */ /* 0x000fea0003800200 */
.L_x_4378:
        /* <DEDUP_REMOVED lines=15> */
.L_x_4381:
[----:B------:R-:W-:Y:S05]  /*1ad00*/  BSYNC.RECONVERGENT B2 ;  /* 0x0000000000027941 */ /* 0x000fea0003800200 */
.L_x_4380:
        /* <DEDUP_REMOVED lines=14> */
.L_x_4383:
[----:B------:R-:W-:Y:S05]  /*1adf0*/  BSYNC.RECONVERGENT B2 ;  /* 0x0000000000027941 */ /* 0x000fea0003800200 */
.L_x_4382:
        /* <DEDUP_REMOVED lines=22> */
.L_x_4385:
[----:B------:R-:W-:Y:S05]  /*1af60*/  BSYNC.RECONVERGENT B2 ;  /* 0x0000000000027941 */ /* 0x000fea0003800200 */
.L_x_4384:
        /* <DEDUP_REMOVED lines=14> */
.L_x_4387:
[----:B------:R-:W-:Y:S05]  /*1b050*/  BSYNC.RECONVERGENT B2 ;  /* 0x0000000000027941 */ /* 0x000fea0003800200 */
.L_x_4386:
        /* <DEDUP_REMOVED lines=15> */
.L_x_4389:
[----:B------:R-:W-:Y:S05]  /*1b150*/  BSYNC.RECONVERGENT B2 ;  /* 0x0000000000027941 */ /* 0x000fea0003800200 */
.L_x_4388:
        /* <DEDUP_REMOVED lines=14> */
.L_x_4391:
[----:B------:R-:W-:Y:S05]  /*1b240*/  BSYNC.RECONVERGENT B2 ;  /* 0x0000000000027941 */ /* 0x000fea0003800200 */
.L_x_4390:
        /* <DEDUP_REMOVED lines=22> */
.L_x_4393:
[----:B------:R-:W-:Y:S05]  /*1b3b0*/  BSYNC.RECONVERGENT B2 ;  /* 0x0000000000027941 */ /* 0x000fea0003800200 */
.L_x_4392:
        /* <DEDUP_REMOVED lines=14> */
.L_x_4395:
[----:B------:R-:W-:Y:S05]  /*1b4a0*/  BSYNC.RECONVERGENT B2 ;  /* 0x0000000000027941 */ /* 0x000fea0003800200 */
.L_x_4394:
        /* <DEDUP_REMOVED lines=12> */
[----:B------:R-:W-:Y:S05]  /*1b570*/  CALL.REL.NOINC `($__internal_16_$__cuda_sm3x_div_rn_noftz_f32_slowpath) ;  /* 0x000000a800e47944 */ /* 0x000fea0003c00000 */
[----:B------:R-:W-:-:S07]  /*1b580*/  MOV R187, R188 ;  /* 0x000000bc00bb7202 */ /* 0x000fce0000000f00 */
.L_x_4397:
[----:B------:R-:W-:Y:S05]  /*1b590*/  BSYNC.RECONVERGENT B2 ;  /* 0x0000000000027941 */ /* 0x000fea0003800200 */
.L_x_4396:
        /* <DEDUP_REMOVED lines=11> */
[----:B------:R-:W-:Y:S05]  /*1b650*/  CALL.REL.NOINC `($__internal_16_$__cuda_sm3x_div_rn_noftz_f32_slowpath) ;  /* 0x000000a800ac7944 */ /* 0x000fea0003c00000 */
.L_x_4399:
[----:B------:R-:W-:Y:S05]  /*1b660*/  BSYNC.RECONVERGENT B2 ;  /* 0x0000000000027941 */ /* 0x000fea0003800200 */
.L_x_4398:
        /* <DEDUP_REMOVED lines=18> */
[----:B------:R-:W-:Y:S05]  /*1b790*/  CALL.REL.NOINC `($__internal_16_$__cuda_sm3x_div_rn_noftz_f32_slowpath) ;  /* 0x000000a8005c7944 */ /* 0x000fea0003c00000 */
[----:B------:R-:W-:-:S07]  /*1b7a0*/  MOV R51, R188 ;  /* 0x000000bc00337202 */ /* 0x000fce0000000f00 */
.L_x_4401:
[----:B------:R-:W-:Y:S05]  /*1b7b0*/  BSYNC.RECONVERGENT B2 ;  /* 0x0000000000027941 */ /* 0x000fea0003800200 */
.L_x_4400:
        /* <DEDUP_REMOVED lines=12> */
[----:B------:R-:W-:-:S07]  /*1b880*/  MOV R52, R188 ;  /* 0x000000bc00347202 */ /* 0x000fce0000000f00 */
.L_x_4403:
[----:B------:R-:W-:Y:S05]  /*1b890*/  BSYNC.RECONVERGENT B2 ;  /* 0x0000000000027941 */ /* 0x000fea0003800200 */
.L_x_4402:
        /* <DEDUP_REMOVED lines=13> */
.L_x_4405:
[----:B------:R-:W-:Y:S05]  /*1b970*/  BSYNC.RECONVERGENT B2 ;  /* 0x0000000000027941 */ /* 0x000fea0003800200 */
.L_x_4404:
        /* <DEDUP_REMOVED lines=12> */
.L_x_4407:
[----:B------:R-:W-:Y:S05]  /*1ba40*/  BSYNC.RECONVERGENT B2 ;  /* 0x0000000000027941 */ /* 0x000fea0003800200 */
.L_x_4406:
        /* <DEDUP_REMOVED lines=20> */
.L_x_4409:
[----:B------:R-:W-:Y:S05]  /*1bb90*/  BSYNC.RECONVERGENT B2 ;  /* 0x0000000000027941 */ /* 0x000fea0003800200 */
.L_x_4408:
        /* <DEDUP_REMOVED lines=13> */
.L_x_4411:
[----:B------:R-:W-:Y:S05]  /*1bc70*/  BSYNC.RECONVERGENT B2 ;  /* 0x0000000000027941 */ /* 0x000fea0003800200 */
.L_x_4410:
        /* <DEDUP_REMOVED lines=13> */
.L_x_4413:
[----:B------:R-:W-:Y:S05]  /*1bd50*/  BSYNC.RECONVERGENT B2 ;  /* 0x0000000000027941 */ /* 0x000fea0003800200 */
.L_x_4412:
        /* <DEDUP_REMOVED lines=12> */
.L_x_4415:
[----:B------:R-:W-:Y:S05]  /*1be20*/  BSYNC.RECONVERGENT B2 ;  /* 0x0000000000027941 */ /* 0x000fea0003800200 */
.L_x_4414:
        /* <DEDUP_REMOVED lines=20> */
.L_x_4417:
[----:B------:R-:W-:Y:S05]  /*1bf70*/  BSYNC.RECONVERGENT B2 ;  /* 0x0000000000027941 */ /* 0x000fea0003800200 */
.L_x_4416:
        /* <DEDUP_REMOVED lines=13> */
.L_x_4419:
[----:B------:R-:W-:Y:S05]  /*1c050*/  BSYNC.RECONVERGENT B2 ;  /* 0x0000000000027941 */ /* 0x000fea0003800200 */
.L_x_4418:
        /* <DEDUP_REMOVED lines=13> */
.L_x_4421:
[----:B------:R-:W-:Y:S05]  /*1c130*/  BSYNC.RECONVERGENT B2 ;  /* 0x0000000000027941 */ /* 0x000fea0003800200 */
.L_x_4420:
        /* <DEDUP_REMOVED lines=12> */
.L_x_4423:
[----:B------:R-:W-:Y:S05]  /*1c200*/  BSYNC.RECONVERGENT B2 ;  /* 0x0000000000027941 */ /* 0x000fea0003800200 */
.L_x_4422:
        /* <DEDUP_REMOVED lines=20> */
.L_x_4425:
[----:B------:R-:W-:Y:S05]  /*1c350*/  BSYNC.RECONVERGENT B2 ;  /* 0x0000000000027941 */ /* 0x000fea0003800200 */
.L_x_4424:
        /* <DEDUP_REMOVED lines=13> */
.L_x_4427:
[----:B------:R-:W-:Y:S05]  /*1c430*/  BSYNC.RECONVERGENT B2 ;  /* 0x0000000000027941 */ /* 0x000fea0003800200 */
.L_x_4426:
        /* <DEDUP_REMOVED lines=13> */
.L_x_4429:
[----:B------:R-:W-:Y:S05]  /*1c510*/  BSYNC.RECONVERGENT B2 ;  /* 0x0000000000027941 */ /* 0x000fea0003800200 */
.L_x_4428:
        /* <DEDUP_REMOVED lines=12> */
.L_x_4431:
[----:B------:R-:W-:Y:S05]  /*1c5e0*/  BSYNC.RECONVERGENT B2 ;  /* 0x0000000000027941 */ /* 0x000fea0003800200 */
.L_x_4430:
        /* <DEDUP_REMOVED lines=20> */
.L_x_4433:
[----:B------:R-:W-:Y:S05]  /*1c730*/  BSYNC.RECONVERGENT B2 ;  /* 0x0000000000027941 */ /* 0x000fea0003800200 */
.L_x_4432:
        /* <DEDUP_REMOVED lines=13> */
.L_x_4435:
[----:B------:R-:W-:Y:S05]  /*1c810*/  BSYNC.RECONVERGENT B2 ;  /* 0x0000000000027941 */ /* 0x000fea0003800200 */
.L_x_4434:
        /* <DEDUP_REMOVED lines=13> */
.L_x_4437:
[----:B------:R-:W-:Y:S05]  /*1c8f0*/  BSYNC.RECONVERGENT B2 ;  /* 0x0000000000027941 */ /* 0x000fea0003800200 */
.L_x_4436:
        /* <DEDUP_REMOVED lines=12> */
.L_x_4439:
[----:B------:R-:W-:Y:S05]  /*1c9c0*/  BSYNC.RECONVERGENT B2 ;  /* 0x0000000000027941 */ /* 0x000fea0003800200 */
.L_x_4438:
        /* <DEDUP_REMOVED lines=20> */
.L_x_4441:
[----:B------:R-:W-:Y:S05]  /*1cb10*/  BSYNC.RECONVERGENT B2 ;  /* 0x0000000000027941 */ /* 0x000fea0003800200 */
.L_x_4440:
        /* <DEDUP_REMOVED lines=13> */
.L_x_4443:
[----:B------:R-:W-:Y:S05]  /*1cbf0*/  BSYNC.RECONVERGENT B2 ;  /* 0x0000000000027941 */ /* 0x000fea0003800200 */
.L_x_4442:
        /* <DEDUP_REMOVED lines=13> */
.L_x_4445:
[----:B------:R-:W-:Y:S05]  /*1ccd0*/  BSYNC.RECONVERGENT B2 ;  /* 0x0000000000027941 */ /* 0x000fea0003800200 */
.L_x_4444:
        /* <DEDUP_REMOVED lines=12> */
.L_x_4447:
[----:B------:R-:W-:Y:S05]  /*1cda0*/  BSYNC.RECONVERGENT B2 ;  /* 0x0000000000027941 */ /* 0x000fea0003800200 */
.L_x_4446:
        /* <DEDUP_REMOVED lines=20> */
.L_x_4449:
[----:B------:R-:W-:Y:S05]  /*1cef0*/  BSYNC.RECONVERGENT B2 ;  /* 0x0000000000027941 */ /* 0x000fea0003800200 */
.L_x_4448:
        /* <DEDUP_REMOVED lines=13> */
.L_x_4451:
[----:B------:R-:W-:Y:S05]  /*1cfd0*/  BSYNC.RECONVERGENT B2 ;  /* 0x0000000000027941 */ /* 0x000fea0003800200 */
.L_x_4450:
        /* <DEDUP_REMOVED lines=13> */
.L_x_4453:
[----:B------:R-:W-:Y:S05]  /*1d0b0*/  BSYNC.RECONVERGENT B2 ;  /* 0x0000000000027941 */ /* 0x000fea0003800200 */
.L_x_4452:
        /* <DEDUP_REMOVED lines=12> */
.L_x_4455:
[----:B------:R-:W-:Y:S05]  /*1d180*/  BSYNC.RECONVERGENT B2 ;  /* 0x0000000000027941 */ /* 0x000fea0003800200 */
.L_x_4454:
        /* <DEDUP_REMOVED lines=20> */
.L_x_4457:
[----:B------:R-:W-:Y:S05]  /*1d2d0*/  BSYNC.RECONVERGENT B2 ;  /* 0x0000000000027941 */ /* 0x000fea0003800200 */
.L_x_4456:
        /* <DEDUP_REMOVED lines=13> */
.L_x_4459:
[----:B------:R-:W-:Y:S05]  /*1d3b0*/  BSYNC.RECONVERGENT B2 ;  /* 0x0000000000027941 */ /* 0x000fea0003800200 */
.L_x_4458:
        /* <DEDUP_REMOVED lines=13> */
.L_x_4461:
[----:B------:R-:W-:Y:S05]  /*1d490*/  BSYNC.RECONVERGENT B2 ;  /* 0x0000000000027941 */ /* 0x000fea0003800200 */
.L_x_4460:
        /* <DEDUP_REMOVED lines=12> */
.L_x_4463:
[----:B------:R-:W-:Y:S05]  /*1d560*/  BSYNC.RECONVERGENT B2 ;  /* 0x0000000000027941 */ /* 0x000fea0003800200 */
.L_x_4462:
        /* <DEDUP_REMOVED lines=20> */
.L_x_4465:
[----:B------:R-:W-:Y:S05]  /*1d6b0*/  BSYNC.RECONVERGENT B2 ;  /* 0x0000000000027941 */ /* 0x000fea0003800200 */
.L_x_4464:
        /* <DEDUP_REMOVED lines=13> */
.L_x_4467:
[----:B------:R-:W-:Y:S05]  /*1d790*/  BSYNC.RECONVERGENT B2 ;  /* 0x0000000000027941 */ /* 0x000fea0003800200 */
.L_x_4466:
        /* <DEDUP_REMOVED lines=13> */
.L_x_4469:
[----:B------:R-:W-:Y:S05]  /*1d870*/  BSYNC.RECONVERGENT B2 ;  /* 0x0000000000027941 */ /* 0x000fea0003800200 */
.L_x_4468:
        /* <DEDUP_REMOVED lines=12> */
.L_x_4471:
[----:B------:R-:W-:Y:S05]  /*1d940*/  BSYNC.RECONVERGENT B2 ;  /* 0x0000000000027941 */ /* 0x000fea0003800200 */
.L_x_4470:
        /* <DEDUP_REMOVED lines=20> */
.L_x_4473:
[----:B------:R-:W-:Y:S05]  /*1da90*/  BSYNC.RECONVERGENT B2 ;  /* 0x0000000000027941 */ /* 0x000fea0003800200 */
.L_x_4472:
        /* <DEDUP_REMOVED lines=13> */
.L_x_4475:
[----:B------:R-:W-:Y:S05]  /*1db70*/  BSYNC.RECONVERGENT B2 ;  /* 0x0000000000027941 */ /* 0x000fea0003800200 */
.L_x_4474:
        /* <DEDUP_REMOVED lines=13> */
.L_x_4477:
[----:B------:R-:W-:Y:S05]  /*1dc50*/  BSYNC.RECONVERGENT B2 ;  /* 0x0000000000027941 */ /* 0x000fea0003800200 */
.L_x_4476:
        /* <DEDUP_REMOVED lines=12> */
.L_x_4479:
[----:B------:R-:W-:Y:S05]  /*1dd20*/  BSYNC.RECONVERGENT B2 ;  /* 0x0000000000027941 */ /* 0x000fea0003800200 */
.L_x_4478:
        /* <DEDUP_REMOVED lines=20> */
.L_x_4481:
[----:B------:R-:W-:Y:S05]  /*1de70*/  BSYNC.RECONVERGENT B2 ;  /* 0x0000000000027941 */ /* 0x000fea0003800200 */
.L_x_4480:
        /* <DEDUP_REMOVED lines=13> */
.L_x_4483:
[----:B------:R-:W-:Y:S05]  /*1df50*/  BSYNC.RECONVERGENT B2 ;  /* 0x0000000000027941 */ /* 0x000fea0003800200 */
.L_x_4482:
        /* <DEDUP_REMOVED lines=13> */
.L_x_4485:
[----:B------:R-:W-:Y:S05]  /*1e030*/  BSYNC.RECONVERGENT B2 ;  /* 0x0000000000027941 */ /* 0x000fea0003800200 */
.L_x_4484:
        /* <DEDUP_REMOVED lines=12> */
.L_x_4487:
[----:B------:R-:W-:Y:S05]  /*1e100*/  BSYNC.RECONVERGENT B2 ;  /* 0x0000000000027941 */ /* 0x000fea0003800200 */
.L_x_4486:
[----:B------:R-:W-:Y:S02]  /*1e110*/  F2FP.F16.F32.PACK_AB R10, R12, R11 ;  /* 0x0000000b0c0a723e */ /* 0x000fe400000000ff */
[----:B------:R-:W-:-:S05]  /*1e120*/  F2FP.F16.F32.PACK_AB R11, R188, R13 ;  /* 0x0000000dbc0b723e */ /* 0x000fca00000000ff */
        /* <DEDUP_REMOVED lines=18> */
.L_x_4489:
[----:B------:R-:W-:Y:S05]  /*1e250*/  BSYNC.RECONVERGENT B2 ;  /* 0x0000000000027941 */ /* 0x000fea0003800200 */
.L_x_4488:
        /* <DEDUP_REMOVED lines=13> */
.L_x_4491:
[----:B------:R-:W-:Y:S05]  /*1e330*/  BSYNC.RECONVERGENT B2 ;  /* 0x0000000000027941 */ /* 0x000fea0003800200 */
.L_x_4490:
        /* <DEDUP_REMOVED lines=13> */
.L_x_4493:
[----:B------:R-:W-:Y:S05]  /*1e410*/  BSYNC.RECONVERGENT B2 ;  /* 0x0000000000027941 */ /* 0x000fea0003800200 */
.L_x_4492:
        /* <DEDUP_REMOVED lines=12> */
.L_x_4495:
[----:B------:R-:W-:Y:S05]  /*1e4e0*/  BSYNC.RECONVERGENT B2 ;  /* 0x0000000000027941 */ /* 0x000fea0003800200 */
.L_x_4494:
        /* <DEDUP_REMOVED lines=20> */
.L_x_4497:
[----:B------:R-:W-:Y:S05]  /*1e630*/  BSYNC.RECONVERGENT B2 ;  /* 0x0000000000027941 */ /* 0x000fea0003800200 */
.L_x_4496:
        /* <DEDUP_REMOVED lines=13> */
.L_x_4499:
[----:B------:R-:W-:Y:S05]  /*1e710*/  BSYNC.RECONVERGENT B2 ;  /* 0x0000000000027941 */ /* 0x000fea0003800200 */
.L_x_4498:
        /* <DEDUP_REMOVED lines=13> */
.L_x_4501:
[----:B------:R-:W-:Y:S05]  /*1e7f0*/  BSYNC.RECONVERGENT B2 ;  /* 0x0000000000027941 */ /* 0x000fea0003800200 */
.L_x_4500:
        /* <DEDUP_REMOVED lines=12> */
.L_x_4503:
[----:B------:R-:W-:Y:S05]  /*1e8c0*/  BSYNC.RECONVERGENT B2 ;  /* 0x0000000000027941 */ /* 0x000fea0003800200 */
.L_x_4502:
        /* <DEDUP_REMOVED lines=18> */
[----:B------:R-:W-:Y:S05]  /*1e9f0*/  CALL.REL.NOINC `($__internal_16_$__cuda_sm3x_div_rn_noftz_f32_slowpath) ;  /* 0x0000007400c47944 */ /* 0x000fea0003c00000 */
[----:B------:R-:W-:-:S07]  /*1ea00*/  MOV R4, R188 ;  /* 0x000000bc00047202 */ /* 0x000fce0000000f00 */
.L_x_4505:
[----:B------:R-:W-:Y:S05]  /*1ea10*/  BSYNC.RECONVERGENT B2 ;  /* 0x0000000000027941 */ /* 0x000fea0003800200 */
.L_x_4504:
        /* <DEDUP_REMOVED lines=13> */
.L_x_4507:
[----:B------:R-:W-:Y:S05]  /*1eaf0*/  BSYNC.RECONVERGENT B2 ;  /* 0x0000000000027941 */ /* 0x000fea0003800200 */
.L_x_4506:
        /* <DEDUP_REMOVED lines=13> */
.L_x_4509:
[----:B------:R-:W-:Y:S05]  /*1ebd0*/  BSYNC.RECONVERGENT B2 ;  /* 0x0000000000027941 */ /* 0x000fea0003800200 */
.L_x_4508:
        /* <DEDUP_REMOVED lines=12> */
.L_x_4511:
[----:B------:R-:W-:Y:S05]  /*1eca0*/  BSYNC.RECONVERGENT B2 ;  /* 0x0000000000027941 */ /* 0x000fea0003800200 */
.L_x_4510:
        /* <DEDUP_REMOVED lines=20> */
.L_x_4513:
[----:B------:R-:W-:Y:S05]  /*1edf0*/  BSYNC.RECONVERGENT B2 ;  /* 0x0000000000027941 */ /* 0x000fea0003800200 */
.L_x_4512:
        /* <DEDUP_REMOVED lines=13> */
.L_x_4515:
[----:B------:R-:W-:Y:S05]  /*1eed0*/  BSYNC.RECONVERGENT B2 ;  /* 0x0000000000027941 */ /* 0x000fea0003800200 */
.L_x_4514:
        /* <DEDUP_REMOVED lines=13> */
.L_x_4517:
[----:B------:R-:W-:Y:S05]  /*1efb0*/  BSYNC.RECONVERGENT B2 ;  /* 0x0000000000027941 */ /* 0x000fea0003800200 */
.L_x_4516:
        /* <DEDUP_REMOVED lines=12> */
.L_x_4519:
[----:B------:R-:W-:Y:S05]  /*1f080*/  BSYNC.RECONVERGENT B2 ;  /* 0x0000000000027941 */ /* 0x000fea0003800200 */
.L_x_4518:
        /* <DEDUP_REMOVED lines=20> */
.L_x_4521:
[----:B------:R-:W-:Y:S05]  /*1f1d0*/  BSYNC.RECONVERGENT B2 ;  /* 0x0000000000027941 */ /* 0x000fea0003800200 */
.L_x_4520:
        /* <DEDUP_REMOVED lines=13> */
.L_x_4523:
[----:B------:R-:W-:Y:S05]  /*1f2b0*/  BSYNC.RECONVERGENT B2 ;  /* 0x0000000000027941 */ /* 0x000fea0003800200 */
.L_x_4522:
        /* <DEDUP_REMOVED lines=13> */
.L_x_4525:
[----:B------:R-:W-:Y:S05]  /*1f390*/  BSYNC.RECONVERGENT B2 ;  /* 0x0000000000027941 */ /* 0x000fea0003800200 */
.L_x_4524:
        /* <DEDUP_REMOVED lines=12> */
.L_x_4527:
[----:B------:R-:W-:Y:S05]  /*1f460*/  BSYNC.RECONVERGENT B2 ;  /* 0x0000000000027941 */ /* 0x000fea0003800200 */
.L_x_4526:
        /* <DEDUP_REMOVED lines=20> */
.L_x_4529:
[----:B------:R-:W-:Y:S05]  /*1f5b0*/  BSYNC.RECONVERGENT B2 ;  /* 0x0000000000027941 */ /* 0x000fea0003800200 */
.L_x_4528:
        /* <DEDUP_REMOVED lines=13> */
.L_x_4531:
[----:B------:R-:W-:Y:S05]  /*1f690*/  BSYNC.RECONVERGENT B2 ;  /* 0x0000000000027941 */ /* 0x000fea0003800200 */
.L_x_4530:
        /* <DEDUP_REMOVED lines=13> */
.L_x_4533:
[----:B------:R-:W-:Y:S05]  /*1f770*/  BSYNC.RECONVERGENT B2 ;  /* 0x0000000000027941 */ /* 0x000fea0003800200 */
.L_x_4532:
        /* <DEDUP_REMOVED lines=12> */
.L_x_4535:
[----:B------:R-:W-:Y:S05]  /*1f840*/  BSYNC.RECONVERGENT B2 ;  /* 0x0000000000027941 */ /* 0x000fea0003800200 */
.L_x_4534:
        /* <DEDUP_REMOVED lines=20> */
.L_x_4537:
[----:B------:R-:W-:Y:S05]  /*1f990*/  BSYNC.RECONVERGENT B2 ;  /* 0x0000000000027941 */ /* 0x000fea0003800200 */
.L_x_4536:
        /* <DEDUP_REMOVED lines=13> */
.L_x_4539:
[----:B------:R-:W-:Y:S05]  /*1fa70*/  BSYNC.RECONVERGENT B2 ;  /* 0x0000000000027941 */ /* 0x000fea0003800200 */
.L_x_4538:
        /* <DEDUP_REMOVED lines=13> */
.L_x_4541:
[----:B------:R-:W-:Y:S05]  /*1fb50*/  BSYNC.RECONVERGENT B2 ;  /* 0x0000000000027941 */ /* 0x000fea0003800200 */
.L_x_4540:
        /* <DEDUP_REMOVED lines=12> */
.L_x_4543:
[----:B------:R-:W-:Y:S05]  /*1fc20*/  BSYNC.RECONVERGENT B2 ;  /* 0x0000000000027941 */ /* 0x000fea0003800200 */
.L_x_4542:
        /* <DEDUP_REMOVED lines=20> */
.L_x_4545:
[----:B------:R-:W-:Y:S05]  /*1fd70*/  BSYNC.RECONVERGENT B2 ;  /* 0x0000000000027941 */ /* 0x000fea0003800200 */
.L_x_4544:
        /* <DEDUP_REMOVED lines=13> */
.L_x_4547:
[----:B------:R-:W-:Y:S05]  /*1fe50*/  BSYNC.RECONVERGENT B2 ;  /* 0x0000000000027941 */ /* 0x000fea0003800200 */
.L_x_4546:
        /* <DEDUP_REMOVED lines=13> */
.L_x_4549:
[----:B------:R-:W-:Y:S05]  /*1ff30*/  BSYNC.RECONVERGENT B2 ;  /* 0x0000000000027941 */ /* 0x000fea0003800200 */
.L_x_4548:
        /* <DEDUP_REMOVED lines=12> */
.L_x_4551:
[----:B------:R-:W-:Y:S05]  /*20000*/  BSYNC.RECONVERGENT B2 ;  /* 0x0000000000027941 */ /* 0x000fea0003800200 */
.L_x_4550:
        /* <DEDUP_REMOVED lines=20> */
.L_x_4553:
[----:B------:R-:W-:Y:S05]  /*20150*/  BSYNC.RECONVERGENT B2 ;  /* 0x0000000000027941 */ /* 0x000fea0003800200 */
.L_x_4552:
        /* <DEDUP_REMOVED lines=13> */
.L_x_4555:
[----:B------:R-:W-:Y:S05]  /*20230*/  BSYNC.RECONVERGENT B2 ;  /* 0x0000000000027941 */ /* 0x000fea0003800200 */
.L_x_4554:
        /* <DEDUP_REMOVED lines=13> */
.L_x_4557:
[----:B------:R-:W-:Y:S05]  /*20310*/  BSYNC.RECONVERGENT B2 ;  /* 0x0000000000027941 */ /* 0x000fea0003800200 */
.L_x_4556:
        /* <DEDUP_REMOVED lines=12> */
.L_x_4559:
[----:B------:R-:W-:Y:S05]  /*203e0*/  BSYNC.RECONVERGENT B2 ;  /* 0x0000000000027941 */ /* 0x000fea0003800200 */
.L_x_4558:
        /* <DEDUP_REMOVED lines=20> */
.L_x_4561:
[----:B------:R-:W-:Y:S05]  /*20530*/  BSYNC.RECONVERGENT B2 ;  /* 0x0000000000027941 */ /* 0x000fea0003800200 */
.L_x_4560:
        /* <DEDUP_REMOVED lines=13> */
.L_x_4563:
[----:B------:R-:W-:Y:S05]  /*20610*/  BSYNC.RECONVERGENT B2 ;  /* 0x0000000000027941 */ /* 0x000fea0003800200 */
.L_x_4562:
        /* <DEDUP_REMOVED lines=13> */
.L_x_4565:
[----:B------:R-:W-:Y:S05]  /*206f0*/  BSYNC.RECONVERGENT B2 ;  /* 0x0000000000027941 */ /* 0x000fea0003800200 */
.L_x_4564:
        /* <DEDUP_REMOVED lines=12> */
.L_x_4567:
[----:B------:R-:W-:Y:S05]  /*207c0*/  BSYNC.RECONVERGENT B2 ;  /* 0x0000000000027941 */ /* 0x000fea0003800200 */
.L_x_4566:
        /* <DEDUP_REMOVED lines=20> */
.L_x_4569:
[----:B------:R-:W-:Y:S05]  /*20910*/  BSYNC.RECONVERGENT B2 ;  /* 0x0000000000027941 */ /* 0x000fea0003800200 */
.L_x_4568:
        /* <DEDUP_REMOVED lines=13> */
.L_x_4571:
[----:B------:R-:W-:Y:S05]  /*209f0*/  BSYNC.RECONVERGENT B2 ;  /* 0x0000000000027941 */ /* 0x000fea0003800200 */
.L_x_4570:
        /* <DEDUP_REMOVED lines=13> */
.L_x_4573:
[----:B------:R-:W-:Y:S05]  /*20ad0*/  BSYNC.RECONVERGENT B2 ;  /* 0x0000000000027941 */ /* 0x000fea0003800200 */
.L_x_4572:
        /* <DEDUP_REMOVED lines=12> */
.L_x_4575:
[----:B------:R-:W-:Y:S05]  /*20ba0*/  BSYNC.RECONVERGENT B2 ;  /* 0x0000000000027941 */ /* 0x000fea0003800200 */
.L_x_4574:
        /* <DEDUP_REMOVED lines=20> */
.L_x_4577:
[----:B------:R-:W-:Y:S05]  /*20cf0*/  BSYNC.RECONVERGENT B2 ;  /* 0x0000000000027941 */ /* 0x000fea0003800200 */
.L_x_4576:
        /* <DEDUP_REMOVED lines=13> */
.L_x_4579:
[----:B------:R-:W-:Y:S05]  /*20dd0*/  BSYNC.RECONVERGENT B2 ;  /* 0x0000000000027941 */ /* 0x000fea0003800200 */
.L_x_4578:
        /* <DEDUP_REMOVED lines=13> */
.L_x_4581:
[----:B------:R-:W-:Y:S05]  /*20eb0*/  BSYNC.RECONVERGENT B2 ;  /* 0x0000000000027941 */ /* 0x000fea0003800200 */
.L_x_4580:
        /* <DEDUP_REMOVED lines=12> */
.L_x_4583:
[----:B------:R-:W-:Y:S05]  /*20f80*/  BSYNC.RECONVERGENT B2 ;  /* 0x0000000000027941 */ /* 0x000fea0003800200 */
.L_x_4582:
        /* <DEDUP_REMOVED lines=20> */
.L_x_4585:
[----:B------:R-:W-:Y:S05]  /*210d0*/  BSYNC.RECONVERGENT B2 ;  /* 0x0000000000027941 */ /* 0x000fea0003800200 */
.L_x_4584:
        /* <DEDUP_REMOVED lines=13> */
.L_x_4587:
[----:B------:R-:W-:Y:S05]  /*211b0*/  BSYNC.RECONVERGENT B2 ;  /* 0x0000000000027941 */ /* 0x000fea0003800200 */
.L_x_4586:
        /* <DEDUP_REMOVED lines=13> */
.L_x_4589:
[----:B------:R-:W-:Y:S05]  /*21290*/  BSYNC.RECONVERGENT B2 ;  /* 0x0000000000027941 */ /* 0x000fea0003800200 */
.L_x_4588:
        /* <DEDUP_REMOVED lines=12> */
.L_x_4591:
[----:B------:R-:W-:Y:S05]  /*21360*/  BSYNC.RECONVERGENT B2 ;  /* 0x0000000000027941 */ /* 0x000fea0003800200 */
.L_x_4590:
        /* <DEDUP_REMOVED lines=20> */
.L_x_4593:
[----:B------:R-:W-:Y:S05]  /*214b0*/  BSYNC.RECONVERGENT B2 ;  /* 0x0000000000027941 */ /* 0x000fea0003800200 */
.L_x_4592:
        /* <DEDUP_REMOVED lines=13> */
.L_x_4595:
[----:B------:R-:W-:Y:S05]  /*21590*/  BSYNC.RECONVERGENT B2 ;  /* 0x0000000000027941 */ /* 0x000fea0003800200 */
.L_x_4594:
        /* <DEDUP_REMOVED lines=13> */
.L_x_4597:
[----:B------:R-:W-:Y:S05]  /*21670*/  BSYNC.RECONVERGENT B2 ;  /* 0x0000000000027941 */ /* 0x000fea0003800200 */
.L_x_4596:
        /* <DEDUP_REMOVED lines=12> */
.L_x_4599:
[----:B------:R-:W-:Y:S05]  /*21740*/  BSYNC.RECONVERGENT B2 ;  /* 0x0000000000027941 */ /* 0x000fea0003800200 */
.L_x_4598:
        /* <DEDUP_REMOVED lines=20> */
.L_x_4601:
[----:B------:R-:W-:Y:S05]  /*21890*/  BSYNC.RECONVERGENT B2 ;  /* 0x0000000000027941 */ /* 0x000fea0003800200 */
.L_x_4600:
        /* <DEDUP_REMOVED lines=13> */
.L_x_4603:
[----:B------:R-:W-:Y:S05]  /*21970*/  BSYNC.RECONVERGENT B2 ;  /* 0x0000000000027941 */ /* 0x000fea0003800200 */
.L_x_4602:
        /* <DEDUP_REMOVED lines=13> */
.L_x_4605:
[----:B------:R-:W-:Y:S05]  /*21a50*/  BSYNC.RECONVERGENT B2 ;  /* 0x0000000000027941 */ /* 0x000fea0003800200 */
.L_x_4604:
        /* <DEDUP_REMOVED lines=12> */
.L_x_4607:
[----:B------:R-:W-:Y:S05]  /*21b20*/  BSYNC.RECONVERGENT B2 ;  /* 0x0000000000027941 */ /* 0x000fea0003800200 */
.L_x_4606:
        /* <DEDUP_REMOVED lines=20> */
.L_x_4609:
[----:B------:R-:W-:Y:S05]  /*21c70*/  BSYNC.RECONVERGENT B2 ;  /* 0x0000000000027941 */ /* 0x000fea0003800200 */
.L_x_4608:
        /* <DEDUP_REMOVED lines=13> */
.L_x_4611:
[----:B------:R-:W-:Y:S05]  /*21d50*/  BSYNC.RECONVERGENT B2 ;  /* 0x0000000000027941 */ /* 0x000fea0003800200 */
.L_x_4610:
        /* <DEDUP_REMOVED lines=13> */
.L_x_4613:
[----:B------:R-:W-:Y:S05]  /*21e30*/  BSYNC.RECONVERGENT B2 ;  /* 0x0000000000027941 */ /* 0x000fea0003800200 */
.L_x_4612:
        /* <DEDUP_REMOVED lines=12> */
.L_x_4615:
[----:B------:R-:W-:Y:S05]  /*21f00*/  BSYNC.RECONVERGENT B2 ;  /* 0x0000000000027941 */ /* 0x000fea0003800200 */
.L_x_4614:
        /* <DEDUP_REMOVED lines=20> */
.L_x_4617:
[----:B------:R-:W-:Y:S05]  /*22050*/  BSYNC.RECONVERGENT B2 ;  /* 0x0000000000027941 */ /* 0x000fea0003800200 */
.L_x_4616:
        /* <DEDUP_REMOVED lines=13> */
.L_x_4619:
[----:B------:R-:W-:Y:S05]  /*22130*/  BSYNC.RECONVERGENT B2 ;  /* 0x0000000000027941 */ /* 0x000fea0003800200 */
.L_x_4618:
        /* <DEDUP_REMOVED lines=13> */
.L_x_4621:
[----:B------:R-:W-:Y:S05]  /*22210*/  BSYNC.RECONVERGENT B2 ;  /* 0x0000000000027941 */ /* 0x000fea0003800200 */
.L_x_4620:
        /* <DEDUP_REMOVED lines=12> */
.L_x_4623:
[----:B------:R-:W-:Y:S05]  /*222e0*/  BSYNC.RECONVERGENT B2 ;  /* 0x0000000000027941 */ /* 0x000fea0003800200 */
.L_x_4622:
        /* <DEDUP_REMOVED lines=20> */
.L_x_4625:
[----:B------:R-:W-:Y:S05]  /*22430*/  BSYNC.RECONVERGENT B2 ;  /* 0x0000000000027941 */ /* 0x000fea0003800200 */
.L_x_4624:
        /* <DEDUP_REMOVED lines=13> */
.L_x_4627:
[----:B------:R-:W-:Y:S05]  /*22510*/  BSYNC.RECONVERGENT B2 ;  /* 0x0000000000027941 */ /* 0x000fea0003800200 */
.L_x_4626:
        /* <DEDUP_REMOVED lines=13> */
.L_x_4629:
[----:B------:R-:W-:Y:S05]  /*225f0*/  BSYNC.RECONVERGENT B2 ;  /* 0x0000000000027941 */ /* 0x000fea0003800200 */
.L_x_4628:
        /* <DEDUP_REMOVED lines=12> */
.L_x_4631:
[----:B------:R-:W-:Y:S05]  /*226c0*/  BSYNC.RECONVERGENT B2 ;  /* 0x0000000000027941 */ /* 0x000fea0003800200 */
.L_x_4630:
        /* <DEDUP_REMOVED lines=20> */
.L_x_4633:
[----:B------:R-:W-:Y:S05]  /*22810*/  BSYNC.RECONVERGENT B2 ;  /* 0x0000000000027941 */ /* 0x000fea0003800200 */
.L_x_4632:
        /* <DEDUP_REMOVED lines=13> */
.L_x_4635:
[----:B------:R-:W-:Y:S05]  /*228f0*/  BSYNC.RECONVERGENT B2 ;  /* 0x0000000000027941 */ /* 0x000fea0003800200 */
.L_x_4634:
        /* <DEDUP_REMOVED lines=13> */
.L_x_4637:
[----:B------:R-:W-:Y:S05]  /*229d0*/  BSYNC.RECONVERGENT B2 ;  /* 0x0000000000027941 */ /* 0x000fea0003800200 */
.L_x_4636:
        /* <DEDUP_REMOVED lines=12> */
.L_x_4639:
[----:B------:R-:W-:Y:S05]  /*22aa0*/  BSYNC.RECONVERGENT B2 ;  /* 0x0000000000027941 */ /* 0x000fea0003800200 */
.L_x_4638:
        /* <DEDUP_REMOVED lines=20> */
.L_x_4641:
[----:B------:R-:W-:Y:S05]  /*22bf0*/  BSYNC.RECONVERGENT B2 ;  /* 0x0000000000027941 */ /* 0x000fea0003800200 */
.L_x_4640:
        /* <DEDUP_REMOVED lines=13> */
.L_x_4643:
[----:B------:R-:W-:Y:S05]  /*22cd0*/  BSYNC.RECONVERGENT B2 ;  /* 0x0000000000027941 */ /* 0x000fea0003800200 */
.L_x_4642:
        /* <DEDUP_REMOVED lines=13> */
.L_x_4645:
[----:B------:R-:W-:Y:S05]  /*22db0*/  BSYNC.RECONVERGENT B2 ;  /* 0x0000000000027941 */ /* 0x000fea0003800200 */
.L_x_4644:
        /* <DEDUP_REMOVED lines=12> */
.L_x_4647:
[----:B------:R-:W-:Y:S05]  /*22e80*/  BSYNC.RECONVERGENT B2 ;  /* 0x0000000000027941 */ /* 0x000fea0003800200 */
.L_x_4646:
        /* <DEDUP_REMOVED lines=20> */
.L_x_4649:
[----:B------:R-:W-:Y:S05]  /*22fd0*/  BSYNC.RECONVERGENT B2 ;  /* 0x0000000000027941 */ /* 0x000fea0003800200 */
.L_x_4648:
        /* <DEDUP_REMOVED lines=13> */
.L_x_4651:
[----:B------:R-:W-:Y:S05]  /*230b0*/  BSYNC.RECONVERGENT B2 ;  /* 0x0000000000027941 */ /* 0x000fea0003800200 */
.L_x_4650:
        /* <DEDUP_REMOVED lines=13> */
.L_x_4653:
[----:B------:R-:W-:Y:S05]  /*23190*/  BSYNC.RECONVERGENT B2 ;  /* 0x0000000000027941 */ /* 0x000fea0003800200 */
.L_x_4652:
        /* <DEDUP_REMOVED lines=12> */
.L_x_4655:
[----:B------:R-:W-:Y:S05]  /*23260*/  BSYNC.RECONVERGENT B2 ;  /* 0x0000000000027941 */ /* 0x000fea0003800200 */
.L_x_4654:
        /* <DEDUP_REMOVED lines=20> */
.L_x_4657:
[----:B------:R-:W-:Y:S05]  /*233b0*/  BSYNC.RECONVERGENT B2 ;  /* 0x0000000000027941 */ /* 0x000fea0003800200 */
.L_x_4656:
        /* <DEDUP_REMOVED lines=13> */
.L_x_4659:
[----:B------:R-:W-:Y:S05]  /*23490*/  BSYNC.RECONVERGENT B2 ;  /* 0x0000000000027941 */ /* 0x000fea0003800200 */
.L_x_4658:
        /* <DEDUP_REMOVED lines=13> */
.L_x_4661:
[----:B------:R-:W-:Y:S05]  /*23570*/  BSYNC.RECONVERGENT B2 ;  /* 0x0000000000027941 */ /* 0x000fea0003800200 */
.L_x_4660:
        /* <DEDUP_REMOVED lines=12> */
.L_x_4663:
[----:B------:R-:W-:Y:S05]  /*23640*/  BSYNC.RECONVERGENT B2 ;  /* 0x0000000000027941 */ /* 0x000fea0003800200 */
.L_x_4662:
        /* <DEDUP_REMOVED lines=20> */
.L_x_4665:
[----:B------:R-:W-:Y:S05]  /*23790*/  BSYNC.RECONVERGENT B2 ;  /* 0x0000000000027941 */ /* 0x000fea0003800200 */
.L_x_4664:
        /* <DEDUP_REMOVED lines=13> */
.L_x_4667:
[----:B------:R-:W-:Y:S05]  /*23870*/  BSYNC.RECONVERGENT B2 ;  /* 0x0000000000027941 */ /* 0x000fea0003800200 */
.L_x_4666:
        /* <DEDUP_REMOVED lines=13> */
.L_x_4669:
[----:B------:R-:W-:Y:S05]  /*23950*/  BSYNC.RECONVERGENT B2 ;  /* 0x0000000000027941 */ /* 0x000fea0003800200 */
.L_x_4668:
        /* <DEDUP_REMOVED lines=12> */
.L_x_4671:
[----:B------:R-:W-:Y:S05]  /*23a20*/  BSYNC.RECONVERGENT B2 ;  /* 0x0000000000027941 */ /* 0x000fea0003800200 */
.L_x_4670:
        /* <DEDUP_REMOVED lines=20> */
.L_x_4673:
[----:B------:R-:W-:Y:S05]  /*23b70*/  BSYNC.RECONVERGENT B2 ;  /* 0x0000000000027941 */ /* 0x000fea0003800200 */
.L_x_4672:
        /* <DEDUP_REMOVED lines=13> */
.L_x_4675:
[----:B------:R-:W-:Y:S05]  /*23c50*/  BSYNC.RECONVERGENT B2 ;  /* 0x0000000000027941 */ /* 0x000fea0003800200 */
.L_x_4674:
        /* <DEDUP_REMOVED lines=13> */
.L_x_4677:
[----:B------:R-:W-:Y:S05]  /*23d30*/  BSYNC.RECONVERGENT B2 ;  /* 0x0000000000027941 */ /* 0x000fea0003800200 */
.L_x_4676:
        /* <DEDUP_REMOVED lines=12> */
.L_x_4679:
[----:B------:R-:W-:Y:S05]  /*23e00*/  BSYNC.RECONVERGENT B2 ;  /* 0x0000000000027941 */ /* 0x000fea0003800200 */
.L_x_4678:
        /* <DEDUP_REMOVED lines=20> */
.L_x_4681:
[----:B------:R-:W-:Y:S05]  /*23f50*/  BSYNC.RECONVERGENT B2 ;  /* 0x0000000000027941 */ /* 0x000fea0003800200 */
.L_x_4680:
        /* <DEDUP_REMOVED lines=13> */
.L_x_4683:
[----:B------:R-:W-:Y:S05]  /*24030*/  BSYNC.RECONVERGENT B2 ;  /* 0x0000000000027941 */ /* 0x000fea0003800200 */
.L_x_4682:
        /* <DEDUP_REMOVED lines=13> */
.L_x_4685:
[----:B------:R-:W-:Y:S05]  /*24110*/  BSYNC.RECONVERGENT B2 ;  /* 0x0000000000027941 */ /* 0x000fea0003800200 */
.L_x_4684:
        /* <DEDUP_REMOVED lines=12> */
.L_x_4687:
[----:B------:R-:W-:Y:S05]  /*241e0*/  BSYNC.RECONVERGENT B2 ;  /* 0x0000000000027941 */ /* 0x000fea0003800200 */
.L_x_4686:
        /* <DEDUP_REMOVED lines=20> */
.L_x_4689:
[----:B------:R-:W-:Y:S05]  /*24330*/  BSYNC.RECONVERGENT B2 ;  /* 0x0000000000027941 */ /* 0x000fea0003800200 */
.L_x_4688:
        /* <DEDUP_REMOVED lines=13> */
.L_x_4691:
[----:B------:R-:W-:Y:S05]  /*24410*/  BSYNC.RECONVERGENT B2 ;  /* 0x0000000000027941 */ /* 0x000fea0003800200 */
.L_x_4690:
        /* <DEDUP_REMOVED lines=13> */
.L_x_4693:
[----:B------:R-:W-:Y:S05]  /*244f0*/  BSYNC.RECONVERGENT B2 ;  /* 0x0000000000027941 */ /* 0x000fea0003800200 */
.L_x_4692:
        /* <DEDUP_REMOVED lines=12> */
.L_x_4695:
[----:B------:R-:W-:Y:S05]  /*245c0*/  BSYNC.RECONVERGENT B2 ;  /* 0x0000000000027941 */ /* 0x000fea0003800200 */
.L_x_4694:
        /* <DEDUP_REMOVED lines=20> */
.L_x_4697:
[----:B------:R-:W-:Y:S05]  /*24710*/  BSYNC.RECONVERGENT B2 ;  /* 0x0000000000027941 */ /* 0x000fea0003800200 */
.L_x_4696:
        /* <DEDUP_REMOVED lines=13> */
.L_x_4699:
[----:B------:R-:W-:Y:S05]  /*247f0*/  BSYNC.RECONVERGENT B2 ;  /* 0x0000000000027941 */ /* 0x000fea0003800200 */
.L_x_4698:
        /* <DEDUP_REMOVED lines=13> */
.L_x_4701:
[----:B------:R-:W-:Y:S05]  /*248d0*/  BSYNC.RECONVERGENT B2 ;  /* 0x0000000000027941 */ /* 0x000fea0003800200 */
.L_x_4700:
        /* <DEDUP_REMOVED lines=12> */
.L_x_4703:
[----:B------:R-:W-:Y:S05]  /*249a0*/  BSYNC.RECONVERGENT B2 ;  /* 0x0000000000027941 */ /* 0x000fea0003800200 */
.L_x_4702:
        /* <DEDUP_REMOVED lines=20> */
.L_x_4705:
[----:B------:R-:W-:Y:S05]  /*24af0*/  BSYNC.RECONVERGENT B2 ;  /* 0x0000000000027941 */ /* 0x000fea0003800200 */
.L_x_4704:
        /* <DEDUP_REMOVED lines=13> */
.L_x_4707:
[----:B------:R-:W-:Y:S05]  /*24bd0*/  BSYNC.RECONVERGENT B2 ;  /* 0x0000000000027941 */ /* 0x000fea0003800200 */
.L_x_4706:
        /* <DEDUP_REMOVED lines=13> */
.L_x_4709:
[----:B------:R-:W-:Y:S05]  /*24cb0*/  BSYNC.RECONVERGENT B2 ;  /* 0x0000000000027941 */ /* 0x000fea0003800200 */
.L_x_4708:
        /* <DEDUP_REMOVED lines=12> */
.L_x_4711:
[----:B------:R-:W-:Y:S05]  /*24d80*/  BSYNC.RECONVERGENT B2 ;  /* 0x0000000000027941 */ /* 0x000fea0003800200 */
.L_x_4710:
        /* <DEDUP_REMOVED lines=20> */
.L_x_4713:
[----:B------:R-:W-:Y:S05]  /*24ed0*/  BSYNC.RECONVERGENT B2 ;  /* 0x0000000000027941 */ /* 0x000fea0003800200 */
.L_x_4712:
        /* <DEDUP_REMOVED lines=13> */
.L_x_4715:
[----:B------:R-:W-:Y:S05]  /*24fb0*/  BSYNC.RECONVERGENT B2 ;  /* 0x0000000000027941 */ /* 0x000fea0003800200 */
.L_x_4714:
        /* <DEDUP_REMOVED lines=13> */
.L_x_4717:
[----:B------:R-:W-:Y:S05]  /*25090*/  BSYNC.RECONVERGENT B2 ;  /* 0x0000000000027941 */ /* 0x000fea0003800200 */
.L_x_4716:
        /* <DEDUP_REMOVED lines=12> */
.L_x_4719:
[----:B------:R-:W-:Y:S05]  /*25160*/  BSYNC.RECONVERGENT B2 ;  /* 0x0000000000027941 */ /* 0x000fea0003800200 */
.L_x_4718:
        /* <DEDUP_REMOVED lines=20> */
.L_x_4721:
[----:B------:R-:W-:Y:S05]  /*252b0*/  BSYNC.RECONVERGENT B2 ;  /* 0x0000000000027941 */ /* 0x000fea0003800200 */
.L_x_4720:
        /* <DEDUP_REMOVED lines=13> */
.L_x_4723:
[----:B------:R-:W-:Y:S05]  /*25390*/  BSYNC.RECONVERGENT B2 ;  /* 0x0000000000027941 */ /* 0x000fea0003800200 */
.L_x_4722:
        /* <DEDUP_REMOVED lines=13> */
.L_x_4725:
[----:B------:R-:W-:Y:S05]  /*25470*/  BSYNC.RECONVERGENT B2 ;  /* 0x0000000000027941 */ /* 0x000fea0003800200 */
.L_x_4724:
        /* <DEDUP_REMOVED lines=12> */
.L_x_4727:
[----:B------:R-:W-:Y:S05]  /*25540*/  BSYNC.RECONVERGENT B2 ;  /* 0x0000000000027941 */ /* 0x000fea0003800200 */
.L_x_4726:
        /* <DEDUP_REMOVED lines=20> */
.L_x_4729:
[----:B------:R-:W-:Y:S05]  /*25690*/  BSYNC.RECONVERGENT B2 ;  /* 0x0000000000027941 */ /* 0x000fea0003800200 */
.L_x_4728:
        /* <DEDUP_REMOVED lines=13> */
.L_x_4731:
[----:B------:R-:W-:Y:S05]  /*25770*/  BSYNC.RECONVERGENT B2 ;  /* 0x0000000000027941 */ /* 0x000fea0003800200 */
.L_x_4730:
        /* <DEDUP_REMOVED lines=13> */
.L_x_4733:
[----:B------:R-:W-:Y:S05]  /*25850*/  BSYNC.RECONVERGENT B2 ;  /* 0x0000000000027941 */ /* 0x000fea0003800200 */
.L_x_4732:
        /* <DEDUP_REMOVED lines=12> */
.L_x_4735:
[----:B------:R-:W-:Y:S05]  /*25920*/  BSYNC.RECONVERGENT B2 ;  /* 0x0000000000027941 */ /* 0x000fea0003800200 */
.L_x_4734:
        /* <DEDUP_REMOVED lines=18> */
[----:B------:R-:W-:Y:S05]  /*25a50*/  CALL.REL.NOINC `($__internal_16_$__cuda_sm3x_div_rn_noftz_f32_slowpath) ;  /* 0x0000000400ac7944 */ /* 0x000fea0003c00000 */
[----:B------:R-:W-:-:S07]  /*25a60*/  MOV R3, R188 ;  /* 0x000000bc00037202 */ /* 0x000fce0000000f00 */
.L_x_4737:
[----:B------:R-:W-:Y:S05]  /*25a70*/  BSYNC.RECONVERGENT B2 ;  /* 0x0000000000027941 */ /* 0x000fea0003800200 */
.L_x_4736:
        /* <DEDUP_REMOVED lines=13> */
.L_x_4739:
[----:B------:R-:W-:Y:S05]  /*25b50*/  BSYNC.RECONVERGENT B2 ;  /* 0x0000000000027941 */ /* 0x000fea0003800200 */
.L_x_4738:
        /* <DEDUP_REMOVED lines=13> */
.L_x_4741:
[----:B------:R-:W-:Y:S05]  /*25c30*/  BSYNC.RECONVERGENT B2 ;  /* 0x0000000000027941 */ /* 0x000fea0003800200 */
.L_x_4740:
        /* <DEDUP_REMOVED lines=12> */
.L_x_4743:
[----:B------:R-:W-:Y:S05]  /*25d00*/  BSYNC.RECONVERGENT B2 ;  /* 0x0000000000027941 */ /* 0x000fea0003800200 */
.L_x_4742:
[----:B------:R-:W-:Y:S02]  /*25d10*/  F2FP.F16.F32.PACK_AB R4, R4, R3 ;  /* 0x000000030404723e */ /* 0x000fe400000000ff */
[----:B------:R-:W-:-:S05]  /*25d20*/  F2FP.F16.F32.PACK_AB R5, R188, R2 ;  /* 0x00000002bc05723e */ /* 0x000fca00000000ff */
        /* <DEDUP_REMOVED lines=13> */
[----:B0-----:R-:W-:Y:S05]  /*25e00*/  CALL.REL.NOINC `($__internal_16_$__cuda_sm3x_div_rn_noftz_f32_slowpath) ;  /* 0x0000000000c07944 */ /* 0x001fea0003c00000 */
[----:B------:R-:W-:-:S07]  /*25e10*/  MOV R2, R188 ;  /* 0x000000bc00027202 */ /* 0x000fce0000000f00 */
.L_x_4745:
[----:B------:R-:W-:Y:S05]  /*25e20*/  BSYNC.RECONVERGENT B2 ;  /* 0x0000000000027941 */ /* 0x000fea0003800200 */
.L_x_4744:
        /* <DEDUP_REMOVED lines=11> */
[----:B------:R-:W-:Y:S05]  /*25ee0*/  CALL.REL.NOINC `($__internal_16_$__cuda_sm3x_div_rn_noftz_f32_slowpath) ;  /* 0x0000000000887944 */ /* 0x000fea0003c00000 */
[----:B------:R-:W-:-:S07]  /*25ef0*/  MOV R3, R188 ;  /* 0x000000bc00037202 */ /* 0x000fce0000000f00 */
.L_x_4747:
[----:B------:R-:W-:Y:S05]  /*25f00*/  BSYNC.RECONVERGENT B2 ;  /* 0x0000000000027941 */ /* 0x000fea0003800200 */
.L_x_4746:
        /* <DEDUP_REMOVED lines=13> */
.L_x_4749:
[----:B------:R-:W-:Y:S05]  /*25fe0*/  BSYNC.RECONVERGENT B2 ;  /* 0x0000000000027941 */ /* 0x000fea0003800200 */
.L_x_4748:
        /* <DEDUP_REMOVED lines=13> */
.L_x_4751:
[----:B------:R-:W-:Y:S05]  /*260c0*/  BSYNC.RECONVERGENT B2 ;  /* 0x0000000000027941 */ /* 0x000fea0003800200 */
.L_x_4750:
[----:B------:R-:W-:Y:S02]  /*260d0*/  F2FP.F16.F32.PACK_AB R2, R3, R2 ;  /* 0x000000020302723e */ /* 0x000fe400000000ff */
[----:B------:R-:W-:-:S05]  /*260e0*/  F2FP.F16.F32.PACK_AB R3, R188, R4 ;  /* 0x00000004bc03723e */ /* 0x000fca00000000ff */
[----:B------:R-:W-:Y:S01]  /*260f0*/  STG.E.64 desc[UR4][R124.64+0x3f00], R2 ;  /* 0x003f00027c007986 */ /* 0x000fe2000c101b04 */
[----:B------:R-:W-:Y:S05]  /*26100*/  EXIT ;  /* 0x000000000000794d */ /* 0x000fea0003800000 */
        .weak           $__internal_16_$__cuda_sm3x_div_rn_noftz_f32_slowpath
        .type           $__internal_16_$__cuda_sm3x_div_rn_noftz_f32_slowpath,@function
        .size           $__internal_16_$__cuda_sm3x_div_rn_noftz_f32_slowpath,(.L_x_11262 - $__internal_16_$__cuda_sm3x_div_rn_noftz_f32_slowpath)
$__internal_16_$__cuda_sm3x_div_rn_noftz_f32_slowpath:
        /* <DEDUP_REMOVED lines=35> */
.L_x_4753:
        /* <DEDUP_REMOVED lines=51> */
.L_x_4760:
[----:B------:R-:W-:-:S04]  /*26670*/  LOP3.LUT R191, R191, 0x80000000, RZ, 0xc0, !PT ;  /* 0x80000000bfbf7812 */ /* 0x000fc800078ec0ff */
[----:B------:R-:W-:Y:S01]  /*26680*/  LOP3.LUT R191, R191, 0x7f800000, RZ, 0xfc, !PT ;  /* 0x7f800000bfbf7812 */ /* 0x000fe200078efcff */
[----:B------:R-:W-:Y:S06]  /*26690*/  BRA `(.L_x_4761) ;  /* 0x0000000000047947 */ /* 0x000fec0003800000 */
.L_x_4759:
[----:B------:R-:W-:-:S07]  /*266a0*/  LEA R191, R189, R191, 0x17 ;  /* 0x000000bfbdbf7211 */ /* 0x000fce00078eb8ff */
.L_x_4761:
[----:B------:R-:W-:Y:S05]  /*266b0*/  BSYNC.RECONVERGENT B1 ;  /* 0x0000000000017941 */ /* 0x000fea0003800200 */
.L_x_4758:
[----:B------:R-:W-:Y:S01]  /*266c0*/  MOV R128, R191 ;  /* 0x000000bf00807202 */ /* 0x000fe20000000f00 */
[----:B------:R-:W-:Y:S06]  /*266d0*/  BRA `(.L_x_4762) ;  /* 0x0000000000207947 */ /* 0x000fec0003800000 */
.L_x_4757:
[----:B------:R-:W-:-:S04]  /*266e0*/  LOP3.LUT R128, R193, 0x80000000, R128, 0x48, !PT ;  /* 0x80000000c1807812 */ /* 0x000fc800078e4880 */
[----:B------:R-:W-:Y:S01]  /*266f0*/  LOP3.LUT R128, R128, 0x7f800000, RZ, 0xfc, !PT ;  /* 0x7f80000080807812 */ /* 0x000fe200078efcff */
[----:B------:R-:W-:Y:S06]  /*26700*/  BRA `(.L_x_4762) ;  /* 0x0000000000147947 */ /* 0x000fec0003800000 */
.L_x_4756:
[----:B------:R-:W-:Y:S01]  /*26710*/  LOP3.LUT R128, R193, 0x80000000, R128, 0x48, !PT ;  /* 0x80000000c1807812 */ /* 0x000fe200078e4880 */
[----:B------:R-:W-:Y:S06]  /*26720*/  BRA `(.L_x_4762) ;  /* 0x00000000000c7947 */ /* 0x000fec0003800000 */
.L_x_4755:
[----:B------:R-:W0:Y:S01]  /*26730*/  MUFU.RSQ R128, -QNAN ;  /* 0xffc0000000807908 */ /* 0x000e220000001400 */
[----:B------:R-:W-:Y:S05]  /*26740*/  BRA `(.L_x_4762) ;  /* 0x0000000000047947 */ /* 0x000fea0003800000 */
.L_x_4754:
[----:B------:R-:W-:-:S07]  /*26750*/  FADD.FTZ R128, R128, R126 ;  /* 0x0000007e80807221 */ /* 0x000fce0000010000 */
.L_x_4762:
[----:B------:R-:W-:Y:S05]  /*26760*/  BSYNC.RECONVERGENT B0 ;  /* 0x0000000000007941 */ /* 0x000fea0003800200 */
.L_x_4752:
[----:B0-----:R-:W-:Y:S02]  /*26770*/  MOV R188, R128 ;  /* 0x0000008000bc7202 */ /* 0x001fe40000000f00 */
[----:B------:R-:W-:Y:S01]  /*26780*/  MOV R128, R129 ;  /* 0x0000008100807202 */ /* 0x000fe20000000f00 */
[----:B------:R-:W-:-:S04]  /*26790*/  HFMA2 R129, -RZ, RZ, 0, 0 ;  /* 0x00000000ff817431 */ /* 0x000fc800000001ff */
[----:B------:R-:W-:Y:S05]  /*267a0*/  RET.REL.NODEC R128 `(_ZN18transformer_engine34scaled_masked_softmax_warp_forwardI6__halfS1_fLi13EEEvPT0_PKT_PKhT1_iii) ;  /* 0xfffffd9880147950 */ /* 0x000fea0003c3ffff */
.L_x_4763:
        /* <DEDUP_REMOVED lines=13> */
.L_x_11262:


//--------------------- .text._ZN18transformer_engine34scaled_masked_softmax_warp_forwardI6__halfS1_fLi12EEEvPT0_PKT_PKhT1_iii --------------------------
	.section	.text._ZN18transformer_engine34scaled_masked_softmax_warp_forwardI6__halfS1_fLi12EEEvPT0_PKT_PKhT1_iii,"ax",@progbits
	.align	128
        .global         _ZN18transformer_engine34scaled_masked_softmax_warp_forwardI6__halfS1_fLi12EEEvPT0_PKT_PKhT1_iii
        .type           _ZN18transformer_engine34scaled_masked_softmax_warp_forwardI6__halfS1_fLi12EEEvPT0_PKT_PKhT1_iii,@function
        .size           _ZN18transformer_engine34scaled_masked_softmax_warp_forwardI6__halfS1_fLi12EEEvPT0_PKT_PKhT1_iii,(.L_x_11263 - _ZN18transformer_engine34scaled_masked_softmax_warp_forwardI6__halfS1_fLi12EEEvPT0_PKT_PKhT1_iii)
        .other          _ZN18transformer_engine34scaled_masked_softmax_warp_forwardI6__halfS1_fLi12EEEvPT0_PKT_PKhT1_iii,@"STO_CUDA_ENTRY STV_DEFAULT"
_ZN18transformer_engine34scaled_masked_softmax_warp_forwardI6__halfS1_fLi12EEEvPT0_PKT_PKhT1_iii:
.text._ZN18transformer_engine34scaled_masked_softmax_warp_forwardI6__halfS1_fLi12EEEvPT0_PKT_PKhT1_iii:
        /* <DEDUP_REMOVED lines=73> */
.L_x_4765:
[----:B------:R-:W-:Y:S05]  /*0490*/  BSYNC.RECONVERGENT B0 ;  /* 0x0000000000007941 */ /* 0x000fea0003800200 */
.L_x_4764:
        /* <DEDUP_REMOVED lines=35> */
.L_x_4767:
[----:B------:R-:W-:Y:S05]  /*06d0*/  BSYNC.RECONVERGENT B0 ;  /* 0x0000000000007941 */ /* 0x000fea0003800200 */
.L_x_4766:
        /* <DEDUP_REMOVED lines=34> */
.L_x_4769:
[----:B------:R-:W-:Y:S05]  /*0900*/  BSYNC.RECONVERGENT B0 ;  /* 0x0000000000007941 */ /* 0x000fea0003800200 */
.L_x_4768:
        /* <DEDUP_REMOVED lines=36> */
.L_x_4771:
[----:B------:R-:W-:Y:S05]  /*0b50*/  BSYNC.RECONVERGENT B0 ;  /* 0x0000000000007941 */ /* 0x000fea0003800200 */
.L_x_4770:
        /* <DEDUP_REMOVED lines=34> */
.L_x_4773:
[----:B------:R-:W-:Y:S05]  /*0d80*/  BSYNC.RECONVERGENT B0 ;  /* 0x0000000000007941 */ /* 0x000fea0003800200 */
.L_x_4772:
        /* <DEDUP_REMOVED lines=36> */
.L_x_4775:
[----:B------:R-:W-:Y:S05]  /*0fd0*/  BSYNC.RECONVERGENT B0 ;  /* 0x0000000000007941 */ /* 0x000fea0003800200 */
.L_x_4774:
        /* <DEDUP_REMOVED lines=34> */
.L_x_4777:
[----:B------:R-:W-:Y:S05]  /*1200*/  BSYNC.RECONVERGENT B0 ;  /* 0x0000000000007941 */ /* 0x000fea0003800200 */
.L_x_4776:
        /* <DEDUP_REMOVED lines=36> */
.L_x_4779:
[----:B------:R-:W-:Y:S05]  /*1450*/  BSYNC.RECONVERGENT B0 ;  /* 0x0000000000007941 */ /* 0x000fea0003800200 */
.L_x_4778:
        /* <DEDUP_REMOVED lines=34> */
.L_x_4781:
[----:B------:R-:W-:Y:S05]  /*1680*/  BSYNC.RECONVERGENT B0 ;  /* 0x0000000000007941 */ /* 0x000fea0003800200 */
.L_x_4780:
        /* <DEDUP_REMOVED lines=36> */
.L_x_4783:
[----:B------:R-:W-:Y:S05]  /*18d0*/  BSYNC.RECONVERGENT B0 ;  /* 0x0000000000007941 */ /* 0x000fea0003800200 */
.L_x_4782:
        /* <DEDUP_REMOVED lines=34> */
.L_x_4785:
[----:B------:R-:W-:Y:S05]  /*1b00*/  BSYNC.RECONVERGENT B0 ;  /* 0x0000000000007941 */ /* 0x000fea0003800200 */
.L_x_4784:
        /* <DEDUP_REMOVED lines=36> */
.L_x_4787:
[----:B------:R-:W-:Y:S05]  /*1d50*/  BSYNC.RECONVERGENT B0 ;  /* 0x0000000000007941 */ /* 0x000fea0003800200 */
.L_x_4786:
        /* <DEDUP_REMOVED lines=34> */
.L_x_4789:
[----:B------:R-:W-:Y:S05]  /*1f80*/  BSYNC.RECONVERGENT B0 ;  /* 0x0000000000007941 */ /* 0x000fea0003800200 */
.L_x_4788:
        /* <DEDUP_REMOVED lines=36> */
.L_x_4791:
[----:B------:R-:W-:Y:S05]  /*21d0*/  BSYNC.RECONVERGENT B0 ;  /* 0x0000000000007941 */ /* 0x000fea0003800200 */
.L_x_4790:
        /* <DEDUP_REMOVED lines=34> */
.L_x_4793:
[----:B------:R-:W-:Y:S05]  /*2400*/  BSYNC.RECONVERGENT B0 ;  /* 0x0000000000007941 */ /* 0x000fea0003800200 */
.L_x_4792:
        /* <DEDUP_REMOVED lines=36> */
.L_x_4795:
[----:B------:R-:W-:Y:S05]  /*2650*/  BSYNC.RECONVERGENT B0 ;  /* 0x0000000000007941 */ /* 0x000fea0003800200 */
.L_x_4794:
        /* <DEDUP_REMOVED lines=34> */
.L_x_4797:
[----:B------:R-:W-:Y:S05]  /*2880*/  BSYNC.RECONVERGENT B0 ;  /* 0x0000000000007941 */ /* 0x000fea0003800200 */
.L_x_4796:
        /* <DEDUP_REMOVED lines=36> */
.L_x_4799:
[----:B------:R-:W-:Y:S05]  /*2ad0*/  BSYNC.RECONVERGENT B0 ;  /* 0x0000000000007941 */ /* 0x000fea0003800200 */
.L_x_4798:
        /* <DEDUP_REMOVED lines=34> */
.L_x_4801:
[----:B------:R-:W-:Y:S05]  /*2d00*/  BSYNC.RECONVERGENT B0 ;  /* 0x0000000000007941 */ /* 0x000fea0003800200 */
.L_x_4800:
        /* <DEDUP_REMOVED lines=36> */
.L_x_4803:
[----:B------:R-:W-:Y:S05]  /*2f50*/  BSYNC.RECONVERGENT B0 ;  /* 0x0000000000007941 */ /* 0x000fea0003800200 */
.L_x_4802:
        /* <DEDUP_REMOVED lines=34> */
.L_x_4805:
[----:B------:R-:W-:Y:S05]  /*3180*/  BSYNC.RECONVERGENT B0 ;  /* 0x0000000000007941 */ /* 0x000fea0003800200 */
.L_x_4804:
        /* <DEDUP_REMOVED lines=35> */
.L_x_4807:
[----:B------:R-:W-:Y:S05]  /*33c0*/  BSYNC.RECONVERGENT B0 ;  /* 0x0000000000007941 */ /* 0x000fea0003800200 */
.L_x_4806:
        /* <DEDUP_REMOVED lines=34> */
.L_x_4809:
[----:B------:R-:W-:Y:S05]  /*35f0*/  BSYNC.RECONVERGENT B0 ;  /* 0x0000000000007941 */ /* 0x000fea0003800200 */
.L_x_4808:
        /* <DEDUP_REMOVED lines=34> */
.L_x_4811:
[----:B------:R-:W-:Y:S05]  /*3820*/  BSYNC.RECONVERGENT B0 ;  /* 0x0000000000007941 */ /* 0x000fea0003800200 */
.L_x_4810:
        /* <DEDUP_REMOVED lines=34> */
.L_x_4813:
[----:B------:R-:W-:Y:S05]  /*3a50*/  BSYNC.RECONVERGENT B0 ;  /* 0x0000000000007941 */ /* 0x000fea0003800200 */
.L_x_4812:
        /* <DEDUP_REMOVED lines=34> */
.L_x_4815:
[----:B------:R-:W-:Y:S05]  /*3c80*/  BSYNC.RECONVERGENT B0 ;  /* 0x0000000000007941 */ /* 0x000fea0003800200 */
.L_x_4814:
        /* <DEDUP_REMOVED lines=34> */
.L_x_4817:
[----:B------:R-:W-:Y:S05]  /*3eb0*/  BSYNC.RECONVERGENT B0 ;  /* 0x0000000000007941 */ /* 0x000fea0003800200 */
.L_x_4816:
        /* <DEDUP_REMOVED lines=34> */
.L_x_4819:
[----:B------:R-:W-:Y:S05]  /*40e0*/  BSYNC.RECONVERGENT B0 ;  /* 0x0000000000007941 */ /* 0x000fea0003800200 */
.L_x_4818:
        /* <DEDUP_REMOVED lines=34> */
.L_x_4821:
[----:B------:R-:W-:Y:S05]  /*4310*/  BSYNC.RECONVERGENT B0 ;  /* 0x0000000000007941 */ /* 0x000fea0003800200 */
.L_x_4820:
        /* <DEDUP_REMOVED lines=19> */
[----:B------:R-:W-:Y:S02]  /*4450*/  ISETP.NE.AND P6, PT, R9, 0x1000000, PT ;  /* 0x010000000900780c */ /* 0x000fe40003fc5270 */
        /* <DEDUP_REMOVED lines=15> */
.L_x_4823:
[----:B------:R-:W-:Y:S05]  /*4550*/  BSYNC.RECONVERGENT B0 ;  /* 0x0000000000007941 */ /* 0x000fea0003800200 */
.L_x_4822:
        /* <DEDUP_REMOVED lines=38> */
.L_x_4825:
[----:B------:R-:W-:Y:S05]  /*47c0*/  BSYNC.RECONVERGENT B0 ;  /* 0x0000000000007941 */ /* 0x000fea0003800200 */
.L_x_4824:
        /* <DEDUP_REMOVED lines=28> */
.L_x_4827:
[----:B------:R-:W-:Y:S05]  /*4990*/  BSYNC.RECONVERGENT B0 ;  /* 0x0000000000007941 */ /* 0x000fea0003800200 */
.L_x_4826:
        /* <DEDUP_REMOVED lines=1574> */
[----:B------:R-:W-:Y:S05]  /*ac00*/  CALL.REL.NOINC `($__internal_17_$__cuda_sm3x_div_rn_noftz_f32_slowpath) ;  /* 0x0000008000c47944 */ /* 0x000fea0003c00000 */
[----:B------:R-:W-:-:S07]  /*ac10*/  MOV R11, R4 ;  /* 0x00000004000b7202 */ /* 0x000fce0000000f00 */
.L_x_4829:
[----:B------:R-:W-:Y:S05]  /*ac20*/  BSYNC.RECONVERGENT B2 ;  /* 0x0000000000027941 */ /* 0x000fea0003800200 */
.L_x_4828:
        /* <DEDUP_REMOVED lines=12> */
[----:B------:R-:W-:Y:S05]  /*acf0*/  CALL.REL.NOINC `($__internal_17_$__cuda_sm3x_div_rn_noftz_f32_slowpath) ;  /* 0x0000008000887944 */ /* 0x000fea0003c00000 */
[----:B------:R-:W-:-:S07]  /*ad00*/  MOV R146, R4 ;  /* 0x0000000400927202 */ /* 0x000fce0000000f00 */
.L_x_4831:
[----:B------:R-:W-:Y:S05]  /*ad10*/  BSYNC.RECONVERGENT B2 ;  /* 0x0000000000027941 */ /* 0x000fea0003800200 */
.L_x_4830:
        /* <DEDUP_REMOVED lines=14> */
.L_x_4833:
[----:B------:R-:W-:Y:S05]  /*ae00*/  BSYNC.RECONVERGENT B2 ;  /* 0x0000000000027941 */ /* 0x000fea0003800200 */
.L_x_4832:
        /* <DEDUP_REMOVED lines=13> */
.L_x_4835:
[----:B------:R-:W-:Y:S05]  /*aee0*/  BSYNC.RECONVERGENT B2 ;  /* 0x0000000000027941 */ /* 0x000fea0003800200 */
.L_x_4834:
[----:B------:R-:W0:Y:S01]  /*aef0*/  LDCU.64 UR6, c[0x0][0x380] ;  /* 0x00007000ff0677ac */ /* 0x000e220008000a00 */
[----:B------:R-:W-:Y:S02]  /*af00*/  F2FP.F16.F32.PACK_AB R8, R146, R11 ;  /* 0x0000000b9208723e */ /* 0x000fe400000000ff */
[----:B------:R-:W-:Y:S02]  /*af10*/  F2FP.F16.F32.PACK_AB R9, R4, R13 ;  /* 0x0000000d0409723e */ /* 0x000fe400000000ff */
        /* <DEDUP_REMOVED lines=19> */
[----:B------:R-:W-:Y:S05]  /*b050*/  CALL.REL.NOINC `($__internal_17_$__cuda_sm3x_div_rn_noftz_f32_slowpath) ;  /* 0x0000007c00b07944 */ /* 0x000fea0003c00000 */
[----:B------:R-:W-:-:S07]  /*b060*/  MOV R5, R4 ;  /* 0x0000000400057202 */ /* 0x000fce0000000f00 */
.L_x_4837:
[----:B------:R-:W-:Y:S05]  /*b070*/  BSYNC.RECONVERGENT B2 ;  /* 0x0000000000027941 */ /* 0x000fea0003800200 */
.L_x_4836:
        /* <DEDUP_REMOVED lines=13> */
.L_x_4839:
[----:B------:R-:W-:Y:S05]  /*b150*/  BSYNC.RECONVERGENT B2 ;  /* 0x0000000000027941 */ /* 0x000fea0003800200 */
.L_x_4838:
        /* <DEDUP_REMOVED lines=14> */
.L_x_4841:
[----:B------:R-:W-:Y:S05]  /*b240*/  BSYNC.RECONVERGENT B2 ;  /* 0x0000000000027941 */ /* 0x000fea0003800200 */
.L_x_4840:
        /* <DEDUP_REMOVED lines=14> */
.L_x_4843:
[----:B------:R-:W-:Y:S05]  /*b330*/  BSYNC.RECONVERGENT B2 ;  /* 0x0000000000027941 */ /* 0x000fea0003800200 */
.L_x_4842:
        /* <DEDUP_REMOVED lines=19> */
[----:B------:R-:W-:Y:S05]  /*b470*/  CALL.REL.NOINC `($__internal_17_$__cuda_sm3x_div_rn_noftz_f32_slowpath) ;  /* 0x0000007800a87944 */ /* 0x000fea0003c00000 */
[----:B------:R-:W-:-:S07]  /*b480*/  MOV R5, R4 ;  /* 0x0000000400057202 */ /* 0x000fce0000000f00 */
.L_x_4845:
[----:B------:R-:W-:Y:S05]  /*b490*/  BSYNC.RECONVERGENT B2 ;  /* 0x0000000000027941 */ /* 0x000fea0003800200 */
.L_x_4844:
        /* <DEDUP_REMOVED lines=13> */
.L_x_4847:
[----:B------:R-:W-:Y:S05]  /*b570*/  BSYNC.RECONVERGENT B2 ;  /* 0x0000000000027941 */ /* 0x000fea0003800200 */
.L_x_4846:
        /* <DEDUP_REMOVED lines=14> */
.L_x_4849:
[----:B------:R-:W-:Y:S05]  /*b660*/  BSYNC.RECONVERGENT B2 ;  /* 0x0000000000027941 */ /* 0x000fea0003800200 */
.L_x_4848:
        /* <DEDUP_REMOVED lines=14> */
.L_x_4851:
[----:B------:R-:W-:Y:S05]  /*b750*/  BSYNC.RECONVERGENT B2 ;  /* 0x0000000000027941 */ /* 0x000fea0003800200 */
.L_x_4850:
        /* <DEDUP_REMOVED lines=21> */
.L_x_4853:
[----:B------:R-:W-:Y:S05]  /*b8b0*/  BSYNC.RECONVERGENT B2 ;  /* 0x0000000000027941 */ /* 0x000fea0003800200 */
.L_x_4852:
        /* <DEDUP_REMOVED lines=13> */
.L_x_4855:
[----:B------:R-:W-:Y:S05]  /*b990*/  BSYNC.RECONVERGENT B2 ;  /* 0x0000000000027941 */ /* 0x000fea0003800200 */
.L_x_4854:
        /* <DEDUP_REMOVED lines=14> */
.L_x_4857:
[----:B------:R-:W-:Y:S05]  /*ba80*/  BSYNC.RECONVERGENT B2 ;  /* 0x0000000000027941 */ /* 0x000fea0003800200 */
.L_x_4856:
        /* <DEDUP_REMOVED lines=14> */
.L_x_4859:
[----:B------:R-:W-:Y:S05]  /*bb70*/  BSYNC.RECONVERGENT B2 ;  /* 0x0000000000027941 */ /* 0x000fea0003800200 */
.L_x_4858:
        /* <DEDUP_REMOVED lines=21> */
.L_x_4861:
[----:B------:R-:W-:Y:S05]  /*bcd0*/  BSYNC.RECONVERGENT B2 ;  /* 0x0000000000027941 */ /* 0x000fea0003800200 */
.L_x_4860:
        /* <DEDUP_REMOVED lines=13> */
.L_x_4863:
[----:B------:R-:W-:Y:S05]  /*bdb0*/  BSYNC.RECONVERGENT B2 ;  /* 0x0000000000027941 */ /* 0x000fea0003800200 */
.L_x_4862:
        /* <DEDUP_REMOVED lines=14> */
.L_x_4865:
[----:B------:R-:W-:Y:S05]  /*bea0*/  BSYNC.RECONVERGENT B2 ;  /* 0x0000000000027941 */ /* 0x000fea0003800200 */
.L_x_4864:
        /* <DEDUP_REMOVED lines=14> */
.L_x_4867:
[----:B------:R-:W-:Y:S05]  /*bf90*/  BSYNC.RECONVERGENT B2 ;  /* 0x0000000000027941 */ /* 0x000fea0003800200 */
.L_x_4866:
        /* <DEDUP_REMOVED lines=21> */
.L_x_4869:
[----:B------:R-:W-:Y:S05]  /*c0f0*/  BSYNC.RECONVERGENT B2 ;  /* 0x0000000000027941 */ /* 0x000fea0003800200 */
.L_x_4868:
        /* <DEDUP_REMOVED lines=13> */
.L_x_4871:
[----:B------:R-:W-:Y:S05]  /*c1d0*/  BSYNC.RECONVERGENT B2 ;  /* 0x0000000000027941 */ /* 0x000fea0003800200 */
.L_x_4870:
        /* <DEDUP_REMOVED lines=14> */
.L_x_4873:
[----:B------:R-:W-:Y:S05]  /*c2c0*/  BSYNC.RECONVERGENT B2 ;  /* 0x0000000000027941 */ /* 0x000fea0003800200 */
.L_x_4872:
        /* <DEDUP_REMOVED lines=14> */
.L_x_4875:
[----:B------:R-:W-:Y:S05]  /*c3b0*/  BSYNC.RECONVERGENT B2 ;  /* 0x0000000000027941 */ /* 0x000fea0003800200 */
.L_x_4874:
        /* <DEDUP_REMOVED lines=21> */
.L_x_4877:
[----:B------:R-:W-:Y:S05]  /*c510*/  BSYNC.RECONVERGENT B2 ;  /* 0x0000000000027941 */ /* 0x000fea0003800200 */
.L_x_4876:
        /* <DEDUP_REMOVED lines=13> */
.L_x_4879:
[----:B------:R-:W-:Y:S05]  /*c5f0*/  BSYNC.RECONVERGENT B2 ;  /* 0x0000000000027941 */ /* 0x000fea0003800200 */
.L_x_4878:
        /* <DEDUP_REMOVED lines=14> */
.L_x_4881:
[----:B------:R-:W-:Y:S05]  /*c6e0*/  BSYNC.RECONVERGENT B2 ;  /* 0x0000000000027941 */ /* 0x000fea0003800200 */
.L_x_4880:
        /* <DEDUP_REMOVED lines=14> */
.L_x_4883:
[----:B------:R-:W-:Y:S05]  /*c7d0*/  BSYNC.RECONVERGENT B2 ;  /* 0x0000000000027941 */ /* 0x000fea0003800200 */
.L_x_4882:
        /* <DEDUP_REMOVED lines=21> */
.L_x_4885:
[----:B------:R-:W-:Y:S05]  /*c930*/  BSYNC.RECONVERGENT B2 ;  /* 0x0000000000027941 */ /* 0x000fea0003800200 */
.L_x_4884:
        /* <DEDUP_REMOVED lines=13> */
.L_x_4887:
[----:B------:R-:W-:Y:S05]  /*ca10*/  BSYNC.RECONVERGENT B2 ;  /* 0x0000000000027941 */ /* 0x000fea0003800200 */
.L_x_4886:
        /* <DEDUP_REMOVED lines=14> */
.L_x_4889:
[----:B------:R-:W-:Y:S05]  /*cb00*/  BSYNC.RECONVERGENT B2 ;  /* 0x0000000000027941 */ /* 0x000fea0003800200 */
.L_x_4888:
        /* <DEDUP_REMOVED lines=14> */
.L_x_4891:
[----:B------:R-:W-:Y:S05]  /*cbf0*/  BSYNC.RECONVERGENT B2 ;  /* 0x0000000000027941 */ /* 0x000fea0003800200 */
.L_x_4890:
        /* <DEDUP_REMOVED lines=21> */
.L_x_4893:
[----:B------:R-:W-:Y:S05]  /*cd50*/  BSYNC.RECONVERGENT B2 ;  /* 0x0000000000027941 */ /* 0x000fea0003800200 */
.L_x_4892:
        /* <DEDUP_REMOVED lines=13> */
.L_x_4895:
[----:B------:R-:W-:Y:S05]  /*ce30*/  BSYNC.RECONVERGENT B2 ;  /* 0x0000000000027941 */ /* 0x000fea0003800200 */
.L_x_4894:
        /* <DEDUP_REMOVED lines=14> */
.L_x_4897:
[----:B------:R-:W-:Y:S05]  /*cf20*/  BSYNC.RECONVERGENT B2 ;  /* 0x0000000000027941 */ /* 0x000fea0003800200 */
.L_x_4896:
        /* <DEDUP_REMOVED lines=14> */
.L_x_4899:
[----:B------:R-:W-:Y:S05]  /*d010*/  BSYNC.RECONVERGENT B2 ;  /* 0x0000000000027941 */ /* 0x000fea0003800200 */
.L_x_4898:
        /* <DEDUP_REMOVED lines=21> */
.L_x_4901:
[----:B------:R-:W-:Y:S05]  /*d170*/  BSYNC.RECONVERGENT B2 ;  /* 0x0000000000027941 */ /* 0x000fea0003800200 */
.L_x_4900:
        /* <DEDUP_REMOVED lines=13> */
.L_x_4903:
[----:B------:R-:W-:Y:S05]  /*d250*/  BSYNC.RECONVERGENT B2 ;  /* 0x0000000000027941 */ /* 0x000fea0003800200 */
.L_x_4902:
        /* <DEDUP_REMOVED lines=14> */
.L_x_4905:
[----:B------:R-:W-:Y:S05]  /*d340*/  BSYNC.RECONVERGENT B2 ;  /* 0x0000000000027941 */ /* 0x000fea0003800200 */
.L_x_4904:
        /* <DEDUP_REMOVED lines=14> */
.L_x_4907:
[----:B------:R-:W-:Y:S05]  /*d430*/  BSYNC.RECONVERGENT B2 ;  /* 0x0000000000027941 */ /* 0x000fea0003800200 */
.L_x_4906:
        /* <DEDUP_REMOVED lines=21> */
.L_x_4909:
[----:B------:R-:W-:Y:S05]  /*d590*/  BSYNC.RECONVERGENT B2 ;  /* 0x0000000000027941 */ /* 0x000fea0003800200 */
.L_x_4908:
        /* <DEDUP_REMOVED lines=14> */
.L_x_4911:
[----:B------:R-:W-:Y:S05]  /*d680*/  BSYNC.RECONVERGENT B2 ;  /* 0x0000000000027941 */ /* 0x000fea0003800200 */
.L_x_4910:
        /* <DEDUP_REMOVED lines=14> */
.L_x_4913:
[----:B------:R-:W-:Y:S05]  /*d770*/  BSYNC.RECONVERGENT B2 ;  /* 0x0000000000027941 */ /* 0x000fea0003800200 */
.L_x_4912:
        /* <DEDUP_REMOVED lines=14> */
.L_x_4915:
[----:B------:R-:W-:Y:S05]  /*d860*/  BSYNC.RECONVERGENT B2 ;  /* 0x0000000000027941 */ /* 0x000fea0003800200 */
.L_x_4914:
        /* <DEDUP_REMOVED lines=21> */
.L_x_4917:
[----:B------:R-:W-:Y:S05]  /*d9c0*/  BSYNC.RECONVERGENT B2 ;  /* 0x0000000000027941 */ /* 0x000fea0003800200 */
.L_x_4916:
        /* <DEDUP_REMOVED lines=14> */
.L_x_4919:
[----:B------:R-:W-:Y:S05]  /*dab0*/  BSYNC.RECONVERGENT B2 ;  /* 0x0000000000027941 */ /* 0x000fea0003800200 */
.L_x_4918:
        /* <DEDUP_REMOVED lines=14> */
.L_x_4921:
[----:B------:R-:W-:Y:S05]  /*dba0*/  BSYNC.RECONVERGENT B2 ;  /* 0x0000000000027941 */ /* 0x000fea0003800200 */
.L_x_4920:
        /* <DEDUP_REMOVED lines=14> */
.L_x_4923:
[----:B------:R-:W-:Y:S05]  /*dc90*/  BSYNC.RECONVERGENT B2 ;  /* 0x0000000000027941 */ /* 0x000fea0003800200 */
.L_x_4922:
        /* <DEDUP_REMOVED lines=21> */
.L_x_4925:
[----:B------:R-:W-:Y:S05]  /*ddf0*/  BSYNC.RECONVERGENT B2 ;  /* 0x0000000000027941 */ /* 0x000fea0003800200 */
.L_x_4924:
        /* <DEDUP_REMOVED lines=14> */
.L_x_4927:
[----:B------:R-:W-:Y:S05]  /*dee0*/  BSYNC.RECONVERGENT B2 ;  /* 0x0000000000027941 */ /* 0x000fea0003800200 */
.L_x_4926:
        /* <DEDUP_REMOVED lines=14> */
.L_x_4929:
[----:B------:R-:W-:Y:S05]  /*dfd0*/  BSYNC.RECONVERGENT B2 ;  /* 0x0000000000027941 */ /* 0x000fea0003800200 */
.L_x_4928:
        /* <DEDUP_REMOVED lines=14> */
.L_x_4931:
[----:B------:R-:W-:Y:S05]  /*e0c0*/  BSYNC.RECONVERGENT B2 ;  /* 0x0000000000027941 */ /* 0x000fea0003800200 */
.L_x_4930:
        /* <DEDUP_REMOVED lines=21> */
.L_x_4933:
[----:B------:R-:W-:Y:S05]  /*e220*/  BSYNC.RECONVERGENT B2 ;  /* 0x0000000000027941 */ /* 0x000fea0003800200 */
.L_x_4932:
        /* <DEDUP_REMOVED lines=14> */
.L_x_4935:
[----:B------:R-:W-:Y:S05]  /*e310*/  BSYNC.RECONVERGENT B2 ;  /* 0x0000000000027941 */ /* 0x000fea0003800200 */
.L_x_4934:
        /* <DEDUP_REMOVED lines=14> */
.L_x_4937:
[----:B------:R-:W-:Y:S05]  /*e400*/  BSYNC.RECONVERGENT B2 ;  /* 0x0000000000027941 */ /* 0x000fea0003800200 */
.L_x_4936:
        /* <DEDUP_REMOVED lines=13> */
.L_x_4939:
[----:B------:R-:W-:Y:S05]  /*e4e0*/  BSYNC.RECONVERGENT B2 ;  /* 0x0000000000027941 */ /* 0x000fea0003800200 */
.L_x_4938:
        /* <DEDUP_REMOVED lines=19> */
[----:B0-----:R-:W-:Y:S05]  /*e620*/  CALL.REL.NOINC `($__internal_17_$__cuda_sm3x_div_rn_noftz_f32_slowpath) ;  /* 0x00000048003c7944 */ /* 0x001fea0003c00000 */
[----:B------:R-:W-:-:S07]  /*e630*/  MOV R5, R4 ;  /* 0x0000000400057202 */ /* 0x000fce0000000f00 */
.L_x_4941:
[----:B------:R-:W-:Y:S05]  /*e640*/  BSYNC.RECONVERGENT B2 ;  /* 0x0000000000027941 */ /* 0x000fea0003800200 */
.L_x_4940:
        /* <DEDUP_REMOVED lines=12> */
[----:B------:R-:W-:Y:S05]  /*e710*/  CALL.REL.NOINC `($__internal_17_$__cuda_sm3x_div_rn_noftz_f32_slowpath) ;  /* 0x0000004800007944 */ /* 0x000fea0003c00000 */
[----:B------:R-:W-:-:S07]  /*e720*/  MOV R12, R4 ;  /* 0x00000004000c7202 */ /* 0x000fce0000000f00 */
.L_x_4943:
[----:B------:R-:W-:Y:S05]  /*e730*/  BSYNC.RECONVERGENT B2 ;  /* 0x0000000000027941 */ /* 0x000fea0003800200 */
.L_x_4942:
        /* <DEDUP_REMOVED lines=14> */
.L_x_4945:
[----:B------:R-:W-:Y:S05]  /*e820*/  BSYNC.RECONVERGENT B2 ;  /* 0x0000000000027941 */ /* 0x000fea0003800200 */
.L_x_4944:
        /* <DEDUP_REMOVED lines=13> */
.L_x_4947:
[----:B------:R-:W-:Y:S05]  /*e900*/  BSYNC.RECONVERGENT B2 ;  /* 0x0000000000027941 */ /* 0x000fea0003800200 */
.L_x_4946:
        /* <DEDUP_REMOVED lines=21> */
.L_x_4949:
[----:B------:R-:W-:Y:S05]  /*ea60*/  BSYNC.RECONVERGENT B2 ;  /* 0x0000000000027941 */ /* 0x000fea0003800200 */
.L_x_4948:
        /* <DEDUP_REMOVED lines=14> */
.L_x_4951:
[----:B------:R-:W-:Y:S05]  /*eb50*/  BSYNC.RECONVERGENT B2 ;  /* 0x0000000000027941 */ /* 0x000fea0003800200 */
.L_x_4950:
        /* <DEDUP_REMOVED lines=14> */
.L_x_4953:
[----:B------:R-:W-:Y:S05]  /*ec40*/  BSYNC.RECONVERGENT B2 ;  /* 0x0000000000027941 */ /* 0x000fea0003800200 */
.L_x_4952:
        /* <DEDUP_REMOVED lines=13> */
.L_x_4955:
[----:B------:R-:W-:Y:S05]  /*ed20*/  BSYNC.RECONVERGENT B2 ;  /* 0x0000000000027941 */ /* 0x000fea0003800200 */
.L_x_4954:
        /* <DEDUP_REMOVED lines=21> */
.L_x_4957:
[----:B------:R-:W-:Y:S05]  /*ee80*/  BSYNC.RECONVERGENT B2 ;  /* 0x0000000000027941 */ /* 0x000fea0003800200 */
.L_x_4956:
        /* <DEDUP_REMOVED lines=14> */
.L_x_4959:
[----:B------:R-:W-:Y:S05]  /*ef70*/  BSYNC.RECONVERGENT B2 ;  /* 0x0000000000027941 */ /* 0x000fea0003800200 */
.L_x_4958:
        /* <DEDUP_REMOVED lines=14> */
.L_x_4961:
[----:B------:R-:W-:Y:S05]  /*f060*/  BSYNC.RECONVERGENT B2 ;  /* 0x0000000000027941 */ /* 0x000fea0003800200 */
.L_x_4960:
        /* <DEDUP_REMOVED lines=13> */
.L_x_4963:
[----:B------:R-:W-:Y:S05]  /*f140*/  BSYNC.RECONVERGENT B2 ;  /* 0x0000000000027941 */ /* 0x000fea0003800200 */
.L_x_4962:
        /* <DEDUP_REMOVED lines=21> */
.L_x_4965:
[----:B------:R-:W-:Y:S05]  /*f2a0*/  BSYNC.RECONVERGENT B2 ;  /* 0x0000000000027941 */ /* 0x000fea0003800200 */
.L_x_4964:
        /* <DEDUP_REMOVED lines=14> */
.L_x_4967:
[----:B------:R-:W-:Y:S05]  /*f390*/  BSYNC.RECONVERGENT B2 ;  /* 0x0000000000027941 */ /* 0x000fea0003800200 */
.L_x_4966:
        /* <DEDUP_REMOVED lines=14> */
.L_x_4969:
[----:B------:R-:W-:Y:S05]  /*f480*/  BSYNC.RECONVERGENT B2 ;  /* 0x0000000000027941 */ /* 0x000fea0003800200 */
.L_x_4968:
        /* <DEDUP_REMOVED lines=13> */
.L_x_4971:
[----:B------:R-:W-:Y:S05]  /*f560*/  BSYNC.RECONVERGENT B2 ;  /* 0x0000000000027941 */ /* 0x000fea0003800200 */
.L_x_4970:
        /* <DEDUP_REMOVED lines=21> */
.L_x_4973:
[----:B------:R-:W-:Y:S05]  /*f6c0*/  BSYNC.RECONVERGENT B2 ;  /* 0x0000000000027941 */ /* 0x000fea0003800200 */
.L_x_4972:
        /* <DEDUP_REMOVED lines=14> */
.L_x_4975:
[----:B------:R-:W-:Y:S05]  /*f7b0*/  BSYNC.RECONVERGENT B2 ;  /* 0x0000000000027941 */ /* 0x000fea0003800200 */
.L_x_4974:
        /* <DEDUP_REMOVED lines=14> */
.L_x_4977:
[----:B------:R-:W-:Y:S05]  /*f8a0*/  BSYNC.RECONVERGENT B2 ;  /* 0x0000000000027941 */ /* 0x000fea0003800200 */
.L_x_4976:
        /* <DEDUP_REMOVED lines=13> */
.L_x_4979:
[----:B------:R-:W-:Y:S05]  /*f980*/  BSYNC.RECONVERGENT B2 ;  /* 0x0000000000027941 */ /* 0x000fea0003800200 */
.L_x_4978:
        /* <DEDUP_REMOVED lines=21> */
.L_x_4981:
[----:B------:R-:W-:Y:S05]  /*fae0*/  BSYNC.RECONVERGENT B2 ;  /* 0x0000000000027941 */ /* 0x000fea0003800200 */
.L_x_4980:
        /* <DEDUP_REMOVED lines=14> */
.L_x_4983:
[----:B------:R-:W-:Y:S05]  /*fbd0*/  BSYNC.RECONVERGENT B2 ;  /* 0x0000000000027941 */ /* 0x000fea0003800200 */
.L_x_4982:
        /* <DEDUP_REMOVED lines=14> */
.L_x_4985:
[----:B------:R-:W-:Y:S05]  /*fcc0*/  BSYNC.RECONVERGENT B2 ;  /* 0x0000000000027941 */ /* 0x000fea0003800200 */
.L_x_4984:
        /* <DEDUP_REMOVED lines=13> */
.L_x_4987:
[----:B------:R-:W-:Y:S05]  /*fda0*/  BSYNC.RECONVERGENT B2 ;  /* 0x0000000000027941 */ /* 0x000fea0003800200 */
.L_x_4986:
        /* <DEDUP_REMOVED lines=21> */
.L_x_4989:
[----:B------:R-:W-:Y:S05]  /*ff00*/  BSYNC.RECONVERGENT B2 ;  /* 0x0000000000027941 */ /* 0x000fea0003800200 */
.L_x_4988:
        /* <DEDUP_REMOVED lines=12> */
[----:B0-----:R-:W-:Y:S05]  /*ffd0*/  CALL.REL.NOINC `($__internal_17_$__cuda_sm3x_div_rn_noftz_f32_slowpath) ;  /* 0x0000002c00d07944 */ /* 0x001fea0003c00000 */
[----:B------:R-:W-:-:S07]  /*ffe0*/  MOV R6, R4 ;  /* 0x0000000400067202 */ /* 0x000fce0000000f00 */
.L_x_4991:
[----:B------:R-:W-:Y:S05]  /*fff0*/  BSYNC.RECONVERGENT B2 ;  /* 0x0000000000027941 */ /* 0x000fea0003800200 */
.L_x_4990:
        /* <DEDUP_REMOVED lines=14> */
.L_x_4993:
[----:B------:R-:W-:Y:S05]  /*100e0*/  BSYNC.RECONVERGENT B2 ;  /* 0x0000000000027941 */ /* 0x000fea0003800200 */
.L_x_4992:
        /* <DEDUP_REMOVED lines=13> */
.L_x_4995:
[----:B------:R-:W-:Y:S05]  /*101c0*/  BSYNC.RECONVERGENT B2 ;  /* 0x0000000000027941 */ /* 0x000fea0003800200 */
.L_x_4994:
[----:B------:R-:W-:Y:S02]  /*101d0*/  F2FP.F16.F32.PACK_AB R6, R6, R5 ;  /* 0x000000050606723e */ /* 0x000fe400000000ff */
[----:B------:R-:W-:-:S05]  /*101e0*/  F2FP.F16.F32.PACK_AB R7, R4, R7 ;  /* 0x000000070407723e */ /* 0x000fca00000000ff */
        /* <DEDUP_REMOVED lines=19> */
.L_x_4997:
[----:B------:R-:W-:Y:S05]  /*10320*/  BSYNC.RECONVERGENT B2 ;  /* 0x0000000000027941 */ /* 0x000fea0003800200 */
.L_x_4996:
        /* <DEDUP_REMOVED lines=14> */
.L_x_4999:
[----:B------:R-:W-:Y:S05]  /*10410*/  BSYNC.RECONVERGENT B2 ;  /* 0x0000000000027941 */ /* 0x000fea0003800200 */
.L_x_4998:
        /* <DEDUP_REMOVED lines=14> */
.L_x_5001:
[----:B------:R-:W-:Y:S05]  /*10500*/  BSYNC.RECONVERGENT B2 ;  /* 0x0000000000027941 */ /* 0x000fea0003800200 */
.L_x_5000:
        /* <DEDUP_REMOVED lines=13> */
.L_x_5003:
[----:B------:R-:W-:Y:S05]  /*105e0*/  BSYNC.RECONVERGENT B2 ;  /* 0x0000000000027941 */ /* 0x000fea0003800200 */
.L_x_5002:
        /* <DEDUP_REMOVED lines=21> */
.L_x_5005:
[----:B------:R-:W-:Y:S05]  /*10740*/  BSYNC.RECONVERGENT B2 ;  /* 0x0000000000027941 */ /* 0x000fea0003800200 */
.L_x_5004:
        /* <DEDUP_REMOVED lines=14> */
.L_x_5007:
[----:B------:R-:W-:Y:S05]  /*10830*/  BSYNC.RECONVERGENT B2 ;  /* 0x0000000000027941 */ /* 0x000fea0003800200 */
.L_x_5006:
        /* <DEDUP_REMOVED lines=14> */
.L_x_5009:
[----:B------:R-:W-:Y:S05]  /*10920*/  BSYNC.RECONVERGENT B2 ;  /* 0x0000000000027941 */ /* 0x000fea0003800200 */
.L_x_5008:
        /* <DEDUP_REMOVED lines=13> */
.L_x_5011:
[----:B------:R-:W-:Y:S05]  /*10a00*/  BSYNC.RECONVERGENT B2 ;  /* 0x0000000000027941 */ /* 0x000fea0003800200 */
.L_x_5010:
        /* <DEDUP_REMOVED lines=21> */
.L_x_5013:
[----:B------:R-:W-:Y:S05]  /*10b60*/  BSYNC.RECONVERGENT B2 ;  /* 0x0000000000027941 */ /* 0x000fea0003800200 */
.L_x_5012:
        /* <DEDUP_REMOVED lines=14> */
.L_x_5015:
[----:B------:R-:W-:Y:S05]  /*10c50*/  BSYNC.RECONVERGENT B2 ;  /* 0x0000000000027941 */ /* 0x000fea0003800200 */
.L_x_5014:
        /* <DEDUP_REMOVED lines=14> */
.L_x_5017:
[----:B------:R-:W-:Y:S05]  /*10d40*/  BSYNC.RECONVERGENT B2 ;  /* 0x0000000000027941 */ /* 0x000fea0003800200 */
.L_x_5016:
        /* <DEDUP_REMOVED lines=13> */
.L_x_5019:
[----:B------:R-:W-:Y:S05]  /*10e20*/  BSYNC.RECONVERGENT B2 ;  /* 0x0000000000027941 */ /* 0x000fea0003800200 */
.L_x_5018:
        /* <DEDUP_REMOVED lines=21> */
.L_x_5021:
[----:B------:R-:W-:Y:S05]  /*10f80*/  BSYNC.RECONVERGENT B2 ;  /* 0x0000000000027941 */ /* 0x000fea0003800200 */
.L_x_5020:
        /* <DEDUP_REMOVED lines=14> */
.L_x_5023:
[----:B------:R-:W-:Y:S05]  /*11070*/  BSYNC.RECONVERGENT B2 ;  /* 0x0000000000027941 */ /* 0x000fea0003800200 */
.L_x_5022:
        /* <DEDUP_REMOVED lines=14> */
.L_x_5025:
[----:B------:R-:W-:Y:S05]  /*11160*/  BSYNC.RECONVERGENT B2 ;  /* 0x0000000000027941 */ /* 0x000fea0003800200 */
.L_x_5024:
        /* <DEDUP_REMOVED lines=13> */
.L_x_5027:
[----:B------:R-:W-:Y:S05]  /*11240*/  BSYNC.RECONVERGENT B2 ;  /* 0x0000000000027941 */ /* 0x000fea0003800200 */
.L_x_5026:
        /* <DEDUP_REMOVED lines=21> */
.L_x_5029:
[----:B------:R-:W-:Y:S05]  /*113a0*/  BSYNC.RECONVERGENT B2 ;  /* 0x0000000000027941 */ /* 0x000fea0003800200 */
.L_x_5028:
        /* <DEDUP_REMOVED lines=14> */
.L_x_5031:
[----:B------:R-:W-:Y:S05]  /*11490*/  BSYNC.RECONVERGENT B2 ;  /* 0x0000000000027941 */ /* 0x000fea0003800200 */
.L_x_5030:
        /* <DEDUP_REMOVED lines=14> */
.L_x_5033:
[----:B------:R-:W-:Y:S05]  /*11580*/  BSYNC.RECONVERGENT B2 ;  /* 0x0000000000027941 */ /* 0x000fea0003800200 */
.L_x_5032:
        /* <DEDUP_REMOVED lines=13> */
.L_x_5035:
[----:B------:R-:W-:Y:S05]  /*11660*/  BSYNC.RECONVERGENT B2 ;  /* 0x0000000000027941 */ /* 0x000fea0003800200 */
.L_x_5034:
        /* <DEDUP_REMOVED lines=21> */
.L_x_5037:
[----:B------:R-:W-:Y:S05]  /*117c0*/  BSYNC.RECONVERGENT B2 ;  /* 0x0000000000027941 */ /* 0x000fea0003800200 */
.L_x_5036:
        /* <DEDUP_REMOVED lines=14> */
.L_x_5039:
[----:B------:R-:W-:Y:S05]  /*118b0*/  BSYNC.RECONVERGENT B2 ;  /* 0x0000000000027941 */ /* 0x000fea0003800200 */
.L_x_5038:
        /* <DEDUP_REMOVED lines=14> */
.L_x_5041:
[----:B------:R-:W-:Y:S05]  /*119a0*/  BSYNC.RECONVERGENT B2 ;  /* 0x0000000000027941 */ /* 0x000fea0003800200 */
.L_x_5040:
        /* <DEDUP_REMOVED lines=13> */
.L_x_5043:
[----:B------:R-:W-:Y:S05]  /*11a80*/  BSYNC.RECONVERGENT B2 ;  /* 0x0000000000027941 */ /* 0x000fea0003800200 */
.L_x_5042:
        /* <DEDUP_REMOVED lines=21> */
.L_x_5045:
[----:B------:R-:W-:Y:S05]  /*11be0*/  BSYNC.RECONVERGENT B2 ;  /* 0x0000000000027941 */ /* 0x000fea0003800200 */
.L_x_5044:
        /* <DEDUP_REMOVED lines=14> */
.L_x_5047:
[----:B------:R-:W-:Y:S05]  /*11cd0*/  BSYNC.RECONVERGENT B2 ;  /* 0x0000000000027941 */ /* 0x000fea0003800200 */
.L_x_5046:
        /* <DEDUP_REMOVED lines=14> */
.L_x_5049:
[----:B------:R-:W-:Y:S05]  /*11dc0*/  BSYNC.RECONVERGENT B2 ;  /* 0x0000000000027941 */ /* 0x000fea0003800200 */
.L_x_5048:
        /* <DEDUP_REMOVED lines=13> */
.L_x_5051:
[----:B------:R-:W-:Y:S05]  /*11ea0*/  BSYNC.RECONVERGENT B2 ;  /* 0x0000000000027941 */ /* 0x000fea0003800200 */
.L_x_5050:
        /* <DEDUP_REMOVED lines=21> */
.L_x_5053:
[----:B------:R-:W-:Y:S05]  /*12000*/  BSYNC.RECONVERGENT B2 ;  /* 0x0000000000027941 */ /* 0x000fea0003800200 */
.L_x_5052:
        /* <DEDUP_REMOVED lines=14> */
.L_x_5055:
[----:B------:R-:W-:Y:S05]  /*120f0*/  BSYNC.RECONVERGENT B2 ;  /* 0x0000000000027941 */ /* 0x000fea0003800200 */
.L_x_5054:
        /* <DEDUP_REMOVED lines=14> */
.L_x_5057:
[----:B------:R-:W-:Y:S05]  /*121e0*/  BSYNC.RECONVERGENT B2 ;  /* 0x0000000000027941 */ /* 0x000fea0003800200 */
.L_x_5056:
        /* <DEDUP_REMOVED lines=13> */
.L_x_5059:
[----:B------:R-:W-:Y:S05]  /*122c0*/  BSYNC.RECONVERGENT B2 ;  /* 0x0000000000027941 */ /* 0x000fea0003800200 */
.L_x_5058:
        /* <DEDUP_REMOVED lines=21> */
.L_x_5061:
[----:B------:R-:W-:Y:S05]  /*12420*/  BSYNC.RECONVERGENT B2 ;  /* 0x0000000000027941 */ /* 0x000fea0003800200 */
.L_x_5060:
        /* <DEDUP_REMOVED lines=14> */
.L_x_5063:
[----:B------:R-:W-:Y:S05]  /*12510*/  BSYNC.RECONVERGENT B2 ;  /* 0x0000000000027941 */ /* 0x000fea0003800200 */
.L_x_5062:
        /* <DEDUP_REMOVED lines=14> */
.L_x_5065:
[----:B------:R-:W-:Y:S05]  /*12600*/  BSYNC.RECONVERGENT B2 ;  /* 0x0000000000027941 */ /* 0x000fea0003800200 */
.L_x_5064:
        /* <DEDUP_REMOVED lines=13> */
.L_x_5067:
[----:B------:R-:W-:Y:S05]  /*126e0*/  BSYNC.RECONVERGENT B2 ;  /* 0x0000000000027941 */ /* 0x000fea0003800200 */
.L_x_5066:
        /* <DEDUP_REMOVED lines=18> */
[----:B0-----:R-:W-:Y:S05]  /*12810*/  CALL.REL.NOINC `($__internal_17_$__cuda_sm3x_div_rn_noftz_f32_slowpath) ;  /* 0x0000000400c07944 */ /* 0x001fea0003c00000 */
[----:B------:R-:W-:-:S07]  /*12820*/  MOV R2, R4 ;  /* 0x0000000400027202 */ /* 0x000fce0000000f00 */
.L_x_5069:
[----:B------:R-:W-:Y:S05]  /*12830*/  BSYNC.RECONVERGENT B2 ;  /* 0x0000000000027941 */ /* 0x000fea0003800200 */
.L_x_5068:
        /* <DEDUP_REMOVED lines=14> */
.L_x_5071:
[----:B------:R-:W-:Y:S05]  /*12920*/  BSYNC.RECONVERGENT B2 ;  /* 0x0000000000027941 */ /* 0x000fea0003800200 */
.L_x_5070:
        /* <DEDUP_REMOVED lines=14> */
.L_x_5073:
[----:B------:R-:W-:Y:S05]  /*12a10*/  BSYNC.RECONVERGENT B2 ;  /* 0x0000000000027941 */ /* 0x000fea0003800200 */
.L_x_5072:
        /* <DEDUP_REMOVED lines=13> */
.L_x_5075:
[----:B------:R-:W-:Y:S05]  /*12af0*/  BSYNC.RECONVERGENT B2 ;  /* 0x0000000000027941 */ /* 0x000fea0003800200 */
.L_x_5074:
        /* <DEDUP_REMOVED lines=17> */
.L_x_5077:
[----:B------:R-:W-:Y:S05]  /*12c10*/  BSYNC.RECONVERGENT B2 ;  /* 0x0000000000027941 */ /* 0x000fea0003800200 */
.L_x_5076:
        /* <DEDUP_REMOVED lines=14> */
.L_x_5079:
[----:B------:R-:W-:Y:S05]  /*12d00*/  BSYNC.RECONVERGENT B2 ;  /* 0x0000000000027941 */ /* 0x000fea0003800200 */
.L_x_5078:
        /* <DEDUP_REMOVED lines=14> */
.L_x_5081:
[----:B------:R-:W-:Y:S05]  /*12df0*/  BSYNC.RECONVERGENT B2 ;  /* 0x0000000000027941 */ /* 0x000fea0003800200 */
.L_x_5080:
        /* <DEDUP_REMOVED lines=13> */
.L_x_5083:
[----:B------:R-:W-:Y:S05]  /*12ed0*/  BSYNC.RECONVERGENT B2 ;  /* 0x0000000000027941 */ /* 0x000fea0003800200 */
.L_x_5082:
[----:B------:R-:W-:Y:S02]  /*12ee0*/  F2FP.F16.F32.PACK_AB R2, R3, R2 ;  /* 0x000000020302723e */ /* 0x000fe400000000ff */
[----:B------:R-:W-:-:S05]  /*12ef0*/  F2FP.F16.F32.PACK_AB R3, R4, R5 ;  /* 0x000000050403723e */ /* 0x000fca00000000ff */
[----:B------:R-:W-:Y:S01]  /*12f00*/  STG.E.64 desc[UR4][R10.64+0x1f00], R2 ;  /* 0x001f00020a007986 */ /* 0x000fe2000c101b04 */
[----:B------:R-:W-:Y:S05]  /*12f10*/  EXIT ;  /* 0x000000000000794d */ /* 0x000fea0003800000 */
        .weak           $__internal_17_$__cuda_sm3x_div_rn_noftz_f32_slowpath
        .type           $__internal_17_$__cuda_sm3x_div_rn_noftz_f32_slowpath,@function
        .size           $__internal_17_$__cuda_sm3x_div_rn_noftz_f32_slowpath,(.L_x_11263 - $__internal_17_$__cuda_sm3x_div_rn_noftz_f32_slowpath)
$__internal_17_$__cuda_sm3x_div_rn_noftz_f32_slowpath:
        /* <DEDUP_REMOVED lines=35> */
.L_x_5085:
        /* <DEDUP_REMOVED lines=51> */
.L_x_5092:
[----:B------:R-:W-:-:S04]  /*13480*/  LOP3.LUT R4, R4, 0x80000000, RZ, 0xc0, !PT ;  /* 0x8000000004047812 */ /* 0x000fc800078ec0ff */
[----:B------:R-:W-:Y:S01]  /*13490*/  LOP3.LUT R4, R4, 0x7f800000, RZ, 0xfc, !PT ;  /* 0x7f80000004047812 */ /* 0x000fe200078efcff */
[----:B------:R-:W-:Y:S06]  /*134a0*/  BRA `(.L_x_5093) ;  /* 0x0000000000047947 */ /* 0x000fec0003800000 */
.L_x_5091:
[----:B------:R-:W-:-:S07]  /*134b0*/  LEA R4, R73, R4, 0x17 ;  /* 0x0000000449047211 */ /* 0x000fce00078eb8ff */
.L_x_5093:
[----:B------:R-:W-:Y:S05]  /*134c0*/  BSYNC.RECONVERGENT B1 ;  /* 0x0000000000017941 */ /* 0x000fea0003800200 */
.L_x_5090:
[----:B------:R-:W-:Y:S05]  /*134d0*/  BRA `(.L_x_5094) ;  /* 0x0000000000207947 */ /* 0x000fea0003800000 */
.L_x_5089:
[----:B------:R-:W-:-:S04]  /*134e0*/  LOP3.LUT R4, R133, 0x80000000, R4, 0x48, !PT ;  /* 0x8000000085047812 */ /* 0x000fc800078e4804 */
[----:B------:R-:W-:Y:S01]  /*134f0*/  LOP3.LUT R4, R4, 0x7f800000, RZ, 0xfc, !PT ;  /* 0x7f80000004047812 */ /* 0x000fe200078efcff */
[----:B------:R-:W-:Y:S06]  /*13500*/  BRA `(.L_x_5094) ;  /* 0x0000000000147947 */ /* 0x000fec0003800000 */
.L_x_5088:
[----:B------:R-:W-:Y:S01]  /*13510*/  LOP3.LUT R4, R133, 0x80000000, R4, 0x48, !PT ;  /* 0x8000000085047812 */ /* 0x000fe200078e4804 */
[----:B------:R-:W-:Y:S06]  /*13520*/  BRA `(.L_x_5094) ;  /* 0x00000000000c7947 */ /* 0x000fec0003800000 */
.L_x_5087:
[----:B------:R-:W0:Y:S01]  /*13530*/  MUFU.RSQ R4, -QNAN ;  /* 0xffc0000000047908 */ /* 0x000e220000001400 */
[----:B------:R-:W-:Y:S05]  /*13540*/  BRA `(.L_x_5094) ;  /* 0x0000000000047947 */ /* 0x000fea0003800000 */
.L_x_5086:
[----:B------:R-:W-:-:S07]  /*13550*/  FADD.FTZ R4, R4, R128 ;  /* 0x0000008004047221 */ /* 0x000fce0000010000 */
.L_x_5094:
[----:B------:R-:W-:Y:S05]  /*13560*/  BSYNC.RECONVERGENT B0 ;  /* 0x0000000000007941 */ /* 0x000fea0003800200 */
.L_x_5084:
[----:B------:R-:W-:-:S04]  /*13570*/  HFMA2 R9, -RZ, RZ, 0, 0 ;  /* 0x00000000ff097431 */ /* 0x000fc800000001ff */
[----:B0-----:R-:W-:Y:S05]  /*13580*/  RET.REL.NODEC R8 `(_ZN18transformer_engine34scaled_masked_softmax_warp_forwardI6__halfS1_fLi12EEEvPT0_PKT_PKhT1_iii) ;  /* 0xfffffec8089c7950 */ /* 0x001fea0003c3ffff */
.L_x_5095:
        /* <DEDUP_REMOVED lines=15> */
.L_x_11263:


//--------------------- .text._ZN18transformer_engine34scaled_masked_softmax_warp_forwardI6__halfS1_fLi11EEEvPT0_PKT_PKhT1_iii --------------------------
	.section	.text._ZN18transformer_engine34scaled_masked_softmax_warp_forwardI6__halfS1_fLi11EEEvPT0_PKT_PKhT1_iii,"ax",@progbits
	.align	128
        .global         _ZN18transformer_engine34scaled_masked_softmax_warp_forwardI6__halfS1_fLi11EEEvPT0_PKT_PKhT1_iii
        .type           _ZN18transformer_engine34scaled_masked_softmax_warp_forwardI6__halfS1_fLi11EEEvPT0_PKT_PKhT1_iii,@function
        .size           _ZN18transformer_engine34scaled_masked_softmax_warp_forwardI6__halfS1_fLi11EEEvPT0_PKT_PKhT1_iii,(.L_x_11264 - _ZN18transformer_engine34scaled_masked_softmax_warp_forwardI6__halfS1_fLi11EEEvPT0_PKT_PKhT1_iii)
        .other          _ZN18transformer_engine34scaled_masked_softmax_warp_forwardI6__halfS1_fLi11EEEvPT0_PKT_PKhT1_iii,@"STO_CUDA_ENTRY STV_DEFAULT"
_ZN18transformer_engine34scaled_masked_softmax_warp_forwardI6__halfS1_fLi11EEEvPT0_PKT_PKhT1_iii:
.text._ZN18transformer_engine34scaled_masked_softmax_warp_forwardI6__halfS1_fLi11EEEvPT0_PKT_PKhT1_iii:
        /* <DEDUP_REMOVED lines=73> */
.L_x_5097:
[----:B------:R-:W-:Y:S05]  /*0490*/  BSYNC.RECONVERGENT B0 ;  /* 0x0000000000007941 */ /* 0x000fea0003800200 */
.L_x_5096:
        /* <DEDUP_REMOVED lines=34> */
.L_x_5099:
[----:B------:R-:W-:Y:S05]  /*06c0*/  BSYNC.RECONVERGENT B0 ;  /* 0x0000000000007941 */ /* 0x000fea0003800200 */
.L_x_5098:
        /* <DEDUP_REMOVED lines=36> */
.L_x_5101:
[----:B------:R-:W-:Y:S05]  /*0910*/  BSYNC.RECONVERGENT B0 ;  /* 0x0000000000007941 */ /* 0x000fea0003800200 */
.L_x_5100:
        /* <DEDUP_REMOVED lines=34> */
.L_x_5103:
[----:B------:R-:W-:Y:S05]  /*0b40*/  BSYNC.RECONVERGENT B0 ;  /* 0x0000000000007941 */ /* 0x000fea0003800200 */
.L_x_5102:
        /* <DEDUP_REMOVED lines=36> */
.L_x_5105:
[----:B------:R-:W-:Y:S05]  /*0d90*/  BSYNC.RECONVERGENT B0 ;  /* 0x0000000000007941 */ /* 0x000fea0003800200 */
.L_x_5104:
        /* <DEDUP_REMOVED lines=34> */
.L_x_5107:
[----:B------:R-:W-:Y:S05]  /*0fc0*/  BSYNC.RECONVERGENT B0 ;  /* 0x0000000000007941 */ /* 0x000fea0003800200 */
.L_x_5106:
        /* <DEDUP_REMOVED lines=36> */
.L_x_5109:
[----:B------:R-:W-:Y:S05]  /*1210*/  BSYNC.RECONVERGENT B0 ;  /* 0x0000000000007941 */ /* 0x000fea0003800200 */
.L_x_5108:
        /* <DEDUP_REMOVED lines=34> */
.L_x_5111:
[----:B------:R-:W-:Y:S05]  /*1440*/  BSYNC.RECONVERGENT B0 ;  /* 0x0000000000007941 */ /* 0x000fea0003800200 */
.L_x_5110:
        /* <DEDUP_REMOVED lines=36> */
.L_x_5113:
[----:B------:R-:W-:Y:S05]  /*1690*/  BSYNC.RECONVERGENT B0 ;  /* 0x0000000000007941 */ /* 0x000fea0003800200 */
.L_x_5112:
        /* <DEDUP_REMOVED lines=34> */
.L_x_5115:
[----:B------:R-:W-:Y:S05]  /*18c0*/  BSYNC.RECONVERGENT B0 ;  /* 0x0000000000007941 */ /* 0x000fea0003800200 */
.L_x_5114:
        /* <DEDUP_REMOVED lines=35> */
.L_x_5117:
[----:B------:R-:W-:Y:S05]  /*1b00*/  BSYNC.RECONVERGENT B0 ;  /* 0x0000000000007941 */ /* 0x000fea0003800200 */
.L_x_5116:
        /* <DEDUP_REMOVED lines=34> */
.L_x_5119:
[----:B------:R-:W-:Y:S05]  /*1d30*/  BSYNC.RECONVERGENT B0 ;  /* 0x0000000000007941 */ /* 0x000fea0003800200 */
.L_x_5118:
        /* <DEDUP_REMOVED lines=26> */
[----:B------:R-:W1:Y:S01]  /*1ee0*/  @P4 LDC R9, c[0x0][0x398] ;  /* 0x0000e600ff094b82 */ /* 0x000e620000000800 */
[----:B------:R-:W-:-:S07]  /*1ef0*/  HFMA2 R5, -RZ, RZ, -6.109375, 2 ;  /* 0xc61c4000ff057431 */ /* 0x000fce00000001ff */
[----:B------:R-:W2:Y:S08]  /*1f00*/  @P5 LDC R11, c[0x0][0x398] ;  /* 0x0000e600ff0b5b82 */ /* 0x000eb00000000800 */
[----:B------:R-:W3:Y:S01]  /*1f10*/  @P6 LDC R10, c[0x0][0x398] ;  /* 0x0000e600ff0a6b82 */ /* 0x000ee20000000800 */
[----:B0-----:R-:W-:Y:S01]  /*1f20*/  @P1 FMUL R19, R3, R8 ;  /* 0x0000000803131220 */ /* 0x001fe20000400000 */
[----:B-1----:R-:W-:Y:S01]  /*1f30*/  @P4 FMUL R18, R4, R9 ;  /* 0x0000000904124220 */ /* 0x002fe20000400000 */
[----:B--2---:R-:W-:Y:S01]  /*1f40*/  @P5 FMUL R5, R6, R11 ;  /* 0x0000000b06055220 */ /* 0x004fe20000400000 */
[----:B---3--:R-:W-:-:S07]  /*1f50*/  @P6 FMUL R16, R7, R10 ;  /* 0x0000000a07106220 */ /* 0x008fce0000400000 */
.L_x_5121:
[----:B------:R-:W-:Y:S05]  /*1f60*/  BSYNC.RECONVERGENT B0 ;  /* 0x0000000000007941 */ /* 0x000fea0003800200 */
.L_x_5120:
        /* <DEDUP_REMOVED lines=35> */
.L_x_5123:
[----:B------:R-:W-:Y:S05]  /*21a0*/  BSYNC.RECONVERGENT B0 ;  /* 0x0000000000007941 */ /* 0x000fea0003800200 */
.L_x_5122:
        /* <DEDUP_REMOVED lines=26> */
[----:B---3--:R-:W-:-:S05]  /*2350*/  @P1 HADD2.F32 R4, -RZ, R2.H0_H0 ;  /* 0x20000002ff041230 */ /* 0x008fca0000004100 */
[----:B------:R-:W-:Y:S02]  /*2360*/  @P4 HADD2.F32 R2, -RZ, R2.H1_H1 ;  /* 0x30000002ff024230 */ /* 0x000fe40000004100 */
[----:B------:R-:W1:Y:S08]  /*2370*/  @P4 LDC R81, c[0x0][0x398] ;  /* 0x0000e600ff514b82 */ /* 0x000e700000000800 */
[----:B------:R-:W2:Y:S08]  /*2380*/  @P5 LDC R85, c[0x0][0x398] ;  /* 0x0000e600ff555b82 */ /* 0x000eb00000000800 */
[----:B------:R-:W3:Y:S01]  /*2390*/  @P6 LDC R84, c[0x0][0x398] ;  /* 0x0000e600ff546b82 */ /* 0x000ee20000000800 */
[----:B0-----:R-:W-:Y:S01]  /*23a0*/  @P1 FMUL R11, R4, R7 ;  /* 0x00000007040b1220 */ /* 0x001fe20000400000 */
[----:B------:R-:W-:-:S02]  /*23b0*/  @P5 HADD2.F32 R4, -RZ, R3.H0_H0 ;  /* 0x20000003ff045230 */ /* 0x000fc40000004100 */
[----:B------:R-:W-:Y:S02]  /*23c0*/  HFMA2 R7, -RZ, RZ, -6.109375, 2 ;  /* 0xc61c4000ff077431 */ /* 0x000fe400000001ff */
[----:B------:R-:W-:Y:S02]  /*23d0*/  @P6 HADD2.F32 R3, -RZ, R3.H1_H1 ;  /* 0x30000003ff036230 */ /* 0x000fe40000004100 */
[----:B-1----:R-:W-:Y:S01]  /*23e0*/  @P4 FMUL R10, R2, R81 ;  /* 0x00000051020a4220 */ /* 0x002fe20000400000 */
[----:B--2---:R-:W-:Y:S02]  /*23f0*/  @P5 FMUL R7, R4, R85 ;  /* 0x0000005504075220 */ /* 0x004fe40000400000 */
[----:B---3--:R-:W-:-:S07]  /*2400*/  @P6 FMUL R8, R3, R84 ;  /* 0x0000005403086220 */ /* 0x008fce0000400000 */
.L_x_5125:
[----:B------:R-:W-:Y:S05]  /*2410*/  BSYNC.RECONVERGENT B0 ;  /* 0x0000000000007941 */ /* 0x000fea0003800200 */
.L_x_5124:
        /* <DEDUP_REMOVED lines=28> */
.L_x_5127:
[----:B------:R-:W-:Y:S05]  /*25e0*/  BSYNC.RECONVERGENT B0 ;  /* 0x0000000000007941 */ /* 0x000fea0003800200 */
.L_x_5126:
        /* <DEDUP_REMOVED lines=806> */
[----:B------:R-:W-:Y:S05]  /*5850*/  CALL.REL.NOINC `($__internal_18_$__cuda_sm3x_div_rn_noftz_f32_slowpath) ;  /* 0x0000004000247944 */ /* 0x000fea0003c00000 */
[----:B------:R-:W-:-:S07]  /*5860*/  MOV R77, R0 ;  /* 0x00000000004d7202 */ /* 0x000fce0000000f00 */
.L_x_5129:
[----:B------:R-:W-:Y:S05]  /*5870*/  BSYNC.RECONVERGENT B2 ;  /* 0x0000000000027941 */ /* 0x000fea0003800200 */
.L_x_5128:
        /* <DEDUP_REMOVED lines=12> */
[----:B------:R-:W-:Y:S05]  /*5940*/  CALL.REL.NOINC `($__internal_18_$__cuda_sm3x_div_rn_noftz_f32_slowpath) ;  /* 0x0000003c00e87944 */ /* 0x000fea0003c00000 */
[----:B------:R-:W-:-:S07]  /*5950*/  MOV R80, R0 ;  /* 0x0000000000507202 */ /* 0x000fce0000000f00 */
.L_x_5131:
[----:B------:R-:W-:Y:S05]  /*5960*/  BSYNC.RECONVERGENT B2 ;  /* 0x0000000000027941 */ /* 0x000fea0003800200 */
.L_x_5130:
        /* <DEDUP_REMOVED lines=14> */
.L_x_5133:
[----:B------:R-:W-:Y:S05]  /*5a50*/  BSYNC.RECONVERGENT B2 ;  /* 0x0000000000027941 */ /* 0x000fea0003800200 */
.L_x_5132:
        /* <DEDUP_REMOVED lines=13> */
.L_x_5135:
[----:B------:R-:W-:Y:S05]  /*5b30*/  BSYNC.RECONVERGENT B2 ;  /* 0x0000000000027941 */ /* 0x000fea0003800200 */
.L_x_5134:
[----:B------:R-:W0:Y:S01]  /*5b40*/  LDCU.64 UR6, c[0x0][0x380] ;  /* 0x00007000ff0677ac */ /* 0x000e220008000a00 */
[----:B------:R-:W-:Y:S02]  /*5b50*/  F2FP.F16.F32.PACK_AB R50, R80, R77 ;  /* 0x0000004d5032723e */ /* 0x000fe400000000ff */
[----:B------:R-:W-:Y:S02]  /*5b60*/  F2FP.F16.F32.PACK_AB R51, R0, R51 ;  /* 0x000000330033723e */ /* 0x000fe400000000ff */
        /* <DEDUP_REMOVED lines=19> */
[----:B------:R-:W-:Y:S05]  /*5ca0*/  CALL.REL.NOINC `($__internal_18_$__cuda_sm3x_div_rn_noftz_f32_slowpath) ;  /* 0x0000003c00107944 */ /* 0x000fea0003c00000 */
[----:B------:R-:W-:-:S07]  /*5cb0*/  MOV R51, R0 ;  /* 0x0000000000337202 */ /* 0x000fce0000000f00 */
.L_x_5137:
[----:B------:R-:W-:Y:S05]  /*5cc0*/  BSYNC.RECONVERGENT B2 ;  /* 0x0000000000027941 */ /* 0x000fea0003800200 */
.L_x_5136:
        /* <DEDUP_REMOVED lines=14> */
.L_x_5139:
[----:B------:R-:W-:Y:S05]  /*5db0*/  BSYNC.RECONVERGENT B2 ;  /* 0x0000000000027941 */ /* 0x000fea0003800200 */
.L_x_5138:
        /* <DEDUP_REMOVED lines=14> */
.L_x_5141:
[----:B------:R-:W-:Y:S05]  /*5ea0*/  BSYNC.RECONVERGENT B2 ;  /* 0x0000000000027941 */ /* 0x000fea0003800200 */
.L_x_5140:
        /* <DEDUP_REMOVED lines=13> */
.L_x_5143:
[----:B------:R-:W-:Y:S05]  /*5f80*/  BSYNC.RECONVERGENT B2 ;  /* 0x0000000000027941 */ /* 0x000fea0003800200 */
.L_x_5142:
        /* <DEDUP_REMOVED lines=21> */
.L_x_5145:
[----:B------:R-:W-:Y:S05]  /*60e0*/  BSYNC.RECONVERGENT B2 ;  /* 0x0000000000027941 */ /* 0x000fea0003800200 */
.L_x_5144:
        /* <DEDUP_REMOVED lines=14> */
.L_x_5147:
[----:B------:R-:W-:Y:S05]  /*61d0*/  BSYNC.RECONVERGENT B2 ;  /* 0x0000000000027941 */ /* 0x000fea0003800200 */
.L_x_5146:
        /* <DEDUP_REMOVED lines=14> */
.L_x_5149:
[----:B------:R-:W-:Y:S05]  /*62c0*/  BSYNC.RECONVERGENT B2 ;  /* 0x0000000000027941 */ /* 0x000fea0003800200 */
.L_x_5148:
        /* <DEDUP_REMOVED lines=13> */
.L_x_5151:
[----:B------:R-:W-:Y:S05]  /*63a0*/  BSYNC.RECONVERGENT B2 ;  /* 0x0000000000027941 */ /* 0x000fea0003800200 */
.L_x_5150:
        /* <DEDUP_REMOVED lines=21> */
.L_x_5153:
[----:B------:R-:W-:Y:S05]  /*6500*/  BSYNC.RECONVERGENT B2 ;  /* 0x0000000000027941 */ /* 0x000fea0003800200 */
.L_x_5152:
        /* <DEDUP_REMOVED lines=14> */
.L_x_5155:
[----:B------:R-:W-:Y:S05]  /*65f0*/  BSYNC.RECONVERGENT B2 ;  /* 0x0000000000027941 */ /* 0x000fea0003800200 */
.L_x_5154:
        /* <DEDUP_REMOVED lines=14> */
.L_x_5157:
[----:B------:R-:W-:Y:S05]  /*66e0*/  BSYNC.RECONVERGENT B2 ;  /* 0x0000000000027941 */ /* 0x000fea0003800200 */
.L_x_5156:
        /* <DEDUP_REMOVED lines=13> */
.L_x_5159:
[----:B------:R-:W-:Y:S05]  /*67c0*/  BSYNC.RECONVERGENT B2 ;  /* 0x0000000000027941 */ /* 0x000fea0003800200 */
.L_x_5158:
        /* <DEDUP_REMOVED lines=21> */
.L_x_5161:
[----:B------:R-:W-:Y:S05]  /*6920*/  BSYNC.RECONVERGENT B2 ;  /* 0x0000000000027941 */ /* 0x000fea0003800200 */
.L_x_5160:
        /* <DEDUP_REMOVED lines=14> */
.L_x_5163:
[----:B------:R-:W-:Y:S05]  /*6a10*/  BSYNC.RECONVERGENT B2 ;  /* 0x0000000000027941 */ /* 0x000fea0003800200 */
.L_x_5162:
        /* <DEDUP_REMOVED lines=14> */
.L_x_5165:
[----:B------:R-:W-:Y:S05]  /*6b00*/  BSYNC.RECONVERGENT B2 ;  /* 0x0000000000027941 */ /* 0x000fea0003800200 */
.L_x_5164:
        /* <DEDUP_REMOVED lines=13> */
.L_x_5167:
[----:B------:R-:W-:Y:S05]  /*6be0*/  BSYNC.RECONVERGENT B2 ;  /* 0x0000000000027941 */ /* 0x000fea0003800200 */
.L_x_5166:
        /* <DEDUP_REMOVED lines=21> */
.L_x_5169:
[----:B------:R-:W-:Y:S05]  /*6d40*/  BSYNC.RECONVERGENT B2 ;  /* 0x0000000000027941 */ /* 0x000fea0003800200 */
.L_x_5168:
        /* <DEDUP_REMOVED lines=14> */
.L_x_5171:
[----:B------:R-:W-:Y:S05]  /*6e30*/  BSYNC.RECONVERGENT B2 ;  /* 0x0000000000027941 */ /* 0x000fea0003800200 */
.L_x_5170:
        /* <DEDUP_REMOVED lines=14> */
.L_x_5173:
[----:B------:R-:W-:Y:S05]  /*6f20*/  BSYNC.RECONVERGENT B2 ;  /* 0x0000000000027941 */ /* 0x000fea0003800200 */
.L_x_5172:
        /* <DEDUP_REMOVED lines=13> */
.L_x_5175:
[----:B------:R-:W-:Y:S05]  /*7000*/  BSYNC.RECONVERGENT B2 ;  /* 0x0000000000027941 */ /* 0x000fea0003800200 */
.L_x_5174:
        /* <DEDUP_REMOVED lines=21> */
.L_x_5177:
[----:B------:R-:W-:Y:S05]  /*7160*/  BSYNC.RECONVERGENT B2 ;  /* 0x0000000000027941 */ /* 0x000fea0003800200 */
.L_x_5176:
        /* <DEDUP_REMOVED lines=14> */
.L_x_5179:
[----:B------:R-:W-:Y:S05]  /*7250*/  BSYNC.RECONVERGENT B2 ;  /* 0x0000000000027941 */ /* 0x000fea0003800200 */
.L_x_5178:
        /* <DEDUP_REMOVED lines=14> */
.L_x_5181:
[----:B------:R-:W-:Y:S05]  /*7340*/  BSYNC.RECONVERGENT B2 ;  /* 0x0000000000027941 */ /* 0x000fea0003800200 */
.L_x_5180:
        /* <DEDUP_REMOVED lines=13> */
.L_x_5183:
[----:B------:R-:W-:Y:S05]  /*7420*/  BSYNC.RECONVERGENT B2 ;  /* 0x0000000000027941 */ /* 0x000fea0003800200 */
.L_x_5182:
        /* <DEDUP_REMOVED lines=20> */
.L_x_5185:
[----:B------:R-:W-:Y:S05]  /*7570*/  BSYNC.RECONVERGENT B2 ;  /* 0x0000000000027941 */ /* 0x000fea0003800200 */
.L_x_5184:
        /* <DEDUP_REMOVED lines=14> */
.L_x_5187:
[----:B------:R-:W-:Y:S05]  /*7660*/  BSYNC.RECONVERGENT B2 ;  /* 0x0000000000027941 */ /* 0x000fea0003800200 */
.L_x_5186:
        /* <DEDUP_REMOVED lines=14> */
.L_x_5189:
[----:B------:R-:W-:Y:S05]  /*7750*/  BSYNC.RECONVERGENT B2 ;  /* 0x0000000000027941 */ /* 0x000fea0003800200 */
.L_x_5188:
        /* <DEDUP_REMOVED lines=13> */
.L_x_5191:
[----:B------:R-:W-:Y:S05]  /*7830*/  BSYNC.RECONVERGENT B2 ;  /* 0x0000000000027941 */ /* 0x000fea0003800200 */
.L_x_5190:
        /* <DEDUP_REMOVED lines=20> */
.L_x_5193:
[----:B------:R-:W-:Y:S05]  /*7980*/  BSYNC.RECONVERGENT B2 ;  /* 0x0000000000027941 */ /* 0x000fea0003800200 */
.L_x_5192:
        /* <DEDUP_REMOVED lines=14> */
.L_x_5195:
[----:B------:R-:W-:Y:S05]  /*7a70*/  BSYNC.RECONVERGENT B2 ;  /* 0x0000000000027941 */ /* 0x000fea0003800200 */
.L_x_5194:
        /* <DEDUP_REMOVED lines=14> */
.L_x_5197:
[----:B------:R-:W-:Y:S05]  /*7b60*/  BSYNC.RECONVERGENT B2 ;  /* 0x0000000000027941 */ /* 0x000fea0003800200 */
.L_x_5196:
        /* <DEDUP_REMOVED lines=13> */
.L_x_5199:
[----:B------:R-:W-:Y:S05]  /*7c40*/  BSYNC.RECONVERGENT B2 ;  /* 0x0000000000027941 */ /* 0x000fea0003800200 */
.L_x_5198:
[----:B------:R-:W-:Y:S02]  /*7c50*/  F2FP.F16.F32.PACK_AB R32, R34, R35 ;  /* 0x000000232220723e */ /* 0x000fe400000000ff */
[----:B------:R-:W-:-:S05]  /*7c60*/  F2FP.F16.F32.PACK_AB R33, R0, R33 ;  /* 0x000000210021723e */ /* 0x000fca00000000ff */
        /* <DEDUP_REMOVED lines=16> */
[----:B------:R-:W-:Y:S05]  /*7d70*/  CALL.REL.NOINC `($__internal_18_$__cuda_sm3x_div_rn_noftz_f32_slowpath) ;  /* 0x0000001800dc7944 */ /* 0x000fea0003c00000 */
[----:B------:R-:W-:-:S07]  /*7d80*/  MOV R31, R0 ;  /* 0x00000000001f7202 */ /* 0x000fce0000000f00 */
.L_x_5201:
[----:B------:R-:W-:Y:S05]  /*7d90*/  BSYNC.RECONVERGENT B2 ;  /* 0x0000000000027941 */ /* 0x000fea0003800200 */
.L_x_5200:
        /* <DEDUP_REMOVED lines=14> */
.L_x_5203:
[----:B------:R-:W-:Y:S05]  /*7e80*/  BSYNC.RECONVERGENT B2 ;  /* 0x0000000000027941 */ /* 0x000fea0003800200 */
.L_x_5202:
        /* <DEDUP_REMOVED lines=14> */
.L_x_5205:
[----:B------:R-:W-:Y:S05]  /*7f70*/  BSYNC.RECONVERGENT B2 ;  /* 0x0000000000027941 */ /* 0x000fea0003800200 */
.L_x_5204:
        /* <DEDUP_REMOVED lines=13> */
.L_x_5207:
[----:B------:R-:W-:Y:S05]  /*8050*/  BSYNC.RECONVERGENT B2 ;  /* 0x0000000000027941 */ /* 0x000fea0003800200 */
.L_x_5206:
        /* <DEDUP_REMOVED lines=20> */
.L_x_5209:
[----:B------:R-:W-:Y:S05]  /*81a0*/  BSYNC.RECONVERGENT B2 ;  /* 0x0000000000027941 */ /* 0x000fea0003800200 */
.L_x_5208:
        /* <DEDUP_REMOVED lines=14> */
.L_x_5211:
[----:B------:R-:W-:Y:S05]  /*8290*/  BSYNC.RECONVERGENT B2 ;  /* 0x0000000000027941 */ /* 0x000fea0003800200 */
.L_x_5210:
        /* <DEDUP_REMOVED lines=14> */
.L_x_5213:
[----:B------:R-:W-:Y:S05]  /*8380*/  BSYNC.RECONVERGENT B2 ;  /* 0x0000000000027941 */ /* 0x000fea0003800200 */
.L_x_5212:
        /* <DEDUP_REMOVED lines=13> */
.L_x_5215:
[----:B------:R-:W-:Y:S05]  /*8460*/  BSYNC.RECONVERGENT B2 ;  /* 0x0000000000027941 */ /* 0x000fea0003800200 */
.L_x_5214:
        /* <DEDUP_REMOVED lines=21> */
.L_x_5217:
[----:B------:R-:W-:Y:S05]  /*85c0*/  BSYNC.RECONVERGENT B2 ;  /* 0x0000000000027941 */ /* 0x000fea0003800200 */
.L_x_5216:
        /* <DEDUP_REMOVED lines=14> */
.L_x_5219:
[----:B------:R-:W-:Y:S05]  /*86b0*/  BSYNC.RECONVERGENT B2 ;  /* 0x0000000000027941 */ /* 0x000fea0003800200 */
.L_x_5218:
        /* <DEDUP_REMOVED lines=14> */
.L_x_5221:
[----:B------:R-:W-:Y:S05]  /*87a0*/  BSYNC.RECONVERGENT B2 ;  /* 0x0000000000027941 */ /* 0x000fea0003800200 */
.L_x_5220:
        /* <DEDUP_REMOVED lines=13> */
.L_x_5223:
[----:B------:R-:W-:Y:S05]  /*8880*/  BSYNC.RECONVERGENT B2 ;  /* 0x0000000000027941 */ /* 0x000fea0003800200 */
.L_x_5222:
        /* <DEDUP_REMOVED lines=20> */
.L_x_5225:
[----:B------:R-:W-:Y:S05]  /*89d0*/  BSYNC.RECONVERGENT B2 ;  /* 0x0000000000027941 */ /* 0x000fea0003800200 */
.L_x_5224:
        /* <DEDUP_REMOVED lines=14> */
.L_x_5227:
[----:B------:R-:W-:Y:S05]  /*8ac0*/  BSYNC.RECONVERGENT B2 ;  /* 0x0000000000027941 */ /* 0x000fea0003800200 */
.L_x_5226:
        /* <DEDUP_REMOVED lines=14> */
.L_x_5229:
[----:B------:R-:W-:Y:S05]  /*8bb0*/  BSYNC.RECONVERGENT B2 ;  /* 0x0000000000027941 */ /* 0x000fea0003800200 */
.L_x_5228:
        /* <DEDUP_REMOVED lines=13> */
.L_x_5231:
[----:B------:R-:W-:Y:S05]  /*8c90*/  BSYNC.RECONVERGENT B2 ;  /* 0x0000000000027941 */ /* 0x000fea0003800200 */
.L_x_5230:
        /* <DEDUP_REMOVED lines=20> */
.L_x_5233:
[----:B------:R-:W-:Y:S05]  /*8de0*/  BSYNC.RECONVERGENT B2 ;  /* 0x0000000000027941 */ /* 0x000fea0003800200 */
.L_x_5232:
        /* <DEDUP_REMOVED lines=14> */
.L_x_5235:
[----:B------:R-:W-:Y:S05]  /*8ed0*/  BSYNC.RECONVERGENT B2 ;  /* 0x0000000000027941 */ /* 0x000fea0003800200 */
.L_x_5234:
        /* <DEDUP_REMOVED lines=14> */
.L_x_5237:
[----:B------:R-:W-:Y:S05]  /*8fc0*/  BSYNC.RECONVERGENT B2 ;  /* 0x0000000000027941 */ /* 0x000fea0003800200 */
.L_x_5236:
        /* <DEDUP_REMOVED lines=13> */
.L_x_5239:
[----:B------:R-:W-:Y:S05]  /*90a0*/  BSYNC.RECONVERGENT B2 ;  /* 0x0000000000027941 */ /* 0x000fea0003800200 */
.L_x_5238:
        /* <DEDUP_REMOVED lines=20> */
.L_x_5241:
[----:B------:R-:W-:Y:S05]  /*91f0*/  BSYNC.RECONVERGENT B2 ;  /* 0x0000000000027941 */ /* 0x000fea0003800200 */
.L_x_5240:
        /* <DEDUP_REMOVED lines=14> */
.L_x_5243:
[----:B------:R-:W-:Y:S05]  /*92e0*/  BSYNC.RECONVERGENT B2 ;  /* 0x0000000000027941 */ /* 0x000fea0003800200 */
.L_x_5242:
        /* <DEDUP_REMOVED lines=14> */
.L_x_5245:
[----:B------:R-:W-:Y:S05]  /*93d0*/  BSYNC.RECONVERGENT B2 ;  /* 0x0000000000027941 */ /* 0x000fea0003800200 */
.L_x_5244:
        /* <DEDUP_REMOVED lines=13> */
.L_x_5247:
[----:B------:R-:W-:Y:S05]  /*94b0*/  BSYNC.RECONVERGENT B2 ;  /* 0x0000000000027941 */ /* 0x000fea0003800200 */
.L_x_5246:
[----:B------:R-:W-:Y:S02]  /*94c0*/  F2FP.F16.F32.PACK_AB R8, R10, R11 ;  /* 0x0000000b0a08723e */ /* 0x000fe400000000ff */
[----:B------:R-:W-:-:S05]  /*94d0*/  F2FP.F16.F32.PACK_AB R9, R0, R9 ;  /* 0x000000090009723e */ /* 0x000fca00000000ff */
        /* <DEDUP_REMOVED lines=16> */
.L_x_5249:
[----:B------:R-:W-:Y:S05]  /*95e0*/  BSYNC.RECONVERGENT B2 ;  /* 0x0000000000027941 */ /* 0x000fea0003800200 */
.L_x_5248:
        /* <DEDUP_REMOVED lines=14> */
.L_x_5251:
[----:B------:R-:W-:Y:S05]  /*96d0*/  BSYNC.RECONVERGENT B2 ;  /* 0x0000000000027941 */ /* 0x000fea0003800200 */
.L_x_5250:
        /* <DEDUP_REMOVED lines=14> */
.L_x_5253:
[----:B------:R-:W-:Y:S05]  /*97c0*/  BSYNC.RECONVERGENT B2 ;  /* 0x0000000000027941 */ /* 0x000fea0003800200 */
.L_x_5252:
        /* <DEDUP_REMOVED lines=13> */
.L_x_5255:
[----:B------:R-:W-:Y:S05]  /*98a0*/  BSYNC.RECONVERGENT B2 ;  /* 0x0000000000027941 */ /* 0x000fea0003800200 */
.L_x_5254:
[----:B------:R-:W-:Y:S02]  /*98b0*/  F2FP.F16.F32.PACK_AB R4, R6, R7 ;  /* 0x000000070604723e */ /* 0x000fe400000000ff */
[----:B------:R-:W-:-:S05]  /*98c0*/  F2FP.F16.F32.PACK_AB R5, R0, R5 ;  /* 0x000000050005723e */ /* 0x000fca00000000ff */
[----:B------:R-:W-:Y:S01]  /*98d0*/  STG.E.64 desc[UR4][R46.64+0xf00], R4 ;  /* 0x000f00042e007986 */ /* 0x000fe2000c101b04 */
[----:B------:R-:W-:Y:S05]  /*98e0*/  EXIT ;  /* 0x000000000000794d */ /* 0x000fea0003800000 */
        .weak           $__internal_18_$__cuda_sm3x_div_rn_noftz_f32_slowpath
        .type           $__internal_18_$__cuda_sm3x_div_rn_noftz_f32_slowpath,@function
        .size           $__internal_18_$__cuda_sm3x_div_rn_noftz_f32_slowpath,(.L_x_11264 - $__internal_18_$__cuda_sm3x_div_rn_noftz_f32_slowpath)
$__internal_18_$__cuda_sm3x_div_rn_noftz_f32_slowpath:
        /* <DEDUP_REMOVED lines=35> */
.L_x_5257:
        /* <DEDUP_REMOVED lines=51> */
.L_x_5264:
[----:B------:R-:W-:-:S04]  /*9e50*/  LOP3.LUT R0, R0, 0x80000000, RZ, 0xc0, !PT ;  /* 0x8000000000007812 */ /* 0x000fc800078ec0ff */
[----:B------:R-:W-:Y:S01]  /*9e60*/  LOP3.LUT R0, R0, 0x7f800000, RZ, 0xfc, !PT ;  /* 0x7f80000000007812 */ /* 0x000fe200078efcff */
[----:B------:R-:W-:Y:S06]  /*9e70*/  BRA `(.L_x_5265) ;  /* 0x0000000000047947 */ /* 0x000fec0003800000 */
.L_x_5263:
[----:B------:R-:W-:-:S07]  /*9e80*/  LEA R0, R79, R0, 0x17 ;  /* 0x000000004f007211 */ /* 0x000fce00078eb8ff */
.L_x_5265:
[----:B------:R-:W-:Y:S05]  /*9e90*/  BSYNC.RECONVERGENT B1 ;  /* 0x0000000000017941 */ /* 0x000fea0003800200 */
.L_x_5262:
[----:B------:R-:W-:Y:S05]  /*9ea0*/  BRA `(.L_x_5266) ;  /* 0x0000000000207947 */ /* 0x000fea0003800000 */
.L_x_5261:
[----:B------:R-:W-:-:S04]  /*9eb0*/  LOP3.LUT R0, R85, 0x80000000, R0, 0x48, !PT ;  /* 0x8000000055007812 */ /* 0x000fc800078e4800 */
[----:B------:R-:W-:Y:S01]  /*9ec0*/  LOP3.LUT R0, R0, 0x7f800000, RZ, 0xfc, !PT ;  /* 0x7f80000000007812 */ /* 0x000fe200078efcff */
[----:B------:R-:W-:Y:S06]  /*9ed0*/  BRA `(.L_x_5266) ;  /* 0x0000000000147947 */ /* 0x000fec0003800000 */
.L_x_5260:
[----:B------:R-:W-:Y:S01]  /*9ee0*/  LOP3.LUT R0, R85, 0x80000000, R0, 0x48, !PT ;  /* 0x8000000055007812 */ /* 0x000fe200078e4800 */
[----:B------:R-:W-:Y:S06]  /*9ef0*/  BRA `(.L_x_5266) ;  /* 0x00000000000c7947 */ /* 0x000fec0003800000 */
.L_x_5259:
[----:B------:R-:W0:Y:S01]  /*9f00*/  MUFU.RSQ R0, -QNAN ;  /* 0xffc0000000007908 */ /* 0x000e220000001400 */
[----:B------:R-:W-:Y:S05]  /*9f10*/  BRA `(.L_x_5266) ;  /* 0x0000000000047947 */ /* 0x000fea0003800000 */
.L_x_5258:
[----:B------:R-:W-:-:S07]  /*9f20*/  FADD.FTZ R0, R0, R2 ;  /* 0x0000000200007221 */ /* 0x000fce0000010000 */
.L_x_5266:
[----:B------:R-:W-:Y:S05]  /*9f30*/  BSYNC.RECONVERGENT B0 ;  /* 0x0000000000007941 */ /* 0x000fea0003800200 */
.L_x_5256:
[----:B------:R-:W-:Y:S01]  /*9f40*/  HFMA2 R79, -RZ, RZ, 0, 0 ;  /* 0x00000000ff4f7431 */ /* 0x000fe200000001ff */
[----:B------:R-:W-:-:S04]  /*9f50*/  MOV R78, R50 ;  /* 0x00000032004e7202 */ /* 0x000fc80000000f00 */
[----:B0-----:R-:W-:Y:S05]  /*9f60*/  RET.REL.NODEC R78 `(_ZN18transformer_engine34scaled_masked_softmax_warp_forwardI6__halfS1_fLi11EEEvPT0_PKT_PKhT1_iii) ;  /* 0xffffff604e247950 */ /* 0x001fea0003c3ffff */
.L_x_5267:
        /* <DEDUP_REMOVED lines=9> */
.L_x_11264:


//--------------------- .text._ZN18transformer_engine34scaled_masked_softmax_warp_forwardI6__halfS1_fLi10EEEvPT0_PKT_PKhT1_iii --------------------------
	.section	.text._ZN18transformer_engine34scaled_masked_softmax_warp_forwardI6__halfS1_fLi10EEEvPT0_PKT_PKhT1_iii,"ax",@progbits
	.align	128
        .global         _ZN18transformer_engine34scaled_masked_softmax_warp_forwardI6__halfS1_fLi10EEEvPT0_PKT_PKhT1_iii
        .type           _ZN18transformer_engine34scaled_masked_softmax_warp_forwardI6__halfS1_fLi10EEEvPT0_PKT_PKhT1_iii,@function
        .size           _ZN18transformer_engine34scaled_masked_softmax_warp_forwardI6__halfS1_fLi10EEEvPT0_PKT_PKhT1_iii,(.L_x_11265 - _ZN18transformer_engine34scaled_masked_softmax_warp_forwardI6__halfS1_fLi10EEEvPT0_PKT_PKhT1_iii)
        .other          _ZN18transformer_engine34scaled_masked_softmax_warp_forwardI6__halfS1_fLi10EEEvPT0_PKT_PKhT1_iii,@"STO_CUDA_ENTRY STV_DEFAULT"
_ZN18transformer_engine34scaled_masked_softmax_warp_forwardI6__halfS1_fLi10EEEvPT0_PKT_PKhT1_iii:
.text._ZN18transformer_engine34scaled_masked_softmax_warp_forwardI6__halfS1_fLi10EEEvPT0_PKT_PKhT1_iii:
        /* <DEDUP_REMOVED lines=73> */
.L_x_5269:
[----:B0-----:R-:W-:Y:S05]  /*0490*/  BSYNC.RECONVERGENT B0 ;  /* 0x0000000000007941 */ /* 0x001fea0003800200 */
.L_x_5268:
        /* <DEDUP_REMOVED lines=35> */
.L_x_5271:
[----:B------:R-:W-:Y:S05]  /*06d0*/  BSYNC.RECONVERGENT B0 ;  /* 0x0000000000007941 */ /* 0x000fea0003800200 */
.L_x_5270:
        /* <DEDUP_REMOVED lines=34> */
.L_x_5273:
[----:B------:R-:W-:Y:S05]  /*0900*/  BSYNC.RECONVERGENT B0 ;  /* 0x0000000000007941 */ /* 0x000fea0003800200 */
.L_x_5272:
        /* <DEDUP_REMOVED lines=35> */
.L_x_5275:
[----:B------:R-:W-:Y:S05]  /*0b40*/  BSYNC.RECONVERGENT B0 ;  /* 0x0000000000007941 */ /* 0x000fea0003800200 */
.L_x_5274:
        /* <DEDUP_REMOVED lines=34> */
.L_x_5277:
[----:B------:R-:W-:Y:S05]  /*0d70*/  BSYNC.RECONVERGENT B0 ;  /* 0x0000000000007941 */ /* 0x000fea0003800200 */
.L_x_5276:
        /* <DEDUP_REMOVED lines=24> */
[----:B------:R-:W-:Y:S01]  /*0f00*/  @P4 HADD2.F32 R19, -RZ, R14.H1_H1 ;  /* 0x3000000eff134230 */ /* 0x000fe20000004100 */
[----:B------:R-:W-:Y:S01]  /*0f10*/  MOV R14, 0xc61c4000 ;  /* 0xc61c4000000e7802 */ /* 0x000fe20000000f00 */
        /* <DEDUP_REMOVED lines=9> */
.L_x_5279:
[----:B------:R-:W-:Y:S05]  /*0fb0*/  BSYNC.RECONVERGENT B0 ;  /* 0x0000000000007941 */ /* 0x000fea0003800200 */
.L_x_5278:
        /* <DEDUP_REMOVED lines=35> */
[----:B------:R-:W-:Y:S01]  /*11f0*/  MOV R24, 0xc61c4000 ;  /* 0xc61c400000187802 */ /* 0x000fe20000000f00 */
[----:B--2---:R-:W-:Y:S01]  /*1200*/  @P5 FMUL R28, R31, R15 ;  /* 0x0000000f1f1c5220 */ /* 0x004fe20000400000 */
[----:B---3--:R-:W-:-:S07]  /*1210*/  @P6 FMUL R24, R25, R19 ;  /* 0x0000001319186220 */ /* 0x008fce0000400000 */
.L_x_5281:
[----:B------:R-:W-:Y:S05]  /*1220*/  BSYNC.RECONVERGENT B0 ;  /* 0x0000000000007941 */ /* 0x000fea0003800200 */
.L_x_5280:
        /* <DEDUP_REMOVED lines=24> */
[----:B------:R-:W-:Y:S02]  /*13b0*/  @P5 HADD2.F32 R11, -RZ, R11.H1_H1 ;  /* 0x3000000bff0b5230 */ /* 0x000fe40000004100 */
[----:B-1----:R-:W-:Y:S01]  /*13c0*/  @P2 FMUL R22, R10, R13 ;  /* 0x0000000d0a162220 */ /* 0x002fe20000400000 */
[----:B--2---:R-:W-:Y:S02]  /*13d0*/  @P4 FMUL R20, R12, R19 ;  /* 0x000000130c144220 */ /* 0x004fe40000400000 */
[----:B---3--:R-:W-:-:S07]  /*13e0*/  @P5 FMUL R18, R11, R25 ;  /* 0x000000190b125220 */ /* 0x008fce0000400000 */
.L_x_5283:
[----:B------:R-:W-:Y:S05]  /*13f0*/  BSYNC.RECONVERGENT B0 ;  /* 0x0000000000007941 */ /* 0x000fea0003800200 */
.L_x_5282:
        /* <DEDUP_REMOVED lines=422> */
[----:B------:R-:W-:Y:S05]  /*2e60*/  CALL.REL.NOINC `($__internal_19_$__cuda_sm3x_div_rn_noftz_f32_slowpath) ;  /* 0x0000001c006c7944 */ /* 0x000fea0003c00000 */
[----:B------:R-:W-:-:S07]  /*2e70*/  MOV R48, R0 ;  /* 0x0000000000307202 */ /* 0x000fce0000000f00 */
.L_x_5285:
[----:B------:R-:W-:Y:S05]  /*2e80*/  BSYNC.RECONVERGENT B2 ;  /* 0x0000000000027941 */ /* 0x000fea0003800200 */
.L_x_5284:
        /* <DEDUP_REMOVED lines=13> */
.L_x_5287:
[----:B------:R-:W-:Y:S05]  /*2f60*/  BSYNC.RECONVERGENT B2 ;  /* 0x0000000000027941 */ /* 0x000fea0003800200 */
.L_x_5286:
        /* <DEDUP_REMOVED lines=13> */
.L_x_5289:
[----:B------:R-:W-:Y:S05]  /*3040*/  BSYNC.RECONVERGENT B2 ;  /* 0x0000000000027941 */ /* 0x000fea0003800200 */
.L_x_5288:
        /* <DEDUP_REMOVED lines=12> */
.L_x_5291:
[----:B------:R-:W-:Y:S05]  /*3110*/  BSYNC.RECONVERGENT B2 ;  /* 0x0000000000027941 */ /* 0x000fea0003800200 */
.L_x_5290:
        /* <DEDUP_REMOVED lines=20> */
[----:B------:R-:W-:Y:S05]  /*3260*/  CALL.REL.NOINC `($__internal_19_$__cuda_sm3x_div_rn_noftz_f32_slowpath) ;  /* 0x00000018006c7944 */ /* 0x000fea0003c00000 */
[----:B------:R-:W-:-:S07]  /*3270*/  MOV R29, R0 ;  /* 0x00000000001d7202 */ /* 0x000fce0000000f00 */
.L_x_5293:
[----:B------:R-:W-:Y:S05]  /*3280*/  BSYNC.RECONVERGENT B2 ;  /* 0x0000000000027941 */ /* 0x000fea0003800200 */
.L_x_5292:
        /* <DEDUP_REMOVED lines=13> */
.L_x_5295:
[----:B------:R-:W-:Y:S05]  /*3360*/  BSYNC.RECONVERGENT B2 ;  /* 0x0000000000027941 */ /* 0x000fea0003800200 */
.L_x_5294:
        /* <DEDUP_REMOVED lines=13> */
.L_x_5297:
[----:B------:R-:W-:Y:S05]  /*3440*/  BSYNC.RECONVERGENT B2 ;  /* 0x0000000000027941 */ /* 0x000fea0003800200 */
.L_x_5296:
        /* <DEDUP_REMOVED lines=12> */
.L_x_5299:
[----:B------:R-:W-:Y:S05]  /*3510*/  BSYNC.RECONVERGENT B2 ;  /* 0x0000000000027941 */ /* 0x000fea0003800200 */
.L_x_5298:
        /* <DEDUP_REMOVED lines=19> */
.L_x_5301:
[----:B------:R-:W-:Y:S05]  /*3650*/  BSYNC.RECONVERGENT B2 ;  /* 0x0000000000027941 */ /* 0x000fea0003800200 */
.L_x_5300:
        /* <DEDUP_REMOVED lines=13> */
.L_x_5303:
[----:B------:R-:W-:Y:S05]  /*3730*/  BSYNC.RECONVERGENT B2 ;  /* 0x0000000000027941 */ /* 0x000fea0003800200 */
.L_x_5302:
        /* <DEDUP_REMOVED lines=13> */
.L_x_5305:
[----:B------:R-:W-:Y:S05]  /*3810*/  BSYNC.RECONVERGENT B2 ;  /* 0x0000000000027941 */ /* 0x000fea0003800200 */
.L_x_5304:
        /* <DEDUP_REMOVED lines=12> */
.L_x_5307:
[----:B------:R-:W-:Y:S05]  /*38e0*/  BSYNC.RECONVERGENT B2 ;  /* 0x0000000000027941 */ /* 0x000fea0003800200 */
.L_x_5306:
        /* <DEDUP_REMOVED lines=19> */
.L_x_5309:
[----:B------:R-:W-:Y:S05]  /*3a20*/  BSYNC.RECONVERGENT B2 ;  /* 0x0000000000027941 */ /* 0x000fea0003800200 */
.L_x_5308:
        /* <DEDUP_REMOVED lines=13> */
.L_x_5311:
[----:B------:R-:W-:Y:S05]  /*3b00*/  BSYNC.RECONVERGENT B2 ;  /* 0x0000000000027941 */ /* 0x000fea0003800200 */
.L_x_5310:
        /* <DEDUP_REMOVED lines=13> */
.L_x_5313:
[----:B------:R-:W-:Y:S05]  /*3be0*/  BSYNC.RECONVERGENT B2 ;  /* 0x0000000000027941 */ /* 0x000fea0003800200 */
.L_x_5312:
        /* <DEDUP_REMOVED lines=12> */
.L_x_5315:
[----:B------:R-:W-:Y:S05]  /*3cb0*/  BSYNC.RECONVERGENT B2 ;  /* 0x0000000000027941 */ /* 0x000fea0003800200 */
.L_x_5314:
        /* <DEDUP_REMOVED lines=19> */
.L_x_5317:
[----:B------:R-:W-:Y:S05]  /*3df0*/  BSYNC.RECONVERGENT B2 ;  /* 0x0000000000027941 */ /* 0x000fea0003800200 */
.L_x_5316:
        /* <DEDUP_REMOVED lines=13> */
.L_x_5319:
[----:B------:R-:W-:Y:S05]  /*3ed0*/  BSYNC.RECONVERGENT B2 ;  /* 0x0000000000027941 */ /* 0x000fea0003800200 */
.L_x_5318:
        /* <DEDUP_REMOVED lines=13> */
.L_x_5321:
[----:B------:R-:W-:Y:S05]  /*3fb0*/  BSYNC.RECONVERGENT B2 ;  /* 0x0000000000027941 */ /* 0x000fea0003800200 */
.L_x_5320:
        /* <DEDUP_REMOVED lines=12> */
.L_x_5323:
[----:B------:R-:W-:Y:S05]  /*4080*/  BSYNC.RECONVERGENT B2 ;  /* 0x0000000000027941 */ /* 0x000fea0003800200 */
.L_x_5322:
        /* <DEDUP_REMOVED lines=19> */
.L_x_5325:
[----:B------:R-:W-:Y:S05]  /*41c0*/  BSYNC.RECONVERGENT B2 ;  /* 0x0000000000027941 */ /* 0x000fea0003800200 */
.L_x_5324:
        /* <DEDUP_REMOVED lines=13> */
.L_x_5327:
[----:B------:R-:W-:Y:S05]  /*42a0*/  BSYNC.RECONVERGENT B2 ;  /* 0x0000000000027941 */ /* 0x000fea0003800200 */
.L_x_5326:
        /* <DEDUP_REMOVED lines=13> */
.L_x_5329:
[----:B------:R-:W-:Y:S05]  /*4380*/  BSYNC.RECONVERGENT B2 ;  /* 0x0000000000027941 */ /* 0x000fea0003800200 */
.L_x_5328:
        /* <DEDUP_REMOVED lines=12> */
.L_x_5331:
[----:B------:R-:W-:Y:S05]  /*4450*/  BSYNC.RECONVERGENT B2 ;  /* 0x0000000000027941 */ /* 0x000fea0003800200 */
.L_x_5330:
        /* <DEDUP_REMOVED lines=19> */
.L_x_5333:
[----:B------:R-:W-:Y:S05]  /*4590*/  BSYNC.RECONVERGENT B2 ;  /* 0x0000000000027941 */ /* 0x000fea0003800200 */
.L_x_5332:
        /* <DEDUP_REMOVED lines=13> */
.L_x_5335:
[----:B------:R-:W-:Y:S05]  /*4670*/  BSYNC.RECONVERGENT B2 ;  /* 0x0000000000027941 */ /* 0x000fea0003800200 */
.L_x_5334:
        /* <DEDUP_REMOVED lines=13> */
.L_x_5337:
[----:B------:R-:W-:Y:S05]  /*4750*/  BSYNC.RECONVERGENT B2 ;  /* 0x0000000000027941 */ /* 0x000fea0003800200 */
.L_x_5336:
        /* <DEDUP_REMOVED lines=12> */
.L_x_5339:
[----:B------:R-:W-:Y:S05]  /*4820*/  BSYNC.RECONVERGENT B2 ;  /* 0x0000000000027941 */ /* 0x000fea0003800200 */
.L_x_5338:
        /* <DEDUP_REMOVED lines=17> */
.L_x_5341:
[----:B------:R-:W-:Y:S05]  /*4940*/  BSYNC.RECONVERGENT B2 ;  /* 0x0000000000027941 */ /* 0x000fea0003800200 */
.L_x_5340:
        /* <DEDUP_REMOVED lines=13> */
.L_x_5343:
[----:B------:R-:W-:Y:S05]  /*4a20*/  BSYNC.RECONVERGENT B2 ;  /* 0x0000000000027941 */ /* 0x000fea0003800200 */
.L_x_5342:
        /* <DEDUP_REMOVED lines=13> */
.L_x_5345:
[----:B------:R-:W-:Y:S05]  /*4b00*/  BSYNC.RECONVERGENT B2 ;  /* 0x0000000000027941 */ /* 0x000fea0003800200 */
.L_x_5344:
        /* <DEDUP_REMOVED lines=12> */
.L_x_5347:
[----:B------:R-:W-:Y:S05]  /*4bd0*/  BSYNC.RECONVERGENT B2 ;  /* 0x0000000000027941 */ /* 0x000fea0003800200 */
.L_x_5346:
[----:B------:R-:W-:Y:S02]  /*4be0*/  F2FP.F16.F32.PACK_AB R2, R3, R2 ;  /* 0x000000020302723e */ /* 0x000fe400000000ff */
[----:B------:R-:W-:-:S05]  /*4bf0*/  F2FP.F16.F32.PACK_AB R3, R0, R4 ;  /* 0x000000040003723e */ /* 0x000fca00000000ff */
[----:B------:R-:W-:Y:S01]  /*4c00*/  STG.E.64 desc[UR4][R26.64+0x700], R2 ;  /* 0x000700021a007986 */ /* 0x000fe2000c101b04 */
[----:B------:R-:W-:Y:S05]  /*4c10*/  EXIT ;  /* 0x000000000000794d */ /* 0x000fea0003800000 */
        .weak           $__internal_19_$__cuda_sm3x_div_rn_noftz_f32_slowpath
        .type           $__internal_19_$__cuda_sm3x_div_rn_noftz_f32_slowpath,@function
        .size           $__internal_19_$__cuda_sm3x_div_rn_noftz_f32_slowpath,(.L_x_11265 - $__internal_19_$__cuda_sm3x_div_rn_noftz_f32_slowpath)
$__internal_19_$__cuda_sm3x_div_rn_noftz_f32_slowpath:
        /* <DEDUP_REMOVED lines=35> */
.L_x_5349:
        /* <DEDUP_REMOVED lines=51> */
.L_x_5356:
[----:B------:R-:W-:-:S04]  /*5180*/  LOP3.LUT R39, R39, 0x80000000, RZ, 0xc0, !PT ;  /* 0x8000000027277812 */ /* 0x000fc800078ec0ff */
[----:B------:R-:W-:Y:S01]  /*5190*/  LOP3.LUT R39, R39, 0x7f800000, RZ, 0xfc, !PT ;  /* 0x7f80000027277812 */ /* 0x000fe200078efcff */
[----:B------:R-:W-:Y:S06]  /*51a0*/  BRA `(.L_x_5357) ;  /* 0x0000000000047947 */ /* 0x000fec0003800000 */
.L_x_5355:
[----:B------:R-:W-:-:S07]  /*51b0*/  LEA R39, R52, R39, 0x17 ;  /* 0x0000002734277211 */ /* 0x000fce00078eb8ff */
.L_x_5357:
[----:B------:R-:W-:Y:S05]  /*51c0*/  BSYNC.RECONVERGENT B1 ;  /* 0x0000000000017941 */ /* 0x000fea0003800200 */
.L_x_5354:
[----:B------:R-:W-:Y:S01]  /*51d0*/  MOV R0, R39 ;  /* 0x0000002700007202 */ /* 0x000fe20000000f00 */
[----:B------:R-:W-:Y:S06]  /*51e0*/  BRA `(.L_x_5358) ;  /* 0x0000000000207947 */ /* 0x000fec0003800000 */
.L_x_5353:
[----:B------:R-:W-:-:S04]  /*51f0*/  LOP3.LUT R43, R43, 0x80000000, R45, 0x48, !PT ;  /* 0x800000002b2b7812 */ /* 0x000fc800078e482d */
[----:B------:R-:W-:Y:S01]  /*5200*/  LOP3.LUT R0, R43, 0x7f800000, RZ, 0xfc, !PT ;  /* 0x7f8000002b007812 */ /* 0x000fe200078efcff */
[----:B------:R-:W-:Y:S06]  /*5210*/  BRA `(.L_x_5358) ;  /* 0x0000000000147947 */ /* 0x000fec0003800000 */
.L_x_5352:
[----:B------:R-:W-:Y:S01]  /*5220*/  LOP3.LUT R0, R43, 0x80000000, R45, 0x48, !PT ;  /* 0x800000002b007812 */ /* 0x000fe200078e482d */
[----:B------:R-:W-:Y:S06]  /*5230*/  BRA `(.L_x_5358) ;  /* 0x00000000000c7947 */ /* 0x000fec0003800000 */
.L_x_5351:
[----:B------:R-:W0:Y:S01]  /*5240*/  MUFU.RSQ R0, -QNAN ;  /* 0xffc0000000007908 */ /* 0x000e220000001400 */
[----:B------:R-:W-:Y:S05]  /*5250*/  BRA `(.L_x_5358) ;  /* 0x0000000000047947 */ /* 0x000fea0003800000 */
.L_x_5350:
[----:B------:R-:W-:-:S07]  /*5260*/  FADD.FTZ R0, R45, R30 ;  /* 0x0000001e2d007221 */ /* 0x000fce0000010000 */
.L_x_5358:
[----:B------:R-:W-:Y:S05]  /*5270*/  BSYNC.RECONVERGENT B0 ;  /* 0x0000000000007941 */ /* 0x000fea0003800200 */
.L_x_5348:
[----:B------:R-:W-:-:S04]  /*5280*/  HFMA2 R51, -RZ, RZ, 0, 0 ;  /* 0x00000000ff337431 */ /* 0x000fc800000001ff */
[----:B0-----:R-:W-:Y:S05]  /*5290*/  RET.REL.NODEC R50 `(_ZN18transformer_engine34scaled_masked_softmax_warp_forwardI6__halfS1_fLi10EEEvPT0_PKT_PKhT1_iii) ;  /* 0xffffffac32587950 */ /* 0x001fea0003c3ffff */
.L_x_5359:
        /* <DEDUP_REMOVED lines=14> */
.L_x_11265:


//--------------------- .text._ZN18transformer_engine34scaled_masked_softmax_warp_forwardI6__halfS1_fLi9EEEvPT0_PKT_PKhT1_iii --------------------------
	.section	.text._ZN18transformer_engine34scaled_masked_softmax_warp_forwardI6__halfS1_fLi9EEEvPT0_PKT_PKhT1_iii,"ax",@progbits
	.align	128
        .global         _ZN18transformer_engine34scaled_masked_softmax_warp_forwardI6__halfS1_fLi9EEEvPT0_PKT_PKhT1_iii
        .type           _ZN18transformer_engine34scaled_masked_softmax_warp_forwardI6__halfS1_fLi9EEEvPT0_PKT_PKhT1_iii,@function
        .size           _ZN18transformer_engine34scaled_masked_softmax_warp_forwardI6__halfS1_fLi9EEEvPT0_PKT_PKhT1_iii,(.L_x_11266 - _ZN18transformer_engine34scaled_masked_softmax_warp_forwardI6__halfS1_fLi9EEEvPT0_PKT_PKhT1_iii)
        .other          _ZN18transformer_engine34scaled_masked_softmax_warp_forwardI6__halfS1_fLi9EEEvPT0_PKT_PKhT1_iii,@"STO_CUDA_ENTRY STV_DEFAULT"
_ZN18transformer_engine34scaled_masked_softmax_warp_forwardI6__halfS1_fLi9EEEvPT0_PKT_PKhT1_iii:
.text._ZN18transformer_engine34scaled_masked_softmax_warp_forwardI6__halfS1_fLi9EEEvPT0_PKT_PKhT1_iii:
        /* <DEDUP_REMOVED lines=72> */
.L_x_5361:
[----:B------:R-:W-:Y:S05]  /*0480*/  BSYNC.RECONVERGENT B0 ;  /* 0x0000000000007941 */ /* 0x000fea0003800200 */
.L_x_5360:
[----:B------:R-:W-:Y:S01]  /*0490*/  BSSY.RECONVERGENT B0, `(.L_x_5362) ;  /* 0x0000023000007945 */ /* 0x000fe20003800200 */
[----:B------:R-:W-:Y:S02]  /*04a0*/  ISETP.GE.AND P1, PT, R5, 0x1, PT ;  /* 0x000000010500780c */ /* 0x000fe40003f26270 */
        /* <DEDUP_REMOVED lines=33> */
.L_x_5363:
[----:B------:R-:W-:Y:S05]  /*06c0*/  BSYNC.RECONVERGENT B0 ;  /* 0x0000000000007941 */ /* 0x000fea0003800200 */
.L_x_5362:
        /* <DEDUP_REMOVED lines=24> */
[----:B------:R-:W-:-:S06]  /*0850*/  HFMA2 R0, -RZ, RZ, -6.109375, 2 ;  /* 0xc61c4000ff007431 */ /* 0x000fcc00000001ff */
        /* <DEDUP_REMOVED lines=13> */
.L_x_5365:
[----:B------:R-:W-:Y:S05]  /*0930*/  BSYNC.RECONVERGENT B0 ;  /* 0x0000000000007941 */ /* 0x000fea0003800200 */
.L_x_5364:
        /* <DEDUP_REMOVED lines=12> */
[----:B------:R-:W-:Y:S01]  /*0a00*/  ISETP.NE.AND P4, PT, R12, 0x10000, PT ;  /* 0x000100000c00780c */ /* 0x000fe20003f85270 */
[----:B------:R-:W-:Y:S01]  /*0a10*/  HFMA2 R12, -RZ, RZ, -6.109375, 2 ;  /* 0xc61c4000ff0c7431 */ /* 0x000fe200000001ff */
        /* <DEDUP_REMOVED lines=14> */
.L_x_5367:
[----:B------:R-:W-:Y:S05]  /*0b00*/  BSYNC.RECONVERGENT B0 ;  /* 0x0000000000007941 */ /* 0x000fea0003800200 */
.L_x_5366:
        /* <DEDUP_REMOVED lines=40> */
[----:B------:R-:W0:Y:S02]  /*0d90*/  SHFL.BFLY PT, R14, R9, 0x2, 0x1f ;  /* 0x0c401f00090e7f89 */ /* 0x000e2400000e0000 */
[----:B0-----:R-:W-:-:S04]  /*0da0*/  FSETP.GEU.AND P1, PT, R9, R14, PT ;  /* 0x0000000e0900720b */ /* 0x001fc80003f2e000 */
[----:B------:R-:W-:Y:S01]  /*0db0*/  FSEL R2, R14, R9, !P1 ;  /* 0x000000090e027208 */ /* 0x000fe20004800000 */
[----:B------:R-:W-:-:S04]  /*0dc0*/  HFMA2 R14, -RZ, RZ, 0.96630859375, -0.0022525787353515625 ;  /* 0x3bbb989dff0e7431 */ /* 0x000fc800000001ff */
        /* <DEDUP_REMOVED lines=62> */
[----:B------:R-:W-:-:S02]  /*11b0*/  SHF.L.U32 R6, R6, 0x17, RZ ;  /* 0x0000001706067819 */ /* 0x000fc400000006ff */
        /* <DEDUP_REMOVED lines=123> */
[----:B------:R-:W-:Y:S05]  /*1970*/  CALL.REL.NOINC `($__internal_20_$__cuda_sm3x_div_rn_noftz_f32_slowpath) ;  /* 0x0000000c00d87944 */ /* 0x000fea0003c00000 */
[----:B------:R-:W-:-:S07]  /*1980*/  MOV R22, R0 ;  /* 0x0000000000167202 */ /* 0x000fce0000000f00 */
.L_x_5369:
[----:B------:R-:W-:Y:S05]  /*1990*/  BSYNC.RECONVERGENT B2 ;  /* 0x0000000000027941 */ /* 0x000fea0003800200 */
.L_x_5368:
        /* <DEDUP_REMOVED lines=12> */
[----:B------:R-:W-:Y:S05]  /*1a60*/  CALL.REL.NOINC `($__internal_20_$__cuda_sm3x_div_rn_noftz_f32_slowpath) ;  /* 0x0000000c009c7944 */ /* 0x000fea0003c00000 */
[----:B------:R-:W-:-:S07]  /*1a70*/  MOV R25, R0 ;  /* 0x0000000000197202 */ /* 0x000fce0000000f00 */
.L_x_5371:
[----:B------:R-:W-:Y:S05]  /*1a80*/  BSYNC.RECONVERGENT B2 ;  /* 0x0000000000027941 */ /* 0x000fea0003800200 */
.L_x_5370:
        /* <DEDUP_REMOVED lines=14> */
.L_x_5373:
[----:B------:R-:W-:Y:S05]  /*1b70*/  BSYNC.RECONVERGENT B2 ;  /* 0x0000000000027941 */ /* 0x000fea0003800200 */
.L_x_5372:
        /* <DEDUP_REMOVED lines=13> */
.L_x_5375:
[----:B------:R-:W-:Y:S05]  /*1c50*/  BSYNC.RECONVERGENT B2 ;  /* 0x0000000000027941 */ /* 0x000fea0003800200 */
.L_x_5374:
        /* <DEDUP_REMOVED lines=21> */
[----:B------:R-:W-:Y:S05]  /*1db0*/  CALL.REL.NOINC `($__internal_20_$__cuda_sm3x_div_rn_noftz_f32_slowpath) ;  /* 0x0000000800c87944 */ /* 0x000fea0003c00000 */
[----:B------:R-:W-:-:S07]  /*1dc0*/  MOV R2, R0 ;  /* 0x0000000000027202 */ /* 0x000fce0000000f00 */
.L_x_5377:
[----:B------:R-:W-:Y:S05]  /*1dd0*/  BSYNC.RECONVERGENT B2 ;  /* 0x0000000000027941 */ /* 0x000fea0003800200 */
.L_x_5376:
        /* <DEDUP_REMOVED lines=14> */
.L_x_5379:
[----:B------:R-:W-:Y:S05]  /*1ec0*/  BSYNC.RECONVERGENT B2 ;  /* 0x0000000000027941 */ /* 0x000fea0003800200 */
.L_x_5378:
        /* <DEDUP_REMOVED lines=14> */
.L_x_5381:
[----:B------:R-:W-:Y:S05]  /*1fb0*/  BSYNC.RECONVERGENT B2 ;  /* 0x0000000000027941 */ /* 0x000fea0003800200 */
.L_x_5380:
        /* <DEDUP_REMOVED lines=13> */
.L_x_5383:
[----:B------:R-:W-:Y:S05]  /*2090*/  BSYNC.RECONVERGENT B2 ;  /* 0x0000000000027941 */ /* 0x000fea0003800200 */
.L_x_5382:
[----:B------:R-:W-:Y:S02]  /*20a0*/  F2FP.F16.F32.PACK_AB R6, R7, R2 ;  /* 0x000000020706723e */ /* 0x000fe400000000ff */
[----:B------:R-:W-:-:S05]  /*20b0*/  F2FP.F16.F32.PACK_AB R7, R0, R4 ;  /* 0x000000040007723e */ /* 0x000fca00000000ff */
        /* <DEDUP_REMOVED lines=16> */
[----:B------:R-:W-:Y:S05]  /*21c0*/  CALL.REL.NOINC `($__internal_20_$__cuda_sm3x_div_rn_noftz_f32_slowpath) ;  /* 0x0000000400c47944 */ /* 0x000fea0003c00000 */
[----:B------:R-:W-:-:S07]  /*21d0*/  MOV R2, R0 ;  /* 0x0000000000027202 */ /* 0x000fce0000000f00 */
.L_x_5385:
[----:B------:R-:W-:Y:S05]  /*21e0*/  BSYNC.RECONVERGENT B2 ;  /* 0x0000000000027941 */ /* 0x000fea0003800200 */
.L_x_5384:
        /* <DEDUP_REMOVED lines=14> */
.L_x_5387:
[----:B------:R-:W-:Y:S05]  /*22d0*/  BSYNC.RECONVERGENT B2 ;  /* 0x0000000000027941 */ /* 0x000fea0003800200 */
.L_x_5386:
        /* <DEDUP_REMOVED lines=14> */
.L_x_5389:
[----:B------:R-:W-:Y:S05]  /*23c0*/  BSYNC.RECONVERGENT B2 ;  /* 0x0000000000027941 */ /* 0x000fea0003800200 */
.L_x_5388:
        /* <DEDUP_REMOVED lines=13> */
.L_x_5391:
[----:B------:R-:W-:Y:S05]  /*24a0*/  BSYNC.RECONVERGENT B2 ;  /* 0x0000000000027941 */ /* 0x000fea0003800200 */
.L_x_5390:
        /* <DEDUP_REMOVED lines=16> */
[----:B0-----:R-:W-:Y:S05]  /*25b0*/  CALL.REL.NOINC `($__internal_20_$__cuda_sm3x_div_rn_noftz_f32_slowpath) ;  /* 0x0000000000c87944 */ /* 0x001fea0003c00000 */
[----:B------:R-:W-:-:S07]  /*25c0*/  MOV R2, R0 ;  /* 0x0000000000027202 */ /* 0x000fce0000000f00 */
.L_x_5393:
[----:B------:R-:W-:Y:S05]  /*25d0*/  BSYNC.RECONVERGENT B2 ;  /* 0x0000000000027941 */ /* 0x000fea0003800200 */
.L_x_5392:
        /* <DEDUP_REMOVED lines=12> */
[----:B------:R-:W-:Y:S05]  /*26a0*/  CALL.REL.NOINC `($__internal_20_$__cuda_sm3x_div_rn_noftz_f32_slowpath) ;  /* 0x00000000008c7944 */ /* 0x000fea0003c00000 */
[----:B------:R-:W-:-:S07]  /*26b0*/  MOV R5, R0 ;  /* 0x0000000000057202 */ /* 0x000fce0000000f00 */
.L_x_5395:
[----:B------:R-:W-:Y:S05]  /*26c0*/  BSYNC.RECONVERGENT B2 ;  /* 0x0000000000027941 */ /* 0x000fea0003800200 */
.L_x_5394:
        /* <DEDUP_REMOVED lines=14> */
.L_x_5397:
[----:B------:R-:W-:Y:S05]  /*27b0*/  BSYNC.RECONVERGENT B2 ;  /* 0x0000000000027941 */ /* 0x000fea0003800200 */
.L_x_5396:
        /* <DEDUP_REMOVED lines=13> */
.L_x_5399:
[----:B------:R-:W-:Y:S05]  /*2890*/  BSYNC.RECONVERGENT B2 ;  /* 0x0000000000027941 */ /* 0x000fea0003800200 */
.L_x_5398:
[----:B------:R-:W-:Y:S02]  /*28a0*/  F2FP.F16.F32.PACK_AB R2, R5, R2 ;  /* 0x000000020502723e */ /* 0x000fe400000000ff */
[----:B------:R-:W-:-:S05]  /*28b0*/  F2FP.F16.F32.PACK_AB R3, R0, R4 ;  /* 0x000000040003723e */ /* 0x000fca00000000ff */
[----:B------:R-:W-:Y:S01]  /*28c0*/  STG.E.64 desc[UR4][R18.64+0x300], R2 ;  /* 0x0003000212007986 */ /* 0x000fe2000c101b04 */
[----:B------:R-:W-:Y:S05]  /*28d0*/  EXIT ;  /* 0x000000000000794d */ /* 0x000fea0003800000 */
        .weak           $__internal_20_$__cuda_sm3x_div_rn_noftz_f32_slowpath
        .type           $__internal_20_$__cuda_sm3x_div_rn_noftz_f32_slowpath,@function
        .size           $__internal_20_$__cuda_sm3x_div_rn_noftz_f32_slowpath,(.L_x_11266 - $__internal_20_$__cuda_sm3x_div_rn_noftz_f32_slowpath)
$__internal_20_$__cuda_sm3x_div_rn_noftz_f32_slowpath:
        /* <DEDUP_REMOVED lines=35> */
.L_x_5401:
[----:B------:R-:W-:Y:S01]  /*2b10*/  LEA R28, R23, 0xc0800000, 0x17 ;  /* 0xc0800000171c7811 */ /* 0x000fe200078eb8ff */
[----:B------:R-:W-:Y:S01]  /*2b20*/  BSSY.RECONVERGENT B1, `(.L_x_5406) ;  /* 0x0000036000017945 */ /* 0x000fe20003800200 */
[----:B------:R-:W-:Y:S02]  /*2b30*/  IADD3 R26, PT, PT, R26, -0x7f, RZ ;  /* 0xffffff811a1a7810 */ /* 0x000fe40007ffe0ff */
[----:B------:R-:W-:-:S03]  /*2b40*/  IADD3 R33, PT, PT, -R28, R29, RZ ;  /* 0x0000001d1c217210 */ /* 0x000fc60007ffe1ff */
[----:B------:R-:W-:Y:S01]  /*2b50*/  IMAD R0, R26, -0x800000, R0 ;  /* 0xff8000001a007824 */ /* 0x000fe200078e0200 */
        /* <DEDUP_REMOVED lines=46> */
.L_x_5408:
[----:B------:R-:W-:-:S04]  /*2e40*/  LOP3.LUT R0, R0, 0x80000000, RZ, 0xc0, !PT ;  /* 0x8000000000007812 */ /* 0x000fc800078ec0ff */
[----:B------:R-:W-:Y:S01]  /*2e50*/  LOP3.LUT R0, R0, 0x7f800000, RZ, 0xfc, !PT ;  /* 0x7f80000000007812 */ /* 0x000fe200078efcff */
[----:B------:R-:W-:Y:S06]  /*2e60*/  BRA `(.L_x_5409) ;  /* 0x0000000000047947 */ /* 0x000fec0003800000 */
.L_x_5407:
[----:B------:R-:W-:-:S07]  /*2e70*/  LEA R0, R31, R0, 0x17 ;  /* 0x000000001f007211 */ /* 0x000fce00078eb8ff */
.L_x_5409:
[----:B------:R-:W-:Y:S05]  /*2e80*/  BSYNC.RECONVERGENT B1 ;  /* 0x0000000000017941 */ /* 0x000fea0003800200 */
.L_x_5406:
[----:B------:R-:W-:Y:S05]  /*2e90*/  BRA `(.L_x_5410) ;  /* 0x0000000000207947 */ /* 0x000fea0003800000 */
.L_x_5405:
[----:B------:R-:W-:-:S04]  /*2ea0*/  LOP3.LUT R0, R29, 0x80000000, R0, 0x48, !PT ;  /* 0x800000001d007812 */ /* 0x000fc800078e4800 */
[----:B------:R-:W-:Y:S01]  /*2eb0*/  LOP3.LUT R0, R0, 0x7f800000, RZ, 0xfc, !PT ;  /* 0x7f80000000007812 */ /* 0x000fe200078efcff */
[----:B------:R-:W-:Y:S06]  /*2ec0*/  BRA `(.L_x_5410) ;  /* 0x0000000000147947 */ /* 0x000fec0003800000 */
.L_x_5404:
[----:B------:R-:W-:Y:S01]  /*2ed0*/  LOP3.LUT R0, R29, 0x80000000, R0, 0x48, !PT ;  /* 0x800000001d007812 */ /* 0x000fe200078e4800 */
[----:B------:R-:W-:Y:S06]  /*2ee0*/  BRA `(.L_x_5410) ;  /* 0x00000000000c7947 */ /* 0x000fec0003800000 */
.L_x_5403:
[----:B------:R-:W0:Y:S01]  /*2ef0*/  MUFU.RSQ R0, -QNAN ;  /* 0xffc0000000007908 */ /* 0x000e220000001400 */
[----:B------:R-:W-:Y:S05]  /*2f00*/  BRA `(.L_x_5410) ;  /* 0x0000000000047947 */ /* 0x000fea0003800000 */
.L_x_5402:
[----:B------:R-:W-:-:S07]  /*2f10*/  FADD.FTZ R0, R0, R3 ;  /* 0x0000000300007221 */ /* 0x000fce0000010000 */
.L_x_5410:
[----:B------:R-:W-:Y:S05]  /*2f20*/  BSYNC.RECONVERGENT B0 ;  /* 0x0000000000007941 */ /* 0x000fea0003800200 */
.L_x_5400:
[----:B------:R-:W-:Y:S01]  /*2f30*/  HFMA2 R27, -RZ, RZ, 0, 0 ;  /* 0x00000000ff1b7431 */ /* 0x000fe200000001ff */
[----:B------:R-:W-:-:S04]  /*2f40*/  MOV R26, R20 ;  /* 0x00000014001a7202 */ /* 0x000fc80000000f00 */
[----:B0-----:R-:W-:Y:S05]  /*2f50*/  RET.REL.NODEC R26 `(_ZN18transformer_engine34scaled_masked_softmax_warp_forwardI6__halfS1_fLi9EEEvPT0_PKT_PKhT1_iii) ;  /* 0xffffffd01a287950 */ /* 0x001fea0003c3ffff */
.L_x_5411:
        /* <DEDUP_REMOVED lines=10> */
.L_x_11266:


//--------------------- .text._ZN18transformer_engine34scaled_masked_softmax_warp_forwardI6__halfS1_fLi8EEEvPT0_PKT_PKhT1_iii --------------------------
	.section	.text._ZN18transformer_engine34scaled_masked_softmax_warp_forwardI6__halfS1_fLi8EEEvPT0_PKT_PKhT1_iii,"ax",@progbits
	.align	128
        .global         _ZN18transformer_engine34scaled_masked_softmax_warp_forwardI6__halfS1_fLi8EEEvPT0_PKT_PKhT1_iii
        .type           _ZN18transformer_engine34scaled_masked_softmax_warp_forwardI6__halfS1_fLi8EEEvPT0_PKT_PKhT1_iii,@function
        .size           _ZN18transformer_engine34scaled_masked_softmax_warp_forwardI6__halfS1_fLi8EEEvPT0_PKT_PKhT1_iii,(.L_x_11267 - _ZN18transformer_engine34scaled_masked_softmax_warp_forwardI6__halfS1_fLi8EEEvPT0_PKT_PKhT1_iii)
        .other          _ZN18transformer_engine34scaled_masked_softmax_warp_forwardI6__halfS1_fLi8EEEvPT0_PKT_PKhT1_iii,@"STO_CUDA_ENTRY STV_DEFAULT"
_ZN18transformer_engine34scaled_masked_softmax_warp_forwardI6__halfS1_fLi8EEEvPT0_PKT_PKhT1_iii:
.text._ZN18transformer_engine34scaled_masked_softmax_warp_forwardI6__halfS1_fLi8EEEvPT0_PKT_PKhT1_iii:
        /* <DEDUP_REMOVED lines=18> */
[----:B------:R-:W-:Y:S02]  /*0120*/  MOV R16, 0xff800000 ;  /* 0xff80000000107802 */ /* 0x000fe40000000f00 */
        /* <DEDUP_REMOVED lines=19> */
[----:B------:R-:W-:Y:S01]  /*0260*/  IMAD.SHL.U32 R4, R6, 0x2, RZ ;  /* 0x0000000206047824 */ /* 0x000fe200078e00ff */
[----:B-----5:R-:W-:Y:S01]  /*0270*/  IADD3 R8, P4, PT, R8, UR8, RZ ;  /* 0x0000000808087c10 */ /* 0x020fe2000ff9e0ff */
[----:B------:R-:W-:Y:S01]  /*0280*/  IMAD R11, R11, R10, R9 ;  /* 0x0000000a0b0b7224 */ /* 0x000fe200078e0209 */
[----:B------:R-:W-:Y:S01]  /*0290*/  SHF.L.U64.HI R2, R6, 0x1, R7 ;  /* 0x0000000106027819 */ /* 0x000fe20000010207 */
[----:B------:R-:W-:Y:S01]  /*02a0*/  IMAD.MOV.U32 R0, RZ, RZ, -0x800000 ;  /* 0xff800000ff007424 */ /* 0x000fe200078e00ff */
[----:B------:R-:W-:Y:S02]  /*02b0*/  IADD3 R10, P3, PT, R4, UR6, RZ ;  /* 0x00000006040a7c10 */ /* 0x000fe4000ff7e0ff */
[----:B------:R-:W-:Y:S02]  /*02c0*/  IADD3.X R9, PT, PT, R11, UR9, RZ, P4, !PT ;  /* 0x000000090b097c10 */ /* 0x000fe4000a7fe4ff */
[----:B------:R-:W-:-:S02]  /*02d0*/  IADD3.X R11, PT, PT, R2, UR7, RZ, P3, !PT ;  /* 0x00000007020b7c10 */ /* 0x000fc40009ffe4ff */
[----:B------:R-:W-:Y:S02]  /*02e0*/  ISETP.LT.OR P1, PT, R3, 0x1, P2 ;  /* 0x000000010300780c */ /* 0x000fe40001721670 */
[----:B------:R-:W-:Y:S02]  /*02f0*/  MOV R5, 0xff800000 ;  /* 0xff80000000057802 */ /* 0x000fe40000000f00 */
[----:B------:R-:W-:Y:S01]  /*0300*/  MOV R6, 0xff800000 ;  /* 0xff80000000067802 */ /* 0x000fe20000000f00 */
[----:B0-----:R-:W-:Y:S08]  /*0310*/  @!P0 BRA `(.L_x_5413) ;  /* 0x0000000000688947 */ /* 0x001ff00003800000 */
[----:B------:R-:W2:Y:S04]  /*0320*/  LDG.E R3, desc[UR4][R8.64] ;  /* 0x0000000408037981 */ /* 0x000ea8000c1e1900 */
[----:B------:R-:W3:Y:S01]  /*0330*/  LDG.E.64 R12, desc[UR4][R10.64] ;  /* 0x000000040a0c7981 */ /* 0x000ee2000c1e1b00 */
[----:B------:R-:W-:Y:S01]  /*0340*/  IMAD.MOV.U32 R20, RZ, RZ, -0x39e3c000 ;  /* 0xc61c4000ff147424 */ /* 0x000fe200078e00ff */
        /* <DEDUP_REMOVED lines=23> */
.L_x_5413:
[----:B------:R-:W-:Y:S05]  /*04c0*/  BSYNC.RECONVERGENT B0 ;  /* 0x0000000000007941 */ /* 0x000fea0003800200 */
.L_x_5412:
        /* <DEDUP_REMOVED lines=13> */
[----:B------:R-:W-:Y:S01]  /*05a0*/  ISETP.NE.AND P4, PT, R6, 0x10000, PT ;  /* 0x000100000600780c */ /* 0x000fe20003f85270 */
[----:B------:R-:W-:Y:S01]  /*05b0*/  IMAD.MOV.U32 R6, RZ, RZ, -0x39e3c000 ;  /* 0xc61c4000ff067424 */ /* 0x000fe200078e00ff */
        /* <DEDUP_REMOVED lines=13> */
.L_x_5415:
[----:B------:R-:W-:Y:S05]  /*0690*/  BSYNC.RECONVERGENT B0 ;  /* 0x0000000000007941 */ /* 0x000fea0003800200 */
.L_x_5414:
[----:B------:R-:W-:Y:S01]  /*06a0*/  FSETP.GT.AND P1, PT, R5, R20, PT ;  /* 0x000000140500720b */ /* 0x000fe20003f24000 */
[----:B------:R-:W-:-:S03]  /*06b0*/  HFMA2 R11, -RZ, RZ, 3.7421875, 0 ;  /* 0x437c0000ff0b7431 */ /* 0x000fc600000001ff */
        /* <DEDUP_REMOVED lines=79> */
[----:B------:R-:W-:Y:S02]  /*0bb0*/  IMAD.SHL.U32 R13, R13, 0x800000, RZ ;  /* 0x008000000d0d7824 */ /* 0x000fe400078e00ff */
        /* <DEDUP_REMOVED lines=13> */
[----:B------:R-:W-:Y:S01]  /*0c90*/  SHF.L.U32 R15, R8, 0x17, RZ ;  /* 0x00000017080f7819 */ /* 0x000fe200000006ff */
[----:B----4-:R-:W-:Y:S01]  /*0ca0*/  FMUL R16, R5, R16 ;  /* 0x0000001005107220 */ /* 0x010fe20000400000 */
[----:B------:R-:W-:Y:S01]  /*0cb0*/  SHF.L.U32 R12, R6, 0x17, RZ ;  /* 0x00000017060c7819 */ /* 0x000fe200000006ff */
[----:B------:R-:W-:Y:S01]  /*0cc0*/  FADD R7, R7, R18 ;  /* 0x0000001207077221 */ /* 0x000fe20000000000 */
[----:B------:R-:W1:Y:S01]  /*0cd0*/  MUFU.EX2 R10, R10 ;  /* 0x0000000a000a7308 */ /* 0x000e620000000800 */
[----:B--2---:R-:W-:Y:S01]  /*0ce0*/  FMUL R14, R15, R14 ;  /* 0x0000000e0f0e7220 */ /* 0x004fe20000400000 */
[----:B------:R-:W-:Y:S01]  /*0cf0*/  SHF.L.U32 R8, R11, 0x17, RZ ;  /* 0x000000170b087819 */ /* 0x000fe200000006ff */
        /* <DEDUP_REMOVED lines=32> */
[----:B------:R-:W-:Y:S05]  /*0f00*/  CALL.REL.NOINC `($__internal_21_$__cuda_sm3x_div_rn_noftz_f32_slowpath) ;  /* 0x0000000400d87944 */ /* 0x000fea0003c00000 */
[----:B------:R-:W-:-:S07]  /*0f10*/  MOV R5, R15 ;  /* 0x0000000f00057202 */ /* 0x000fce0000000f00 */
.L_x_5417:
[----:B------:R-:W-:Y:S05]  /*0f20*/  BSYNC.RECONVERGENT B0 ;  /* 0x0000000000007941 */ /* 0x000fea0003800200 */
.L_x_5416:
        /* <DEDUP_REMOVED lines=12> */
[----:B------:R-:W-:Y:S05]  /*0ff0*/  CALL.REL.NOINC `($__internal_21_$__cuda_sm3x_div_rn_noftz_f32_slowpath) ;  /* 0x00000004009c7944 */ /* 0x000fea0003c00000 */
[----:B------:R-:W-:-:S07]  /*1000*/  MOV R20, R15 ;  /* 0x0000000f00147202 */ /* 0x000fce0000000f00 */
.L_x_5419:
[----:B------:R-:W-:Y:S05]  /*1010*/  BSYNC.RECONVERGENT B0 ;  /* 0x0000000000007941 */ /* 0x000fea0003800200 */
.L_x_5418:
        /* <DEDUP_REMOVED lines=12> */
[----:B------:R-:W-:Y:S05]  /*10e0*/  CALL.REL.NOINC `($__internal_21_$__cuda_sm3x_div_rn_noftz_f32_slowpath) ;  /* 0x0000000400607944 */ /* 0x000fea0003c00000 */
[----:B------:R-:W-:-:S07]  /*10f0*/  MOV R13, R15 ;  /* 0x0000000f000d7202 */ /* 0x000fce0000000f00 */
.L_x_5421:
[----:B------:R-:W-:Y:S05]  /*1100*/  BSYNC.RECONVERGENT B0 ;  /* 0x0000000000007941 */ /* 0x000fea0003800200 */
.L_x_5420:
        /* <DEDUP_REMOVED lines=14> */
.L_x_5423:
[----:B------:R-:W-:Y:S05]  /*11f0*/  BSYNC.RECONVERGENT B0 ;  /* 0x0000000000007941 */ /* 0x000fea0003800200 */
.L_x_5422:
        /* <DEDUP_REMOVED lines=19> */
[----:B0-----:R-:W-:Y:S05]  /*1330*/  CALL.REL.NOINC `($__internal_21_$__cuda_sm3x_div_rn_noftz_f32_slowpath) ;  /* 0x0000000000cc7944 */ /* 0x001fea0003c00000 */
[----:B------:R-:W-:-:S07]  /*1340*/  IMAD.MOV.U32 R2, RZ, RZ, R15 ;  /* 0x000000ffff027224 */ /* 0x000fce00078e000f */
.L_x_5425:
[----:B------:R-:W-:Y:S05]  /*1350*/  BSYNC.RECONVERGENT B0 ;  /* 0x0000000000007941 */ /* 0x000fea0003800200 */
.L_x_5424:
        /* <DEDUP_REMOVED lines=13> */
[----:B------:R-:W-:-:S07]  /*1430*/  MOV R13, R15 ;  /* 0x0000000f000d7202 */ /* 0x000fce0000000f00 */
.L_x_5427:
[----:B------:R-:W-:Y:S05]  /*1440*/  BSYNC.RECONVERGENT B0 ;  /* 0x0000000000007941 */ /* 0x000fea0003800200 */
.L_x_5426:
        /* <DEDUP_REMOVED lines=14> */
.L_x_5429:
[----:B------:R-:W-:Y:S05]  /*1530*/  BSYNC.RECONVERGENT B0 ;  /* 0x0000000000007941 */ /* 0x000fea0003800200 */
.L_x_5428:
        /* <DEDUP_REMOVED lines=12> */
[----:B0-----:R-:W-:Y:S05]  /*1600*/  CALL.REL.NOINC `($__internal_21_$__cuda_sm3x_div_rn_noftz_f32_slowpath) ;  /* 0x0000000000187944 */ /* 0x001fea0003c00000 */
[----:B------:R-:W-:-:S07]  /*1610*/  MOV R7, R15 ;  /* 0x0000000f00077202 */ /* 0x000fce0000000f00 */
.L_x_5431:
[----:B------:R-:W-:Y:S05]  /*1620*/  BSYNC.RECONVERGENT B0 ;  /* 0x0000000000007941 */ /* 0x000fea0003800200 */
.L_x_5430:
[----:B------:R-:W-:Y:S02]  /*1630*/  F2FP.F16.F32.PACK_AB R2, R13, R2 ;  /* 0x000000020d02723e */ /* 0x000fe400000000ff */
[----:B------:R-:W-:-:S05]  /*1640*/  F2FP.F16.F32.PACK_AB R3, R7, R10 ;  /* 0x0000000a0703723e */ /* 0x000fca00000000ff */
[----:B------:R-:W-:Y:S01]  /*1650*/  STG.E.64 desc[UR4][R4.64+0x100], R2 ;  /* 0x0001000204007986 */ /* 0x000fe2000c101b04 */
[----:B------:R-:W-:Y:S05]  /*1660*/  EXIT ;  /* 0x000000000000794d */ /* 0x000fea0003800000 */
        .weak           $__internal_21_$__cuda_sm3x_div_rn_noftz_f32_slowpath
        .type           $__internal_21_$__cuda_sm3x_div_rn_noftz_f32_slowpath,@function
        .size           $__internal_21_$__cuda_sm3x_div_rn_noftz_f32_slowpath,(.L_x_11267 - $__internal_21_$__cuda_sm3x_div_rn_noftz_f32_slowpath)
$__internal_21_$__cuda_sm3x_div_rn_noftz_f32_slowpath:
        /* <DEDUP_REMOVED lines=28> */
[----:B------:R-:W-:-:S04]  /*1830*/  IADD3 R7, PT, PT, R17, -0x1, RZ ;  /* 0xffffffff11077810 */ /* 0x000fc80007ffe0ff */
        /* <DEDUP_REMOVED lines=8> */
.L_x_5433:
        /* <DEDUP_REMOVED lines=35> */
[C---:B------:R-:W-:Y:S01]  /*1af0*/  VIADD R22, R6.reuse, 0x20 ;  /* 0x0000002006167836 */ /* 0x040fe20000000000 */
[----:B------:R-:W-:Y:S02]  /*1b00*/  LOP3.LUT R17, R17, 0x800000, RZ, 0xfc, !PT ;  /* 0x0080000011117812 */ /* 0x000fe400078efcff */
[----:B------:R-:W-:-:S02]  /*1b10*/  IADD3 R6, PT, PT, -R6, RZ, RZ ;  /* 0x000000ff06067210 */ /* 0x000fc40007ffe1ff */
[----:B------:R-:W-:Y:S02]  /*1b20*/  SHF.L.U32 R22, R17, R22, RZ ;  /* 0x0000001611167219 */ /* 0x000fe400000006ff */
[----:B------:R-:W-:Y:S02]  /*1b30*/  FSETP.NEU.FTZ.AND P0, PT, R7, R0, PT ;  /* 0x000000000700720b */ /* 0x000fe40003f1d000 */
        /* <DEDUP_REMOVED lines=11> */
.L_x_5440:
[----:B------:R-:W-:-:S04]  /*1bf0*/  LOP3.LUT R15, R15, 0x80000000, RZ, 0xc0, !PT ;  /* 0x800000000f0f7812 */ /* 0x000fc800078ec0ff */
[----:B------:R-:W-:Y:S01]  /*1c00*/  LOP3.LUT R15, R15, 0x7f800000, RZ, 0xfc, !PT ;  /* 0x7f8000000f0f7812 */ /* 0x000fe200078efcff */
[----:B------:R-:W-:Y:S06]  /*1c10*/  BRA `(.L_x_5441) ;  /* 0x0000000000047947 */ /* 0x000fec0003800000 */
.L_x_5439:
[----:B------:R-:W-:-:S07]  /*1c20*/  LEA R15, R24, R15, 0x17 ;  /* 0x0000000f180f7211 */ /* 0x000fce00078eb8ff */
.L_x_5441:
[----:B------:R-:W-:Y:S05]  /*1c30*/  BSYNC.RECONVERGENT B2 ;  /* 0x0000000000027941 */ /* 0x000fea0003800200 */
.L_x_5438:
[----:B------:R-:W-:Y:S05]  /*1c40*/  BRA `(.L_x_5442) ;  /* 0x0000000000207947 */ /* 0x000fea0003800000 */
.L_x_5437:
[----:B------:R-:W-:-:S04]  /*1c50*/  LOP3.LUT R15, R15, 0x80000000, R0, 0x48, !PT ;  /* 0x800000000f0f7812 */ /* 0x000fc800078e4800 */
[----:B------:R-:W-:Y:S01]  /*1c60*/  LOP3.LUT R15, R15, 0x7f800000, RZ, 0xfc, !PT ;  /* 0x7f8000000f0f7812 */ /* 0x000fe200078efcff */
[----:B------:R-:W-:Y:S06]  /*1c70*/  BRA `(.L_x_5442) ;  /* 0x0000000000147947 */ /* 0x000fec0003800000 */
.L_x_5436:
[----:B------:R-:W-:Y:S01]  /*1c80*/  LOP3.LUT R15, R15, 0x80000000, R0, 0x48, !PT ;  /* 0x800000000f0f7812 */ /* 0x000fe200078e4800 */
[----:B------:R-:W-:Y:S06]  /*1c90*/  BRA `(.L_x_5442) ;  /* 0x00000000000c7947 */ /* 0x000fec0003800000 */
.L_x_5435:
[----:B------:R-:W0:Y:S01]  /*1ca0*/  MUFU.RSQ R15, -QNAN ;  /* 0xffc00000000f7908 */ /* 0x000e220000001400 */
[----:B------:R-:W-:Y:S05]  /*1cb0*/  BRA `(.L_x_5442) ;  /* 0x0000000000047947 */ /* 0x000fea0003800000 */
.L_x_5434:
[----:B------:R-:W-:-:S07]  /*1cc0*/  FADD.FTZ R15, R0, R3 ;  /* 0x00000003000f7221 */ /* 0x000fce0000010000 */
.L_x_5442:
[----:B------:R-:W-:Y:S05]  /*1cd0*/  BSYNC.RECONVERGENT B1 ;  /* 0x0000000000017941 */ /* 0x000fea0003800200 */
.L_x_5432:
[----:B------:R-:W-:Y:S01]  /*1ce0*/  HFMA2 R7, -RZ, RZ, 0, 0 ;  /* 0x00000000ff077431 */ /* 0x000fe200000001ff */
[----:B------:R-:W-:-:S04]  /*1cf0*/  MOV R6, R11 ;  /* 0x0000000b00067202 */ /* 0x000fc80000000f00 */
[----:B0-----:R-:W-:Y:S05]  /*1d00*/  RET.REL.NODEC R6 `(_ZN18transformer_engine34scaled_masked_softmax_warp_forwardI6__halfS1_fLi8EEEvPT0_PKT_PKhT1_iii) ;  /* 0xffffffe006bc7950 */ /* 0x001fea0003c3ffff */
.L_x_5443:
        /* <DEDUP_REMOVED lines=15> */
.L_x_11267:


//--------------------- .text._ZN18transformer_engine34scaled_masked_softmax_warp_forwardI6__halfS1_fLi7EEEvPT0_PKT_PKhT1_iii --------------------------
	.section	.text._ZN18transformer_engine34scaled_masked_softmax_warp_forwardI6__halfS1_fLi7EEEvPT0_PKT_PKhT1_iii,"ax",@progbits
	.align	128
        .global         _ZN18transformer_engine34scaled_masked_softmax_warp_forwardI6__halfS1_fLi7EEEvPT0_PKT_PKhT1_iii
        .type           _ZN18transformer_engine34scaled_masked_softmax_warp_forwardI6__halfS1_fLi7EEEvPT0_PKT_PKhT1_iii,@function
        .size           _ZN18transformer_engine34scaled_masked_softmax_warp_forwardI6__halfS1_fLi7EEEvPT0_PKT_PKhT1_iii,(.L_x_11268 - _ZN18transformer_engine34scaled_masked_softmax_warp_forwardI6__halfS1_fLi7EEEvPT0_PKT_PKhT1_iii)
        .other          _ZN18transformer_engine34scaled_masked_softmax_warp_forwardI6__halfS1_fLi7EEEvPT0_PKT_PKhT1_iii,@"STO_CUDA_ENTRY STV_DEFAULT"
_ZN18transformer_engine34scaled_masked_softmax_warp_forwardI6__halfS1_fLi7EEEvPT0_PKT_PKhT1_iii:
.text._ZN18transformer_engine34scaled_masked_softmax_warp_forwardI6__halfS1_fLi7EEEvPT0_PKT_PKhT1_iii:
        /* <DEDUP_REMOVED lines=8> */
[----:B------:R-:W-:Y:S01]  /*0080*/  IMAD.MOV.U32 R14, RZ, RZ, -0x800000 ;  /* 0xff800000ff0e7424 */ /* 0x000fe200078e00ff */
[----:B------:R-:W4:Y:S01]  /*0090*/  S2R R5, SR_CTAID.X ;  /* 0x0000000000057919 */ /* 0x000f220000002500 */
[----:B------:R-:W-:Y:S01]  /*00a0*/  IMAD.MOV.U32 R13, RZ, RZ, -0x800000 ;  /* 0xff800000ff0d7424 */ /* 0x000fe200078e00ff */
[----:B------:R-:W4:Y:S01]  /*00b0*/  LDC R2, c[0x0][0x370] ;  /* 0x0000dc00ff027b82 */ /* 0x000f220000000800 */
[----:B------:R-:W-:Y:S01]  /*00c0*/  MOV R22, 0xff800000 ;  /* 0xff80000000167802 */ /* 0x000fe20000000f00 */
[----:B------:R-:W1:Y:S01]  /*00d0*/  S2R R6, SR_TID.Y ;  /* 0x0000000000067919 */ /* 0x000e620000002200 */
[----:B------:R-:W-:Y:S01]  /*00e0*/  IMAD.MOV.U32 R20, RZ, RZ, -0x800000 ;  /* 0xff800000ff147424 */ /* 0x000fe200078e00ff */
[----:B------:R-:W5:Y:S04]  /*00f0*/  S2R R7, SR_TID.X ;  /* 0x0000000000077919 */ /* 0x000f680000002100 */
[----:B------:R-:W0:Y:S01]  /*0100*/  LDC R3, c[0x0][0x374] ;  /* 0x0000dd00ff037b82 */ /* 0x000e220000000800 */
[----:B--2---:R-:W-:-:S02]  /*0110*/  ISETP.NE.AND P0, PT, R9, 0x1, PT ;  /* 0x000000010900780c */ /* 0x004fc40003f05270 */
[----:B------:R-:W-:Y:S02]  /*0120*/  SHF.R.S32.HI R16, RZ, 0x1f, R8 ;  /* 0x0000001fff107819 */ /* 0x000fe40000011408 */
[----:B------:R-:W-:Y:S01]  /*0130*/  MOV R9, 0xff800000 ;  /* 0xff80000000097802 */ /* 0x000fe20000000f00 */
[----:B0-----:R-:W-:-:S04]  /*0140*/  IMAD R0, R3, R4, R0 ;  /* 0x0000000403007224 */ /* 0x001fc800078e0200 */
[----:B----4-:R-:W-:-:S04]  /*0150*/  IMAD R0, R0, R2, R5 ;  /* 0x0000000200007224 */ /* 0x010fc800078e0205 */
[----:B------:R-:W-:Y:S01]  /*0160*/  @P0 IMAD R5, R2, R4, R5 ;  /* 0x0000000402050224 */ /* 0x000fe200078e0205 */
[----:B-----5:R-:W-:Y:S01]  /*0170*/  SHF.L.U32 R2, R7, 0x2, RZ ;  /* 0x0000000207027819 */ /* 0x020fe200000006ff */
[--C-:B-1----:R-:W-:Y:S01]  /*0180*/  IMAD R3, R0, UR4, R6.reuse ;  /* 0x0000000400037c24 */ /* 0x102fe2000f8e0206 */
[----:B------:R-:W-:Y:S01]  /*0190*/  MOV R0, 0xff800000 ;  /* 0xff80000000007802 */ /* 0x000fe20000000f00 */
[----:B------:R-:W-:Y:S01]  /*01a0*/  IMAD R4, R5, UR4, R6 ;  /* 0x0000000405047c24 */ /* 0x000fe2000f8e0206 */
[----:B------:R-:W-:Y:S01]  /*01b0*/  ISETP.GE.AND P0, PT, R2, R8, PT ;  /* 0x000000080200720c */ /* 0x000fe20003f06270 */
[----:B------:R-:W0:Y:S01]  /*01c0*/  LDCU.64 UR4, c[0x0][0x358] ;  /* 0x00006b00ff0477ac */ /* 0x000e220008000a00 */
[----:B------:R-:W-:Y:S01]  /*01d0*/  SHF.L.U32 R17, R3, 0x1, RZ ;  /* 0x0000000103117819 */ /* 0x000fe200000006ff */
[----:B------:R-:W-:Y:S02]  /*01e0*/  HFMA2 R3, -RZ, RZ, 0, 0 ;  /* 0x00000000ff037431 */ /* 0x000fe400000001ff */
[----:B------:R-:W-:Y:S01]  /*01f0*/  IMAD.SHL.U32 R7, R4, 0x2, RZ ;  /* 0x0000000204077824 */ /* 0x000fe200078e00ff */
[----:B------:R-:W-:-:S02]  /*0200*/  MOV R6, 0xff800000 ;  /* 0xff80000000067802 */ /* 0x000fc40000000f00 */
[----:B---3--:R-:W-:-:S04]  /*0210*/  IADD3 R18, PT, PT, -R17, UR6, RZ ;  /* 0x0000000611127c10 */ /* 0x008fc8000fffe1ff */
[C---:B------:R-:W-:Y:S01]  /*0220*/  ISETP.LT.OR P2, PT, R18.reuse, 0x1, P0 ;  /* 0x000000011200780c */ /* 0x040fe20000741670 */
[----:B------:R-:W-:Y:S01]  /*0230*/  IMAD.WIDE.U32 R4, R17, R8, R2 ;  /* 0x0000000811047225 */ /* 0x000fe200078e0002 */
[----:B------:R-:W-:-:S03]  /*0240*/  ISETP.LT.OR P1, PT, R18, 0x2, P0 ;  /* 0x000000021200780c */ /* 0x000fc60000721670 */
[----:B------:R-:W-:-:S04]  /*0250*/  IMAD.WIDE.U32 R10, R7, R8, R2 ;  /* 0x00000008070a7225 */ /* 0x000fc800078e0002 */
[-C--:B------:R-:W-:Y:S02]  /*0260*/  IMAD R17, R17, R16.reuse, R5 ;  /* 0x0000001011117224 */ /* 0x080fe400078e0205 */
[----:B------:R-:W-:Y:S02]  /*0270*/  IMAD R7, R7, R16, R11 ;  /* 0x0000001007077224 */ /* 0x000fe400078e020b */
        /* <DEDUP_REMOVED lines=9> */
[----:B-1----:R-:W-:Y:S02]  /*0310*/  MOV R13, 0xc61c4000 ;  /* 0xc61c4000000d7802 */ /* 0x002fe40000000f00 */
        /* <DEDUP_REMOVED lines=10> */
[----:B---3--:R-:W-:-:S07]  /*03c0*/  @P2 HADD2.F32 R0, -RZ, R14.H0_H0 ;  /* 0x2000000eff002230 */ /* 0x008fce0000004100 */
[----:B------:R-:W1:Y:S01]  /*03d0*/  @P3 LDC R24, c[0x0][0x398] ;  /* 0x0000e600ff183b82 */ /* 0x000e620000000800 */
[--C-:B------:R-:W-:Y:S02]  /*03e0*/  @P4 HADD2.F32 R21, -RZ, R15.reuse.H0_H0 ;  /* 0x2000000fff154230 */ /* 0x100fe40000004100 */
[----:B------:R-:W-:-:S05]  /*03f0*/  @P5 HADD2.F32 R15, -RZ, R15.H1_H1 ;  /* 0x3000000fff0f5230 */ /* 0x000fca0000004100 */
[----:B------:R-:W2:Y:S08]  /*0400*/  @P4 LDC R26, c[0x0][0x398] ;  /* 0x0000e600ff1a4b82 */ /* 0x000eb00000000800 */
[----:B------:R-:W3:Y:S01]  /*0410*/  @P5 LDC R28, c[0x0][0x398] ;  /* 0x0000e600ff1c5b82 */ /* 0x000ee20000000800 */
[----:B0-----:R-:W-:Y:S01]  /*0420*/  @P2 FMUL R13, R0, R19 ;  /* 0x00000013000d2220 */ /* 0x001fe20000400000 */
[----:B------:R-:W-:Y:S01]  /*0430*/  @P3 HADD2.F32 R19, -RZ, R14.H1_H1 ;  /* 0x3000000eff133230 */ /* 0x000fe20000004100 */
[----:B------:R-:W-:-:S02]  /*0440*/  MOV R14, 0xc61c4000 ;  /* 0xc61c4000000e7802 */ /* 0x000fc40000000f00 */
[----:B------:R-:W-:Y:S02]  /*0450*/  MOV R0, 0xc61c4000 ;  /* 0xc61c400000007802 */ /* 0x000fe40000000f00 */
[----:B-1----:R-:W-:Y:S01]  /*0460*/  @P3 FMUL R14, R19, R24 ;  /* 0x00000018130e3220 */ /* 0x002fe20000400000 */
[----:B--2---:R-:W-:Y:S01]  /*0470*/  @P4 FMUL R12, R21, R26 ;  /* 0x0000001a150c4220 */ /* 0x004fe20000400000 */
[----:B---3--:R-:W-:-:S07]  /*0480*/  @P5 FMUL R0, R15, R28 ;  /* 0x0000001c0f005220 */ /* 0x008fce0000400000 */
.L_x_5445:
[----:B------:R-:W-:Y:S05]  /*0490*/  BSYNC.RECONVERGENT B0 ;  /* 0x0000000000007941 */ /* 0x000fea0003800200 */
.L_x_5444:
        /* <DEDUP_REMOVED lines=12> */
[----:B------:R-:W-:Y:S02]  /*0560*/  HFMA2 R22, -RZ, RZ, -6.109375, 2 ;  /* 0xc61c4000ff167431 */ /* 0x000fe400000001ff */
[----:B------:R-:W-:Y:S01]  /*0570*/  HFMA2 R20, -RZ, RZ, -6.109375, 2 ;  /* 0xc61c4000ff147431 */ /* 0x000fe200000001ff */
[C---:B--2---:R-:W-:Y:S02]  /*0580*/  LOP3.LUT R8, R10.reuse, 0xff, RZ, 0xc0, !PT ;  /* 0x000000ff0a087812 */ /* 0x044fe400078ec0ff */
[C---:B------:R-:W-:Y:S02]  /*0590*/  LOP3.LUT R9, R10.reuse, 0xff00, RZ, 0xc0, !PT ;  /* 0x0000ff000a097812 */ /* 0x040fe400078ec0ff */
[C---:B------:R-:W-:Y:S02]  /*05a0*/  LOP3.LUT R15, R10.reuse, 0xff0000, RZ, 0xc0, !PT ;  /* 0x00ff00000a0f7812 */ /* 0x040fe400078ec0ff */
[----:B------:R-:W-:-:S02]  /*05b0*/  LOP3.LUT R19, R10, 0xff000000, RZ, 0xc0, !PT ;  /* 0xff0000000a137812 */ /* 0x000fc400078ec0ff */
[----:B------:R-:W-:Y:S02]  /*05c0*/  ISETP.NE.AND P1, PT, R8, 0x1, PT ;  /* 0x000000010800780c */ /* 0x000fe40003f25270 */
[----:B------:R-:W-:Y:S01]  /*05d0*/  ISETP.NE.AND P2, PT, R9, 0x100, PT ;  /* 0x000001000900780c */ /* 0x000fe20003f45270 */
[----:B------:R-:W-:Y:S01]  /*05e0*/  IMAD.MOV.U32 R9, RZ, RZ, -0x39e3c000 ;  /* 0xc61c4000ff097424 */ /* 0x000fe200078e00ff */
[----:B------:R-:W-:Y:S02]  /*05f0*/  ISETP.NE.AND P3, PT, R15, 0x10000, PT ;  /* 0x000100000f00780c */ /* 0x000fe40003f65270 */
[----:B------:R-:W-:-:S07]  /*0600*/  ISETP.NE.AND P4, PT, R19, 0x1000000, PT ;  /* 0x010000001300780c */ /* 0x000fce0003f85270 */
[----:B------:R-:W0:Y:S01]  /*0610*/  @P1 LDC R15, c[0x0][0x398] ;  /* 0x0000e600ff0f1b82 */ /* 0x000e220000000800 */
[----:B---3--:R-:W-:-:S03]  /*0620*/  @P1 HADD2.F32 R8, -RZ, R6.H0_H0 ;  /* 0x20000006ff081230 */ /* 0x008fc60000004100 */
[--C-:B------:R-:W-:Y:S02]  /*0630*/  @P3 HADD2.F32 R11, -RZ, R7.reuse.H0_H0 ;  /* 0x20000007ff0b3230 */ /* 0x100fe40000004100 */
[----:B------:R-:W-:Y:S02]  /*0640*/  @P2 HADD2.F32 R10, -RZ, R6.H1_H1 ;  /* 0x30000006ff0a2230 */ /* 0x000fe40000004100 */
[----:B------:R-:W1:Y:S01]  /*0650*/  @P2 LDC R19, c[0x0][0x398] ;  /* 0x0000e600ff132b82 */ /* 0x000e620000000800 */
[----:B------:R-:W-:Y:S01]  /*0660*/  @P4 HADD2.F32 R7, -RZ, R7.H1_H1 ;  /* 0x30000007ff074230 */ /* 0x000fe20000004100 */
[----:B------:R-:W-:-:S06]  /*0670*/  MOV R6, 0xc61c4000 ;  /* 0xc61c400000067802 */ /* 0x000fcc0000000f00 */
[----:B------:R-:W2:Y:S08]  /*0680*/  @P3 LDC R24, c[0x0][0x398] ;  /* 0x0000e600ff183b82 */ /* 0x000eb00000000800 */
[----:B------:R-:W3:Y:S01]  /*0690*/  @P4 LDC R26, c[0x0][0x398] ;  /* 0x0000e600ff1a4b82 */ /* 0x000ee20000000800 */
[----:B0-----:R-:W-:Y:S01]  /*06a0*/  @P1 FMUL R9, R8, R15 ;  /* 0x0000000f08091220 */ /* 0x001fe20000400000 */
[----:B-1----:R-:W-:Y:S01]  /*06b0*/  @P2 FMUL R22, R10, R19 ;  /* 0x000000130a162220 */ /* 0x002fe20000400000 */
[----:B--2---:R-:W-:Y:S01]  /*06c0*/  @P3 FMUL R6, R11, R24 ;  /* 0x000000180b063220 */ /* 0x004fe20000400000 */
[----:B---3--:R-:W-:-:S07]  /*06d0*/  @P4 FMUL R20, R7, R26 ;  /* 0x0000001a07144220 */ /* 0x008fce0000400000 */
.L_x_5447:
[----:B------:R-:W-:Y:S05]  /*06e0*/  BSYNC.RECONVERGENT B0 ;  /* 0x0000000000007941 */ /* 0x000fea0003800200 */
.L_x_5446:
[----:B------:R-:W-:Y:S01]  /*06f0*/  FSETP.GT.AND P1, PT, R13, R14, PT ;  /* 0x0000000e0d00720b */ /* 0x000fe20003f24000 */
[----:B------:R-:W-:Y:S01]  /*0700*/  IMAD.MOV.U32 R21, RZ, RZ, 0x3bbb989d ;  /* 0x3bbb989dff157424 */ /* 0x000fe200078e00ff */
[----:B------:R-:W-:Y:S02]  /*0710*/  FSETP.GT.AND P2, PT, R9, R22, PT ;  /* 0x000000160900720b */ /* 0x000fe40003f44000 */
[----:B------:R-:W-:Y:S02]  /*0720*/  FSEL R7, R13, R14, P1 ;  /* 0x0000000e0d077208 */ /* 0x000fe40000800000 */
[----:B------:R-:W-:Y:S02]  /*0730*/  FSEL R11, R9, R22, P2 ;  /* 0x00000016090b7208 */ /* 0x000fe40001000000 */
[----:B------:R-:W-:-:S04]  /*0740*/  FSETP.GT.AND P1, PT, R7, R12, PT ;  /* 0x0000000c0700720b */ /* 0x000fc80003f24000 */
        /* <DEDUP_REMOVED lines=25> */
[----:B------:R-:W-:Y:S02]  /*08e0*/  FSEL R26, R26, R19, !P1 ;  /* 0x000000131a1a7208 */ /* 0x000fe40004800000 */
[----:B------:R-:W-:-:S03]  /*08f0*/  MOV R19, 0x437c0000 ;  /* 0x437c000000137802 */ /* 0x000fc60000000f00 */
        /* <DEDUP_REMOVED lines=13> */
[----:B------:R-:W-:Y:S01]  /*09d0*/  FFMA.SAT R10, R8, R21, 0.5 ;  /* 0x3f000000080a7423 */ /* 0x000fe20000002015 */
[----:B-1----:R-:W-:Y:S02]  /*09e0*/  FSETP.GEU.AND P1, PT, R15, R28, PT ;  /* 0x0000001c0f00720b */ /* 0x002fe40003f2e000 */
[-C--:B------:R-:W-:Y:S01]  /*09f0*/  FFMA.RM R11, R14, R19.reuse, 12582913 ;  /* 0x4b4000010e0b7423 */ /* 0x080fe20000004013 */
[----:B------:R-:W-:Y:S01]  /*0a00*/  FFMA.RM R14, R10, R19, 12582913 ;  /* 0x4b4000010a0e7423 */ /* 0x000fe20000004013 */
[----:B------:R-:W-:Y:S01]  /*0a10*/  FADD R10, -R7, R0 ;  /* 0x00000000070a7221 */ /* 0x000fe20000000100 */
[----:B------:R-:W-:Y:S01]  /*0a20*/  FSEL R15, R28, R15, !P1 ;  /* 0x0000000f1c0f7208 */ /* 0x000fe20004800000 */
[----:B------:R-:W-:Y:S01]  /*0a30*/  FADD R13, R11, -12583039 ;  /* 0xcb40007f0b0d7421 */ /* 0x000fe20000000000 */
[----:B------:R-:W-:Y:S01]  /*0a40*/  FADD R23, R14, -12583039 ;  /* 0xcb40007f0e177421 */ /* 0x000fe20000000000 */
[-C--:B------:R-:W-:Y:S01]  /*0a50*/  FFMA.SAT R0, R12, R21.reuse, 0.5 ;  /* 0x3f0000000c007423 */ /* 0x080fe20000002015 */
[----:B------:R-:W-:Y:S01]  /*0a60*/  FFMA.SAT R26, R10, R21, 0.5 ;  /* 0x3f0000000a1a7423 */ /* 0x000fe20000002015 */
[----:B------:R-:W-:Y:S01]  /*0a70*/  FFMA R13, R24, 1.4426950216293334961, -R13 ;  /* 0x3fb8aa3b180d7823 */ /* 0x000fe2000000080d */
[----:B------:R-:W-:Y:S01]  /*0a80*/  FFMA R23, R8, 1.4426950216293334961, -R23 ;  /* 0x3fb8aa3b08177823 */ /* 0x000fe20000000817 */
[C---:B------:R-:W-:Y:S01]  /*0a90*/  FADD R22, -R15.reuse, R22 ;  /* 0x000000160f167221 */ /* 0x040fe20000000100 */
        /* <DEDUP_REMOVED lines=101> */
[----:B------:R-:W-:Y:S05]  /*10f0*/  CALL.REL.NOINC `($__internal_22_$__cuda_sm3x_div_rn_noftz_f32_slowpath) ;  /* 0x0000000400f87944 */ /* 0x000fea0003c00000 */
[----:B------:R-:W-:-:S07]  /*1100*/  MOV R6, R0 ;  /* 0x0000000000067202 */ /* 0x000fce0000000f00 */
.L_x_5451:
[----:B------:R-:W-:Y:S05]  /*1110*/  BSYNC.RECONVERGENT B1 ;  /* 0x0000000000017941 */ /* 0x000fea0003800200 */
.L_x_5450:
        /* <DEDUP_REMOVED lines=13> */
.L_x_5453:
[----:B------:R-:W-:Y:S05]  /*11f0*/  BSYNC.RECONVERGENT B1 ;  /* 0x0000000000017941 */ /* 0x000fea0003800200 */
.L_x_5452:
        /* <DEDUP_REMOVED lines=12> */
[----:B------:R-:W-:-:S07]  /*12c0*/  IMAD.MOV.U32 R28, RZ, RZ, R0 ;  /* 0x000000ffff1c7224 */ /* 0x000fce00078e0000 */
.L_x_5455:
[----:B------:R-:W-:Y:S05]  /*12d0*/  BSYNC.RECONVERGENT B1 ;  /* 0x0000000000017941 */ /* 0x000fea0003800200 */
.L_x_5454:
        /* <DEDUP_REMOVED lines=13> */
.L_x_5457:
[----:B------:R-:W-:Y:S05]  /*13b0*/  BSYNC.RECONVERGENT B1 ;  /* 0x0000000000017941 */ /* 0x000fea0003800200 */
.L_x_5456:
[----:B------:R-:W0:Y:S01]  /*13c0*/  LDCU.64 UR6, c[0x0][0x380] ;  /* 0x00007000ff0677ac */ /* 0x000e220008000a00 */
[----:B------:R-:W-:Y:S02]  /*13d0*/  F2FP.F16.F32.PACK_AB R6, R27, R6 ;  /* 0x000000061b06723e */ /* 0x000fe400000000ff */
[----:B------:R-:W-:Y:S02]  /*13e0*/  F2FP.F16.F32.PACK_AB R7, R7, R28 ;  /* 0x0000001c0707723e */ /* 0x000fe400000000ff */
[----:B0-----:R-:W-:-:S04]  /*13f0*/  LEA R20, P0, R4, UR6, 0x1 ;  /* 0x0000000604147c11 */ /* 0x001fc8000f8008ff */
[----:B------:R-:W-:-:S05]  /*1400*/  LEA.HI.X R21, R4, UR7, R17, 0x1, P0 ;  /* 0x0000000704157c11 */ /* 0x000fca00080f0c11 */
[----:B------:R0:W-:Y:S04]  /*1410*/  STG.E.64 desc[UR4][R20.64], R6 ;  /* 0x0000000614007986 */ /* 0x0001e8000c101b04 */
.L_x_5449:
[----:B------:R-:W-:Y:S05]  /*1420*/  BSYNC.RECONVERGENT B0 ;  /* 0x0000000000007941 */ /* 0x000fea0003800200 */
.L_x_5448:
        /* <DEDUP_REMOVED lines=17> */
[----:B------:R-:W-:Y:S05]  /*1540*/  CALL.REL.NOINC `($__internal_22_$__cuda_sm3x_div_rn_noftz_f32_slowpath) ;  /* 0x0000000000e47944 */ /* 0x000fea0003c00000 */
[----:B------:R-:W-:-:S07]  /*1550*/  MOV R2, R0 ;  /* 0x0000000000027202 */ /* 0x000fce0000000f00 */
.L_x_5459:
[----:B------:R-:W-:Y:S05]  /*1560*/  BSYNC.RECONVERGENT B0 ;  /* 0x0000000000007941 */ /* 0x000fea0003800200 */
.L_x_5458:
        /* <DEDUP_REMOVED lines=12> */
[----:B------:R-:W-:Y:S05]  /*1630*/  CALL.REL.NOINC `($__internal_22_$__cuda_sm3x_div_rn_noftz_f32_slowpath) ;  /* 0x0000000000a87944 */ /* 0x000fea0003c00000 */
[----:B------:R-:W-:-:S07]  /*1640*/  MOV R3, R0 ;  /* 0x0000000000037202 */ /* 0x000fce0000000f00 */
.L_x_5461:
[----:B------:R-:W-:Y:S05]  /*1650*/  BSYNC.RECONVERGENT B0 ;  /* 0x0000000000007941 */ /* 0x000fea0003800200 */
.L_x_5460:
        /* <DEDUP_REMOVED lines=12> */
[----:B------:R-:W-:Y:S05]  /*1720*/  CALL.REL.NOINC `($__internal_22_$__cuda_sm3x_div_rn_noftz_f32_slowpath) ;  /* 0x00000000006c7944 */ /* 0x000fea0003c00000 */
[----:B------:R-:W-:-:S07]  /*1730*/  MOV R6, R0 ;  /* 0x0000000000067202 */ /* 0x000fce0000000f00 */
.L_x_5463:
[----:B------:R-:W-:Y:S05]  /*1740*/  BSYNC.RECONVERGENT B0 ;  /* 0x0000000000007941 */ /* 0x000fea0003800200 */
.L_x_5462:
        /* <DEDUP_REMOVED lines=12> */
[----:B------:R-:W-:Y:S05]  /*1810*/  CALL.REL.NOINC `($__internal_22_$__cuda_sm3x_div_rn_noftz_f32_slowpath) ;  /* 0x0000000000307944 */ /* 0x000fea0003c00000 */
[----:B------:R-:W-:-:S07]  /*1820*/  MOV R7, R0 ;  /* 0x0000000000077202 */ /* 0x000fce0000000f00 */
.L_x_5465:
[----:B------:R-:W-:Y:S05]  /*1830*/  BSYNC.RECONVERGENT B0 ;  /* 0x0000000000007941 */ /* 0x000fea0003800200 */
.L_x_5464:
[----:B------:R-:W0:Y:S01]  /*1840*/  LDCU UR6, c[0x0][0x3a0] ;  /* 0x00007400ff0677ac */ /* 0x000e220008000800 */
[----:B------:R-:W-:Y:S02]  /*1850*/  F2FP.F16.F32.PACK_AB R2, R3, R2 ;  /* 0x000000020302723e */ /* 0x000fe400000000ff */
[----:B------:R-:W-:Y:S01]  /*1860*/  F2FP.F16.F32.PACK_AB R3, R7, R6 ;  /* 0x000000060703723e */ /* 0x000fe200000000ff */
[----:B------:R-:W1:Y:S01]  /*1870*/  LDCU.64 UR8, c[0x0][0x380] ;  /* 0x00007000ff0877ac */ /* 0x000e620008000a00 */
[----:B0-----:R-:W-:-:S04]  /*1880*/  IADD3 R5, P0, PT, R4, UR6, RZ ;  /* 0x0000000604057c10 */ /* 0x001fc8000ff1e0ff */
[----:B------:R-:W-:Y:S02]  /*1890*/  IADD3.X R16, PT, PT, R16, R17, RZ, P0, !PT ;  /* 0x0000001110107210 */ /* 0x000fe400007fe4ff */
[----:B-1----:R-:W-:-:S04]  /*18a0*/  LEA R4, P0, R5, UR8, 0x1 ;  /* 0x0000000805047c11 */ /* 0x002fc8000f8008ff */
[----:B------:R-:W-:-:S05]  /*18b0*/  LEA.HI.X R5, R5, UR9, R16, 0x1, P0 ;  /* 0x0000000905057c11 */ /* 0x000fca00080f0c10 */
[----:B------:R-:W-:Y:S01]  /*18c0*/  STG.E.64 desc[UR4][R4.64], R2 ;  /* 0x0000000204007986 */ /* 0x000fe2000c101b04 */
[----:B------:R-:W-:Y:S05]  /*18d0*/  EXIT ;  /* 0x000000000000794d */ /* 0x000fea0003800000 */
        .weak           $__internal_22_$__cuda_sm3x_div_rn_noftz_f32_slowpath
        .type           $__internal_22_$__cuda_sm3x_div_rn_noftz_f32_slowpath,@function
        .size           $__internal_22_$__cuda_sm3x_div_rn_noftz_f32_slowpath,(.L_x_11268 - $__internal_22_$__cuda_sm3x_div_rn_noftz_f32_slowpath)
$__internal_22_$__cuda_sm3x_div_rn_noftz_f32_slowpath:
[----:B------:R-:W-:Y:S01]  /*18e0*/  SHF.R.U32.HI R19, RZ, 0x17, R9 ;  /* 0x00000017ff137819 */ /* 0x000fe20000011609 */
[----:B------:R-:W-:Y:S01]  /*18f0*/  BSSY.RECONVERGENT B2, `(.L_x_5466) ;  /* 0x0000063000027945 */ /* 0x000fe20003800200 */
[----:B------:R-:W-:Y:S02]  /*1900*/  SHF.R.U32.HI R22, RZ, 0x17, R29 ;  /* 0x00000017ff167819 */ /* 0x000fe4000001161d */
[----:B------:R-:W-:Y:S02]  /*1910*/  LOP3.LUT R19, R19, 0xff, RZ, 0xc0, !PT ;  /* 0x000000ff13137812 */ /* 0x000fe400078ec0ff */
[----:B------:R-:W-:Y:S02]  /*1920*/  LOP3.LUT R22, R22, 0xff, RZ, 0xc0, !PT ;  /* 0x000000ff16167812 */ /* 0x000fe400078ec0ff */
[----:B------:R-:W-:Y:S02]  /*1930*/  IADD3 R0, PT, PT, R19, -0x1, RZ ;  /* 0xffffffff13007810 */ /* 0x000fe40007ffe0ff */
[----:B------:R-:W-:Y:S01]  /*1940*/  MOV R24, R9 ;  /* 0x0000000900187202 */ /* 0x000fe20000000f00 */
[----:B------:R-:W-:Y:S01]  /*1950*/  VIADD R23, R22, 0xffffffff ;  /* 0xffffffff16177836 */ /* 0x000fe20000000000 */
        /* <DEDUP_REMOVED lines=27> */
.L_x_5467:
[----:B------:R-:W-:Y:S01]  /*1b10*/  LEA R25, R19, 0xc0800000, 0x17 ;  /* 0xc080000013197811 */ /* 0x000fe200078eb8ff */
[----:B------:R-:W-:Y:S01]  /*1b20*/  BSSY.RECONVERGENT B3, `(.L_x_5472) ;  /* 0x0000036000037945 */ /* 0x000fe20003800200 */
[----:B------:R-:W-:Y:S02]  /*1b30*/  IADD3 R22, PT, PT, R22, -0x7f, RZ ;  /* 0xffffff8116167810 */ /* 0x000fe40007ffe0ff */
[----:B------:R-:W-:-:S03]  /*1b40*/  IADD3 R25, PT, PT, -R25, R24, RZ ;  /* 0x0000001819197210 */ /* 0x000fc60007ffe1ff */
[C---:B------:R-:W-:Y:S01]  /*1b50*/  IMAD R0, R22.reuse, -0x800000, R29 ;  /* 0xff80000016007824 */ /* 0x040fe200078e021d */
[----:B------:R0:W1:Y:S01]  /*1b60*/  MUFU.RCP R24, R25 ;  /* 0x0000001900187308 */ /* 0x0000620000001000 */
[----:B------:R-:W-:-:S05]  /*1b70*/  IADD3 R22, PT, PT, R22, 0x7f, -R19 ;  /* 0x0000007f16167810 */ /* 0x000fca0007ffe813 */
[----:B------:R-:W-:Y:S02]  /*1b80*/  IMAD.IADD R21, R22, 0x1, R21 ;  /* 0x0000000116157824 */ /* 0x000fe400078e0215 */
        /* <DEDUP_REMOVED lines=28> */
[----:B------:R-:W-:Y:S01]  /*1d50*/  ISETP.NE.AND P1, PT, R19, RZ, PT ;  /* 0x000000ff1300720c */ /* 0x000fe20003f25270 */
[----:B------:R-:W-:Y:S01]  /*1d60*/  IMAD.MOV R19, RZ, RZ, -R19 ;  /* 0x000000ffff137224 */ /* 0x000fe200078e0a13 */
[----:B------:R-:W-:-:S02]  /*1d70*/  SHF.L.U32 R23, R24, R23, RZ ;  /* 0x0000001718177219 */ /* 0x000fc400000006ff */
[----:B------:R-:W-:Y:S02]  /*1d80*/  FSETP.NEU.FTZ.AND P0, PT, R22, R25, PT ;  /* 0x000000191600720b */ /* 0x000fe40003f1d000 */
[----:B------:R-:W-:Y:S02]  /*1d90*/  SEL R19, R19, RZ, P2 ;  /* 0x000000ff13137207 */ /* 0x000fe40001000000 */
[----:B------:R-:W-:Y:S02]  /*1da0*/  ISETP.NE.AND P1, PT, R23, RZ, P1 ;  /* 0x000000ff1700720c */ /* 0x000fe40000f25270 */
[----:B------:R-:W-:Y:S02]  /*1db0*/  SHF.R.U32.HI R24, RZ, R19, R24 ;  /* 0x00000013ff187219 */ /* 0x000fe40000011618 */
[----:B------:R-:W-:Y:S02]  /*1dc0*/  PLOP3.LUT P0, PT, P0, P1, PT, 0xf8, 0x8f ;  /* 0x00000000008f781c */ /* 0x000fe40000703f70 */
[----:B------:R-:W-:-:S02]  /*1dd0*/  SHF.R.U32.HI R19, RZ, 0x1, R24 ;  /* 0x00000001ff137819 */ /* 0x000fc40000011618 */
[----:B------:R-:W-:-:S04]  /*1de0*/  SEL R22, RZ, 0x1, !P0 ;  /* 0x00000001ff167807 */ /* 0x000fc80004000000 */
[----:B------:R-:W-:-:S04]  /*1df0*/  LOP3.LUT R21, R22, 0x1, R19, 0xf8, !PT ;  /* 0x0000000116157812 */ /* 0x000fc800078ef813 */
[----:B------:R-:W-:-:S04]  /*1e00*/  LOP3.LUT R24, R21, R24, RZ, 0xc0, !PT ;  /* 0x0000001815187212 */ /* 0x000fc800078ec0ff */
[----:B------:R-:W-:-:S04]  /*1e10*/  IADD3 R19, PT, PT, R19, R24, RZ ;  /* 0x0000001813137210 */ /* 0x000fc80007ffe0ff */
[----:B------:R-:W-:Y:S01]  /*1e20*/  LOP3.LUT R0, R19, R0, RZ, 0xfc, !PT ;  /* 0x0000000013007212 */ /* 0x000fe200078efcff */
[----:B------:R-:W-:Y:S06]  /*1e30*/  BRA `(.L_x_5475) ;  /* 0x0000000000107947 */ /* 0x000fec0003800000 */
.L_x_5474:
[----:B------:R-:W-:-:S04]  /*1e40*/  LOP3.LUT R0, R0, 0x80000000, RZ, 0xc0, !PT ;  /* 0x8000000000007812 */ /* 0x000fc800078ec0ff */
[----:B------:R-:W-:Y:S01]  /*1e50*/  LOP3.LUT R0, R0, 0x7f800000, RZ, 0xfc, !PT ;  /* 0x7f80000000007812 */ /* 0x000fe200078efcff */
[----:B------:R-:W-:Y:S06]  /*1e60*/  BRA `(.L_x_5475) ;  /* 0x0000000000047947 */ /* 0x000fec0003800000 */
.L_x_5473:
[----:B------:R-:W-:-:S07]  /*1e70*/  LEA R0, R21, R0, 0x17 ;  /* 0x0000000015007211 */ /* 0x000fce00078eb8ff */
.L_x_5475:
[----:B------:R-:W-:Y:S05]  /*1e80*/  BSYNC.RECONVERGENT B3 ;  /* 0x0000000000037941 */ /* 0x000fea0003800200 */
.L_x_5472:
[----:B------:R-:W-:Y:S05]  /*1e90*/  BRA `(.L_x_5476) ;  /* 0x0000000000207947 */ /* 0x000fea0003800000 */
.L_x_5471:
[----:B------:R-:W-:-:S04]  /*1ea0*/  LOP3.LUT R0, R24, 0x80000000, R29, 0x48, !PT ;  /* 0x8000000018007812 */ /* 0x000fc800078e481d */
[----:B------:R-:W-:Y:S01]  /*1eb0*/  LOP3.LUT R0, R0, 0x7f800000, RZ, 0xfc, !PT ;  /* 0x7f80000000007812 */ /* 0x000fe200078efcff */
[----:B------:R-:W-:Y:S06]  /*1ec0*/  BRA `(.L_x_5476) ;  /* 0x0000000000147947 */ /* 0x000fec0003800000 */
.L_x_5470:
[----:B------:R-:W-:Y:S01]  /*1ed0*/  LOP3.LUT R0, R24, 0x80000000, R29, 0x48, !PT ;  /* 0x8000000018007812 */ /* 0x000fe200078e481d */
[----:B------:R-:W-:Y:S06]  /*1ee0*/  BRA `(.L_x_5476) ;  /* 0x00000000000c7947 */ /* 0x000fec0003800000 */
.L_x_5469:
[----:B------:R-:W0:Y:S01]  /*1ef0*/  MUFU.RSQ R0, -QNAN ;  /* 0xffc0000000007908 */ /* 0x000e220000001400 */
[----:B------:R-:W-:Y:S05]  /*1f00*/  BRA `(.L_x_5476) ;  /* 0x0000000000047947 */ /* 0x000fea0003800000 */
.L_x_5468:
[----:B------:R-:W-:-:S07]  /*1f10*/  FADD.FTZ R0, R29, R9 ;  /* 0x000000091d007221 */ /* 0x000fce0000010000 */
.L_x_5476:
[----:B------:R-:W-:Y:S05]  /*1f20*/  BSYNC.RECONVERGENT B2 ;  /* 0x0000000000027941 */ /* 0x000fea0003800200 */
.L_x_5466:
[----:B------:R-:W-:-:S04]  /*1f30*/  HFMA2 R21, -RZ, RZ, 0, 0 ;  /* 0x00000000ff157431 */ /* 0x000fc800000001ff */
[----:B0-----:R-:W-:Y:S05]  /*1f40*/  RET.REL.NODEC R20 `(_ZN18transformer_engine34scaled_masked_softmax_warp_forwardI6__halfS1_fLi7EEEvPT0_PKT_PKhT1_iii) ;  /* 0xffffffe0142c7950 */ /* 0x001fea0003c3ffff */
.L_x_5477:
        /* <DEDUP_REMOVED lines=11> */
.L_x_11268:


//--------------------- .text._ZN18transformer_engine34scaled_masked_softmax_warp_forwardI6__halfS1_fLi6EEEvPT0_PKT_PKhT1_iii --------------------------
	.section	.text._ZN18transformer_engine34scaled_masked_softmax_warp_forwardI6__halfS1_fLi6EEEvPT0_PKT_PKhT1_iii,"ax",@progbits
	.align	128
        .global         _ZN18transformer_engine34scaled_masked_softmax_warp_forwardI6__halfS1_fLi6EEEvPT0_PKT_PKhT1_iii
        .type           _ZN18transformer_engine34scaled_masked_softmax_warp_forwardI6__halfS1_fLi6EEEvPT0_PKT_PKhT1_iii,@function
        .size           _ZN18transformer_engine34scaled_masked_softmax_warp_forwardI6__halfS1_fLi6EEEvPT0_PKT_PKhT1_iii,(.L_x_11269 - _ZN18transformer_engine34scaled_masked_softmax_warp_forwardI6__halfS1_fLi6EEEvPT0_PKT_PKhT1_iii)
        .other          _ZN18transformer_engine34scaled_masked_softmax_warp_forwardI6__halfS1_fLi6EEEvPT0_PKT_PKhT1_iii,@"STO_CUDA_ENTRY STV_DEFAULT"
_ZN18transformer_engine34scaled_masked_softmax_warp_forwardI6__halfS1_fLi6EEEvPT0_PKT_PKhT1_iii:
.text._ZN18transformer_engine34scaled_masked_softmax_warp_forwardI6__halfS1_fLi6EEEvPT0_PKT_PKhT1_iii:
        /* <DEDUP_REMOVED lines=52> */
[----:B--2---:R-:W-:-:S05]  /*0340*/  HADD2.F32 R13, -RZ, R13.H0_H0 ;  /* 0x2000000dff0d7230 */ /* 0x004fca0000004100 */
[----:B0-----:R-:W-:-:S07]  /*0350*/  FMUL R13, R13, UR6 ;  /* 0x000000060d0d7c20 */ /* 0x001fce0008400000 */
.L_x_5479:
[----:B0-----:R-:W-:Y:S05]  /*0360*/  BSYNC.RECONVERGENT B0 ;  /* 0x0000000000007941 */ /* 0x001fea0003800200 */
.L_x_5478:
        /* <DEDUP_REMOVED lines=8> */
[----:B--2---:R-:W-:-:S05]  /*03f0*/  HADD2.F32 R12, -RZ, R12.H0_H0 ;  /* 0x2000000cff0c7230 */ /* 0x004fca0000004100 */
[----:B0-----:R-:W-:-:S07]  /*0400*/  FMUL R12, R12, UR6 ;  /* 0x000000060c0c7c20 */ /* 0x001fce0008400000 */
.L_x_5481:
[----:B------:R-:W-:Y:S05]  /*0410*/  BSYNC.RECONVERGENT B0 ;  /* 0x0000000000007941 */ /* 0x000fea0003800200 */
.L_x_5480:
[----:B------:R-:W-:Y:S04]  /*0420*/  BSSY.RECONVERGENT B0, `(.L_x_5482) ;  /* 0x000000e000007945 */ /* 0x000fe80003800200 */
[----:B------:R-:W-:Y:S05]  /*0430*/  @P1 BRA `(.L_x_5483) ;  /* 0x0000000000301947 */ /* 0x000fea0003800000 */
[----:B------:R-:W-:-:S05]  /*0440*/  IADD3 R20, P1, PT, R8, R2, RZ ;  /* 0x0000000208147210 */ /* 0x000fca0007f3e0ff */
[----:B------:R-:W-:-:S05]  /*0450*/  IMAD.X R21, RZ, RZ, R9, P1 ;  /* 0x000000ffff157224 */ /* 0x000fca00008e0609 */
[----:B------:R-:W2:Y:S01]  /*0460*/  LDG.E.U8 R20, desc[UR4][R20.64] ;  /* 0x0000000414147981 */ /* 0x000ea2000c1e1100 */
[----:B------:R-:W-:Y:S02]  /*0470*/  MOV R3, 0xc61c4000 ;  /* 0xc61c400000037802 */ /* 0x000fe40000000f00 */
[----:B--2---:R-:W-:-:S13]  /*0480*/  ISETP.NE.AND P1, PT, R20, 0x1, PT ;  /* 0x000000011400780c */ /* 0x004fda0003f25270 */
[----:B------:R-:W-:Y:S05]  /*0490*/  @!P1 BRA `(.L_x_5483) ;  /* 0x0000000000189947 */ /* 0x000fea0003800000 */
[C---:B------:R-:W-:Y:S01]  /*04a0*/  LEA R20, P1, R2.reuse, R10, 0x1 ;  /* 0x0000000a02147211 */ /* 0x040fe200078208ff */
[----:B------:R-:W0:Y:S03]  /*04b0*/  LDCU UR6, c[0x0][0x398] ;  /* 0x00007300ff0677ac */ /* 0x000e260008000800 */
[----:B------:R-:W-:-:S05]  /*04c0*/  LEA.HI.X R21, R2, R11, RZ, 0x1, P1 ;  /* 0x0000000b02157211 */ /* 0x000fca00008f0cff */
[----:B------:R-:W2:Y:S02]  /*04d0*/  LDG.E.U16 R20, desc[UR4][R20.64] ;  /* 0x0000000414147981 */ /* 0x000ea4000c1e1500 */
[----:B--2---:R-:W-:-:S05]  /*04e0*/  HADD2.F32 R3, -RZ, R20.H0_H0 ;  /* 0x20000014ff037230 */ /* 0x004fca0000004100 */
[----:B0-----:R-:W-:-:S07]  /*04f0*/  FMUL R3, R3, UR6 ;  /* 0x0000000603037c20 */ /* 0x001fce0008400000 */
.L_x_5483:
[----:B------:R-:W-:Y:S05]  /*0500*/  BSYNC.RECONVERGENT B0 ;  /* 0x0000000000007941 */ /* 0x000fea0003800200 */
.L_x_5482:
        /* <DEDUP_REMOVED lines=11> */
[----:B--2---:R-:W-:-:S05]  /*05c0*/  HADD2.F32 R0, -RZ, R10.H0_H0 ;  /* 0x2000000aff007230 */ /* 0x004fca0000004100 */
[----:B0-----:R-:W-:-:S07]  /*05d0*/  FMUL R0, R0, UR6 ;  /* 0x0000000600007c20 */ /* 0x001fce0008400000 */
.L_x_5485:
[----:B------:R-:W-:Y:S05]  /*05e0*/  BSYNC.RECONVERGENT B0 ;  /* 0x0000000000007941 */ /* 0x000fea0003800200 */
.L_x_5484:
        /* <DEDUP_REMOVED lines=33> */
[----:B------:R-:W-:Y:S01]  /*0800*/  HFMA2 R2, -RZ, RZ, 0.96630859375, -0.0022525787353515625 ;  /* 0x3bbb989dff027431 */ /* 0x000fe200000001ff */
        /* <DEDUP_REMOVED lines=9> */
[----:B------:R-:W-:Y:S02]  /*08a0*/  IMAD.SHL.U32 R9, R9, 0x800000, RZ ;  /* 0x0080000009097824 */ /* 0x000fe400078e00ff */
        /* <DEDUP_REMOVED lines=21> */
[----:B------:R-:W-:-:S05]  /*0a00*/  SHF.L.U32 R14, R3, 0x17, RZ ;  /* 0x00000017030e7819 */ /* 0x000fca00000006ff */
[----:B------:R-:W2:Y:S01]  /*0a10*/  MUFU.EX2 R21, R21 ;  /* 0x0000001500157308 */ /* 0x000ea20000000800 */
[----:B0-----:R-:W-:Y:S01]  /*0a20*/  FMUL R2, R9, R10 ;  /* 0x0000000a09027220 */ /* 0x001fe20000400000 */
[----:B------:R-:W-:-:S03]  /*0a30*/  IMAD.SHL.U32 R10, R8, 0x800000, RZ ;  /* 0x00800000080a7824 */ /* 0x000fc600078e00ff */
        /* <DEDUP_REMOVED lines=45> */
[----:B------:R-:W-:Y:S05]  /*0d10*/  CALL.REL.NOINC `($__internal_23_$__cuda_sm3x_div_rn_noftz_f32_slowpath) ;  /* 0x0000000400247944 */ /* 0x000fea0003c00000 */
[----:B------:R-:W-:-:S07]  /*0d20*/  IMAD.MOV.U32 R2, RZ, RZ, R0 ;  /* 0x000000ffff027224 */ /* 0x000fce00078e0000 */
.L_x_5489:
[----:B------:R-:W-:Y:S05]  /*0d30*/  BSYNC.RECONVERGENT B1 ;  /* 0x0000000000017941 */ /* 0x000fea0003800200 */
.L_x_5488:
[----:B------:R-:W0:Y:S01]  /*0d40*/  LDCU.64 UR6, c[0x0][0x380] ;  /* 0x00007000ff0677ac */ /* 0x000e220008000a00 */
[----:B------:R-:W-:Y:S02]  /*0d50*/  F2FP.F16.F32.PACK_AB R2, RZ, R2 ;  /* 0x00000002ff02723e */ /* 0x000fe400000000ff */
        /* <DEDUP_REMOVED lines=17> */
[----:B------:R-:W-:Y:S05]  /*0e70*/  CALL.REL.NOINC `($__internal_23_$__cuda_sm3x_div_rn_noftz_f32_slowpath) ;  /* 0x0000000000cc7944 */ /* 0x000fea0003c00000 */
.L_x_5491:
[----:B------:R-:W-:Y:S05]  /*0e80*/  BSYNC.RECONVERGENT B1 ;  /* 0x0000000000017941 */ /* 0x000fea0003800200 */
.L_x_5490:
[----:B------:R-:W-:-:S05]  /*0e90*/  F2FP.F16.F32.PACK_AB R0, RZ, R0 ;  /* 0x00000000ff00723e */ /* 0x000fca00000000ff */
[----:B------:R1:W-:Y:S02]  /*0ea0*/  STG.E.U16 desc[UR4][R8.64+0x40], R0 ;  /* 0x0000400008007986 */ /* 0x0003e4000c101504 */
.L_x_5487:
[----:B------:R-:W-:Y:S05]  /*0eb0*/  BSYNC.RECONVERGENT B0 ;  /* 0x0000000000007941 */ /* 0x000fea0003800200 */
.L_x_5486:
        /* <DEDUP_REMOVED lines=20> */
[----:B------:R-:W-:Y:S05]  /*1000*/  CALL.REL.NOINC `($__internal_23_$__cuda_sm3x_div_rn_noftz_f32_slowpath) ;  /* 0x0000000000687944 */ /* 0x000fea0003c00000 */
[----:B------:R-:W-:-:S07]  /*1010*/  MOV R2, R0 ;  /* 0x0000000000027202 */ /* 0x000fce0000000f00 */
.L_x_5493:
[----:B------:R-:W-:Y:S05]  /*1020*/  BSYNC.RECONVERGENT B0 ;  /* 0x0000000000007941 */ /* 0x000fea0003800200 */
.L_x_5492:
[----:B------:R-:W0:Y:S01]  /*1030*/  LDCU.64 UR6, c[0x0][0x380] ;  /* 0x00007000ff0677ac */ /* 0x000e220008000a00 */
[----:B------:R-:W-:Y:S02]  /*1040*/  F2FP.F16.F32.PACK_AB R2, RZ, R2 ;  /* 0x00000002ff02723e */ /* 0x000fe400000000ff */
        /* <DEDUP_REMOVED lines=15> */
[----:B------:R-:W-:Y:S01]  /*1140*/  MOV R2, 0x1170 ;  /* 0x0000117000027802 */ /* 0x000fe20000000f00 */
[----:B------:R-:W-:-:S07]  /*1150*/  IMAD.MOV.U32 R3, RZ, RZ, R11 ;  /* 0x000000ffff037224 */ /* 0x000fce00078e000b */
[----:B------:R-:W-:Y:S05]  /*1160*/  CALL.REL.NOINC `($__internal_23_$__cuda_sm3x_div_rn_noftz_f32_slowpath) ;  /* 0x0000000000107944 */ /* 0x000fea0003c00000 */
.L_x_5495:
[----:B------:R-:W-:Y:S05]  /*1170*/  BSYNC.RECONVERGENT B0 ;  /* 0x0000000000007941 */ /* 0x000fea0003800200 */
.L_x_5494:
[----:B------:R-:W-:-:S05]  /*1180*/  F2FP.F16.F32.PACK_AB R0, RZ, R0 ;  /* 0x00000000ff00723e */ /* 0x000fca00000000ff */
[----:B------:R-:W-:Y:S01]  /*1190*/  STG.E.U16 desc[UR4][R4.64+0x40], R0 ;  /* 0x0000400004007986 */ /* 0x000fe2000c101504 */
[----:B------:R-:W-:Y:S05]  /*11a0*/  EXIT ;  /* 0x000000000000794d */ /* 0x000fea0003800000 */
        .weak           $__internal_23_$__cuda_sm3x_div_rn_noftz_f32_slowpath
        .type           $__internal_23_$__cuda_sm3x_div_rn_noftz_f32_slowpath,@function
        .size           $__internal_23_$__cuda_sm3x_div_rn_noftz_f32_slowpath,(.L_x_11269 - $__internal_23_$__cuda_sm3x_div_rn_noftz_f32_slowpath)
$__internal_23_$__cuda_sm3x_div_rn_noftz_f32_slowpath:
        /* <DEDUP_REMOVED lines=34> */
.L_x_5497:
[----:B------:R-:W-:Y:S01]  /*13d0*/  LEA R24, R16, 0xc0800000, 0x17 ;  /* 0xc080000010187811 */ /* 0x000fe200078eb8ff */
[----:B------:R-:W-:Y:S01]  /*13e0*/  BSSY.RECONVERGENT B3, `(.L_x_5502) ;  /* 0x0000036000037945 */ /* 0x000fe20003800200 */
[----:B------:R-:W-:-:S03]  /*13f0*/  IADD3 R25, PT, PT, R20, -0x7f, RZ ;  /* 0xffffff8114197810 */ /* 0x000fc60007ffe0ff */
        /* <DEDUP_REMOVED lines=48> */
.L_x_5504:
[----:B------:R-:W-:-:S04]  /*1700*/  LOP3.LUT R0, R0, 0x80000000, RZ, 0xc0, !PT ;  /* 0x8000000000007812 */ /* 0x000fc800078ec0ff */
[----:B------:R-:W-:Y:S01]  /*1710*/  LOP3.LUT R0, R0, 0x7f800000, RZ, 0xfc, !PT ;  /* 0x7f80000000007812 */ /* 0x000fe200078efcff */
[----:B------:R-:W-:Y:S06]  /*1720*/  BRA `(.L_x_5505) ;  /* 0x0000000000047947 */ /* 0x000fec0003800000 */
.L_x_5503:
[----:B------:R-:W-:-:S07]  /*1730*/  IMAD R0, R25, 0x800000, R0 ;  /* 0x0080000019007824 */ /* 0x000fce00078e0200 */
.L_x_5505:
[----:B------:R-:W-:Y:S05]  /*1740*/  BSYNC.RECONVERGENT B3 ;  /* 0x0000000000037941 */ /* 0x000fea0003800200 */
.L_x_5502:
[----:B------:R-:W-:Y:S05]  /*1750*/  BRA `(.L_x_5506) ;  /* 0x0000000000207947 */ /* 0x000fea0003800000 */
.L_x_5501:
[----:B------:R-:W-:-:S04]  /*1760*/  LOP3.LUT R0, R3, 0x80000000, R0, 0x48, !PT ;  /* 0x8000000003007812 */ /* 0x000fc800078e4800 */
[----:B------:R-:W-:Y:S01]  /*1770*/  LOP3.LUT R0, R0, 0x7f800000, RZ, 0xfc, !PT ;  /* 0x7f80000000007812 */ /* 0x000fe200078efcff */
[----:B------:R-:W-:Y:S06]  /*1780*/  BRA `(.L_x_5506) ;  /* 0x0000000000147947 */ /* 0x000fec0003800000 */
.L_x_5500:
[----:B------:R-:W-:Y:S01]  /*1790*/  LOP3.LUT R0, R3, 0x80000000, R0, 0x48, !PT ;  /* 0x8000000003007812 */ /* 0x000fe200078e4800 */
[----:B------:R-:W-:Y:S06]  /*17a0*/  BRA `(.L_x_5506) ;  /* 0x00000000000c7947 */ /* 0x000fec0003800000 */
.L_x_5499:
[----:B------:R-:W0:Y:S01]  /*17b0*/  MUFU.RSQ R0, -QNAN ;  /* 0xffc0000000007908 */ /* 0x000e220000001400 */
[----:B------:R-:W-:Y:S05]  /*17c0*/  BRA `(.L_x_5506) ;  /* 0x0000000000047947 */ /* 0x000fea0003800000 */
.L_x_5498:
[----:B------:R-:W-:-:S07]  /*17d0*/  FADD.FTZ R0, R0, R3 ;  /* 0x0000000300007221 */ /* 0x000fce0000010000 */
.L_x_5506:
[----:B------:R-:W-:Y:S05]  /*17e0*/  BSYNC.RECONVERGENT B2 ;  /* 0x0000000000027941 */ /* 0x000fea0003800200 */
.L_x_5496:
[----:B------:R-:W-:-:S04]  /*17f0*/  HFMA2 R3, -RZ, RZ, 0, 0 ;  /* 0x00000000ff037431 */ /* 0x000fc800000001ff */
[----:B0-----:R-:W-:Y:S05]  /*1800*/  RET.REL.NODEC R2 `(_ZN18transformer_engine34scaled_masked_softmax_warp_forwardI6__halfS1_fLi6EEEvPT0_PKT_PKhT1_iii) ;  /* 0xffffffe402fc7950 */ /* 0x001fea0003c3ffff */
.L_x_5507:
        /* <DEDUP_REMOVED lines=15> */
.L_x_11269:


//--------------------- .text._ZN18transformer_engine34scaled_masked_softmax_warp_forwardI6__halfS1_fLi5EEEvPT0_PKT_PKhT1_iii --------------------------
	.section	.text._ZN18transformer_engine34scaled_masked_softmax_warp_forwardI6__halfS1_fLi5EEEvPT0_PKT_PKhT1_iii,"ax",@progbits
	.align	128
        .global         _ZN18transformer_engine34scaled_masked_softmax_warp_forwardI6__halfS1_fLi5EEEvPT0_PKT_PKhT1_iii
        .type           _ZN18transformer_engine34scaled_masked_softmax_warp_forwardI6__halfS1_fLi5EEEvPT0_PKT_PKhT1_iii,@function
        .size           _ZN18transformer_engine34scaled_masked_softmax_warp_forwardI6__halfS1_fLi5EEEvPT0_PKT_PKhT1_iii,(.L_x_11270 - _ZN18transformer_engine34scaled_masked_softmax_warp_forwardI6__halfS1_fLi5EEEvPT0_PKT_PKhT1_iii)
        .other          _ZN18transformer_engine34scaled_masked_softmax_warp_forwardI6__halfS1_fLi5EEEvPT0_PKT_PKhT1_iii,@"STO_CUDA_ENTRY STV_DEFAULT"
_ZN18transformer_engine34scaled_masked_softmax_warp_forwardI6__halfS1_fLi5EEEvPT0_PKT_PKhT1_iii:
.text._ZN18transformer_engine34scaled_masked_softmax_warp_forwardI6__halfS1_fLi5EEEvPT0_PKT_PKhT1_iii:
        /* <DEDUP_REMOVED lines=47> */
[----:B--2---:R-:W-:-:S05]  /*02f0*/  HADD2.F32 R3, -RZ, R14.H0_H0 ;  /* 0x2000000eff037230 */ /* 0x004fca0000004100 */
[----:B0-----:R-:W-:-:S07]  /*0300*/  FMUL R3, R3, UR6 ;  /* 0x0000000603037c20 */ /* 0x001fce0008400000 */
.L_x_5509:
[----:B0-----:R-:W-:Y:S05]  /*0310*/  BSYNC.RECONVERGENT B0 ;  /* 0x0000000000007941 */ /* 0x001fea0003800200 */
.L_x_5508:
        /* <DEDUP_REMOVED lines=16> */
[----:B--2---:R-:W-:-:S05]  /*0420*/  HADD2.F32 R0, -RZ, R14.H0_H0 ;  /* 0x2000000eff007230 */ /* 0x004fca0000004100 */
[----:B0-----:R-:W-:-:S07]  /*0430*/  FMUL R0, R0, UR6 ;  /* 0x0000000600007c20 */ /* 0x001fce0008400000 */
.L_x_5511:
[----:B------:R-:W-:Y:S05]  /*0440*/  BSYNC.RECONVERGENT B0 ;  /* 0x0000000000007941 */ /* 0x000fea0003800200 */
.L_x_5510:
        /* <DEDUP_REMOVED lines=89> */
[----:B0-----:R-:W-:Y:S05]  /*09e0*/  CALL.REL.NOINC `($__internal_24_$__cuda_sm3x_div_rn_noftz_f32_slowpath) ;  /* 0x0000000000947944 */ /* 0x001fea0003c00000 */
[----:B------:R-:W-:-:S07]  /*09f0*/  IMAD.MOV.U32 R3, RZ, RZ, R0 ;  /* 0x000000ffff037224 */ /* 0x000fce00078e0000 */
.L_x_5515:
[----:B------:R-:W-:Y:S05]  /*0a00*/  BSYNC.RECONVERGENT B1 ;  /* 0x0000000000017941 */ /* 0x000fea0003800200 */
.L_x_5514:
[----:B------:R-:W1:Y:S01]  /*0a10*/  LDCU.64 UR6, c[0x0][0x380] ;  /* 0x00007000ff0677ac */ /* 0x000e620008000a00 */
[----:B------:R-:W-:Y:S02]  /*0a20*/  F2FP.F16.F32.PACK_AB R0, RZ, R3 ;  /* 0x00000003ff00723e */ /* 0x000fe400000000ff */
[----:B-1----:R-:W-:-:S04]  /*0a30*/  LEA R2, P0, R4, UR6, 0x1 ;  /* 0x0000000604027c11 */ /* 0x002fc8000f8008ff */
[----:B------:R-:W-:-:S05]  /*0a40*/  LEA.HI.X R3, R4, UR7, R11, 0x1, P0 ;  /* 0x0000000704037c11 */ /* 0x000fca00080f0c0b */
[----:B------:R1:W-:Y:S04]  /*0a50*/  STG.E.U16 desc[UR4][R2.64], R0 ;  /* 0x0000000002007986 */ /* 0x0003e8000c101504 */
.L_x_5513:
[----:B------:R-:W-:Y:S05]  /*0a60*/  BSYNC.RECONVERGENT B0 ;  /* 0x0000000000007941 */ /* 0x000fea0003800200 */
.L_x_5512:
        /* <DEDUP_REMOVED lines=19> */
.L_x_5517:
[----:B------:R-:W-:Y:S05]  /*0ba0*/  BSYNC.RECONVERGENT B0 ;  /* 0x0000000000007941 */ /* 0x000fea0003800200 */
.L_x_5516:
[----:B------:R-:W1:Y:S01]  /*0bb0*/  LDCU UR6, c[0x0][0x3a0] ;  /* 0x00007400ff0677ac */ /* 0x000e620008000800 */
[----:B------:R-:W-:Y:S01]  /*0bc0*/  F2FP.F16.F32.PACK_AB R0, RZ, R3 ;  /* 0x00000003ff00723e */ /* 0x000fe200000000ff */
[----:B------:R-:W2:Y:S01]  /*0bd0*/  LDCU.64 UR8, c[0x0][0x380] ;  /* 0x00007000ff0877ac */ /* 0x000ea20008000a00 */
[----:B-1----:R-:W-:-:S05]  /*0be0*/  IADD3 R4, P0, PT, R4, UR6, RZ ;  /* 0x0000000604047c10 */ /* 0x002fca000ff1e0ff */
[----:B------:R-:W-:Y:S01]  /*0bf0*/  IMAD.X R9, R9, 0x1, R11, P0 ;  /* 0x0000000109097824 */ /* 0x000fe200000e060b */
[----:B--2---:R-:W-:-:S04]  /*0c00*/  LEA R2, P0, R4, UR8, 0x1 ;  /* 0x0000000804027c11 */ /* 0x004fc8000f8008ff */
[----:B------:R-:W-:-:S05]  /*0c10*/  LEA.HI.X R3, R4, UR9, R9, 0x1, P0 ;  /* 0x0000000904037c11 */ /* 0x000fca00080f0c09 */
[----:B------:R-:W-:Y:S01]  /*0c20*/  STG.E.U16 desc[UR4][R2.64], R0 ;  /* 0x0000000002007986 */ /* 0x000fe2000c101504 */
[----:B------:R-:W-:Y:S05]  /*0c30*/  EXIT ;  /* 0x000000000000794d */ /* 0x000fea0003800000 */
        .weak           $__internal_24_$__cuda_sm3x_div_rn_noftz_f32_slowpath
        .type           $__internal_24_$__cuda_sm3x_div_rn_noftz_f32_slowpath,@function
        .size           $__internal_24_$__cuda_sm3x_div_rn_noftz_f32_slowpath,(.L_x_11270 - $__internal_24_$__cuda_sm3x_div_rn_noftz_f32_slowpath)
$__internal_24_$__cuda_sm3x_div_rn_noftz_f32_slowpath:
        /* <DEDUP_REMOVED lines=34> */
.L_x_5519:
        /* <DEDUP_REMOVED lines=51> */
.L_x_5526:
[----:B------:R-:W-:-:S04]  /*1190*/  LOP3.LUT R0, R0, 0x80000000, RZ, 0xc0, !PT ;  /* 0x8000000000007812 */ /* 0x000fc800078ec0ff */
[----:B------:R-:W-:Y:S01]  /*11a0*/  LOP3.LUT R0, R0, 0x7f800000, RZ, 0xfc, !PT ;  /* 0x7f80000000007812 */ /* 0x000fe200078efcff */
[----:B------:R-:W-:Y:S06]  /*11b0*/  BRA `(.L_x_5527) ;  /* 0x0000000000047947 */ /* 0x000fec0003800000 */
.L_x_5525:
[----:B------:R-:W-:-:S07]  /*11c0*/  IMAD R0, R17, 0x800000, R0 ;  /* 0x0080000011007824 */ /* 0x000fce00078e0200 */
.L_x_5527:
[----:B------:R-:W-:Y:S05]  /*11d0*/  BSYNC.RECONVERGENT B3 ;  /* 0x0000000000037941 */ /* 0x000fea0003800200 */
.L_x_5524:
[----:B------:R-:W-:Y:S05]  /*11e0*/  BRA `(.L_x_5528) ;  /* 0x0000000000207947 */ /* 0x000fea0003800000 */
.L_x_5523:
[----:B------:R-:W-:-:S04]  /*11f0*/  LOP3.LUT R0, R3, 0x80000000, R0, 0x48, !PT ;  /* 0x8000000003007812 */ /* 0x000fc800078e4800 */
[----:B------:R-:W-:Y:S01]  /*1200*/  LOP3.LUT R0, R0, 0x7f800000, RZ, 0xfc, !PT ;  /* 0x7f80000000007812 */ /* 0x000fe200078efcff */
[----:B------:R-:W-:Y:S06]  /*1210*/  BRA `(.L_x_5528) ;  /* 0x0000000000147947 */ /* 0x000fec0003800000 */
.L_x_5522:
[----:B------:R-:W-:Y:S01]  /*1220*/  LOP3.LUT R0, R3, 0x80000000, R0, 0x48, !PT ;  /* 0x8000000003007812 */ /* 0x000fe200078e4800 */
[----:B------:R-:W-:Y:S06]  /*1230*/  BRA `(.L_x_5528) ;  /* 0x00000000000c7947 */ /* 0x000fec0003800000 */
.L_x_5521:
[----:B------:R-:W0:Y:S01]  /*1240*/  MUFU.RSQ R0, -QNAN ;  /* 0xffc0000000007908 */ /* 0x000e220000001400 */
[----:B------:R-:W-:Y:S05]  /*1250*/  BRA `(.L_x_5528) ;  /* 0x0000000000047947 */ /* 0x000fea0003800000 */
.L_x_5520:
[----:B------:R-:W-:-:S07]  /*1260*/  FADD.FTZ R0, R0, R3 ;  /* 0x0000000300007221 */ /* 0x000fce0000010000 */
.L_x_5528:
[----:B------:R-:W-:Y:S05]  /*1270*/  BSYNC.RECONVERGENT B2 ;  /* 0x0000000000027941 */ /* 0x000fea0003800200 */
.L_x_5518:
[----:B------:R-:W-:-:S04]  /*1280*/  IMAD.MOV.U32 R3, RZ, RZ, 0x0 ;  /* 0x00000000ff037424 */ /* 0x000fc800078e00ff */
[----:B0-----:R-:W-:Y:S05]  /*1290*/  RET.REL.NODEC R2 `(_ZN18transformer_engine34scaled_masked_softmax_warp_forwardI6__halfS1_fLi5EEEvPT0_PKT_PKhT1_iii) ;  /* 0xffffffec02587950 */ /* 0x001fea0003c3ffff */
.L_x_5529:
        /* <DEDUP_REMOVED lines=14> */
.L_x_11270:


//--------------------- .text._ZN18transformer_engine34scaled_masked_softmax_warp_forwardI6__halfS1_fLi4EEEvPT0_PKT_PKhT1_iii --------------------------
	.section	.text._ZN18transformer_engine34scaled_masked_softmax_warp_forwardI6__halfS1_fLi4EEEvPT0_PKT_PKhT1_iii,"ax",@progbits
	.align	128
        .global         _ZN18transformer_engine34scaled_masked_softmax_warp_forwardI6__halfS1_fLi4EEEvPT0_PKT_PKhT1_iii
        .type           _ZN18transformer_engine34scaled_masked_softmax_warp_forwardI6__halfS1_fLi4EEEvPT0_PKT_PKhT1_iii,@function
        .size           _ZN18transformer_engine34scaled_masked_softmax_warp_forwardI6__halfS1_fLi4EEEvPT0_PKT_PKhT1_iii,(.L_x_11271 - _ZN18transformer_engine34scaled_masked_softmax_warp_forwardI6__halfS1_fLi4EEEvPT0_PKT_PKhT1_iii)
        .other          _ZN18transformer_engine34scaled_masked_softmax_warp_forwardI6__halfS1_fLi4EEEvPT0_PKT_PKhT1_iii,@"STO_CUDA_ENTRY STV_DEFAULT"
_ZN18transformer_engine34scaled_masked_softmax_warp_forwardI6__halfS1_fLi4EEEvPT0_PKT_PKhT1_iii:
.text._ZN18transformer_engine34scaled_masked_softmax_warp_forwardI6__halfS1_fLi4EEEvPT0_PKT_PKhT1_iii:
        /* <DEDUP_REMOVED lines=49> */
.L_x_5531:
[----:B0-----:R-:W-:Y:S05]  /*0310*/  BSYNC.RECONVERGENT B0 ;  /* 0x0000000000007941 */ /* 0x001fea0003800200 */
.L_x_5530:
        /* <DEDUP_REMOVED lines=18> */
.L_x_5533:
[----:B------:R-:W-:Y:S05]  /*0440*/  BSYNC.RECONVERGENT B0 ;  /* 0x0000000000007941 */ /* 0x000fea0003800200 */
.L_x_5532:
        /* <DEDUP_REMOVED lines=79> */
[----:B------:R-:W-:Y:S05]  /*0940*/  CALL.REL.NOINC `($__internal_25_$__cuda_sm3x_div_rn_noftz_f32_slowpath) ;  /* 0x0000000000947944 */ /* 0x000fea0003c00000 */
[----:B------:R-:W-:-:S07]  /*0950*/  IMAD.MOV.U32 R3, RZ, RZ, R0 ;  /* 0x000000ffff037224 */ /* 0x000fce00078e0000 */
.L_x_5537:
[----:B------:R-:W-:Y:S05]  /*0960*/  BSYNC.RECONVERGENT B1 ;  /* 0x0000000000017941 */ /* 0x000fea0003800200 */
.L_x_5536:
[----:B------:R-:W0:Y:S01]  /*0970*/  LDCU.64 UR6, c[0x0][0x380] ;  /* 0x00007000ff0677ac */ /* 0x000e220008000a00 */
[----:B------:R-:W-:Y:S02]  /*0980*/  F2FP.F16.F32.PACK_AB R0, RZ, R3 ;  /* 0x00000003ff00723e */ /* 0x000fe400000000ff */
[----:B0-----:R-:W-:-:S04]  /*0990*/  LEA R2, P0, R4, UR6, 0x1 ;  /* 0x0000000604027c11 */ /* 0x001fc8000f8008ff */
[----:B------:R-:W-:-:S05]  /*09a0*/  LEA.HI.X R3, R4, UR7, R11, 0x1, P0 ;  /* 0x0000000704037c11 */ /* 0x000fca00080f0c0b */
[----:B------:R0:W-:Y:S04]  /*09b0*/  STG.E.U16 desc[UR4][R2.64], R0 ;  /* 0x0000000002007986 */ /* 0x0001e8000c101504 */
.L_x_5535:
[----:B------:R-:W-:Y:S05]  /*09c0*/  BSYNC.RECONVERGENT B0 ;  /* 0x0000000000007941 */ /* 0x000fea0003800200 */
.L_x_5534:
        /* <DEDUP_REMOVED lines=19> */
.L_x_5539:
[----:B------:R-:W-:Y:S05]  /*0b00*/  BSYNC.RECONVERGENT B0 ;  /* 0x0000000000007941 */ /* 0x000fea0003800200 */
.L_x_5538:
[----:B------:R-:W0:Y:S01]  /*0b10*/  LDCU UR6, c[0x0][0x3a0] ;  /* 0x00007400ff0677ac */ /* 0x000e220008000800 */
[----:B------:R-:W-:Y:S01]  /*0b20*/  F2FP.F16.F32.PACK_AB R0, RZ, R3 ;  /* 0x00000003ff00723e */ /* 0x000fe200000000ff */
[----:B------:R-:W1:Y:S01]  /*0b30*/  LDCU.64 UR8, c[0x0][0x380] ;  /* 0x00007000ff0877ac */ /* 0x000e620008000a00 */
[----:B0-----:R-:W-:-:S04]  /*0b40*/  IADD3 R4, P0, PT, R4, UR6, RZ ;  /* 0x0000000604047c10 */ /* 0x001fc8000ff1e0ff */
[----:B------:R-:W-:Y:S02]  /*0b50*/  IADD3.X R9, PT, PT, R9, R11, RZ, P0, !PT ;  /* 0x0000000b09097210 */ /* 0x000fe400007fe4ff */
[----:B-1----:R-:W-:-:S04]  /*0b60*/  LEA R2, P0, R4, UR8, 0x1 ;  /* 0x0000000804027c11 */ /* 0x002fc8000f8008ff */
[----:B------:R-:W-:-:S05]  /*0b70*/  LEA.HI.X R3, R4, UR9, R9, 0x1, P0 ;  /* 0x0000000904037c11 */ /* 0x000fca00080f0c09 */
[----:B------:R-:W-:Y:S01]  /*0b80*/  STG.E.U16 desc[UR4][R2.64], R0 ;  /* 0x0000000002007986 */ /* 0x000fe2000c101504 */
[----:B------:R-:W-:Y:S05]  /*0b90*/  EXIT ;  /* 0x000000000000794d */ /* 0x000fea0003800000 */
        .weak           $__internal_25_$__cuda_sm3x_div_rn_noftz_f32_slowpath
        .type           $__internal_25_$__cuda_sm3x_div_rn_noftz_f32_slowpath,@function
        .size           $__internal_25_$__cuda_sm3x_div_rn_noftz_f32_slowpath,(.L_x_11271 - $__internal_25_$__cuda_sm3x_div_rn_noftz_f32_slowpath)
$__internal_25_$__cuda_sm3x_div_rn_noftz_f32_slowpath:
        /* <DEDUP_REMOVED lines=34> */
.L_x_5541:
        /* <DEDUP_REMOVED lines=51> */
.L_x_5548:
[----:B------:R-:W-:-:S04]  /*10f0*/  LOP3.LUT R0, R0, 0x80000000, RZ, 0xc0, !PT ;  /* 0x8000000000007812 */ /* 0x000fc800078ec0ff */
[----:B------:R-:W-:Y:S01]  /*1100*/  LOP3.LUT R0, R0, 0x7f800000, RZ, 0xfc, !PT ;  /* 0x7f80000000007812 */ /* 0x000fe200078efcff */
[----:B------:R-:W-:Y:S06]  /*1110*/  BRA `(.L_x_5549) ;  /* 0x0000000000047947 */ /* 0x000fec0003800000 */
.L_x_5547:
[----:B------:R-:W-:-:S07]  /*1120*/  IMAD R0, R17, 0x800000, R0 ;  /* 0x0080000011007824 */ /* 0x000fce00078e0200 */
.L_x_5549:
[----:B------:R-:W-:Y:S05]  /*1130*/  BSYNC.RECONVERGENT B3 ;  /* 0x0000000000037941 */ /* 0x000fea0003800200 */
.L_x_5546:
[----:B------:R-:W-:Y:S05]  /*1140*/  BRA `(.L_x_5550) ;  /* 0x0000000000207947 */ /* 0x000fea0003800000 */
.L_x_5545:
[----:B------:R-:W-:-:S04]  /*1150*/  LOP3.LUT R0, R3, 0x80000000, R0, 0x48, !PT ;  /* 0x8000000003007812 */ /* 0x000fc800078e4800 */
[----:B------:R-:W-:Y:S01]  /*1160*/  LOP3.LUT R0, R0, 0x7f800000, RZ, 0xfc, !PT ;  /* 0x7f80000000007812 */ /* 0x000fe200078efcff */
[----:B------:R-:W-:Y:S06]  /*1170*/  BRA `(.L_x_5550) ;  /* 0x0000000000147947 */ /* 0x000fec0003800000 */
.L_x_5544:
[----:B------:R-:W-:Y:S01]  /*1180*/  LOP3.LUT R0, R3, 0x80000000, R0, 0x48, !PT ;  /* 0x8000000003007812 */ /* 0x000fe200078e4800 */
[----:B------:R-:W-:Y:S06]  /*1190*/  BRA `(.L_x_5550) ;  /* 0x00000000000c7947 */ /* 0x000fec0003800000 */
.L_x_5543:
[----:B------:R-:W0:Y:S01]  /*11a0*/  MUFU.RSQ R0, -QNAN ;  /* 0xffc0000000007908 */ /* 0x000e220000001400 */
[----:B------:R-:W-:Y:S05]  /*11b0*/  BRA `(.L_x_5550) ;  /* 0x0000000000047947 */ /* 0x000fea0003800000 */
.L_x_5542:
[----:B------:R-:W-:-:S07]  /*11c0*/  FADD.FTZ R0, R0, R3 ;  /* 0x0000000300007221 */ /* 0x000fce0000010000 */
.L_x_5550:
[----:B------:R-:W-:Y:S05]  /*11d0*/  BSYNC.RECONVERGENT B2 ;  /* 0x0000000000027941 */ /* 0x000fea0003800200 */
.L_x_5540:
[----:B------:R-:W-:-:S04]  /*11e0*/  IMAD.MOV.U32 R3, RZ, RZ, 0x0 ;  /* 0x00000000ff037424 */ /* 0x000fc800078e00ff */
[----:B0-----:R-:W-:Y:S05]  /*11f0*/  RET.REL.NODEC R2 `(_ZN18transformer_engine34scaled_masked_softmax_warp_forwardI6__halfS1_fLi4EEEvPT0_PKT_PKhT1_iii) ;  /* 0xffffffec02807950 */ /* 0x001fea0003c3ffff */
.L_x_5551:
        /* <DEDUP_REMOVED lines=16> */
.L_x_11271:


//--------------------- .text._ZN18transformer_engine34scaled_masked_softmax_warp_forwardI6__halfS1_fLi3EEEvPT0_PKT_PKhT1_iii --------------------------
	.section	.text._ZN18transformer_engine34scaled_masked_softmax_warp_forwardI6__halfS1_fLi3EEEvPT0_PKT_PKhT1_iii,"ax",@progbits
	.align	128
        .global         _ZN18transformer_engine34scaled_masked_softmax_warp_forwardI6__halfS1_fLi3EEEvPT0_PKT_PKhT1_iii
        .type           _ZN18transformer_engine34scaled_masked_softmax_warp_forwardI6__halfS1_fLi3EEEvPT0_PKT_PKhT1_iii,@function
        .size           _ZN18transformer_engine34scaled_masked_softmax_warp_forwardI6__halfS1_fLi3EEEvPT0_PKT_PKhT1_iii,(.L_x_11272 - _ZN18transformer_engine34scaled_masked_softmax_warp_forwardI6__halfS1_fLi3EEEvPT0_PKT_PKhT1_iii)
        .other          _ZN18transformer_engine34scaled_masked_softmax_warp_forwardI6__halfS1_fLi3EEEvPT0_PKT_PKhT1_iii,@"STO_CUDA_ENTRY STV_DEFAULT"
_ZN18transformer_engine34scaled_masked_softmax_warp_forwardI6__halfS1_fLi3EEEvPT0_PKT_PKhT1_iii:
.text._ZN18transformer_engine34scaled_masked_softmax_warp_forwardI6__halfS1_fLi3EEEvPT0_PKT_PKhT1_iii:
        /* <DEDUP_REMOVED lines=49> */
.L_x_5553:
[----:B0-----:R-:W-:Y:S05]  /*0310*/  BSYNC.RECONVERGENT B0 ;  /* 0x0000000000007941 */ /* 0x001fea0003800200 */
.L_x_5552:
        /* <DEDUP_REMOVED lines=18> */
.L_x_5555:
[----:B------:R-:W-:Y:S05]  /*0440*/  BSYNC.RECONVERGENT B0 ;  /* 0x0000000000007941 */ /* 0x000fea0003800200 */
.L_x_5554:
        /* <DEDUP_REMOVED lines=33> */
[----:B------:R-:W-:-:S02]  /*0660*/  SHF.L.U32 R10, R12, 0x17, RZ ;  /* 0x000000170c0a7819 */ /* 0x000fc400000006ff */
        /* <DEDUP_REMOVED lines=35> */
[----:B0-----:R-:W-:Y:S05]  /*08a0*/  CALL.REL.NOINC `($__internal_26_$__cuda_sm3x_div_rn_noftz_f32_slowpath) ;  /* 0x0000000000947944 */ /* 0x001fea0003c00000 */
[----:B------:R-:W-:-:S07]  /*08b0*/  IMAD.MOV.U32 R3, RZ, RZ, R0 ;  /* 0x000000ffff037224 */ /* 0x000fce00078e0000 */
.L_x_5559:
[----:B------:R-:W-:Y:S05]  /*08c0*/  BSYNC.RECONVERGENT B1 ;  /* 0x0000000000017941 */ /* 0x000fea0003800200 */
.L_x_5558:
[----:B------:R-:W1:Y:S01]  /*08d0*/  LDCU.64 UR6, c[0x0][0x380] ;  /* 0x00007000ff0677ac */ /* 0x000e620008000a00 */
[----:B------:R-:W-:Y:S02]  /*08e0*/  F2FP.F16.F32.PACK_AB R0, RZ, R3 ;  /* 0x00000003ff00723e */ /* 0x000fe400000000ff */
[----:B-1----:R-:W-:-:S04]  /*08f0*/  LEA R2, P0, R4, UR6, 0x1 ;  /* 0x0000000604027c11 */ /* 0x002fc8000f8008ff */
[----:B------:R-:W-:-:S05]  /*0900*/  LEA.HI.X R3, R4, UR7, R11, 0x1, P0 ;  /* 0x0000000704037c11 */ /* 0x000fca00080f0c0b */
[----:B------:R1:W-:Y:S04]  /*0910*/  STG.E.U16 desc[UR4][R2.64], R0 ;  /* 0x0000000002007986 */ /* 0x0003e8000c101504 */
.L_x_5557:
[----:B------:R-:W-:Y:S05]  /*0920*/  BSYNC.RECONVERGENT B0 ;  /* 0x0000000000007941 */ /* 0x000fea0003800200 */
.L_x_5556:
        /* <DEDUP_REMOVED lines=19> */
.L_x_5561:
[----:B------:R-:W-:Y:S05]  /*0a60*/  BSYNC.RECONVERGENT B0 ;  /* 0x0000000000007941 */ /* 0x000fea0003800200 */
.L_x_5560:
        /* <DEDUP_REMOVED lines=9> */
        .weak           $__internal_26_$__cuda_sm3x_div_rn_noftz_f32_slowpath
        .type           $__internal_26_$__cuda_sm3x_div_rn_noftz_f32_slowpath,@function
        .size           $__internal_26_$__cuda_sm3x_div_rn_noftz_f32_slowpath,(.L_x_11272 - $__internal_26_$__cuda_sm3x_div_rn_noftz_f32_slowpath)
$__internal_26_$__cuda_sm3x_div_rn_noftz_f32_slowpath:
        /* <DEDUP_REMOVED lines=34> */
.L_x_5563:
        /* <DEDUP_REMOVED lines=51> */
.L_x_5570:
[----:B------:R-:W-:-:S04]  /*1050*/  LOP3.LUT R0, R0, 0x80000000, RZ, 0xc0, !PT ;  /* 0x8000000000007812 */ /* 0x000fc800078ec0ff */
[----:B------:R-:W-:Y:S01]  /*1060*/  LOP3.LUT R0, R0, 0x7f800000, RZ, 0xfc, !PT ;  /* 0x7f80000000007812 */ /* 0x000fe200078efcff */
[----:B------:R-:W-:Y:S06]  /*1070*/  BRA `(.L_x_5571) ;  /* 0x0000000000047947 */ /* 0x000fec0003800000 */
.L_x_5569:
[----:B------:R-:W-:-:S07]  /*1080*/  IMAD R0, R17, 0x800000, R0 ;  /* 0x0080000011007824 */ /* 0x000fce00078e0200 */
.L_x_5571:
[----:B------:R-:W-:Y:S05]  /*1090*/  BSYNC.RECONVERGENT B3 ;  /* 0x0000000000037941 */ /* 0x000fea0003800200 */
.L_x_5568:
[----:B------:R-:W-:Y:S05]  /*10a0*/  BRA `(.L_x_5572) ;  /* 0x0000000000207947 */ /* 0x000fea0003800000 */
.L_x_5567:
[----:B------:R-:W-:-:S04]  /*10b0*/  LOP3.LUT R0, R3, 0x80000000, R0, 0x48, !PT ;  /* 0x8000000003007812 */ /* 0x000fc800078e4800 */
[----:B------:R-:W-:Y:S01]  /*10c0*/  LOP3.LUT R0, R0, 0x7f800000, RZ, 0xfc, !PT ;  /* 0x7f80000000007812 */ /* 0x000fe200078efcff */
[----:B------:R-:W-:Y:S06]  /*10d0*/  BRA `(.L_x_5572) ;  /* 0x0000000000147947 */ /* 0x000fec0003800000 */
.L_x_5566:
[----:B------:R-:W-:Y:S01]  /*10e0*/  LOP3.LUT R0, R3, 0x80000000, R0, 0x48, !PT ;  /* 0x8000000003007812 */ /* 0x000fe200078e4800 */
[----:B------:R-:W-:Y:S06]  /*10f0*/  BRA `(.L_x_5572) ;  /* 0x00000000000c7947 */ /* 0x000fec0003800000 */
.L_x_5565:
[----:B------:R-:W0:Y:S01]  /*1100*/  MUFU.RSQ R0, -QNAN ;  /* 0xffc0000000007908 */ /* 0x000e220000001400 */
[----:B------:R-:W-:Y:S05]  /*1110*/  BRA `(.L_x_5572) ;  /* 0x0000000000047947 */ /* 0x000fea0003800000 */
.L_x_5564:
[----:B------:R-:W-:-:S07]  /*1120*/  FADD.FTZ R0, R0, R3 ;  /* 0x0000000300007221 */ /* 0x000fce0000010000 */
.L_x_5572:
[----:B------:R-:W-:Y:S05]  /*1130*/  BSYNC.RECONVERGENT B2 ;  /* 0x0000000000027941 */ /* 0x000fea0003800200 */
.L_x_5562:
[----:B------:R-:W-:-:S04]  /*1140*/  IMAD.MOV.U32 R3, RZ, RZ, 0x0 ;  /* 0x00000000ff037424 */ /* 0x000fc800078e00ff */
[----:B0-----:R-:W-:Y:S05]  /*1150*/  RET.REL.NODEC R2 `(_ZN18transformer_engine34scaled_masked_softmax_warp_forwardI6__halfS1_fLi3EEEvPT0_PKT_PKhT1_iii) ;  /* 0xffffffec02a87950 */ /* 0x001fea0003c3ffff */
.L_x_5573:
        /* <DEDUP_REMOVED lines=10> */
.L_x_11272:


//--------------------- .text._ZN18transformer_engine34scaled_masked_softmax_warp_forwardI6__halfS1_fLi2EEEvPT0_PKT_PKhT1_iii --------------------------
	.section	.text._ZN18transformer_engine34scaled_masked_softmax_warp_forwardI6__halfS1_fLi2EEEvPT0_PKT_PKhT1_iii,"ax",@progbits
	.align	128
        .global         _ZN18transformer_engine34scaled_masked_softmax_warp_forwardI6__halfS1_fLi2EEEvPT0_PKT_PKhT1_iii
        .type           _ZN18transformer_engine34scaled_masked_softmax_warp_forwardI6__halfS1_fLi2EEEvPT0_PKT_PKhT1_iii,@function
        .size           _ZN18transformer_engine34scaled_masked_softmax_warp_forwardI6__halfS1_fLi2EEEvPT0_PKT_PKhT1_iii,(.L_x_11273 - _ZN18transformer_engine34scaled_masked_softmax_warp_forwardI6__halfS1_fLi2EEEvPT0_PKT_PKhT1_iii)
        .other          _ZN18transformer_engine34scaled_masked_softmax_warp_forwardI6__halfS1_fLi2EEEvPT0_PKT_PKhT1_iii,@"STO_CUDA_ENTRY STV_DEFAULT"
_ZN18transformer_engine34scaled_masked_softmax_warp_forwardI6__halfS1_fLi2EEEvPT0_PKT_PKhT1_iii:
.text._ZN18transformer_engine34scaled_masked_softmax_warp_forwardI6__halfS1_fLi2EEEvPT0_PKT_PKhT1_iii:
        /* <DEDUP_REMOVED lines=49> */
.L_x_5575:
[----:B0-----:R-:W-:Y:S05]  /*0310*/  BSYNC.RECONVERGENT B0 ;  /* 0x0000000000007941 */ /* 0x001fea0003800200 */
.L_x_5574:
        /* <DEDUP_REMOVED lines=18> */
.L_x_5577:
[----:B------:R-:W-:Y:S05]  /*0440*/  BSYNC.RECONVERGENT B0 ;  /* 0x0000000000007941 */ /* 0x000fea0003800200 */
.L_x_5576:
[----:B------:R-:W0:Y:S01]  /*0450*/  SHFL.BFLY PT, R3, R8, 0x2, 0x1c1f ;  /* 0x0c5c1f0008037f89 */ /* 0x000e2200000e0000 */
[----:B------:R-:W-:Y:S02]  /*0460*/  HFMA2 R15, -RZ, RZ, 0.96630859375, -0.0022525787353515625 ;  /* 0x3bbb989dff0f7431 */ /* 0x000fe400000001ff */
        /* <DEDUP_REMOVED lines=57> */
[----:B------:R-:W-:Y:S05]  /*0800*/  CALL.REL.NOINC `($__internal_27_$__cuda_sm3x_div_rn_noftz_f32_slowpath) ;  /* 0x0000000000947944 */ /* 0x000fea0003c00000 */
[----:B------:R-:W-:-:S07]  /*0810*/  IMAD.MOV.U32 R3, RZ, RZ, R0 ;  /* 0x000000ffff037224 */ /* 0x000fce00078e0000 */
.L_x_5581:
[----:B------:R-:W-:Y:S05]  /*0820*/  BSYNC.RECONVERGENT B1 ;  /* 0x0000000000017941 */ /* 0x000fea0003800200 */
.L_x_5580:
[----:B------:R-:W0:Y:S01]  /*0830*/  LDCU.64 UR6, c[0x0][0x380] ;  /* 0x00007000ff0677ac */ /* 0x000e220008000a00 */
[----:B------:R-:W-:Y:S02]  /*0840*/  F2FP.F16.F32.PACK_AB R0, RZ, R3 ;  /* 0x00000003ff00723e */ /* 0x000fe400000000ff */
[----:B0-----:R-:W-:-:S04]  /*0850*/  LEA R2, P0, R4, UR6, 0x1 ;  /* 0x0000000604027c11 */ /* 0x001fc8000f8008ff */
[----:B------:R-:W-:-:S05]  /*0860*/  LEA.HI.X R3, R4, UR7, R11, 0x1, P0 ;  /* 0x0000000704037c11 */ /* 0x000fca00080f0c0b */
[----:B------:R0:W-:Y:S04]  /*0870*/  STG.E.U16 desc[UR4][R2.64], R0 ;  /* 0x0000000002007986 */ /* 0x0001e8000c101504 */
.L_x_5579:
[----:B------:R-:W-:Y:S05]  /*0880*/  BSYNC.RECONVERGENT B0 ;  /* 0x0000000000007941 */ /* 0x000fea0003800200 */
.L_x_5578:
        /* <DEDUP_REMOVED lines=18> */
[----:B------:R-:W-:-:S07]  /*09b0*/  MOV R3, R0 ;  /* 0x0000000000037202 */ /* 0x000fce0000000f00 */
.L_x_5583:
[----:B------:R-:W-:Y:S05]  /*09c0*/  BSYNC.RECONVERGENT B0 ;  /* 0x0000000000007941 */ /* 0x000fea0003800200 */
.L_x_5582:
[----:B------:R-:W0:Y:S01]  /*09d0*/  LDCU UR6, c[0x0][0x3a0] ;  /* 0x00007400ff0677ac */ /* 0x000e220008000800 */
[----:B------:R-:W-:Y:S01]  /*09e0*/  F2FP.F16.F32.PACK_AB R0, RZ, R3 ;  /* 0x00000003ff00723e */ /* 0x000fe200000000ff */
[----:B------:R-:W1:Y:S01]  /*09f0*/  LDCU.64 UR8, c[0x0][0x380] ;  /* 0x00007000ff0877ac */ /* 0x000e620008000a00 */
[----:B0-----:R-:W-:-:S05]  /*0a00*/  IADD3 R4, P0, PT, R4, UR6, RZ ;  /* 0x0000000604047c10 */ /* 0x001fca000ff1e0ff */
[----:B------:R-:W-:Y:S01]  /*0a10*/  IMAD.X R9, R9, 0x1, R11, P0 ;  /* 0x0000000109097824 */ /* 0x000fe200000e060b */
[----:B-1----:R-:W-:-:S04]  /*0a20*/  LEA R2, P0, R4, UR8, 0x1 ;  /* 0x0000000804027c11 */ /* 0x002fc8000f8008ff */
[----:B------:R-:W-:-:S05]  /*0a30*/  LEA.HI.X R3, R4, UR9, R9, 0x1, P0 ;  /* 0x0000000904037c11 */ /* 0x000fca00080f0c09 */
[----:B------:R-:W-:Y:S01]  /*0a40*/  STG.E.U16 desc[UR4][R2.64], R0 ;  /* 0x0000000002007986 */ /* 0x000fe2000c101504 */
[----:B------:R-:W-:Y:S05]  /*0a50*/  EXIT ;  /* 0x000000000000794d */ /* 0x000fea0003800000 */
        .weak           $__internal_27_$__cuda_sm3x_div_rn_noftz_f32_slowpath
        .type           $__internal_27_$__cuda_sm3x_div_rn_noftz_f32_slowpath,@function
        .size           $__internal_27_$__cuda_sm3x_div_rn_noftz_f32_slowpath,(.L_x_11273 - $__internal_27_$__cuda_sm3x_div_rn_noftz_f32_slowpath)
$__internal_27_$__cuda_sm3x_div_rn_noftz_f32_slowpath:
        /* <DEDUP_REMOVED lines=34> */
.L_x_5585:
        /* <DEDUP_REMOVED lines=30> */
[C---:B------:R-:W-:Y:S02]  /*0e60*/  IADD3 R17, PT, PT, R14.reuse, 0x20, RZ ;  /* 0x000000200e117810 */ /* 0x040fe40007ffe0ff */
[----:B------:R-:W-:Y:S02]  /*0e70*/  ISETP.NE.AND P2, PT, R14, RZ, PT ;  /* 0x000000ff0e00720c */ /* 0x000fe40003f45270 */
[----:B------:R-:W-:Y:S01]  /*0e80*/  LOP3.LUT R12, R10, 0x7fffff, RZ, 0xc0, !PT ;  /* 0x007fffff0a0c7812 */ /* 0x000fe200078ec0ff */
[CCC-:B------:R-:W-:Y:S01]  /*0e90*/  FFMA.RP R10, R3.reuse, R19.reuse, R20.reuse ;  /* 0x00000013030a7223 */ /* 0x1c0fe20000008014 */
[----:B------:R-:W-:Y:S01]  /*0ea0*/  FFMA.RM R3, R3, R19, R20 ;  /* 0x0000001303037223 */ /* 0x000fe20000004014 */
        /* <DEDUP_REMOVED lines=16> */
.L_x_5592:
[----:B------:R-:W-:-:S04]  /*0fb0*/  LOP3.LUT R0, R0, 0x80000000, RZ, 0xc0, !PT ;  /* 0x8000000000007812 */ /* 0x000fc800078ec0ff */
[----:B------:R-:W-:Y:S01]  /*0fc0*/  LOP3.LUT R0, R0, 0x7f800000, RZ, 0xfc, !PT ;  /* 0x7f80000000007812 */ /* 0x000fe200078efcff */
[----:B------:R-:W-:Y:S06]  /*0fd0*/  BRA `(.L_x_5593) ;  /* 0x0000000000047947 */ /* 0x000fec0003800000 */
.L_x_5591:
[----:B------:R-:W-:-:S07]  /*0fe0*/  IMAD R0, R17, 0x800000, R0 ;  /* 0x0080000011007824 */ /* 0x000fce00078e0200 */
.L_x_5593:
[----:B------:R-:W-:Y:S05]  /*0ff0*/  BSYNC.RECONVERGENT B3 ;  /* 0x0000000000037941 */ /* 0x000fea0003800200 */
.L_x_5590:
[----:B------:R-:W-:Y:S05]  /*1000*/  BRA `(.L_x_5594) ;  /* 0x0000000000207947 */ /* 0x000fea0003800000 */
.L_x_5589:
[----:B------:R-:W-:-:S04]  /*1010*/  LOP3.LUT R0, R3, 0x80000000, R0, 0x48, !PT ;  /* 0x8000000003007812 */ /* 0x000fc800078e4800 */
[----:B------:R-:W-:Y:S01]  /*1020*/  LOP3.LUT R0, R0, 0x7f800000, RZ, 0xfc, !PT ;  /* 0x7f80000000007812 */ /* 0x000fe200078efcff */
[----:B------:R-:W-:Y:S06]  /*1030*/  BRA `(.L_x_5594) ;  /* 0x0000000000147947 */ /* 0x000fec0003800000 */
.L_x_5588:
[----:B------:R-:W-:Y:S01]  /*1040*/  LOP3.LUT R0, R3, 0x80000000, R0, 0x48, !PT ;  /* 0x8000000003007812 */ /* 0x000fe200078e4800 */
[----:B------:R-:W-:Y:S06]  /*1050*/  BRA `(.L_x_5594) ;  /* 0x00000000000c7947 */ /* 0x000fec0003800000 */
.L_x_5587:
[----:B------:R-:W0:Y:S01]  /*1060*/  MUFU.RSQ R0, -QNAN ;  /* 0xffc0000000007908 */ /* 0x000e220000001400 */
[----:B------:R-:W-:Y:S05]  /*1070*/  BRA `(.L_x_5594) ;  /* 0x0000000000047947 */ /* 0x000fea0003800000 */
.L_x_5586:
[----:B------:R-:W-:-:S07]  /*1080*/  FADD.FTZ R0, R0, R3 ;  /* 0x0000000300007221 */ /* 0x000fce0000010000 */
.L_x_5594:
[----:B------:R-:W-:Y:S05]  /*1090*/  BSYNC.RECONVERGENT B2 ;  /* 0x0000000000027941 */ /* 0x000fea0003800200 */
.L_x_5584:
[----:B------:R-:W-:-:S04]  /*10a0*/  IMAD.MOV.U32 R3, RZ, RZ, 0x0 ;  /* 0x00000000ff037424 */ /* 0x000fc800078e00ff */
[----:B0-----:R-:W-:Y:S05]  /*10b0*/  RET.REL.NODEC R2 `(_ZN18transformer_engine34scaled_masked_softmax_warp_forwardI6__halfS1_fLi2EEEvPT0_PKT_PKhT1_iii) ;  /* 0xffffffec02d07950 */ /* 0x001fea0003c3ffff */
.L_x_5595:
        /* <DEDUP_REMOVED lines=12> */
.L_x_11273:


//--------------------- .text._ZN18transformer_engine34scaled_masked_softmax_warp_forwardI6__halfS1_fLi1EEEvPT0_PKT_PKhT1_iii --------------------------
	.section	.text._ZN18transformer_engine34scaled_masked_softmax_warp_forwardI6__halfS1_fLi1EEEvPT0_PKT_PKhT1_iii,"ax",@progbits
	.align	128
        .global         _ZN18transformer_engine34scaled_masked_softmax_warp_forwardI6__halfS1_fLi1EEEvPT0_PKT_PKhT1_iii
        .type           _ZN18transformer_engine34scaled_masked_softmax_warp_forwardI6__halfS1_fLi1EEEvPT0_PKT_PKhT1_iii,@function
        .size           _ZN18transformer_engine34scaled_masked_softmax_warp_forwardI6__halfS1_fLi1EEEvPT0_PKT_PKhT1_iii,(.L_x_11274 - _ZN18transformer_engine34scaled_masked_softmax_warp_forwardI6__halfS1_fLi1EEEvPT0_PKT_PKhT1_iii)
        .other          _ZN18transformer_engine34scaled_masked_softmax_warp_forwardI6__halfS1_fLi1EEEvPT0_PKT_PKhT1_iii,@"STO_CUDA_ENTRY STV_DEFAULT"
_ZN18transformer_engine34scaled_masked_softmax_warp_forwardI6__halfS1_fLi1EEEvPT0_PKT_PKhT1_iii:
.text._ZN18transformer_engine34scaled_masked_softmax_warp_forwardI6__halfS1_fLi1EEEvPT0_PKT_PKhT1_iii:
        /* <DEDUP_REMOVED lines=49> */
.L_x_5597:
[----:B0-----:R-:W-:Y:S05]  /*0310*/  BSYNC.RECONVERGENT B0 ;  /* 0x0000000000007941 */ /* 0x001fea0003800200 */
.L_x_5596:
        /* <DEDUP_REMOVED lines=18> */
.L_x_5599:
[----:B------:R-:W-:Y:S05]  /*0440*/  BSYNC.RECONVERGENT B0 ;  /* 0x0000000000007941 */ /* 0x000fea0003800200 */
.L_x_5598:
        /* <DEDUP_REMOVED lines=49> */
[----:B------:R-:W-:Y:S05]  /*0760*/  CALL.REL.NOINC `($__internal_28_$__cuda_sm3x_div_rn_noftz_f32_slowpath) ;  /* 0x0000000000947944 */ /* 0x000fea0003c00000 */
[----:B------:R-:W-:-:S07]  /*0770*/  IMAD.MOV.U32 R3, RZ, RZ, R0 ;  /* 0x000000ffff037224 */ /* 0x000fce00078e0000 */
.L_x_5603:
[----:B------:R-:W-:Y:S05]  /*0780*/  BSYNC.RECONVERGENT B1 ;  /* 0x0000000000017941 */ /* 0x000fea0003800200 */
.L_x_5602:
[----:B------:R-:W0:Y:S01]  /*0790*/  LDCU.64 UR6, c[0x0][0x380] ;  /* 0x00007000ff0677ac */ /* 0x000e220008000a00 */
[----:B------:R-:W-:Y:S02]  /*07a0*/  F2FP.F16.F32.PACK_AB R0, RZ, R3 ;  /* 0x00000003ff00723e */ /* 0x000fe400000000ff */
[----:B0-----:R-:W-:-:S04]  /*07b0*/  LEA R2, P0, R4, UR6, 0x1 ;  /* 0x0000000604027c11 */ /* 0x001fc8000f8008ff */
[----:B------:R-:W-:-:S05]  /*07c0*/  LEA.HI.X R3, R4, UR7, R11, 0x1, P0 ;  /* 0x0000000704037c11 */ /* 0x000fca00080f0c0b */
[----:B------:R0:W-:Y:S04]  /*07d0*/  STG.E.U16 desc[UR4][R2.64], R0 ;  /* 0x0000000002007986 */ /* 0x0001e8000c101504 */
.L_x_5601:
[----:B------:R-:W-:Y:S05]  /*07e0*/  BSYNC.RECONVERGENT B0 ;  /* 0x0000000000007941 */ /* 0x000fea0003800200 */
.L_x_5600:
        /* <DEDUP_REMOVED lines=17> */
[----:B------:R-:W-:Y:S05]  /*0900*/  CALL.REL.NOINC `($__internal_28_$__cuda_sm3x_div_rn_noftz_f32_slowpath) ;  /* 0x00000000002c7944 */ /* 0x000fea0003c00000 */
[----:B------:R-:W-:-:S07]  /*0910*/  IMAD.MOV.U32 R3, RZ, RZ, R0 ;  /* 0x000000ffff037224 */ /* 0x000fce00078e0000 */
.L_x_5605:
[----:B------:R-:W-:Y:S05]  /*0920*/  BSYNC.RECONVERGENT B0 ;  /* 0x0000000000007941 */ /* 0x000fea0003800200 */
.L_x_5604:
        /* <DEDUP_REMOVED lines=9> */
        .weak           $__internal_28_$__cuda_sm3x_div_rn_noftz_f32_slowpath
        .type           $__internal_28_$__cuda_sm3x_div_rn_noftz_f32_slowpath,@function
        .size           $__internal_28_$__cuda_sm3x_div_rn_noftz_f32_slowpath,(.L_x_11274 - $__internal_28_$__cuda_sm3x_div_rn_noftz_f32_slowpath)
$__internal_28_$__cuda_sm3x_div_rn_noftz_f32_slowpath:
        /* <DEDUP_REMOVED lines=34> */
.L_x_5607:
        /* <DEDUP_REMOVED lines=51> */
.L_x_5614:
[----:B------:R-:W-:-:S04]  /*0f10*/  LOP3.LUT R0, R0, 0x80000000, RZ, 0xc0, !PT ;  /* 0x8000000000007812 */ /* 0x000fc800078ec0ff */
[----:B------:R-:W-:Y:S01]  /*0f20*/  LOP3.LUT R0, R0, 0x7f800000, RZ, 0xfc, !PT ;  /* 0x7f80000000007812 */ /* 0x000fe200078efcff */
[----:B------:R-:W-:Y:S06]  /*0f30*/  BRA `(.L_x_5615) ;  /* 0x0000000000047947 */ /* 0x000fec0003800000 */
.L_x_5613:
[----:B------:R-:W-:-:S07]  /*0f40*/  IMAD R0, R15, 0x800000, R0 ;  /* 0x008000000f007824 */ /* 0x000fce00078e0200 */
.L_x_5615:
[----:B------:R-:W-:Y:S05]  /*0f50*/  BSYNC.RECONVERGENT B3 ;  /* 0x0000000000037941 */ /* 0x000fea0003800200 */
.L_x_5612:
[----:B------:R-:W-:Y:S05]  /*0f60*/  BRA `(.L_x_5616) ;  /* 0x0000000000207947 */ /* 0x000fea0003800000 */
.L_x_5611:
[----:B------:R-:W-:-:S04]  /*0f70*/  LOP3.LUT R0, R3, 0x80000000, R0, 0x48, !PT ;  /* 0x8000000003007812 */ /* 0x000fc800078e4800 */
[----:B------:R-:W-:Y:S01]  /*0f80*/  LOP3.LUT R0, R0, 0x7f800000, RZ, 0xfc, !PT ;  /* 0x7f80000000007812 */ /* 0x000fe200078efcff */
[----:B------:R-:W-:Y:S06]  /*0f90*/  BRA `(.L_x_5616) ;  /* 0x0000000000147947 */ /* 0x000fec0003800000 */
.L_x_5610:
[----:B------:R-:W-:Y:S01]  /*0fa0*/  LOP3.LUT R0, R3, 0x80000000, R0, 0x48, !PT ;  /* 0x8000000003007812 */ /* 0x000fe200078e4800 */
[----:B------:R-:W-:Y:S06]  /*0fb0*/  BRA `(.L_x_5616) ;  /* 0x00000000000c7947 */ /* 0x000fec0003800000 */
.L_x_5609:
[----:B------:R-:W0:Y:S01]  /*0fc0*/  MUFU.RSQ R0, -QNAN ;  /* 0xffc0000000007908 */ /* 0x000e220000001400 */
[----:B------:R-:W-:Y:S05]  /*0fd0*/  BRA `(.L_x_5616) ;  /* 0x0000000000047947 */ /* 0x000fea0003800000 */
.L_x_5608:
[----:B------:R-:W-:-:S07]  /*0fe0*/  FADD.FTZ R0, R0, R3 ;  /* 0x0000000300007221 */ /* 0x000fce0000010000 */
.L_x_5616:
[----:B------:R-:W-:Y:S05]  /*0ff0*/  BSYNC.RECONVERGENT B2 ;  /* 0x0000000000027941 */ /* 0x000fea0003800200 */
.L_x_5606:
[----:B------:R-:W-:-:S04]  /*1000*/  IMAD.MOV.U32 R3, RZ, RZ, 0x0 ;  /* 0x00000000ff037424 */ /* 0x000fc800078e00ff */
[----:B0-----:R-:W-:Y:S05]  /*1010*/  RET.REL.NODEC R2 `(_ZN18transformer_engine34scaled_masked_softmax_warp_forwardI6__halfS1_fLi1EEEvPT0_PKT_PKhT1_iii) ;  /* 0xffffffec02f87950 */ /* 0x001fea0003c3ffff */
.L_x_5617:
        /* <DEDUP_REMOVED lines=14> */
.L_x_11274:


//--------------------- .text._ZN18transformer_engine34scaled_masked_softmax_warp_forwardI6__halfS1_fLi0EEEvPT0_PKT_PKhT1_iii --------------------------
	.section	.text._ZN18transformer_engine34scaled_masked_softmax_warp_forwardI6__halfS1_fLi0EEEvPT0_PKT_PKhT1_iii,"ax",@progbits
	.align	128
        .global         _ZN18transformer_engine34scaled_masked_softmax_warp_forwardI6__halfS1_fLi0EEEvPT0_PKT_PKhT1_iii
        .type           _ZN18transformer_engine34scaled_masked_softmax_warp_forwardI6__halfS1_fLi0EEEvPT0_PKT_PKhT1_iii,@function
        .size           _ZN18transformer_engine34scaled_masked_softmax_warp_forwardI6__halfS1_fLi0EEEvPT0_PKT_PKhT1_iii,(.L_x_11275 - _ZN18transformer_engine34scaled_masked_softmax_warp_forwardI6__halfS1_fLi0EEEvPT0_PKT_PKhT1_iii)
        .other          _ZN18transformer_engine34scaled_masked_softmax_warp_forwardI6__halfS1_fLi0EEEvPT0_PKT_PKhT1_iii,@"STO_CUDA_ENTRY STV_DEFAULT"
_ZN18transformer_engine34scaled_masked_softmax_warp_forwardI6__halfS1_fLi0EEEvPT0_PKT_PKhT1_iii:
.text._ZN18transformer_engine34scaled_masked_softmax_warp_forwardI6__halfS1_fLi0EEEvPT0_PKT_PKhT1_iii:
        /* <DEDUP_REMOVED lines=50> */
.L_x_5619:
[----:B------:R-:W-:Y:S05]  /*0320*/  BSYNC.RECONVERGENT B0 ;  /* 0x0000000000007941 */ /* 0x000fea0003800200 */
.L_x_5618:
        /* <DEDUP_REMOVED lines=18> */
.L_x_5621:
[----:B------:R-:W-:Y:S05]  /*0450*/  BSYNC.RECONVERGENT B0 ;  /* 0x0000000000007941 */ /* 0x000fea0003800200 */
.L_x_5620:
[----:B------:R-:W-:Y:S01]  /*0460*/  FADD R15, R2, -R2 ;  /* 0x80000002020f7221 */ /* 0x000fe20000000000 */
[----:B------:R-:W-:Y:S02]  /*0470*/  IMAD.MOV.U32 R17, RZ, RZ, 0x437c0000 ;  /* 0x437c0000ff117424 */ /* 0x000fe400078e00ff */
[----:B------:R-:W-:Y:S01]  /*0480*/  FADD R13, R3, -R3 ;  /* 0x80000003030d7221 */ /* 0x000fe20000000000 */
[----:B------:R-:W-:-:S03]  /*0490*/  FFMA.SAT R10, R15, R0, 0.5 ;  /* 0x3f0000000f0a7423 */ /* 0x000fc60000002000 */
[----:B------:R-:W-:Y:S01]  /*04a0*/  FFMA.SAT R0, R13, R0, 0.5 ;  /* 0x3f0000000d007423 */ /* 0x000fe20000002000 */
[----:B------:R-:W-:-:S03]  /*04b0*/  FFMA.RM R12, R10, R17, 12582913 ;  /* 0x4b4000010a0c7423 */ /* 0x000fc60000004011 */
[----:B------:R-:W-:Y:S01]  /*04c0*/  FFMA.RM R0, R0, R17, 12582913 ;  /* 0x4b40000100007423 */ /* 0x000fe20000004011 */
[C---:B------:R-:W-:Y:S01]  /*04d0*/  FADD R10, R12.reuse, -12583039 ;  /* 0xcb40007f0c0a7421 */ /* 0x040fe20000000000 */
[----:B------:R-:W-:-:S03]  /*04e0*/  SHF.L.U32 R12, R12, 0x17, RZ ;  /* 0x000000170c0c7819 */ /* 0x000fc600000006ff */
        /* <DEDUP_REMOVED lines=29> */
[----:B------:R-:W-:Y:S05]  /*06c0*/  CALL.REL.NOINC `($__internal_29_$__cuda_sm3x_div_rn_noftz_f32_slowpath) ;  /* 0x00000000008c7944 */ /* 0x000fea0003c00000 */
.L_x_5625:
[----:B------:R-:W-:Y:S05]  /*06d0*/  BSYNC.RECONVERGENT B1 ;  /* 0x0000000000017941 */ /* 0x000fea0003800200 */
.L_x_5624:
[----:B------:R-:W0:Y:S01]  /*06e0*/  LDCU.64 UR6, c[0x0][0x380] ;  /* 0x00007000ff0677ac */ /* 0x000e220008000a00 */
[----:B------:R-:W-:Y:S02]  /*06f0*/  F2FP.F16.F32.PACK_AB R3, RZ, R3 ;  /* 0x00000003ff03723e */ /* 0x000fe400000000ff */
[----:B0-----:R-:W-:-:S04]  /*0700*/  LEA R14, P0, R4, UR6, 0x1 ;  /* 0x00000006040e7c11 */ /* 0x001fc8000f8008ff */
[----:B------:R-:W-:-:S05]  /*0710*/  LEA.HI.X R15, R4, UR7, R11, 0x1, P0 ;  /* 0x00000007040f7c11 */ /* 0x000fca00080f0c0b */
[----:B------:R1:W-:Y:S04]  /*0720*/  STG.E.U16 desc[UR4][R14.64], R3 ;  /* 0x000000030e007986 */ /* 0x0003e8000c101504 */
.L_x_5623:
[----:B------:R-:W-:Y:S05]  /*0730*/  BSYNC.RECONVERGENT B0 ;  /* 0x0000000000007941 */ /* 0x000fea0003800200 */
.L_x_5622:
        /* <DEDUP_REMOVED lines=17> */
[----:B------:R-:W-:Y:S05]  /*0850*/  CALL.REL.NOINC `($__internal_29_$__cuda_sm3x_div_rn_noftz_f32_slowpath) ;  /* 0x0000000000287944 */ /* 0x000fea0003c00000 */
.L_x_5627:
[----:B------:R-:W-:Y:S05]  /*0860*/  BSYNC.RECONVERGENT B0 ;  /* 0x0000000000007941 */ /* 0x000fea0003800200 */
.L_x_5626:
        /* <DEDUP_REMOVED lines=9> */
        .weak           $__internal_29_$__cuda_sm3x_div_rn_noftz_f32_slowpath
        .type           $__internal_29_$__cuda_sm3x_div_rn_noftz_f32_slowpath,@function
        .size           $__internal_29_$__cuda_sm3x_div_rn_noftz_f32_slowpath,(.L_x_11275 - $__internal_29_$__cuda_sm3x_div_rn_noftz_f32_slowpath)
$__internal_29_$__cuda_sm3x_div_rn_noftz_f32_slowpath:
        /* <DEDUP_REMOVED lines=34> */
.L_x_5629:
        /* <DEDUP_REMOVED lines=51> */
.L_x_5636:
[----:B------:R-:W-:-:S04]  /*0e50*/  LOP3.LUT R0, R0, 0x80000000, RZ, 0xc0, !PT ;  /* 0x8000000000007812 */ /* 0x000fc800078ec0ff */
[----:B------:R-:W-:Y:S01]  /*0e60*/  LOP3.LUT R0, R0, 0x7f800000, RZ, 0xfc, !PT ;  /* 0x7f80000000007812 */ /* 0x000fe200078efcff */
[----:B------:R-:W-:Y:S06]  /*0e70*/  BRA `(.L_x_5637) ;  /* 0x0000000000047947 */ /* 0x000fec0003800000 */
.L_x_5635:
[----:B------:R-:W-:-:S07]  /*0e80*/  IMAD R0, R15, 0x800000, R0 ;  /* 0x008000000f007824 */ /* 0x000fce00078e0200 */
.L_x_5637:
[----:B------:R-:W-:Y:S05]  /*0e90*/  BSYNC.RECONVERGENT B3 ;  /* 0x0000000000037941 */ /* 0x000fea0003800200 */
.L_x_5634:
[----:B------:R-:W-:Y:S05]  /*0ea0*/  BRA `(.L_x_5638) ;  /* 0x0000000000207947 */ /* 0x000fea0003800000 */
.L_x_5633:
[----:B------:R-:W-:-:S04]  /*0eb0*/  LOP3.LUT R0, R3, 0x80000000, R0, 0x48, !PT ;  /* 0x8000000003007812 */ /* 0x000fc800078e4800 */
[----:B------:R-:W-:Y:S01]  /*0ec0*/  LOP3.LUT R0, R0, 0x7f800000, RZ, 0xfc, !PT ;  /* 0x7f80000000007812 */ /* 0x000fe200078efcff */
[----:B------:R-:W-:Y:S06]  /*0ed0*/  BRA `(.L_x_5638) ;  /* 0x0000000000147947 */ /* 0x000fec0003800000 */
.L_x_5632:
[----:B------:R-:W-:Y:S01]  /*0ee0*/  LOP3.LUT R0, R3, 0x80000000, R0, 0x48, !PT ;  /* 0x8000000003007812 */ /* 0x000fe200078e4800 */
[----:B------:R-:W-:Y:S06]  /*0ef0*/  BRA `(.L_x_5638) ;  /* 0x00000000000c7947 */ /* 0x000fec0003800000 */
.L_x_5631:
[----:B------:R-:W0:Y:S01]  /*0f00*/  MUFU.RSQ R0, -QNAN ;  /* 0xffc0000000007908 */ /* 0x000e220000001400 */
[----:B------:R-:W-:Y:S05]  /*0f10*/  BRA `(.L_x_5638) ;  /* 0x0000000000047947 */ /* 0x000fea0003800000 */
.L_x_5630:
[----:B------:R-:W-:-:S07]  /*0f20*/  FADD.FTZ R0, R0, R3 ;  /* 0x0000000300007221 */ /* 0x000fce0000010000 */
.L_x_5638:
[----:B------:R-:W-:Y:S05]  /*0f30*/  BSYNC.RECONVERGENT B2 ;  /* 0x0000000000027941 */ /* 0x000fea0003800200 */
.L_x_5628:
[----:B------:R-:W-:Y:S01]  /*0f40*/  IMAD.MOV.U32 R14, RZ, RZ, R10 ;  /* 0x000000ffff0e7224 */ /* 0x000fe200078e000a */
[----:B0-----:R-:W-:Y:S01]  /*0f50*/  MOV R3, R0 ;  /* 0x0000000000037202 */ /* 0x001fe20000000f00 */
[----:B------:R-:W-:-:S04]  /*0f60*/  IMAD.MOV.U32 R15, RZ, RZ, 0x0 ;  /* 0x00000000ff0f7424 */ /* 0x000fc800078e00ff */
[----:B------:R-:W-:Y:S05]  /*0f70*/  RET.REL.NODEC R14 `(_ZN18transformer_engine34scaled_masked_softmax_warp_forwardI6__halfS1_fLi0EEEvPT0_PKT_PKhT1_iii) ;  /* 0xfffffff00e207950 */ /* 0x000fea0003c3ffff */
.L_x_5639:
        /* <DEDUP_REMOVED lines=16> */
.L_x_11275:


//--------------------- .text._ZN18transformer_engine35scaled_masked_softmax_warp_backwardI13__nv_bfloat16S1_fLi14EEEvPT0_PKT_S6_T1_ii --------------------------
	.section	.text._ZN18transformer_engine35scaled_masked_softmax_warp_backwardI13__nv_bfloat16S1_fLi14EEEvPT0_PKT_S6_T1_ii,"ax",@progbits
	.align	128
        .global         _ZN18transformer_engine35scaled_masked_softmax_warp_backwardI13__nv_bfloat16S1_fLi14EEEvPT0_PKT_S6_T1_ii
        .type           _ZN18transformer_engine35scaled_masked_softmax_warp_backwardI13__nv_bfloat16S1_fLi14EEEvPT0_PKT_S6_T1_ii,@function
        .size           _ZN18transformer_engine35scaled_masked_softmax_warp_backwardI13__nv_bfloat16S1_fLi14EEEvPT0_PKT_S6_T1_ii,(.L_x_11336 - _ZN18transformer_engine35scaled_masked_softmax_warp_backwardI13__nv_bfloat16S1_fLi14EEEvPT0_PKT_S6_T1_ii)
        .other          _ZN18transformer_engine35scaled_masked_softmax_warp_backwardI13__nv_bfloat16S1_fLi14EEEvPT0_PKT_S6_T1_ii,@"STO_CUDA_ENTRY STV_DEFAULT"
_ZN18transformer_engine35scaled_masked_softmax_warp_backwardI13__nv_bfloat16S1_fLi14EEEvPT0_PKT_S6_T1_ii:
.text._ZN18transformer_engine35scaled_masked_softmax_warp_backwardI13__nv_bfloat16S1_fLi14EEEvPT0_PKT_S6_T1_ii:
[----:B------:R-:W0:Y:S01]  /*0000*/  LDC R1, c[0x0][0x37c] ;  /* 0x0000df00ff017b82 */ /* 0x000e220000000800 */
[----:B------:R-:W1:Y:S01]  /*0010*/  S2R R154, SR_CTAID.X ;  /* 0x00000000009a7919 */ /* 0x000e620000002500 */
[----:B------:R-:W1:Y:S01]  /*0020*/  LDCU UR39, c[0x0][0x364] ;  /* 0x00006c80ff2777ac */ /* 0x000e620008000800 */
[----:B------:R-:W-:Y:S01]  /*0030*/  IMAD.MOV.U32 R123, RZ, RZ, RZ ;  /* 0x000000ffff7b7224 */ /* 0x000fe200078e00ff */
[----:B0-----:R-:W-:Y:S01]  /*0040*/  IADD3 R1, PT, PT, R1, -0xdc0, RZ ;  /* 0xfffff24001017810 */ /* 0x001fe20007ffe0ff */
[----:B------:R-:W1:Y:S01]  /*0050*/  S2R R225, SR_TID.Y ;  /* 0x0000000000e17919 */ /* 0x000e620000002200 */
[----:B------:R-:W0:Y:S01]  /*0060*/  LDCU UR38, c[0x0][0x364] ;  /* 0x00006c80ff2677ac */ /* 0x000e220008000800 */
[----:B------:R-:W2:Y:S01]  /*0070*/  S2R R122, SR_TID.X ;  /* 0x00000000007a7919 */ /* 0x000ea20000002100 */
[----:B------:R-:W3:Y:S01]  /*0080*/  LDCU UR41, c[0x0][0x364] ;  /* 0x00006c80ff2977ac */ /* 0x000ee20008000800 */
[----:B------:R-:W4:Y:S01]  /*0090*/  LDCU UR10, c[0x0][0x3a0] ;  /* 0x00007400ff0a77ac */ /* 0x000f220008000800 */
[----:B------:R-:W0:Y:S01]  /*00a0*/  LDCU UR37, c[0x0][0x364] ;  /* 0x00006c80ff2577ac */ /* 0x000e220008000800 */
[----:B------:R-:W0:Y:S01]  /*00b0*/  LDCU UR36, c[0x0][0x364] ;  /* 0x00006c80ff2477ac */ /* 0x000e220008000800 */
[----:B------:R-:W0:Y:S01]  /*00c0*/  LDCU UR35, c[0x0][0x364] ;  /* 0x00006c80ff2377ac */ /* 0x000e220008000800 */
[----:B------:R-:W0:Y:S01]  /*00d0*/  LDCU UR34, c[0x0][0x364] ;  /* 0x00006c80ff2277ac */ /* 0x000e220008000800 */
[----:B------:R-:W0:Y:S01]  /*00e0*/  LDCU UR33, c[0x0][0x364] ;  /* 0x00006c80ff2177ac */ /* 0x000e220008000800 */
[C-C-:B-1----:R-:W-:Y:S01]  /*00f0*/  IMAD R0, R154.reuse, UR39, R225.reuse ;  /* 0x000000279a007c24 */ /* 0x142fe2000f8e02e1 */
[----:B------:R-:W1:Y:S01]  /*0100*/  LDCU UR32, c[0x0][0x364] ;  /* 0x00006c80ff2077ac */ /* 0x000e620008000800 */
[----:B---3--:R-:W-:-:S02]  /*0110*/  IMAD R2, R154, UR41, R225 ;  /* 0x000000299a027c24 */ /* 0x008fc4000f8e02e1 */
[----:B--2---:R-:W-:Y:S01]  /*0120*/  IMAD.SHL.U32 R122, R122, 0x4, RZ ;  /* 0x000000047a7a7824 */ /* 0x004fe200078e00ff */
[----:B------:R-:W2:Y:S03]  /*0130*/  LDCU UR31, c[0x0][0x364] ;  /* 0x00006c80ff1f77ac */ /* 0x000ea60008000800 */
[----:B----4-:R-:W-:Y:S01]  /*0140*/  IMAD.WIDE.U32 R134, R0, UR10, R122 ;  /* 0x0000000a00867c25 */ /* 0x010fe2000f8e007a */
[----:B------:R-:W3:Y:S01]  /*0150*/  LDCU UR30, c[0x0][0x364] ;  /* 0x00006c80ff1e77ac */ /* 0x000ee20008000800 */
[----:B------:R-:W-:Y:S02]  /*0160*/  IADD3 R4, PT, PT, R122, 0x1000, RZ ;  /* 0x000010007a047810 */ /* 0x000fe40007ffe0ff */
[----:B------:R-:W-:Y:S01]  /*0170*/  IMAD.SHL.U32 R143, R134, 0x2, RZ ;  /* 0x00000002868f7824 */ /* 0x000fe200078e00ff */
[----:B------:R-:W4:Y:S01]  /*0180*/  LDCU UR29, c[0x0][0x364] ;  /* 0x00006c80ff1d77ac */ /* 0x000f220008000800 */
[----:B------:R-:W-:Y:S01]  /*0190*/  ISETP.GE.AND P1, PT, R4, UR10, PT ;  /* 0x0000000a04007c0c */ /* 0x000fe2000bf26270 */
[----:B------:R-:W4:Y:S01]  /*01a0*/  LDCU UR28, c[0x0][0x364] ;  /* 0x00006c80ff1c77ac */ /* 0x000f220008000800 */
[----:B------:R-:W4:Y:S01]  /*01b0*/  LDCU UR27, c[0x0][0x364] ;  /* 0x00006c80ff1b77ac */ /* 0x000f220008000800 */
[----:B------:R-:W4:Y:S01]  /*01c0*/  LDCU UR26, c[0x0][0x364] ;  /* 0x00006c80ff1a77ac */ /* 0x000f220008000800 */
[----:B------:R-:W0:Y:S01]  /*01d0*/  LDCU.64 UR8, c[0x0][0x390] ;  /* 0x00007200ff0877ac */ /* 0x000e220008000a00 */
[----:B------:R-:W4:Y:S01]  /*01e0*/  LDCU UR25, c[0x0][0x364] ;  /* 0x00006c80ff1977ac */ /* 0x000f220008000800 */
[----:B------:R-:W4:Y:S01]  /*01f0*/  LDCU UR24, c[0x0][0x364] ;  /* 0x00006c80ff1877ac */ /* 0x000f220008000800 */
[----:B------:R-:W4:Y:S01]  /*0200*/  LDCU UR23, c[0x0][0x364] ;  /* 0x00006c80ff1777ac */ /* 0x000f220008000800 */
[----:B------:R-:W4:Y:S01]  /*0210*/  LDCU UR22, c[0x0][0x364] ;  /* 0x00006c80ff1677ac */ /* 0x000f220008000800 */
[----:B0-----:R-:W-:Y:S01]  /*0220*/  IADD3 R126, P2, PT, R143, UR8, RZ ;  /* 0x000000088f7e7c10 */ /* 0x001fe2000ff5e0ff */
[----:B------:R-:W0:Y:S01]  /*0230*/  LDCU UR21, c[0x0][0x364] ;  /* 0x00006c80ff1577ac */ /* 0x000e220008000800 */
[----:B------:R-:W0:Y:S01]  /*0240*/  LDCU UR20, c[0x0][0x364] ;  /* 0x00006c80ff1477ac */ /* 0x000e220008000800 */
[----:B------:R-:W-:Y:S01]  /*0250*/  USHF.R.S32.HI UR42, URZ, 0x1f, UR10 ;  /* 0x0000001fff2a7899 */ /* 0x000fe2000801140a */
[----:B------:R-:W0:Y:S01]  /*0260*/  LDCU UR19, c[0x0][0x364] ;  /* 0x00006c80ff1377ac */ /* 0x000e220008000800 */
[----:B------:R-:W1:Y:S04]  /*0270*/  LDCU UR11, c[0x0][0x39c] ;  /* 0x00007380ff0b77ac */ /* 0x000e680008000800 */
[----:B------:R-:W-:Y:S01]  /*0280*/  IMAD R3, R0, UR42, RZ ;  /* 0x0000002a00037c24 */ /* 0x000fe2000f8e02ff */
[----:B------:R-:W0:Y:S04]  /*0290*/  LDCU UR18, c[0x0][0x364] ;  /* 0x00006c80ff1277ac */ /* 0x000e280008000800 */
[----:B------:R-:W-:Y:S01]  /*02a0*/  IADD3 R3, PT, PT, R135, R3, RZ ;  /* 0x0000000387037210 */ /* 0x000fe20007ffe0ff */
[----:B------:R-:W0:Y:S03]  /*02b0*/  LDCU UR17, c[0x0][0x364] ;  /* 0x00006c80ff1177ac */ /* 0x000e260008000800 */
[----:B------:R-:W-:Y:S01]  /*02c0*/  SHF.L.U64.HI R134, R134, 0x1, R3 ;  /* 0x0000000186867819 */ /* 0x000fe20000010203 */
[----:B------:R-:W0:Y:S01]  /*02d0*/  LDCU UR16, c[0x0][0x364] ;  /* 0x00006c80ff1077ac */ /* 0x000e220008000800 */
[----:B------:R-:W2:Y:S02]  /*02e0*/  LDCU.64 UR6, c[0x0][0x388] ;  /* 0x00007100ff0677ac */ /* 0x000ea40008000a00 */
[----:B------:R-:W-:-:S02]  /*02f0*/  IADD3.X R127, PT, PT, R134, UR9, RZ, P2, !PT ;  /* 0x00000009867f7c10 */ /* 0x000fc400097fe4ff */
[----:B-1----:R-:W-:Y:S01]  /*0300*/  IADD3 R2, PT, PT, -R2, UR11, RZ ;  /* 0x0000000b02027c10 */ /* 0x002fe2000fffe1ff */
[----:B------:R-:W1:Y:S03]  /*0310*/  LDCU UR15, c[0x0][0x364] ;  /* 0x00006c80ff0f77ac */ /* 0x000e660008000800 */
[----:B------:R-:W-:Y:S01]  /*0320*/  ISETP.LT.OR P1, PT, R2, 0x1, P1 ;  /* 0x000000010200780c */ /* 0x000fe20000f21670 */
[----:B------:R-:W1:Y:S01]  /*0330*/  LDCU UR14, c[0x0][0x364] ;  /* 0x00006c80ff0e77ac */ /* 0x000e620008000800 */
[----:B------:R-:W1:Y:S01]  /*0340*/  LDCU UR13, c[0x0][0x364] ;  /* 0x00006c80ff0d77ac */ /* 0x000e620008000800 */
[----:B------:R-:W1:Y:S01]  /*0350*/  LDCU UR12, c[0x0][0x364] ;  /* 0x00006c80ff0c77ac */ /* 0x000e620008000800 */
[----:B------:R-:W3:Y:S01]  /*0360*/  LDCU.64 UR4, c[0x0][0x358] ;  /* 0x00006b00ff0477ac */ /* 0x000ee20008000a00 */
[----:B--2---:R-:W-:Y:S01]  /*0370*/  IADD3 R124, P0, PT, R143, UR6, RZ ;  /* 0x000000068f7c7c10 */ /* 0x004fe2000ff1e0ff */
[----:B------:R-:W2:Y:S01]  /*0380*/  LDCU UR40, c[0x0][0x364] ;  /* 0x00006c80ff2877ac */ /* 0x000ea20008000800 */
[----:B------:R-:W-:-:S02]  /*0390*/  IADD3 R3, PT, PT, R122, 0x2000, RZ ;  /* 0x000020007a037810 */ /* 0x000fc40007ffe0ff */
[----:B------:R-:W-:Y:S01]  /*03a0*/  IADD3.X R125, PT, PT, R134, UR7, RZ, P0, !PT ;  /* 0x00000007867d7c10 */ /* 0x000fe200087fe4ff */
[----:B------:R-:W2:Y:S01]  /*03b0*/  LDCU UR39, c[0x0][0x364] ;  /* 0x00006c80ff2777ac */ /* 0x000ea20008000800 */
[----:B------:R-:W2:Y:S01]  /*03c0*/  LDCU UR43, c[0x0][0x364] ;  /* 0x00006c80ff2b77ac */ /* 0x000ea20008000800 */
[----:B------:R-:W2:Y:S01]  /*03d0*/  LDCU UR42, c[0x0][0x364] ;  /* 0x00006c80ff2a77ac */ /* 0x000ea20008000800 */
[----:B------:R-:W-:Y:S01]  /*03e0*/  ISETP.GE.AND P0, PT, R3, UR10, PT ;  /* 0x0000000a03007c0c */ /* 0x000fe2000bf06270 */
[----:B---3--:R-:W3:Y:S01]  /*03f0*/  @!P1 LDG.E.64 R8, desc[UR4][R126.64+0x2000] ;  /* 0x002000047e089981 */ /* 0x008ee2000c1e1b00 */
[----:B------:R-:W2:Y:S03]  /*0400*/  LDCU UR41, c[0x0][0x364] ;  /* 0x00006c80ff2977ac */ /* 0x000ea60008000800 */
[----:B------:R-:W4:Y:S01]  /*0410*/  @!P1 LDG.E.64 R6, desc[UR4][R124.64+0x2000] ;  /* 0x002000047c069981 */ /* 0x000f22000c1e1b00 */
[----:B------:R-:W0:Y:S01]  /*0420*/  LDCU UR8, c[0x0][0x364] ;  /* 0x00006c80ff0877ac */ /* 0x000e220008000800 */
[----:B------:R-:W1:Y:S01]  /*0430*/  S2R R10, SR_TID.X ;  /* 0x00000000000a7919 */ /* 0x000e620000002100 */
[----:B------:R-:W2:Y:S01]  /*0440*/  S2R R18, SR_TID.Y ;  /* 0x0000000000127919 */ /* 0x000ea20000002200 */
[----:B------:R-:W-:Y:S01]  /*0450*/  LOP3.LUT R76, R76, 0xfffdffff, RZ, 0xc0, !PT ;  /* 0xfffdffff4c4c7812 */ /* 0x000fe200078ec0ff */
[----:B------:R-:W2:Y:S01]  /*0460*/  LDCU UR44, c[0x0][0x39c] ;  /* 0x00007380ff2c77ac */ /* 0x000ea20008000800 */
[----:B------:R-:W2:Y:S01]  /*0470*/  LDCU.64 UR6, c[0x0][0x388] ;  /* 0x00007100ff0677ac */ /* 0x000ea20008000a00 */
[----:B0-----:R-:W-:-:S05]  /*0480*/  IMAD R2, R154, UR8, R225 ;  /* 0x000000089a027c24 */ /* 0x001fca000f8e02e1 */
[----:B------:R-:W-:-:S04]  /*0490*/  IADD3 R2, PT, PT, -R2, UR11, RZ ;  /* 0x0000000b02027c10 */ /* 0x000fc8000fffe1ff */
[----:B------:R-:W-:-:S13]  /*04a0*/  ISETP.LT.OR P0, PT, R2, 0x1, P0 ;  /* 0x000000010200780c */ /* 0x000fda0000701670 */
[----:B------:R-:W4:Y:S04]  /*04b0*/  @!P0 LDG.E.64 R16, desc[UR4][R126.64+0x4000] ;  /* 0x004000047e108981 */ /* 0x000f28000c1e1b00 */
[----:B------:R-:W4:Y:S01]  /*04c0*/  @!P0 LDG.E.64 R14, desc[UR4][R124.64+0x4000] ;  /* 0x004000047c0e8981 */ /* 0x000f22000c1e1b00 */
[----:B------:R-:W0:Y:S01]  /*04d0*/  LDCU UR67, c[0x0][0x364] ;  /* 0x00006c80ff4377ac */ /* 0x000e220008000800 */
        /* <DEDUP_REMOVED lines=22> */
[----:B------:R-:W1:Y:S01]  /*0640*/  LDCU UR8, c[0x0][0x364] ;  /* 0x00006c80ff0877ac */ /* 0x000e620008000800 */
[----:B------:R-:W-:Y:S01]  /*0650*/  VIADD R3, R122, 0x2c00 ;  /* 0x00002c007a037836 */ /* 0x000fe20000000000 */
[----:B------:R-:W0:Y:S04]  /*0660*/  LDCU UR68, c[0x0][0x364] ;  /* 0x00006c80ff4477ac */ /* 0x000e280008000800 */
[----:B------:R-:W-:Y:S01]  /*0670*/  ISETP.GE.AND P3, PT, R3, UR10, PT ;  /* 0x0000000a03007c0c */ /* 0x000fe2000bf66270 */
[----:B------:R-:W0:Y:S01]  /*0680*/  LDCU UR69, c[0x0][0x364] ;  /* 0x00006c80ff4577ac */ /* 0x000e220008000800 */
[----:B------:R-:W0:Y:S01]  /*0690*/  LDCU UR70, c[0x0][0x364] ;  /* 0x00006c80ff4677ac */ /* 0x000e220008000800 */
[----:B------:R-:W0:Y:S01]  /*06a0*/  LDCU UR71, c[0x0][0x364] ;  /* 0x00006c80ff4777ac */ /* 0x000e220008000800 */
[----:B-1----:R-:W-:Y:S01]  /*06b0*/  IMAD R2, R154, UR8, R225 ;  /* 0x000000089a027c24 */ /* 0x002fe2000f8e02e1 */
[----:B------:R-:W1:Y:S01]  /*06c0*/  LDCU UR72, c[0x0][0x364] ;  /* 0x00006c80ff4877ac */ /* 0x000e620008000800 */
[----:B------:R-:W1:Y:S03]  /*06d0*/  LDCU UR73, c[0x0][0x364] ;  /* 0x00006c80ff4977ac */ /* 0x000e660008000800 */
[----:B------:R-:W-:Y:S01]  /*06e0*/  IADD3 R2, PT, PT, -R2, UR11, RZ ;  /* 0x0000000b02027c10 */ /* 0x000fe2000fffe1ff */
[----:B------:R-:W1:Y:S01]  /*06f0*/  LDCU UR74, c[0x0][0x364] ;  /* 0x00006c80ff4a77ac */ /* 0x000e620008000800 */
[----:B------:R-:W2:Y:S02]  /*0700*/  LDCU UR75, c[0x0][0x364] ;  /* 0x00006c80ff4b77ac */ /* 0x000ea40008000800 */
[----:B------:R-:W-:-:S02]  /*0710*/  @P3 LOP3.LUT R76, R76, 0x20000, RZ, 0xfc, !PT ;  /* 0x000200004c4c3812 */ /* 0x000fc400078efcff */
[----:B------:R-:W-:Y:S01]  /*0720*/  ISETP.LT.OR P3, PT, R2, 0x1, P3 ;  /* 0x000000010200780c */ /* 0x000fe20001f61670 */
[----:B------:R-:W0:Y:S01]  /*0730*/  LDCU.64 UR8, c[0x0][0x390] ;  /* 0x00007200ff0877ac */ /* 0x000e220008000a00 */
[----:B------:R-:W-:-:S05]  /*0740*/  SHF.L.U32 R10, R10, 0x2, RZ ;  /* 0x000000020a0a7819 */ /* 0x000fca00000006ff */
[----:B------:R-:W-:-:S06]  /*0750*/  VIADD R3, R10, 0x3000 ;  /* 0x000030000a037836 */ /* 0x000fcc0000000000 */
[----:B------:R-:W4:Y:S01]  /*0760*/  @!P3 LDG.E.64 R24, desc[UR4][R126.64+0x5800] ;  /* 0x005800047e18b981 */ /* 0x000f22000c1e1b00 */
[----:B--2---:R-:W-:Y:S01]  /*0770*/  IMAD R2, R154, UR75, R18 ;  /* 0x0000004b9a027c24 */ /* 0x004fe2000f8e0212 */
[----:B------:R-:W-:Y:S02]  /*0780*/  ISETP.GE.AND P2, PT, R3, UR10, PT ;  /* 0x0000000a03007c0c */ /* 0x000fe4000bf46270 */
[----:B------:R-:W2:Y:S02]  /*0790*/  @!P3 LDG.E.64 R20, desc[UR4][R124.64+0x5800] ;  /* 0x005800047c14b981 */ /* 0x000ea4000c1e1b00 */
[----:B------:R-:W-:Y:S02]  /*07a0*/  IADD3 R3, PT, PT, -R2, UR44, RZ ;  /* 0x0000002c02037c10 */ /* 0x000fe4000fffe1ff */
[----:B------:R-:W-:Y:S02]  /*07b0*/  IADD3 R4, P4, PT, R143, UR6, RZ ;  /* 0x000000068f047c10 */ /* 0x000fe4000ff9e0ff */
[----:B------:R-:W-:-:S02]  /*07c0*/  CS2R R22, SRZ ;  /* 0x0000000000167805 */ /* 0x000fc4000001ff00 */
[----:B------:R-:W-:Y:S02]  /*07d0*/  ISETP.LT.OR P2, PT, R3, 0x1, P2 ;  /* 0x000000010300780c */ /* 0x000fe40001741670 */
[----:B------:R-:W-:Y:S02]  /*07e0*/  IADD3.X R5, PT, PT, R134, UR7, RZ, P4, !PT ;  /* 0x0000000786057c10 */ /* 0x000fe4000a7fe4ff */
[----:B------:R-:W-:Y:S02]  /*07f0*/  IADD3 R12, PT, PT, R10, 0x2c80, RZ ;  /* 0x00002c800a0c7810 */ /* 0x000fe40007ffe0ff */
[----:B0-----:R-:W-:Y:S02]  /*0800*/  IADD3 R2, P4, PT, R143, UR8, RZ ;  /* 0x000000088f027c10 */ /* 0x001fe4000ff9e0ff */
[----:B------:R-:W-:Y:S02]  /*0810*/  CS2R R28, SRZ ;  /* 0x00000000001c7805 */ /* 0x000fe4000001ff00 */
[----:B------:R-:W-:-:S02]  /*0820*/  ISETP.GE.AND P6, PT, R12, UR10, PT ;  /* 0x0000000a0c007c0c */ /* 0x000fc4000bfc6270 */
[----:B------:R-:W-:Y:S02]  /*0830*/  CS2R R30, SRZ ;  /* 0x00000000001e7805 */ /* 0x000fe4000001ff00 */
[----:B------:R-:W-:Y:S02]  /*0840*/  IADD3 R26, PT, PT, R10, 0x2d00, RZ ;  /* 0x00002d000a1a7810 */ /* 0x000fe40007ffe0ff */
[----:B------:R-:W-:Y:S01]  /*0850*/  IADD3.X R3, PT, PT, R134, UR9, RZ, P4, !PT ;  /* 0x0000000986037c10 */ /* 0x000fe2000a7fe4ff */
[----:B------:R-:W-:Y:S01]  /*0860*/  IMAD.MOV.U32 R13, RZ, RZ, RZ ;  /* 0x000000ffff0d7224 */ /* 0x000fe200078e00ff */
[----:B------:R-:W-:Y:S01]  /*0870*/  STL [R1+0xc4c], R143 ;  /* 0x000c4c8f01007387 */ /* 0x000fe20000100800 */
[----:B------:R-:W-:-:S03]  /*0880*/  ISETP.GE.AND P5, PT, R26, UR10, PT ;  /* 0x0000000a1a007c0c */ /* 0x000fc6000bfa6270 */
[----:B------:R-:W-:Y:S04]  /*0890*/  STL [R1+0xc50], R134 ;  /* 0x000c508601007387 */ /* 0x000fe80000100800 */
[----:B------:R-:W2:Y:S01]  /*08a0*/  @!P2 LDG.E.64 R26, desc[UR4][R2.64+0x6000] ;  /* 0x00600004021aa981 */ /* 0x000ea2000c1e1b00 */
[----:B------:R-:W-:Y:S01]  /*08b0*/  CS2R R32, SRZ ;  /* 0x0000000000207805 */ /* 0x000fe2000001ff00 */
[C---:B---3--:R-:W-:Y:S01]  /*08c0*/  @!P1 IMAD.U32 R23, R8.reuse, 0x10000, RZ ;  /* 0x0001000008179824 */ /* 0x048fe200078e00ff */
[----:B------:R-:W-:Y:S02]  /*08d0*/  @!P1 PRMT R8, R8, 0x7632, R8 ;  /* 0x0000763208089816 */ /* 0x000fe40000000008 */
[C---:B------:R-:W-:Y:S01]  /*08e0*/  @!P1 PRMT R11, R9.reuse, 0x7632, R11 ;  /* 0x00007632090b9816 */ /* 0x040fe2000000000b */
[----:B------:R-:W-:Y:S01]  /*08f0*/  @!P1 IMAD.U32 R31, R9, 0x10000, RZ ;  /* 0x00010000091f9824 */ /* 0x000fe200078e00ff */
[----:B----4-:R-:W-:-:S02]  /*0900*/  @!P1 SHF.L.U32 R12, R6, 0x10, RZ ;  /* 0x00000010060c9819 */ /* 0x010fc400000006ff */
[----:B------:R-:W-:Y:S01]  /*0910*/  @!P1 SHF.L.U32 R29, R8, 0x10, RZ ;  /* 0x00000010081d9819 */ /* 0x000fe200000006ff */
[----:B------:R-:W-:Y:S01]  /*0920*/  IMAD R9, R154, UR68, R18 ;  /* 0x000000449a097c24 */ /* 0x000fe2000f8e0212 */
[----:B------:R-:W-:Y:S02]  /*0930*/  @!P1 PRMT R6, R6, 0x7632, R6 ;  /* 0x0000763206069816 */ /* 0x000fe40000000006 */
[----:B------:R-:W-:Y:S01]  /*0940*/  @!P1 PRMT R8, R7, 0x7632, R8 ;  /* 0x0000763207089816 */ /* 0x000fe20000000008 */
[----:B------:R-:W-:Y:S02]  /*0950*/  @!P1 IMAD.U32 R13, R11, 0x10000, RZ ;  /* 0x000100000b0d9824 */ /* 0x000fe400078e00ff */
[----:B------:R-:W-:Y:S01]  /*0960*/  @!P1 FMUL R22, R23, R12 ;  /* 0x0000000c17169220 */ /* 0x000fe20000400000 */
[----:B------:R-:W-:Y:S01]  /*0970*/  @!P1 SHF.L.U32 R7, R7, 0x10, RZ ;  /* 0x0000001007079819 */ /* 0x000fe200000006ff */
[----:B------:R-:W-:Y:S01]  /*0980*/  STL [R1+0x6f8], R23 ;  /* 0x0006f81701007387 */ /* 0x000fe20000100800 */
[----:B------:R-:W-:Y:S01]  /*0990*/  @!P1 SHF.L.U32 R6, R6, 0x10, RZ ;  /* 0x0000001006069819 */ /* 0x000fe200000006ff */
[----:B------:R-:W-:Y:S01]  /*09a0*/  @!P1 IMAD.U32 R8, R8, 0x10000, RZ ;  /* 0x0001000008089824 */ /* 0x000fe200078e00ff */
[----:B------:R-:W-:Y:S01]  /*09b0*/  IADD3 R9, PT, PT, -R9, UR44, RZ ;  /* 0x0000002c09097c10 */ /* 0x000fe2000fffe1ff */
[----:B------:R-:W-:Y:S01]  /*09c0*/  STL [R1+0x708], R31 ;  /* 0x0007081f01007387 */ /* 0x000fe20000100800 */
[----:B------:R-:W-:-:S02]  /*09d0*/  IMAD.MOV.U32 R11, RZ, RZ, RZ ;  /* 0x000000ffff0b7224 */ /* 0x000fc400078e00ff */
[----:B------:R-:W-:Y:S01]  /*09e0*/  @!P1 FMUL R30, R31, R7 ;  /* 0x000000071f1e9220 */ /* 0x000fe20000400000 */
[----:B------:R0:W-:Y:S01]  /*09f0*/  STL [R1+0x700], R29 ;  /* 0x0007001d01007387 */ /* 0x0001e20000100800 */
[----:B------:R-:W-:Y:S01]  /*0a00*/  @!P1 FMUL R28, R29, R6 ;  /* 0x000000061d1c9220 */ /* 0x000fe20000400000 */
[----:B------:R-:W-:Y:S02]  /*0a10*/  @!P1 FMUL R11, R13, R8 ;  /* 0x000000080d0b9220 */ /* 0x000fe40000400000 */
[----:B------:R3:W-:Y:S01]  /*0a20*/  STL [R1+0x710], R13 ;  /* 0x0007100d01007387 */ /* 0x0007e20000100800 */
[----:B------:R-:W-:-:S03]  /*0a30*/  ISETP.LT.OR P1, PT, R9, 0x1, P6 ;  /* 0x000000010900780c */ /* 0x000fc60003721670 */
[----:B------:R4:W-:Y:S01]  /*0a40*/  STL [R1+0x6fc], R22 ;  /* 0x0006fc1601007387 */ /* 0x0009e20000100800 */
[----:B0-----:R-:W-:-:S03]  /*0a50*/  HFMA2 R29, -RZ, RZ, 0, 0 ;  /* 0x00000000ff1d7431 */ /* 0x001fc600000001ff */
[----:B------:R0:W-:Y:S01]  /*0a60*/  STL [R1+0x70c], R30 ;  /* 0x00070c1e01007387 */ /* 0x0001e20000100800 */
[----:B---3--:R-:W-:-:S03]  /*0a70*/  CS2R R12, SRZ ;  /* 0x00000000000c7805 */ /* 0x008fc6000001ff00 */
[----:B----4-:R-:W3:Y:S01]  /*0a80*/  @!P2 LDG.E.64 R22, desc[UR4][R4.64+0x6000] ;  /* 0x006000040416a981 */ /* 0x010ee2000c1e1b00 */
[----:B------:R-:W-:Y:S02]  /*0a90*/  @!P0 PRMT R6, R16, 0x7632, R6 ;  /* 0x0000763210068816 */ /* 0x000fe40000000006 */
[----:B------:R-:W-:Y:S01]  /*0aa0*/  @!P0 PRMT R7, R17, 0x7632, R7 ;  /* 0x0000763211078816 */ /* 0x000fe20000000007 */
[----:B------:R-:W-:Y:S02]  /*0ab0*/  STL [R1+0x704], R28 ;  /* 0x0007041c01007387 */ /* 0x000fe40000100800 */
[----:B------:R-:W-:Y:S01]  /*0ac0*/  @!P0 IMAD.U32 R29, R6, 0x10000, RZ ;  /* 0x00010000061d8824 */ /* 0x000fe200078e00ff */
[----:B------:R-:W-:Y:S01]  /*0ad0*/  @!P0 SHF.L.U32 R13, R7, 0x10, RZ ;  /* 0x00000010070d8819 */ /* 0x000fe200000006ff */
[----:B------:R4:W-:Y:S01]  /*0ae0*/  STL [R1+0x714], R11 ;  /* 0x0007140b01007387 */ /* 0x0009e20000100800 */
[----:B------:R-:W-:Y:S02]  /*0af0*/  @!P0 PRMT R6, R14, 0x7632, R6 ;  /* 0x000076320e068816 */ /* 0x000fe40000000006 */
[----:B------:R-:W-:-:S02]  /*0b00*/  @!P0 PRMT R7, R15, 0x7632, R7 ;  /* 0x000076320f078816 */ /* 0x000fc40000000007 */
[----:B0-----:R-:W-:Y:S02]  /*0b10*/  CS2R R30, SRZ ;  /* 0x00000000001e7805 */ /* 0x001fe4000001ff00 */
[----:B------:R-:W-:Y:S01]  /*0b20*/  @!P0 SHF.L.U32 R15, R15, 0x10, RZ ;  /* 0x000000100f0f8819 */ /* 0x000fe200000006ff */
[----:B------:R-:W-:Y:S01]  /*0b30*/  @!P0 IMAD.U32 R33, R16, 0x10000, RZ ;  /* 0x0001000010218824 */ /* 0x000fe200078e00ff */
[----:B------:R-:W-:Y:S01]  /*0b40*/  @!P0 SHF.L.U32 R31, R17, 0x10, RZ ;  /* 0x00000010111f8819 */ /* 0x000fe200000006ff */
[----:B------:R-:W3:Y:S01]  /*0b50*/  @!P1 LDG.E.64 R8, desc[UR4][R4.64+0x5900] ;  /* 0x0059000404089981 */ /* 0x000ee2000c1e1b00 */
[----:B----4-:R-:W-:Y:S01]  /*0b60*/  IMAD R11, R154, UR69, R18 ;  /* 0x000000459a0b7c24 */ /* 0x010fe2000f8e0212 */
[----:B------:R-:W-:Y:S01]  /*0b70*/  @!P0 SHF.L.U32 R6, R6, 0x10, RZ ;  /* 0x0000001006068819 */ /* 0x000fe200000006ff */
[----:B------:R-:W-:Y:S01]  /*0b80*/  @!P0 IMAD.U32 R14, R14, 0x10000, RZ ;  /* 0x000100000e0e8824 */ /* 0x000fe200078e00ff */
[----:B------:R-:W4:Y:S01]  /*0b90*/  @!P1 LDG.E.64 R16, desc[UR4][R2.64+0x5900] ;  /* 0x0059000402109981 */ /* 0x000f22000c1e1b00 */
[----:B------:R-:W-:Y:S01]  /*0ba0*/  @!P0 IMAD.U32 R7, R7, 0x10000, RZ ;  /* 0x0001000007078824 */ /* 0x000fe200078e00ff */
[----:B------:R-:W-:Y:S01]  /*0bb0*/  IADD3 R11, PT, PT, -R11, UR44, RZ ;  /* 0x0000002c0b0b7c10 */ /* 0x000fe2000fffe1ff */
[----:B------:R-:W-:-:S02]  /*0bc0*/  IMAD.MOV.U32 R28, RZ, RZ, RZ ;  /* 0x000000ffff1c7224 */ /* 0x000fc400078e00ff */
[----:B------:R-:W-:Y:S01]  /*0bd0*/  @!P0 FMUL R32, R33, R14 ;  /* 0x0000000e21208220 */ /* 0x000fe20000400000 */
[----:B------:R-:W-:Y:S01]  /*0be0*/  @!P0 FMUL R30, R31, R15 ;  /* 0x0000000f1f1e8220 */ /* 0x000fe20000400000 */
[----:B------:R-:W-:Y:S01]  /*0bf0*/  @!P0 FMUL R28, R29, R6 ;  /* 0x000000061d1c8220 */ /* 0x000fe20000400000 */
[----:B------:R-:W-:Y:S01]  /*0c00*/  @!P0 FMUL R12, R13, R7 ;  /* 0x000000070d0c8220 */ /* 0x000fe20000400000 */
[----:B------:R-:W-:Y:S01]  /*0c10*/  ISETP.LT.OR P0, PT, R11, 0x1, P5 ;  /* 0x000000010b00780c */ /* 0x000fe20002f01670 */
[----:B------:R-:W-:Y:S04]  /*0c20*/  STL [R1+0x728], R33 ;  /* 0x0007282101007387 */ /* 0x000fe80000100800 */
[----:B------:R-:W-:Y:S04]  /*0c30*/  STL [R1+0x730], R31 ;  /* 0x0007301f01007387 */ /* 0x000fe80000100800 */
[----:B------:R-:W-:Y:S04]  /*0c40*/  STL [R1+0x72c], R29 ;  /* 0x00072c1d01007387 */ /* 0x000fe80000100800 */
[----:B------:R-:W4:Y:S04]  /*0c50*/  @!P0 LDG.E.64 R14, desc[UR4][R2.64+0x5a00] ;  /* 0x005a0004020e8981 */ /* 0x000f28000c1e1b00 */
[----:B------:R-:W-:Y:S04]  /*0c60*/  STL [R1+0x734], R13 ;  /* 0x0007340d01007387 */ /* 0x000fe80000100800 */
[----:B------:R-:W-:Y:S04]  /*0c70*/  STL [R1+0x738], R32 ;  /* 0x0007382001007387 */ /* 0x000fe80000100800 */
[----:B------:R-:W-:Y:S04]  /*0c80*/  STL [R1+0x740], R30 ;  /* 0x0007401e01007387 */ /* 0x000fe80000100800 */
[----:B------:R-:W-:Y:S04]  /*0c90*/  STL [R1+0x73c], R28 ;  /* 0x00073c1c01007387 */ /* 0x000fe80000100800 */
[----:B------:R0:W-:Y:S04]  /*0ca0*/  STL [R1+0x744], R12 ;  /* 0x0007440c01007387 */ /* 0x0001e80000100800 */
[----:B0-----:R-:W4:Y:S01]  /*0cb0*/  @!P0 LDG.E.64 R12, desc[UR4][R4.64+0x5a00] ;  /* 0x005a0004040c8981 */ /* 0x001f22000c1e1b00 */
[----:B------:R-:W-:-:S02]  /*0cc0*/  CS2R R28, SRZ ;  /* 0x00000000001c7805 */ /* 0x000fc4000001ff00 */
[----:B------:R-:W-:Y:S02]  /*0cd0*/  CS2R R32, SRZ ;  /* 0x0000000000207805 */ /* 0x000fe4000001ff00 */
[----:B------:R-:W-:Y:S02]  /*0ce0*/  CS2R R30, SRZ ;  /* 0x00000000001e7805 */ /* 0x000fe4000001ff00 */
[----:B------:R-:W-:Y:S02]  /*0cf0*/  MOV R11, RZ ;  /* 0x000000ff000b7202 */ /* 0x000fe40000000f00 */
[----:B------:R-:W-:-:S04]  /*0d00*/  LOP3.LUT R76, R76, 0xfffbffff, RZ, 0xc0, !PT ;  /* 0xfffbffff4c4c7812 */ /* 0x000fc800078ec0ff */
[----:B------:R-:W-:-:S04]  /*0d10*/  @P6 LOP3.LUT R76, R76, 0x40000, RZ, 0xfc, !PT ;  /* 0x000400004c4c6812 */ /* 0x000fc800078efcff */
[----:B------:R-:W-:-:S04]  /*0d20*/  LOP3.LUT R76, R76, 0xfff7ffff, RZ, 0xc0, !PT ;  /* 0xfff7ffff4c4c7812 */ /* 0x000fc800078ec0ff */
[----:B------:R-:W-:Y:S02]  /*0d30*/  @P5 LOP3.LUT R76, R76, 0x80000, RZ, 0xfc, !PT ;  /* 0x000800004c4c5812 */ /* 0x000fe400078efcff */
[----:B------:R-:W-:Y:S02]  /*0d40*/  @!P3 PRMT R6, R24, 0x7632, R6 ;  /* 0x000076321806b816 */ /* 0x000fe40000000006 */
[----:B------:R-:W-:Y:S02]  /*0d50*/  @!P3 PRMT R7, R25, 0x7632, R7 ;  /* 0x000076321907b816 */ /* 0x000fe40000000007 */
[----:B------:R-:W-:Y:S02]  /*0d60*/  @!P3 SHF.L.U32 R29, R6, 0x10, RZ ;  /* 0x00000010061db819 */ /* 0x000fe400000006ff */
[----:B--2---:R-:W-:Y:S01]  /*0d70*/  @!P3 PRMT R6, R20, 0x7632, R6 ;  /* 0x000076321406b816 */ /* 0x004fe20000000006 */
[----:B------:R-:W-:Y:S01]  /*0d80*/  @!P3 IMAD.U32 R28, R7, 0x10000, RZ ;  /* 0x00010000071cb824 */ /* 0x000fe200078e00ff */
[----:B------:R-:W-:-:S02]  /*0d90*/  @!P3 SHF.L.U32 R32, R24, 0x10, RZ ;  /* 0x000000101820b819 */ /* 0x000fc400000006ff */
[----:B------:R-:W-:Y:S01]  /*0da0*/  @!P3 SHF.L.U32 R20, R20, 0x10, RZ ;  /* 0x000000101414b819 */ /* 0x000fe200000006ff */
[----:B------:R-:W-:Y:S01]  /*0db0*/  @!P3 IMAD.U32 R31, R25, 0x10000, RZ ;  /* 0x00010000191fb824 */ /* 0x000fe200078e00ff */
[C---:B------:R-:W-:Y:S01]  /*0dc0*/  @!P3 PRMT R7, R21.reuse, 0x7632, R7 ;  /* 0x000076321507b816 */ /* 0x040fe20000000007 */
[----:B------:R-:W-:Y:S02]  /*0dd0*/  @!P3 IMAD.U32 R21, R21, 0x10000, RZ ;  /* 0x000100001515b824 */ /* 0x000fe400078e00ff */
[----:B------:R-:W-:Y:S01]  /*0de0*/  @!P3 IMAD.U32 R6, R6, 0x10000, RZ ;  /* 0x000100000606b824 */ /* 0x000fe200078e00ff */
[----:B------:R-:W-:Y:S01]  /*0df0*/  CS2R R24, SRZ ;  /* 0x0000000000187805 */ /* 0x000fe2000001ff00 */
[----:B------:R-:W-:Y:S01]  /*0e00*/  @!P3 FMUL R11, R32, R20 ;  /* 0x00000014200bb220 */ /* 0x000fe20000400000 */
[----:B------:R-:W-:Y:S01]  /*0e10*/  STL [R1+0x928], R32 ;  /* 0x0009282001007387 */ /* 0x000fe20000100800 */
[----:B------:R-:W-:Y:S01]  /*0e20*/  @!P3 FMUL R30, R31, R21 ;  /* 0x000000151f1eb220 */ /* 0x000fe20000400000 */
[----:B------:R-:W-:-:S02]  /*0e30*/  @!P3 FMUL R25, R29, R6 ;  /* 0x000000061d19b220 */ /* 0x000fc40000400000 */
[----:B------:R-:W-:Y:S01]  /*0e40*/  STL [R1+0x930], R31 ;  /* 0x0009301f01007387 */ /* 0x000fe20000100800 */
[----:B------:R-:W-:-:S03]  /*0e50*/  @!P3 SHF.L.U32 R7, R7, 0x10, RZ ;  /* 0x000000100707b819 */ /* 0x000fc600000006ff */
[----:B------:R-:W-:Y:S04]  /*0e60*/  STL [R1+0x92c], R29 ;  /* 0x00092c1d01007387 */ /* 0x000fe80000100800 */
[----:B------:R-:W-:Y:S04]  /*0e70*/  STL [R1+0x934], R28 ;  /* 0x0009341c01007387 */ /* 0x000fe80000100800 */
[----:B------:R0:W-:Y:S01]  /*0e80*/  STL [R1+0x938], R11 ;  /* 0x0009380b01007387 */ /* 0x0001e20000100800 */
[----:B------:R-:W-:-:S03]  /*0e90*/  @!P2 PRMT R6, R26, 0x7632, R6 ;  /* 0x000076321a06a816 */ /* 0x000fc60000000006 */
[----:B------:R-:W-:Y:S01]  /*0ea0*/  STL [R1+0x940], R30 ;  /* 0x0009401e01007387 */ /* 0x000fe20000100800 */
[----:B------:R-:W-:-:S03]  /*0eb0*/  @!P3 FMUL R24, R28, R7 ;  /* 0x000000071c18b220 */ /* 0x000fc60000400000 */
[----:B------:R2:W-:Y:S01]  /*0ec0*/  STL [R1+0x93c], R25 ;  /* 0x00093c1901007387 */ /* 0x0005e20000100800 */
[----:B------:R-:W-:Y:S02]  /*0ed0*/  @!P2 PRMT R7, R27, 0x7632, R7 ;  /* 0x000076321b07a816 */ /* 0x000fe40000000007 */
[----:B------:R-:W-:Y:S01]  /*0ee0*/  CS2R R20, SRZ ;  /* 0x0000000000147805 */ /* 0x000fe2000001ff00 */
[----:B0-----:R-:W-:Y:S02]  /*0ef0*/  VIADD R11, R10, 0x2d80 ;  /* 0x00002d800a0b7836 */ /* 0x001fe40000000000 */
[----:B--2---:R-:W-:Y:S01]  /*0f00*/  HFMA2 R25, -RZ, RZ, 0, 0 ;  /* 0x00000000ff197431 */ /* 0x004fe200000001ff */
[----:B------:R-:W-:Y:S02]  /*0f10*/  @!P2 SHF.L.U32 R21, R7, 0x10, RZ ;  /* 0x000000100715a819 */ /* 0x000fe400000006ff */
[----:B------:R-:W-:Y:S01]  /*0f20*/  CS2R R28, SRZ ;  /* 0x00000000001c7805 */ /* 0x000fe2000001ff00 */
[----:B------:R-:W-:Y:S01]  /*0f30*/  @!P2 IMAD.U32 R25, R6, 0x10000, RZ ;  /* 0x000100000619a824 */ /* 0x000fe200078e00ff */
[----:B------:R-:W-:Y:S01]  /*0f40*/  @!P2 SHF.L.U32 R28, R27, 0x10, RZ ;  /* 0x000000101b1ca819 */ /* 0x000fe200000006ff */
[----:B------:R-:W-:Y:S01]  /*0f50*/  @!P2 IMAD.U32 R29, R26, 0x10000, RZ ;  /* 0x000100001a1da824 */ /* 0x000fe200078e00ff */
[----:B------:R-:W-:Y:S01]  /*0f60*/  ISETP.GE.AND P5, PT, R11, UR10, PT ;  /* 0x0000000a0b007c0c */ /* 0x000fe2000bfa6270 */
[----:B------:R0:W-:Y:S01]  /*0f70*/  STL [R1+0x944], R24 ;  /* 0x0009441801007387 */ /* 0x0001e20000100800 */
[----:B------:R-:W-:Y:S01]  /*0f80*/  MOV R11, RZ ;  /* 0x000000ff000b7202 */ /* 0x000fe20000000f00 */
[----:B------:R-:W-:-:S02]  /*0f90*/  IMAD.MOV.U32 R26, RZ, RZ, RZ ;  /* 0x000000ffff1a7224 */ /* 0x000fc400078e00ff */
[----:B------:R-:W-:Y:S04]  /*0fa0*/  STL [R1+0xa2c], R29 ;  /* 0x000a2c1d01007387 */ /* 0x000fe80000100800 */
[----:B------:R-:W-:Y:S01]  /*0fb0*/  STL [R1+0xa34], R28 ;  /* 0x000a341c01007387 */ /* 0x000fe20000100800 */
[----:B0-----:R-:W-:-:S03]  /*0fc0*/  IMAD.MOV.U32 R24, RZ, RZ, RZ ;  /* 0x000000ffff187224 */ /* 0x001fc600078e00ff */
[----:B------:R-:W-:Y:S04]  /*0fd0*/  STL [R1+0xa30], R25 ;  /* 0x000a301901007387 */ /* 0x000fe80000100800 */
[----:B------:R-:W-:Y:S01]  /*0fe0*/  STL [R1+0xa38], R21 ;  /* 0x000a381501007387 */ /* 0x000fe20000100800 */
[C---:B---3--:R-:W-:Y:S02]  /*0ff0*/  @!P2 PRMT R6, R22.reuse, 0x7632, R6 ;  /* 0x000076321606a816 */ /* 0x048fe40000000006 */
[C---:B------:R-:W-:Y:S01]  /*1000*/  @!P2 PRMT R7, R23.reuse, 0x7632, R7 ;  /* 0x000076321707a816 */ /* 0x040fe20000000007 */
[----:B------:R-:W-:Y:S01]  /*1010*/  @!P2 IMAD.U32 R22, R22, 0x10000, RZ ;  /* 0x000100001616a824 */ /* 0x000fe200078e00ff */
[----:B------:R-:W-:Y:S02]  /*1020*/  @!P2 SHF.L.U32 R23, R23, 0x10, RZ ;  /* 0x000000101717a819 */ /* 0x000fe400000006ff */
[----:B------:R-:W-:Y:S01]  /*1030*/  @!P2 SHF.L.U32 R6, R6, 0x10, RZ ;  /* 0x000000100606a819 */ /* 0x000fe200000006ff */
[----:B------:R-:W-:-:S02]  /*1040*/  @!P2 IMAD.U32 R7, R7, 0x10000, RZ ;  /* 0x000100000707a824 */ /* 0x000fc400078e00ff */
[----:B------:R-:W-:Y:S01]  /*1050*/  @!P2 FMUL R11, R29, R22 ;  /* 0x000000161d0ba220 */ /* 0x000fe20000400000 */
[----:B------:R-:W-:Y:S01]  /*1060*/  @!P2 FMUL R26, R28, R23 ;  /* 0x000000171c1aa220 */ /* 0x000fe20000400000 */
[----:B------:R-:W-:Y:S01]  /*1070*/  @!P2 FMUL R24, R25, R6 ;  /* 0x000000061918a220 */ /* 0x000fe20000400000 */
[----:B------:R-:W-:Y:S02]  /*1080*/  @!P2 FMUL R20, R21, R7 ;  /* 0x000000071514a220 */ /* 0x000fe40000400000 */
[----:B------:R0:W-:Y:S04]  /*1090*/  STL [R1+0xa3c], R11 ;  /* 0x000a3c0b01007387 */ /* 0x0001e80000100800 */
[----:B------:R-:W-:Y:S04]  /*10a0*/  STL [R1+0xa44], R26 ;  /* 0x000a441a01007387 */ /* 0x000fe80000100800 */
[----:B------:R-:W-:Y:S01]  /*10b0*/  STL [R1+0xa40], R24 ;  /* 0x000a401801007387 */ /* 0x000fe20000100800 */
[----:B0-----:R-:W-:-:S02]  /*10c0*/  IADD3 R11, PT, PT, R10, 0x2e00, RZ ;  /* 0x00002e000a0b7810 */ /* 0x001fc40007ffe0ff */
[----:B----4-:R-:W-:Y:S01]  /*10d0*/  @!P1 PRMT R6, R16, 0x7632, R6 ;  /* 0x0000763210069816 */ /* 0x010fe20000000006 */
[----:B------:R0:W-:Y:S01]  /*10e0*/  STL [R1+0xa48], R20 ;  /* 0x000a481401007387 */ /* 0x0001e20000100800 */
[----:B------:R-:W-:Y:S02]  /*10f0*/  @!P1 PRMT R7, R17, 0x7632, R7 ;  /* 0x0000763211079816 */ /* 0x000fe40000000007 */
[----:B------:R-:W-:Y:S01]  /*1100*/  ISETP.GE.AND P4, PT, R11, UR10, PT ;  /* 0x0000000a0b007c0c */ /* 0x000fe2000bf86270 */
[----:B------:R-:W-:Y:S01]  /*1110*/  IMAD R11, R154, UR70, R18 ;  /* 0x000000469a0b7c24 */ /* 0x000fe2000f8e0212 */
[----:B------:R-:W-:Y:S02]  /*1120*/  CS2R R22, SRZ ;  /* 0x0000000000167805 */ /* 0x000fe4000001ff00 */
[----:B0-----:R-:W-:Y:S02]  /*1130*/  CS2R R20, SRZ ;  /* 0x0000000000147805 */ /* 0x001fe4000001ff00 */
[----:B------:R-:W-:Y:S01]  /*1140*/  @!P1 IMAD.U32 R21, R6, 0x10000, RZ ;  /* 0x0001000006159824 */ /* 0x000fe200078e00ff */
[----:B------:R-:W-:-:S02]  /*1150*/  @!P1 SHF.L.U32 R20, R7, 0x10, RZ ;  /* 0x0000001007149819 */ /* 0x000fc400000006ff */
[----:B------:R-:W-:Y:S02]  /*1160*/  @!P1 PRMT R6, R8, 0x7632, R6 ;  /* 0x0000763208069816 */ /* 0x000fe40000000006 */
[----:B------:R-:W-:Y:S02]  /*1170*/  @!P1 PRMT R7, R9, 0x7632, R7 ;  /* 0x0000763209079816 */ /* 0x000fe40000000007 */
[----:B------:R-:W-:Y:S02]  /*1180*/  CS2R R24, SRZ ;  /* 0x0000000000187805 */ /* 0x000fe4000001ff00 */
[----:B------:R-:W-:Y:S01]  /*1190*/  @!P1 SHF.L.U32 R23, R17, 0x10, RZ ;  /* 0x0000001011179819 */ /* 0x000fe200000006ff */
[----:B------:R-:W-:Y:S01]  /*11a0*/  @!P1 IMAD.U32 R25, R16, 0x10000, RZ ;  /* 0x0001000010199824 */ /* 0x000fe200078e00ff */
[----:B------:R-:W-:Y:S01]  /*11b0*/  @!P1 SHF.L.U32 R9, R9, 0x10, RZ ;  /* 0x0000001009099819 */ /* 0x000fe200000006ff */
[----:B------:R-:W-:Y:S01]  /*11c0*/  @!P1 IMAD.U32 R8, R8, 0x10000, RZ ;  /* 0x0001000008089824 */ /* 0x000fe200078e00ff */
[----:B------:R-:W-:Y:S01]  /*11d0*/  @!P1 SHF.L.U32 R7, R7, 0x10, RZ ;  /* 0x0000001007079819 */ /* 0x000fe200000006ff */
[----:B------:R-:W-:Y:S01]  /*11e0*/  @!P1 IMAD.U32 R6, R6, 0x10000, RZ ;  /* 0x0001000006069824 */ /* 0x000fe200078e00ff */
[----:B------:R-:W-:-:S02]  /*11f0*/  IADD3 R11, PT, PT, -R11, UR44, RZ ;  /* 0x0000002c0b0b7c10 */ /* 0x000fc4000fffe1ff */
[----:B------:R-:W-:Y:S01]  /*1200*/  CS2R R16, SRZ ;  /* 0x0000000000107805 */ /* 0x000fe2000001ff00 */
[----:B------:R-:W-:Y:S01]  /*1210*/  @!P1 FMUL R24, R25, R8 ;  /* 0x0000000819189220 */ /* 0x000fe20000400000 */
[----:B------:R-:W-:Y:S01]  /*1220*/  @!P1 FMUL R22, R23, R9 ;  /* 0x0000000917169220 */ /* 0x000fe20000400000 */
[----:B------:R-:W-:Y:S01]  /*1230*/  @!P1 FMUL R17, R21, R6 ;  /* 0x0000000615119220 */ /* 0x000fe20000400000 */
[----:B------:R-:W-:Y:S01]  /*1240*/  @!P1 FMUL R16, R20, R7 ;  /* 0x0000000714109220 */ /* 0x000fe20000400000 */
[----:B------:R-:W-:Y:S01]  /*1250*/  STL [R1+0x948], R25 ;  /* 0x0009481901007387 */ /* 0x000fe20000100800 */
[----:B------:R-:W-:Y:S02]  /*1260*/  ISETP.LT.OR P1, PT, R11, 0x1, P5 ;  /* 0x000000010b00780c */ /* 0x000fe40002f21670 */
[----:B------:R-:W-:Y:S01]  /*1270*/  @!P0 PRMT R6, R14, 0x7632, R6 ;  /* 0x000076320e068816 */ /* 0x000fe20000000006 */
[----:B------:R-:W-:Y:S01]  /*1280*/  STL [R1+0x950], R23 ;  /* 0x0009501701007387 */ /* 0x000fe20000100800 */
[----:B------:R-:W-:-:S03]  /*1290*/  @!P0 PRMT R7, R15, 0x7632, R7 ;  /* 0x000076320f078816 */ /* 0x000fc60000000007 */
[----:B------:R-:W-:Y:S04]  /*12a0*/  STL [R1+0x94c], R21 ;  /* 0x00094c1501007387 */ /* 0x000fe80000100800 */
[----:B------:R0:W-:Y:S01]  /*12b0*/  STL [R1+0x954], R20 ;  /* 0x0009541401007387 */ /* 0x0001e20000100800 */
[----:B------:R-:W-:-:S03]  /*12c0*/  IMAD R11, R154, UR71, R18 ;  /* 0x000000479a0b7c24 */ /* 0x000fc6000f8e0212 */
[----:B------:R2:W-:Y:S04]  /*12d0*/  STL [R1+0x958], R24 ;  /* 0x0009581801007387 */ /* 0x0005e80000100800 */
[----:B------:R-:W3:Y:S01]  /*12e0*/  @!P1 LDG.E.64 R8, desc[UR4][R4.64+0x5b00] ;  /* 0x005b000404089981 */ /* 0x000ee2000c1e1b00 */
[----:B0-----:R-:W-:Y:S02]  /*12f0*/  CS2R R20, SRZ ;  /* 0x0000000000147805 */ /* 0x001fe4000001ff00 */
[----:B------:R-:W-:Y:S01]  /*1300*/  @!P0 IMAD.U32 R21, R6, 0x10000, RZ ;  /* 0x0001000006158824 */ /* 0x000fe200078e00ff */
[----:B------:R-:W-:Y:S01]  /*1310*/  @!P0 SHF.L.U32 R20, R7, 0x10, RZ ;  /* 0x0000001007148819 */ /* 0x000fe200000006ff */
[----:B------:R0:W-:Y:S01]  /*1320*/  STL [R1+0x960], R22 ;  /* 0x0009601601007387 */ /* 0x0001e20000100800 */
[----:B------:R-:W-:-:S02]  /*1330*/  @!P0 PRMT R6, R12, 0x7632, R6 ;  /* 0x000076320c068816 */ /* 0x000fc40000000006 */
[C---:B------:R-:W-:Y:S02]  /*1340*/  @!P0 PRMT R7, R13.reuse, 0x7632, R7 ;  /* 0x000076320d078816 */ /* 0x040fe40000000007 */
[----:B--2---:R-:W-:Y:S01]  /*1350*/  CS2R R24, SRZ ;  /* 0x0000000000187805 */ /* 0x004fe2000001ff00 */
[----:B------:R-:W-:Y:S01]  /*1360*/  STL [R1+0x95c], R17 ;  /* 0x00095c1101007387 */ /* 0x000fe20000100800 */
[----:B------:R-:W-:Y:S01]  /*1370*/  @!P0 SHF.L.U32 R13, R13, 0x10, RZ ;  /* 0x000000100d0d8819 */ /* 0x000fe200000006ff */
[----:B------:R-:W-:Y:S01]  /*1380*/  @!P0 IMAD.U32 R25, R14, 0x10000, RZ ;  /* 0x000100000e198824 */ /* 0x000fe200078e00ff */
[----:B------:R-:W-:Y:S02]  /*1390*/  @!P0 SHF.L.U32 R7, R7, 0x10, RZ ;  /* 0x0000001007078819 */ /* 0x000fe400000006ff */
[----:B0-----:R-:W-:Y:S01]  /*13a0*/  CS2R R22, SRZ ;  /* 0x0000000000167805 */ /* 0x001fe2000001ff00 */
[----:B------:R0:W-:Y:S01]  /*13b0*/  STL [R1+0x964], R16 ;  /* 0x0009641001007387 */ /* 0x0001e20000100800 */
[----:B------:R-:W-:Y:S01]  /*13c0*/  @!P0 SHF.L.U32 R23, R15, 0x10, RZ ;  /* 0x000000100f178819 */ /* 0x000fe200000006ff */
[----:B------:R-:W-:Y:S01]  /*13d0*/  @!P0 IMAD.U32 R12, R12, 0x10000, RZ ;  /* 0x000100000c0c8824 */ /* 0x000fe200078e00ff */
[----:B------:R-:W-:Y:S01]  /*13e0*/  IADD3 R11, PT, PT, -R11, UR44, RZ ;  /* 0x0000002c0b0b7c10 */ /* 0x000fe2000fffe1ff */
[----:B------:R-:W-:Y:S01]  /*13f0*/  @!P0 IMAD.U32 R6, R6, 0x10000, RZ ;  /* 0x0001000006068824 */ /* 0x000fe200078e00ff */
[----:B------:R-:W-:Y:S01]  /*1400*/  CS2R R14, SRZ ;  /* 0x00000000000e7805 */ /* 0x000fe2000001ff00 */
[----:B------:R-:W-:Y:S01]  /*1410*/  @!P0 FMUL R24, R25, R12 ;  /* 0x0000000c19188220 */ /* 0x000fe20000400000 */
[----:B------:R-:W-:Y:S01]  /*1420*/  @!P0 FMUL R22, R23, R13 ;  /* 0x0000000d17168220 */ /* 0x000fe20000400000 */
[----:B0-----:R-:W2:Y:S01]  /*1430*/  @!P1 LDG.E.64 R16, desc[UR4][R2.64+0x5b00] ;  /* 0x005b000402109981 */ /* 0x001ea2000c1e1b00 */
[----:B------:R-:W-:Y:S01]  /*1440*/  @!P0 FMUL R15, R21, R6 ;  /* 0x00000006150f8220 */ /* 0x000fe20000400000 */
[----:B------:R-:W-:Y:S01]  /*1450*/  @!P0 FMUL R14, R20, R7 ;  /* 0x00000007140e8220 */ /* 0x000fe20000400000 */
[----:B------:R-:W-:Y:S01]  /*1460*/  ISETP.LT.OR P0, PT, R11, 0x1, P4 ;  /* 0x000000010b00780c */ /* 0x000fe20002701670 */
        /* <DEDUP_REMOVED lines=8> */
[----:B------:R-:W4:Y:S04]  /*14f0*/  @!P0 LDG.E.64 R12, desc[UR4][R4.64+0x5c00] ;  /* 0x005c0004040c8981 */ /* 0x000f28000c1e1b00 */
[----:B0-----:R-:W4:Y:S01]  /*1500*/  @!P0 LDG.E.64 R14, desc[UR4][R2.64+0x5c00] ;  /* 0x005c0004020e8981 */ /* 0x001f22000c1e1b00 */
[----:B------:R-:W-:-:S02]  /*1510*/  CS2R R20, SRZ ;  /* 0x0000000000147805 */ /* 0x000fc4000001ff00 */
[----:B------:R-:W-:Y:S02]  /*1520*/  CS2R R22, SRZ ;  /* 0x0000000000167805 */ /* 0x000fe4000001ff00 */
[----:B------:R-:W-:Y:S02]  /*1530*/  CS2R R26, SRZ ;  /* 0x00000000001a7805 */ /* 0x000fe4000001ff00 */
[----:B------:R-:W-:Y:S02]  /*1540*/  CS2R R24, SRZ ;  /* 0x0000000000187805 */ /* 0x000fe4000001ff00 */
[----:B--2---:R-:W-:Y:S02]  /*1550*/  @!P1 PRMT R7, R17, 0x7632, R7 ;  /* 0x0000763211079816 */ /* 0x004fe40000000007 */
[----:B------:R-:W-:Y:S02]  /*1560*/  @!P1 PRMT R6, R16, 0x7632, R6 ;  /* 0x0000763210069816 */ /* 0x000fe40000000006 */
[----:B------:R-:W-:-:S02]  /*1570*/  @!P1 SHF.L.U32 R20, R7, 0x10, RZ ;  /* 0x0000001007149819 */ /* 0x000fc400000006ff */
[----:B---3--:R-:W-:Y:S01]  /*1580*/  @!P1 PRMT R7, R9, 0x7632, R7 ;  /* 0x0000763209079816 */ /* 0x008fe20000000007 */
[----:B------:R-:W-:Y:S01]  /*1590*/  @!P1 IMAD.U32 R22, R6, 0x10000, RZ ;  /* 0x0001000006169824 */ /* 0x000fe200078e00ff */
[----:B------:R-:W-:Y:S01]  /*15a0*/  @!P1 PRMT R6, R8, 0x7632, R6 ;  /* 0x0000763208069816 */ /* 0x000fe20000000006 */
[----:B------:R-:W-:Y:S01]  /*15b0*/  @!P1 IMAD.U32 R26, R16, 0x10000, RZ ;  /* 0x00010000101a9824 */ /* 0x000fe200078e00ff */
[----:B------:R-:W-:Y:S01]  /*15c0*/  @!P1 SHF.L.U32 R24, R17, 0x10, RZ ;  /* 0x0000001011189819 */ /* 0x000fe200000006ff */
[----:B------:R-:W-:Y:S01]  /*15d0*/  @!P1 IMAD.U32 R8, R8, 0x10000, RZ ;  /* 0x0001000008089824 */ /* 0x000fe200078e00ff */
[----:B------:R-:W-:Y:S01]  /*15e0*/  @!P1 SHF.L.U32 R9, R9, 0x10, RZ ;  /* 0x0000001009099819 */ /* 0x000fe200000006ff */
[----:B------:R-:W-:Y:S01]  /*15f0*/  @!P1 IMAD.U32 R7, R7, 0x10000, RZ ;  /* 0x0001000007079824 */ /* 0x000fe200078e00ff */
[----:B------:R-:W-:Y:S01]  /*1600*/  @!P1 SHF.L.U32 R6, R6, 0x10, RZ ;  /* 0x0000001006069819 */ /* 0x000fe200000006ff */
[----:B------:R-:W-:Y:S01]  /*1610*/  @!P1 FMUL R25, R26, R8 ;  /* 0x000000081a199220 */ /* 0x000fe20000400000 */
[----:B------:R-:W-:Y:S01]  /*1620*/  STL [R1+0x988], R26 ;  /* 0x0009881a01007387 */ /* 0x000fe20000100800 */
[----:B------:R-:W-:-:S02]  /*1630*/  IMAD.MOV.U32 R17, RZ, RZ, RZ ;  /* 0x000000ffff117224 */ /* 0x000fc400078e00ff */
[----:B------:R-:W-:Y:S01]  /*1640*/  @!P1 FMUL R23, R24, R9 ;  /* 0x0000000918179220 */ /* 0x000fe20000400000 */
[----:B------:R-:W-:Y:S01]  /*1650*/  @!P1 FMUL R17, R20, R7 ;  /* 0x0000000714119220 */ /* 0x000fe20000400000 */
[----:B------:R-:W-:Y:S01]  /*1660*/  STL [R1+0x990], R24 ;  /* 0x0009901801007387 */ /* 0x000fe20000100800 */
[----:B------:R-:W-:Y:S01]  /*1670*/  IADD3 R16, PT, PT, R10, 0x2e80, RZ ;  /* 0x00002e800a107810 */ /* 0x000fe20007ffe0ff */
[----:B------:R-:W-:Y:S02]  /*1680*/  @!P1 FMUL R21, R22, R6 ;  /* 0x0000000616159220 */ /* 0x000fe40000400000 */
[----:B------:R-:W-:Y:S01]  /*1690*/  STL [R1+0x98c], R22 ;  /* 0x00098c1601007387 */ /* 0x000fe20000100800 */
[----:B------:R-:W-:-:S03]  /*16a0*/  ISETP.GE.AND P2, PT, R16, UR10, PT ;  /* 0x0000000a10007c0c */ /* 0x000fc6000bf46270 */
[----:B------:R-:W-:Y:S04]  /*16b0*/  STL [R1+0x994], R20 ;  /* 0x0009941401007387 */ /* 0x000fe80000100800 */
[----:B------:R-:W-:Y:S04]  /*16c0*/  STL [R1+0x998], R25 ;  /* 0x0009981901007387 */ /* 0x000fe80000100800 */
[----:B------:R-:W-:Y:S04]  /*16d0*/  STL [R1+0x9a0], R23 ;  /* 0x0009a01701007387 */ /* 0x000fe80000100800 */
[----:B------:R0:W-:Y:S01]  /*16e0*/  STL [R1+0x9a4], R17 ;  /* 0x0009a41101007387 */ /* 0x0001e20000100800 */
[----:B----4-:R-:W-:-:S02]  /*16f0*/  @!P0 PRMT R6, R14, 0x7632, R6 ;  /* 0x000076320e068816 */ /* 0x010fc40000000006 */
[----:B------:R-:W-:Y:S01]  /*1700*/  @!P0 PRMT R7, R15, 0x7632, R7 ;  /* 0x000076320f078816 */ /* 0x000fe20000000007 */
[----:B------:R2:W-:Y:S01]  /*1710*/  STL [R1+0x99c], R21 ;  /* 0x00099c1501007387 */ /* 0x0005e20000100800 */
[----:B-1----:R-:W-:Y:S01]  /*1720*/  IMAD R8, R154, UR72, R18 ;  /* 0x000000489a087c24 */ /* 0x002fe2000f8e0212 */
[----:B0-----:R-:W-:Y:S02]  /*1730*/  CS2R R16, SRZ ;  /* 0x0000000000107805 */ /* 0x001fe4000001ff00 */
[----:B------:R-:W-:Y:S01]  /*1740*/  @!P0 IMAD.U32 R17, R6, 0x10000, RZ ;  /* 0x0001000006118824 */ /* 0x000fe200078e00ff */
[----:B------:R-:W-:Y:S02]  /*1750*/  @!P0 SHF.L.U32 R16, R7, 0x10, RZ ;  /* 0x0000001007108819 */ /* 0x000fe400000006ff */
[----:B------:R-:W-:Y:S02]  /*1760*/  @!P0 PRMT R6, R12, 0x7632, R6 ;  /* 0x000076320c068816 */ /* 0x000fe40000000006 */
[----:B------:R-:W-:-:S02]  /*1770*/  @!P0 PRMT R7, R13, 0x7632, R7 ;  /* 0x000076320d078816 */ /* 0x000fc40000000007 */
[----:B--2---:R-:W-:Y:S02]  /*1780*/  CS2R R20, SRZ ;  /* 0x0000000000147805 */ /* 0x004fe4000001ff00 */
[----:B------:R-:W-:Y:S01]  /*1790*/  CS2R R22, SRZ ;  /* 0x0000000000167805 */ /* 0x000fe2000001ff00 */
[----:B------:R-:W-:Y:S01]  /*17a0*/  HFMA2 R9, -RZ, RZ, 0, 0 ;  /* 0x00000000ff097431 */ /* 0x000fe200000001ff */
[----:B------:R-:W-:Y:S01]  /*17b0*/  @!P0 SHF.L.U32 R21, R15, 0x10, RZ ;  /* 0x000000100f158819 */ /* 0x000fe200000006ff */
[----:B------:R-:W-:Y:S01]  /*17c0*/  @!P0 IMAD.U32 R23, R14, 0x10000, RZ ;  /* 0x000100000e178824 */ /* 0x000fe200078e00ff */
[----:B------:R-:W-:Y:S01]  /*17d0*/  @!P0 SHF.L.U32 R13, R13, 0x10, RZ ;  /* 0x000000100d0d8819 */ /* 0x000fe200000006ff */
[----:B------:R-:W-:Y:S01]  /*17e0*/  @!P0 IMAD.U32 R12, R12, 0x10000, RZ ;  /* 0x000100000c0c8824 */ /* 0x000fe200078e00ff */
[----:B------:R-:W-:Y:S01]  /*17f0*/  @!P0 SHF.L.U32 R7, R7, 0x10, RZ ;  /* 0x0000001007078819 */ /* 0x000fe200000006ff */
        /* <DEDUP_REMOVED lines=14> */
[----:B------:R0:W-:Y:S04]  /*18e0*/  STL [R1+0x9c8], R9 ;  /* 0x0009c80901007387 */ /* 0x0001e80000100800 */
[----:B------:R-:W2:Y:S04]  /*18f0*/  @!P0 LDG.E.64 R6, desc[UR4][R4.64+0x5d00] ;  /* 0x005d000404068981 */ /* 0x000ea8000c1e1b00 */
[----:B0-----:R-:W3:Y:S04]  /*1900*/  @!P0 LDG.E.64 R8, desc[UR4][R2.64+0x5d00] ;  /* 0x005d000402088981 */ /* 0x001ee8000c1e1b00 */
[----:B------:R0:W-:Y:S01]  /*1910*/  STL [R1+0x9c0], R14 ;  /* 0x0009c00e01007387 */ /* 0x0001e20000100800 */
[----:B------:R-:W-:-:S02]  /*1920*/  CS2R R20, SRZ ;  /* 0x0000000000147805 */ /* 0x000fc4000001ff00 */
[----:B------:R-:W-:Y:S02]  /*1930*/  CS2R R16, SRZ ;  /* 0x0000000000107805 */ /* 0x000fe4000001ff00 */
[----:B0-----:R-:W-:Y:S01]  /*1940*/  CS2R R14, SRZ ;  /* 0x00000000000e7805 */ /* 0x001fe2000001ff00 */
[----:B------:R-:W-:Y:S02]  /*1950*/  IMAD.MOV.U32 R13, RZ, RZ, RZ ;  /* 0x000000ffff0d7224 */ /* 0x000fe400078e00ff */
[----:B--2---:R-:W-:Y:S01]  /*1960*/  @!P0 IMAD.U32 R12, R6, 0x10000, RZ ;  /* 0x00010000060c8824 */ /* 0x004fe200078e00ff */
[C---:B---3--:R-:W-:Y:S02]  /*1970*/  @!P0 SHF.L.U32 R14, R8.reuse, 0x10, RZ ;  /* 0x00000010080e8819 */ /* 0x048fe400000006ff */
[----:B------:R-:W-:Y:S02]  /*1980*/  @!P0 PRMT R8, R8, 0x7632, R8 ;  /* 0x0000763208088816 */ /* 0x000fe40000000008 */
[----:B------:R-:W-:Y:S01]  /*1990*/  @!P0 SHF.L.U32 R21, R9, 0x10, RZ ;  /* 0x0000001009158819 */ /* 0x000fe200000006ff */
[----:B------:R-:W-:-:S02]  /*19a0*/  @!P0 FMUL R13, R14, R12 ;  /* 0x0000000c0e0d8220 */ /* 0x000fc40000400000 */
[----:B------:R-:W-:Y:S01]  /*19b0*/  @!P0 IMAD.U32 R17, R8, 0x10000, RZ ;  /* 0x0001000008118824 */ /* 0x000fe200078e00ff */
[----:B------:R-:W-:Y:S01]  /*19c0*/  STL [R1+0x9cc], R14 ;  /* 0x0009cc0e01007387 */ /* 0x000fe20000100800 */
[----:B------:R-:W-:-:S03]  /*19d0*/  @!P0 PRMT R11, R9, 0x7632, R11 ;  /* 0x00007632090b8816 */ /* 0x000fc6000000000b */
[----:B------:R-:W-:Y:S01]  /*19e0*/  STL [R1+0x9d4], R21 ;  /* 0x0009d41501007387 */ /* 0x000fe20000100800 */
[----:B------:R-:W-:Y:S01]  /*19f0*/  @!P0 PRMT R6, R6, 0x7632, R6 ;  /* 0x0000763206068816 */ /* 0x000fe20000000006 */
[----:B------:R-:W-:Y:S01]  /*1a00*/  IMAD R9, R154, UR73, R18 ;  /* 0x000000499a097c24 */ /* 0x000fe2000f8e0212 */
[----:B------:R-:W-:Y:S01]  /*1a10*/  @!P0 PRMT R8, R7, 0x7632, R8 ;  /* 0x0000763207088816 */ /* 0x000fe20000000008 */
[----:B------:R-:W-:Y:S04]  /*1a20*/  STL [R1+0x9d0], R17 ;  /* 0x0009d01101007387 */ /* 0x000fe80000100800 */
[----:B------:R0:W-:Y:S01]  /*1a30*/  STL [R1+0x9dc], R13 ;  /* 0x0009dc0d01007387 */ /* 0x0001e20000100800 */
[----:B------:R-:W-:Y:S01]  /*1a40*/  @!P0 SHF.L.U32 R15, R11, 0x10, RZ ;  /* 0x000000100b0f8819 */ /* 0x000fe200000006ff */
[----:B------:R-:W-:Y:S01]  /*1a50*/  @!P0 IMAD.U32 R7, R7, 0x10000, RZ ;  /* 0x0001000007078824 */ /* 0x000fe200078e00ff */
[----:B------:R-:W-:Y:S01]  /*1a60*/  @!P0 SHF.L.U32 R8, R8, 0x10, RZ ;  /* 0x0000001008088819 */ /* 0x000fe200000006ff */
[----:B------:R-:W-:Y:S01]  /*1a70*/  @!P0 IMAD.U32 R6, R6, 0x10000, RZ ;  /* 0x0001000006068824 */ /* 0x000fe200078e00ff */
[----:B------:R-:W-:Y:S01]  /*1a80*/  IADD3 R9, PT, PT, -R9, UR44, RZ ;  /* 0x0000002c09097c10 */ /* 0x000fe2000fffe1ff */
[----:B0-----:R-:W-:Y:S01]  /*1a90*/  VIADD R13, R10, 0x2f00 ;  /* 0x00002f000a0d7836 */ /* 0x001fe20000000000 */
[----:B------:R-:W-:Y:S01]  /*1aa0*/  MOV R14, RZ ;  /* 0x000000ff000e7202 */ /* 0x000fe20000000f00 */
[----:B------:R-:W-:-:S03]  /*1ab0*/  @!P0 FMUL R20, R21, R7 ;  /* 0x0000000715148220 */ /* 0x000fc60000400000 */
[----:B------:R-:W-:Y:S01]  /*1ac0*/  ISETP.GE.AND P1, PT, R13, UR10, PT ;  /* 0x0000000a0d007c0c */ /* 0x000fe2000bf26270 */
[----:B------:R-:W-:Y:S01]  /*1ad0*/  @!P0 FMUL R16, R17, R6 ;  /* 0x0000000611108220 */ /* 0x000fe20000400000 */
[----:B------:R-:W-:Y:S02]  /*1ae0*/  @!P0 FMUL R14, R15, R8 ;  /* 0x000000080f0e8220 */ /* 0x000fe40000400000 */
[----:B------:R-:W-:-:S13]  /*1af0*/  ISETP.LT.OR P0, PT, R9, 0x1, P1 ;  /* 0x000000010900780c */ /* 0x000fda0000f01670 */
[----:B------:R-:W2:Y:S04]  /*1b00*/  @!P0 LDG.E.64 R12, desc[UR4][R2.64+0x5e00] ;  /* 0x005e0004020c8981 */ /* 0x000ea8000c1e1b00 */
[----:B------:R-:W3:Y:S01]  /*1b10*/  @!P0 LDG.E.64 R6, desc[UR4][R4.64+0x5e00] ;  /* 0x005e000404068981 */ /* 0x000ee2000c1e1b00 */
[----:B------:R-:W-:-:S04]  /*1b20*/  LOP3.LUT R76, R76, 0xffefffff, RZ, 0xc0, !PT ;  /* 0xffefffff4c4c7812 */ /* 0x000fc800078ec0ff */
[----:B------:R-:W-:Y:S01]  /*1b30*/  @P5 LOP3.LUT R76, R76, 0x100000, RZ, 0xfc, !PT ;  /* 0x001000004c4c5812 */ /* 0x000fe200078efcff */
[----:B------:R0:W-:Y:S03]  /*1b40*/  STL [R1+0x9d8], R15 ;  /* 0x0009d80f01007387 */ /* 0x0001e60000100800 */
[----:B------:R-:W-:Y:S01]  /*1b50*/  LOP3.LUT R76, R76, 0xffdfffff, RZ, 0xc0, !PT ;  /* 0xffdfffff4c4c7812 */ /* 0x000fe200078ec0ff */
[----:B------:R1:W-:Y:S03]  /*1b60*/  STL [R1+0x9e4], R20 ;  /* 0x0009e41401007387 */ /* 0x0003e60000100800 */
[----:B------:R-:W-:Y:S01]  /*1b70*/  @P4 LOP3.LUT R76, R76, 0x200000, RZ, 0xfc, !PT ;  /* 0x002000004c4c4812 */ /* 0x000fe200078efcff */
[----:B0-----:R-:W-:Y:S01]  /*1b80*/  HFMA2 R15, -RZ, RZ, 0, 0 ;  /* 0x00000000ff0f7431 */ /* 0x001fe200000001ff */
[----:B------:R0:W-:Y:S02]  /*1b90*/  STL [R1+0x9e0], R16 ;  /* 0x0009e01001007387 */ /* 0x0001e40000100800 */
[----:B------:R-:W-:-:S02]  /*1ba0*/  LOP3.LUT R76, R76, 0xffbfffff, RZ, 0xc0, !PT ;  /* 0xffbfffff4c4c7812 */ /* 0x000fc400078ec0ff */
[----:B-1----:R-:W-:Y:S01]  /*1bb0*/  CS2R R20, SRZ ;  /* 0x0000000000147805 */ /* 0x002fe2000001ff00 */
[----:B------:R1:W-:Y:S01]  /*1bc0*/  STL [R1+0x9e8], R14 ;  /* 0x0009e80e01007387 */ /* 0x0003e20000100800 */
[----:B------:R-:W-:Y:S02]  /*1bd0*/  @P2 LOP3.LUT R76, R76, 0x400000, RZ, 0xfc, !PT ;  /* 0x004000004c4c2812 */ /* 0x000fe400078efcff */
[----:B0-----:R-:W-:Y:S01]  /*1be0*/  CS2R R16, SRZ ;  /* 0x0000000000107805 */ /* 0x001fe2000001ff00 */
[----:B-1----:R-:W-:Y:S01]  /*1bf0*/  IMAD.MOV.U32 R14, RZ, RZ, RZ ;  /* 0x000000ffff0e7224 */ /* 0x002fe200078e00ff */
[----:B------:R-:W-:-:S04]  /*1c00*/  LOP3.LUT R76, R76, 0xfeffffff, RZ, 0xc0, !PT ;  /* 0xfeffffff4c4c7812 */ /* 0x000fc800078ec0ff */
[----:B------:R-:W-:Y:S02]  /*1c10*/  @P1 LOP3.LUT R76, R76, 0x1000000, RZ, 0xfc, !PT ;  /* 0x010000004c4c1812 */ /* 0x000fe400078efcff */
[----:B--2---:R-:W-:Y:S02]  /*1c20*/  @!P0 PRMT R8, R12, 0x7632, R8 ;  /* 0x000076320c088816 */ /* 0x004fe40000000008 */
[----:B------:R-:W-:Y:S02]  /*1c30*/  @!P0 PRMT R9, R13, 0x7632, R9 ;  /* 0x000076320d098816 */ /* 0x000fe40000000009 */
[----:B------:R-:W-:Y:S02]  /*1c40*/  @!P0 SHF.L.U32 R15, R8, 0x10, RZ ;  /* 0x00000010080f8819 */ /* 0x000fe400000006ff */
[----:B---3--:R-:W-:Y:S01]  /*1c50*/  @!P0 PRMT R8, R6, 0x7632, R8 ;  /* 0x0000763206088816 */ /* 0x008fe20000000008 */
[----:B------:R-:W-:Y:S01]  /*1c60*/  @!P0 IMAD.U32 R14, R9, 0x10000, RZ ;  /* 0x00010000090e8824 */ /* 0x000fe200078e00ff */
[----:B------:R-:W-:-:S02]  /*1c70*/  @!P0 SHF.L.U32 R21, R12, 0x10, RZ ;  /* 0x000000100c158819 */ /* 0x000fc400000006ff */
[----:B------:R-:W-:Y:S01]  /*1c80*/  @!P0 SHF.L.U32 R6, R6, 0x10, RZ ;  /* 0x0000001006068819 */ /* 0x000fe200000006ff */
[----:B------:R-:W-:Y:S01]  /*1c90*/  @!P0 IMAD.U32 R17, R13, 0x10000, RZ ;  /* 0x000100000d118824 */ /* 0x000fe200078e00ff */
[C---:B------:R-:W-:Y:S01]  /*1ca0*/  @!P0 PRMT R9, R7.reuse, 0x7632, R9 ;  /* 0x0000763207098816 */ /* 0x040fe20000000009 */
[----:B------:R-:W-:Y:S02]  /*1cb0*/  @!P0 IMAD.U32 R7, R7, 0x10000, RZ ;  /* 0x0001000007078824 */ /* 0x000fe400078e00ff */
[----:B------:R-:W-:Y:S01]  /*1cc0*/  @!P0 FMUL R20, R21, R6 ;  /* 0x0000000615148220 */ /* 0x000fe20000400000 */
[----:B------:R-:W-:Y:S02]  /*1cd0*/  IMAD R6, R154, UR74, R18 ;  /* 0x0000004a9a067c24 */ /* 0x000fe4000f8e0212 */
[----:B------:R-:W-:Y:S01]  /*1ce0*/  @!P0 FMUL R16, R17, R7 ;  /* 0x0000000711108220 */ /* 0x000fe20000400000 */
[----:B------:R-:W-:Y:S01]  /*1cf0*/  IADD3 R7, PT, PT, R10, 0x2f80, RZ ;  /* 0x00002f800a077810 */ /* 0x000fe20007ffe0ff */
[----:B------:R-:W-:Y:S01]  /*1d00*/  @!P0 IMAD.U32 R9, R9, 0x10000, RZ ;  /* 0x0001000009098824 */ /* 0x000fe200078e00ff */
[----:B------:R-:W-:-:S02]  /*1d10*/  @!P0 SHF.L.U32 R8, R8, 0x10, RZ ;  /* 0x0000001008088819 */ /* 0x000fc400000006ff */
[----:B------:R-:W-:Y:S02]  /*1d20*/  CS2R R12, SRZ ;  /* 0x00000000000c7805 */ /* 0x000fe4000001ff00 */
[----:B------:R-:W-:Y:S02]  /*1d30*/  IADD3 R6, PT, PT, -R6, UR44, RZ ;  /* 0x0000002c06067c10 */ /* 0x000fe4000fffe1ff */
[----:B------:R-:W-:Y:S01]  /*1d40*/  ISETP.GE.AND P1, PT, R7, UR10, PT ;  /* 0x0000000a07007c0c */ /* 0x000fe2000bf26270 */
[----:B------:R-:W-:Y:S01]  /*1d50*/  @!P0 FMUL R13, R15, R8 ;  /* 0x000000080f0d8220 */ /* 0x000fe20000400000 */
[----:B------:R-:W-:Y:S02]  /*1d60*/  @!P0 FMUL R12, R14, R9 ;  /* 0x000000090e0c8220 */ /* 0x000fe40000400000 */
        /* <DEDUP_REMOVED lines=10> */
[----:B0-----:R-:W3:Y:S01]  /*1e10*/  @!P0 LDG.E.64 R12, desc[UR4][R2.64+0x5f00] ;  /* 0x005f0004020c8981 */ /* 0x001ee2000c1e1b00 */
[----:B------:R-:W0:Y:S01]  /*1e20*/  LDCU UR6, c[0x0][0x364] ;  /* 0x00006c80ff0677ac */ /* 0x000e220008000800 */
[----:B------:R-:W-:Y:S01]  /*1e30*/  MOV R14, RZ ;  /* 0x000000ff000e7202 */ /* 0x000fe20000000f00 */
[----:B------:R-:W-:Y:S01]  /*1e40*/  IMAD.MOV.U32 R15, RZ, RZ, RZ ;  /* 0x000000ffff0f7224 */ /* 0x000fe200078e00ff */
[----:B------:R-:W-:-:S02]  /*1e50*/  CS2R R16, SRZ ;  /* 0x0000000000107805 */ /* 0x000fc4000001ff00 */
[----:B------:R-:W-:Y:S02]  /*1e60*/  CS2R R20, SRZ ;  /* 0x0000000000147805 */ /* 0x000fe4000001ff00 */
[----:B------:R-:W-:-:S04]  /*1e70*/  LOP3.LUT R76, R76, 0xff7fffff, RZ, 0xc0, !PT ;  /* 0xff7fffff4c4c7812 */ /* 0x000fc800078ec0ff */
[----:B------:R-:W-:Y:S02]  /*1e80*/  @P1 LOP3.LUT R76, R76, 0x800000, RZ, 0xfc, !PT ;  /* 0x008000004c4c1812 */ /* 0x000fe400078efcff */
[C---:B---3--:R-:W-:Y:S02]  /*1e90*/  @!P0 PRMT R8, R12.reuse, 0x7632, R8 ;  /* 0x000076320c088816 */ /* 0x048fe40000000008 */
[C---:B------:R-:W-:Y:S01]  /*1ea0*/  @!P0 PRMT R9, R13.reuse, 0x7632, R9 ;  /* 0x000076320d098816 */ /* 0x040fe20000000009 */
[----:B------:R-:W-:Y:S01]  /*1eb0*/  @!P0 IMAD.U32 R21, R12, 0x10000, RZ ;  /* 0x000100000c158824 */ /* 0x000fe200078e00ff */
[----:B------:R-:W-:Y:S01]  /*1ec0*/  @!P0 SHF.L.U32 R17, R13, 0x10, RZ ;  /* 0x000000100d118819 */ /* 0x000fe200000006ff */
[----:B------:R-:W-:Y:S01]  /*1ed0*/  @!P0 IMAD.U32 R15, R8, 0x10000, RZ ;  /* 0x00010000080f8824 */ /* 0x000fe200078e00ff */
[----:B------:R-:W-:Y:S02]  /*1ee0*/  @!P0 SHF.L.U32 R14, R9, 0x10, RZ ;  /* 0x00000010090e8819 */ /* 0x000fe400000006ff */
[----:B--2---:R-:W-:-:S02]  /*1ef0*/  @!P0 PRMT R9, R7, 0x7632, R9 ;  /* 0x0000763207098816 */ /* 0x004fc40000000009 */
[C---:B------:R-:W-:Y:S01]  /*1f00*/  @!P0 PRMT R8, R6.reuse, 0x7632, R8 ;  /* 0x0000763206088816 */ /* 0x040fe20000000008 */
[----:B------:R-:W-:Y:S01]  /*1f10*/  @!P0 IMAD.U32 R6, R6, 0x10000, RZ ;  /* 0x0001000006068824 */ /* 0x000fe200078e00ff */
[----:B------:R-:W-:-:S03]  /*1f20*/  @!P0 SHF.L.U32 R7, R7, 0x10, RZ ;  /* 0x0000001007078819 */ /* 0x000fc600000006ff */
[----:B------:R-:W-:Y:S01]  /*1f30*/  @!P0 FMUL R20, R21, R6 ;  /* 0x0000000615148220 */ /* 0x000fe20000400000 */
[----:B0-----:R-:W-:Y:S02]  /*1f40*/  IMAD R6, R154, UR6, R18 ;  /* 0x000000069a067c24 */ /* 0x001fe4000f8e0212 */
[----:B------:R-:W-:Y:S01]  /*1f50*/  @!P0 FMUL R16, R17, R7 ;  /* 0x0000000711108220 */ /* 0x000fe20000400000 */
[----:B------:R-:W-:Y:S01]  /*1f60*/  VIADD R7, R10, 0x3080 ;  /* 0x000030800a077836 */ /* 0x000fe20000000000 */
[----:B------:R-:W-:Y:S01]  /*1f70*/  @!P0 SHF.L.U32 R9, R9, 0x10, RZ ;  /* 0x0000001009098819 */ /* 0x000fe200000006ff */
[----:B------:R-:W-:Y:S01]  /*1f80*/  @!P0 IMAD.U32 R8, R8, 0x10000, RZ ;  /* 0x0001000008088824 */ /* 0x000fe200078e00ff */
[----:B------:R-:W-:Y:S02]  /*1f90*/  IADD3 R6, PT, PT, -R6, UR44, RZ ;  /* 0x0000002c06067c10 */ /* 0x000fe4000fffe1ff */
[----:B------:R-:W-:Y:S02]  /*1fa0*/  CS2R R12, SRZ ;  /* 0x00000000000c7805 */ /* 0x000fe4000001ff00 */
[----:B------:R-:W-:Y:S01]  /*1fb0*/  ISETP.GE.AND P1, PT, R7, UR10, PT ;  /* 0x0000000a07007c0c */ /* 0x000fe2000bf26270 */
[----:B------:R-:W-:Y:S01]  /*1fc0*/  @!P0 FMUL R13, R15, R8 ;  /* 0x000000080f0d8220 */ /* 0x000fe20000400000 */
[----:B------:R-:W-:-:S02]  /*1fd0*/  @!P0 FMUL R12, R14, R9 ;  /* 0x000000090e0c8220 */ /* 0x000fc40000400000 */
        /* <DEDUP_REMOVED lines=12> */
[----:B------:R-:W-:Y:S01]  /*20a0*/  HFMA2 R22, -RZ, RZ, 0, 0 ;  /* 0x00000000ff167431 */ /* 0x000fe200000001ff */
[----:B------:R-:W-:-:S02]  /*20b0*/  CS2R R16, SRZ ;  /* 0x0000000000107805 */ /* 0x000fc4000001ff00 */
[----:B------:R-:W-:Y:S02]  /*20c0*/  CS2R R14, SRZ ;  /* 0x00000000000e7805 */ /* 0x000fe4000001ff00 */
[----:B------:R-:W-:Y:S02]  /*20d0*/  CS2R R20, SRZ ;  /* 0x0000000000147805 */ /* 0x000fe4000001ff00 */
[----:B------:R-:W-:-:S04]  /*20e0*/  LOP3.LUT R75, R75, 0xfffdffff, RZ, 0xc0, !PT ;  /* 0xfffdffff4b4b7812 */ /* 0x000fc800078ec0ff */
[----:B------:R-:W-:Y:S02]  /*20f0*/  @P1 LOP3.LUT R75, R75, 0x20000, RZ, 0xfc, !PT ;  /* 0x000200004b4b1812 */ /* 0x000fe400078efcff */
[C---:B---3--:R-:W-:Y:S02]  /*2100*/  @!P0 PRMT R8, R12.reuse, 0x7632, R8 ;  /* 0x000076320c088816 */ /* 0x048fe40000000008 */
[----:B------:R-:W-:Y:S01]  /*2110*/  @!P0 PRMT R9, R13, 0x7632, R9 ;  /* 0x000076320d098816 */ /* 0x000fe20000000009 */
[----:B------:R-:W-:Y:S02]  /*2120*/  @!P0 IMAD.U32 R22, R12, 0x10000, RZ ;  /* 0x000100000c168824 */ /* 0x000fe400078e00ff */
[----:B------:R-:W-:Y:S01]  /*2130*/  @!P0 IMAD.U32 R16, R8, 0x10000, RZ ;  /* 0x0001000008108824 */ /* 0x000fe200078e00ff */
[----:B------:R-:W-:Y:S02]  /*2140*/  @!P0 SHF.L.U32 R14, R9, 0x10, RZ ;  /* 0x00000010090e8819 */ /* 0x000fe400000006ff */
[C---:B--2---:R-:W-:Y:S01]  /*2150*/  @!P0 PRMT R8, R6.reuse, 0x7632, R8 ;  /* 0x0000763206088816 */ /* 0x044fe20000000008 */
[----:B------:R-:W-:Y:S01]  /*2160*/  @!P0 IMAD.U32 R6, R6, 0x10000, RZ ;  /* 0x0001000006068824 */ /* 0x000fe200078e00ff */
[----:B------:R-:W-:-:S02]  /*2170*/  @!P0 PRMT R9, R7, 0x7632, R9 ;  /* 0x0000763207098816 */ /* 0x000fc40000000009 */
[----:B------:R-:W-:Y:S02]  /*2180*/  @!P0 SHF.L.U32 R20, R13, 0x10, RZ ;  /* 0x000000100d148819 */ /* 0x000fe400000006ff */
[----:B------:R-:W-:Y:S01]  /*2190*/  @!P0 SHF.L.U32 R7, R7, 0x10, RZ ;  /* 0x0000001007078819 */ /* 0x000fe200000006ff */
[----:B------:R-:W-:Y:S01]  /*21a0*/  @!P0 FMUL R21, R22, R6 ;  /* 0x0000000616158220 */ /* 0x000fe20000400000 */
[----:B0-----:R-:W-:-:S03]  /*21b0*/  IMAD R6, R154, UR6, R18 ;  /* 0x000000069a067c24 */ /* 0x001fc6000f8e0212 */
[----:B------:R-:W-:Y:S01]  /*21c0*/  @!P0 FMUL R17, R20, R7 ;  /* 0x0000000714118220 */ /* 0x000fe20000400000 */
[----:B------:R-:W-:Y:S01]  /*21d0*/  IADD3 R7, PT, PT, R10, 0x3100, RZ ;  /* 0x000031000a077810 */ /* 0x000fe20007ffe0ff */
[----:B------:R-:W-:Y:S01]  /*21e0*/  @!P0 IMAD.U32 R9, R9, 0x10000, RZ ;  /* 0x0001000009098824 */ /* 0x000fe200078e00ff */
[----:B------:R-:W-:Y:S02]  /*21f0*/  @!P0 SHF.L.U32 R8, R8, 0x10, RZ ;  /* 0x0000001008088819 */ /* 0x000fe400000006ff */
[----:B------:R-:W-:Y:S02]  /*2200*/  IADD3 R6, PT, PT, -R6, UR44, RZ ;  /* 0x0000002c06067c10 */ /* 0x000fe4000fffe1ff */
[----:B------:R-:W-:Y:S01]  /*2210*/  ISETP.GE.AND P1, PT, R7, UR10, PT ;  /* 0x0000000a07007c0c */ /* 0x000fe2000bf26270 */
[----:B------:R-:W-:Y:S02]  /*2220*/  IMAD.MOV.U32 R13, RZ, RZ, RZ ;  /* 0x000000ffff0d7224 */ /* 0x000fe400078e00ff */
[----:B------:R-:W-:Y:S01]  /*2230*/  @!P0 FMUL R15, R16, R8 ;  /* 0x00000008100f8220 */ /* 0x000fe20000400000 */
[----:B------:R-:W-:Y:S01]  /*2240*/  @!P0 FMUL R13, R14, R9 ;  /* 0x000000090e0d8220 */ /* 0x000fe20000400000 */
[----:B------:R-:W-:-:S13]  /*2250*/  ISETP.LT.OR P0, PT, R6, 0x1, P1 ;  /* 0x000000010600780c */ /* 0x000fda0000f01670 */
[----:B------:R-:W2:Y:S04]  /*2260*/  @!P0 LDG.E.64 R8, desc[UR4][R2.64+0x6200] ;  /* 0x0062000402088981 */ /* 0x000ea8000c1e1b00 */
[----:B------:R-:W3:Y:S01]  /*2270*/  @!P0 LDG.E.64 R6, desc[UR4][R4.64+0x6200] ;  /* 0x0062000404068981 */ /* 0x000ee2000c1e1b00 */
[----:B------:R-:W0:Y:S03]  /*2280*/  LDCU UR6, c[0x0][0x364] ;  /* 0x00006c80ff0677ac */ /* 0x000e260008000800 */
[----:B------:R1:W-:Y:S04]  /*2290*/  STL [R1+0xa4c], R22 ;  /* 0x000a4c1601007387 */ /* 0x0003e80000100800 */
[----:B------:R-:W-:Y:S04]  /*22a0*/  STL [R1+0xa54], R20 ;  /* 0x000a541401007387 */ /* 0x000fe80000100800 */
[----:B------:R-:W-:Y:S01]  /*22b0*/  STL [R1+0xa50], R16 ;  /* 0x000a501001007387 */ /* 0x000fe20000100800 */
[----:B-1----:R-:W-:-:S03]  /*22c0*/  IMAD.MOV.U32 R22, RZ, RZ, RZ ;  /* 0x000000ffff167224 */ /* 0x002fc600078e00ff */
[----:B------:R-:W-:Y:S04]  /*22d0*/  STL [R1+0xa58], R14 ;  /* 0x000a580e01007387 */ /* 0x000fe80000100800 */
[----:B------:R1:W-:Y:S04]  /*22e0*/  STL [R1+0xa5c], R21 ;  /* 0x000a5c1501007387 */ /* 0x0003e80000100800 */
[----:B------:R4:W-:Y:S01]  /*22f0*/  STL [R1+0xa64], R17 ;  /* 0x000a641101007387 */ /* 0x0009e20000100800 */
[----:B-1----:R-:W-:Y:S02]  /*2300*/  CS2R R20, SRZ ;  /* 0x0000000000147805 */ /* 0x002fe4000001ff00 */
[----:B------:R-:W-:-:S02]  /*2310*/  LOP3.LUT R75, R75, 0xfffeffff, RZ, 0xc0, !PT ;  /* 0xfffeffff4b4b7812 */ /* 0x000fc400078ec0ff */
[----:B----4-:R-:W-:Y:S01]  /*2320*/  CS2R R16, SRZ ;  /* 0x0000000000107805 */ /* 0x010fe2000001ff00 */
[----:B------:R1:W-:Y:S01]  /*2330*/  STL [R1+0xa60], R15 ;  /* 0x000a600f01007387 */ /* 0x0003e20000100800 */
[----:B------:R-:W-:-:S03]  /*2340*/  @P1 LOP3.LUT R75, R75, 0x10000, RZ, 0xfc, !PT ;  /* 0x000100004b4b1812 */ /* 0x000fc600078efcff */
[----:B------:R4:W-:Y:S01]  /*2350*/  STL [R1+0xa68], R13 ;  /* 0x000a680d01007387 */ /* 0x0009e20000100800 */
[----:B-1----:R-:W-:Y:S02]  /*2360*/  CS2R R14, SRZ ;  /* 0x00000000000e7805 */ /* 0x002fe4000001ff00 */
[----:B----4-:R-:W-:Y:S02]  /*2370*/  MOV R13, RZ ;  /* 0x000000ff000d7202 */ /* 0x010fe40000000f00 */
[C---:B--2---:R-:W-:Y:S01]  /*2380*/  @!P0 PRMT R11, R8.reuse, 0x7632, R11 ;  /* 0x00007632080b8816 */ /* 0x044fe2000000000b */
[C---:B------:R-:W-:Y:S01]  /*2390*/  @!P0 IMAD.U32 R20, R9.reuse, 0x10000, RZ ;  /* 0x0001000009148824 */ /* 0x040fe200078e00ff */
[----:B------:R-:W-:Y:S02]  /*23a0*/  @!P0 SHF.L.U32 R22, R8, 0x10, RZ ;  /* 0x0000001008168819 */ /* 0x000fe400000006ff */
[----:B------:R-:W-:Y:S02]  /*23b0*/  @!P0 PRMT R12, R9, 0x7632, R12 ;  /* 0x00007632090c8816 */ /* 0x000fe4000000000c */
[----:B---3--:R-:W-:-:S02]  /*23c0*/  @!P0 PRMT R8, R6, 0x7632, R8 ;  /* 0x0000763206088816 */ /* 0x008fc40000000008 */
[----:B------:R-:W-:Y:S02]  /*23d0*/  @!P0 SHF.L.U32 R6, R6, 0x10, RZ ;  /* 0x0000001006068819 */ /* 0x000fe400000006ff */
[C---:B------:R-:W-:Y:S01]  /*23e0*/  @!P0 PRMT R9, R7.reuse, 0x7632, R9 ;  /* 0x0000763207098816 */ /* 0x040fe20000000009 */
[----:B------:R-:W-:Y:S02]  /*23f0*/  @!P0 IMAD.U32 R7, R7, 0x10000, RZ ;  /* 0x0001000007078824 */ /* 0x000fe400078e00ff */
[----:B------:R-:W-:Y:S01]  /*2400*/  @!P0 FMUL R21, R22, R6 ;  /* 0x0000000616158220 */ /* 0x000fe20000400000 */
[----:B0-----:R-:W-:Y:S02]  /*2410*/  IMAD R6, R154, UR6, R18 ;  /* 0x000000069a067c24 */ /* 0x001fe4000f8e0212 */
[----:B------:R-:W-:Y:S01]  /*2420*/  @!P0 FMUL R17, R20, R7 ;  /* 0x0000000714118220 */ /* 0x000fe20000400000 */
[----:B------:R-:W-:Y:S01]  /*2430*/  VIADD R7, R10, 0x3180 ;  /* 0x000031800a077836 */ /* 0x000fe20000000000 */
[----:B------:R-:W-:Y:S01]  /*2440*/  @!P0 SHF.L.U32 R16, R11, 0x10, RZ ;  /* 0x000000100b108819 */ /* 0x000fe200000006ff */
[----:B------:R-:W-:Y:S01]  /*2450*/  @!P0 IMAD.U32 R14, R12, 0x10000, RZ ;  /* 0x000100000c0e8824 */ /* 0x000fe200078e00ff */
[----:B------:R-:W-:Y:S01]  /*2460*/  @!P0 SHF.L.U32 R9, R9, 0x10, RZ ;  /* 0x0000001009098819 */ /* 0x000fe200000006ff */
[----:B------:R-:W-:Y:S01]  /*2470*/  @!P0 IMAD.U32 R8, R8, 0x10000, RZ ;  /* 0x0001000008088824 */ /* 0x000fe200078e00ff */
[----:B------:R-:W-:-:S02]  /*2480*/  IADD3 R6, PT, PT, -R6, UR44, RZ ;  /* 0x0000002c06067c10 */ /* 0x000fc4000fffe1ff */
[----:B------:R-:W-:Y:S01]  /*2490*/  ISETP.GE.AND P1, PT, R7, UR10, PT ;  /* 0x0000000a07007c0c */ /* 0x000fe2000bf26270 */
[----:B------:R-:W-:Y:S01]  /*24a0*/  @!P0 FMUL R15, R16, R8 ;  /* 0x00000008100f8220 */ /* 0x000fe20000400000 */
[----:B------:R-:W-:Y:S02]  /*24b0*/  @!P0 FMUL R13, R14, R9 ;  /* 0x000000090e0d8220 */ /* 0x000fe40000400000 */
[----:B------:R-:W-:-:S13]  /*24c0*/  ISETP.LT.OR P0, PT, R6, 0x1, P1 ;  /* 0x000000010600780c */ /* 0x000fda0000f01670 */
[----:B------:R-:W2:Y:S04]  /*24d0*/  @!P0 LDG.E.64 R6, desc[UR4][R2.64+0x6300] ;  /* 0x0063000402068981 */ /* 0x000ea8000c1e1b00 */
[----:B------:R-:W3:Y:S01]  /*24e0*/  @!P0 LDG.E.64 R8, desc[UR4][R4.64+0x6300] ;  /* 0x0063000404088981 */ /* 0x000ee2000c1e1b00 */
[----:B------:R-:W0:Y:S03]  /*24f0*/  LDCU UR6, c[0x0][0x364] ;  /* 0x00006c80ff0677ac */ /* 0x000e260008000800 */
[----:B------:R1:W-:Y:S04]  /*2500*/  STL [R1+0xa6c], R22 ;  /* 0x000a6c1601007387 */ /* 0x0003e80000100800 */
[----:B------:R-:W-:Y:S04]  /*2510*/  STL [R1+0xa74], R20 ;  /* 0x000a741401007387 */ /* 0x000fe80000100800 */
[----:B------:R-:W-:Y:S01]  /*2520*/  STL [R1+0xa70], R16 ;  /* 0x000a701001007387 */ /* 0x000fe20000100800 */
[----:B-1----:R-:W-:-:S03]  /*2530*/  HFMA2 R22, -RZ, RZ, 0, 0 ;  /* 0x00000000ff167431 */ /* 0x002fc600000001ff */
[----:B------:R-:W-:Y:S04]  /*2540*/  STL [R1+0xa78], R14 ;  /* 0x000a780e01007387 */ /* 0x000fe80000100800 */
[----:B------:R1:W-:Y:S04]  /*2550*/  STL [R1+0xa7c], R21 ;  /* 0x000a7c1501007387 */ /* 0x0003e80000100800 */
[----:B------:R4:W-:Y:S01]  /*2560*/  STL [R1+0xa84], R17 ;  /* 0x000a841101007387 */ /* 0x0009e20000100800 */
[----:B-1----:R-:W-:-:S03]  /*2570*/  CS2R R20, SRZ ;  /* 0x0000000000147805 */ /* 0x002fc6000001ff00 */
[----:B------:R1:W-:Y:S01]  /*2580*/  STL [R1+0xa80], R15 ;  /* 0x000a800f01007387 */ /* 0x0003e20000100800 */
[----:B----4-:R-:W-:-:S03]  /*2590*/  CS2R R16, SRZ ;  /* 0x0000000000107805 */ /* 0x010fc6000001ff00 */
[----:B------:R4:W-:Y:S01]  /*25a0*/  STL [R1+0xa88], R13 ;  /* 0x000a880d01007387 */ /* 0x0009e20000100800 */
[----:B-1----:R-:W-:Y:S02]  /*25b0*/  CS2R R14, SRZ ;  /* 0x00000000000e7805 */ /* 0x002fe4000001ff00 */
[----:B------:R-:W-:Y:S01]  /*25c0*/  LOP3.LUT R75, R75, 0xffff7fff, RZ, 0xc0, !PT ;  /* 0xffff7fff4b4b7812 */ /* 0x000fe200078ec0ff */
[----:B----4-:R-:W-:-:S03]  /*25d0*/  IMAD.MOV.U32 R13, RZ, RZ, RZ ;  /* 0x000000ffff0d7224 */ /* 0x010fc600078e00ff */
[----:B------:R-:W-:Y:S02]  /*25e0*/  @P1 LOP3.LUT R75, R75, 0x8000, RZ, 0xfc, !PT ;  /* 0x000080004b4b1812 */ /* 0x000fe400078efcff */
[C---:B--2---:R-:W-:Y:S01]  /*25f0*/  @!P0 PRMT R11, R6.reuse, 0x7632, R11 ;  /* 0x00007632060b8816 */ /* 0x044fe2000000000b */
[----:B------:R-:W-:Y:S01]  /*2600*/  @!P0 IMAD.U32 R22, R6, 0x10000, RZ ;  /* 0x0001000006168824 */ /* 0x000fe200078e00ff */
[C---:B------:R-:W-:Y:S02]  /*2610*/  @!P0 PRMT R12, R7.reuse, 0x7632, R12 ;  /* 0x00007632070c8816 */ /* 0x040fe4000000000c */
[----:B------:R-:W-:Y:S02]  /*2620*/  @!P0 SHF.L.U32 R20, R7, 0x10, RZ ;  /* 0x0000001007148819 */ /* 0x000fe400000006ff */
[----:B---3--:R-:W-:Y:S02]  /*2630*/  @!P0 PRMT R6, R8, 0x7632, R6 ;  /* 0x0000763208068816 */ /* 0x008fe40000000006 */
[----:B------:R-:W-:Y:S01]  /*2640*/  @!P0 PRMT R7, R9, 0x7632, R7 ;  /* 0x0000763209078816 */ /* 0x000fe20000000007 */
[----:B------:R-:W-:Y:S01]  /*2650*/  @!P0 IMAD.U32 R16, R11, 0x10000, RZ ;  /* 0x000100000b108824 */ /* 0x000fe200078e00ff */
[----:B------:R-:W-:-:S02]  /*2660*/  @!P0 SHF.L.U32 R6, R6, 0x10, RZ ;  /* 0x0000001006068819 */ /* 0x000fc400000006ff */
[----:B------:R-:W-:Y:S01]  /*2670*/  @!P0 SHF.L.U32 R14, R12, 0x10, RZ ;  /* 0x000000100c0e8819 */ /* 0x000fe200000006ff */
[----:B------:R-:W-:Y:S02]  /*2680*/  @!P0 IMAD.U32 R7, R7, 0x10000, RZ ;  /* 0x0001000007078824 */ /* 0x000fe400078e00ff */
[----:B------:R-:W-:Y:S01]  /*2690*/  @!P0 FMUL R15, R16, R6 ;  /* 0x00000006100f8220 */ /* 0x000fe20000400000 */
[----:B0-----:R-:W-:Y:S02]  /*26a0*/  IMAD R6, R154, UR6, R18 ;  /* 0x000000069a067c24 */ /* 0x001fe4000f8e0212 */
[----:B------:R-:W-:Y:S01]  /*26b0*/  @!P0 FMUL R13, R14, R7 ;  /* 0x000000070e0d8220 */ /* 0x000fe20000400000 */
[----:B------:R-:W-:Y:S01]  /*26c0*/  IADD3 R7, PT, PT, R10, 0x3200, RZ ;  /* 0x000032000a077810 */ /* 0x000fe20007ffe0ff */
[----:B------:R-:W-:Y:S01]  /*26d0*/  @!P0 IMAD.U32 R8, R8, 0x10000, RZ ;  /* 0x0001000008088824 */ /* 0x000fe200078e00ff */
[----:B------:R-:W-:Y:S02]  /*26e0*/  @!P0 SHF.L.U32 R9, R9, 0x10, RZ ;  /* 0x0000001009098819 */ /* 0x000fe400000006ff */
        /* <DEDUP_REMOVED lines=10> */
[----:B------:R-:W-:Y:S04]  /*2790*/  STL [R1+0xa90], R16 ;  /* 0x000a901001007387 */ /* 0x000fe80000100800 */
[----:B------:R-:W-:Y:S01]  /*27a0*/  STL [R1+0xa98], R14 ;  /* 0x000a980e01007387 */ /* 0x000fe20000100800 */
[----:B-1----:R-:W-:-:S03]  /*27b0*/  IMAD.MOV.U32 R22, RZ, RZ, RZ ;  /* 0x000000ffff167224 */ /* 0x002fc600078e00ff */
[----:B------:R1:W-:Y:S04]  /*27c0*/  STL [R1+0xa9c], R21 ;  /* 0x000a9c1501007387 */ /* 0x0003e80000100800 */
[----:B------:R4:W-:Y:S01]  /*27d0*/  STL [R1+0xc34], R17 ;  /* 0x000c341101007387 */ /* 0x0009e20000100800 */
[----:B-1----:R-:W-:-:S03]  /*27e0*/  CS2R R20, SRZ ;  /* 0x0000000000147805 */ /* 0x002fc6000001ff00 */
[----:B------:R1:W-:Y:S01]  /*27f0*/  STL [R1+0xc30], R15 ;  /* 0x000c300f01007387 */ /* 0x0003e20000100800 */
[----:B----4-:R-:W-:-:S03]  /*2800*/  CS2R R16, SRZ ;  /* 0x0000000000107805 */ /* 0x010fc6000001ff00 */
[----:B------:R4:W-:Y:S01]  /*2810*/  STL [R1+0xc38], R13 ;  /* 0x000c380d01007387 */ /* 0x0009e20000100800 */
[----:B-1----:R-:W-:Y:S02]  /*2820*/  CS2R R14, SRZ ;  /* 0x00000000000e7805 */ /* 0x002fe4000001ff00 */
[----:B------:R-:W-:Y:S02]  /*2830*/  LOP3.LUT R75, R75, 0xffffbfff, RZ, 0xc0, !PT ;  /* 0xffffbfff4b4b7812 */ /* 0x000fe400078ec0ff */
[----:B----4-:R-:W-:Y:S02]  /*2840*/  MOV R13, RZ ;  /* 0x000000ff000d7202 */ /* 0x010fe40000000f00 */
[----:B------:R-:W-:Y:S02]  /*2850*/  @P1 LOP3.LUT R75, R75, 0x4000, RZ, 0xfc, !PT ;  /* 0x000040004b4b1812 */ /* 0x000fe400078efcff */
[----:B--2---:R-:W-:Y:S01]  /*2860*/  @!P0 PRMT R11, R6, 0x7632, R11 ;  /* 0x00007632060b8816 */ /* 0x004fe2000000000b */
[C---:B------:R-:W-:Y:S01]  /*2870*/  @!P0 IMAD.U32 R20, R7.reuse, 0x10000, RZ ;  /* 0x0001000007148824 */ /* 0x040fe200078e00ff */
[----:B------:R-:W-:-:S02]  /*2880*/  @!P0 PRMT R12, R7, 0x7632, R12 ;  /* 0x00007632070c8816 */ /* 0x000fc4000000000c */
[----:B------:R-:W-:Y:S02]  /*2890*/  @!P0 SHF.L.U32 R22, R6, 0x10, RZ ;  /* 0x0000001006168819 */ /* 0x000fe400000006ff */
[----:B---3--:R-:W-:Y:S02]  /*28a0*/  @!P0 PRMT R6, R8, 0x7632, R6 ;  /* 0x0000763208068816 */ /* 0x008fe40000000006 */
[----:B------:R-:W-:Y:S01]  /*28b0*/  @!P0 PRMT R7, R9, 0x7632, R7 ;  /* 0x0000763209078816 */ /* 0x000fe20000000007 */
[----:B------:R-:W-:Y:S01]  /*28c0*/  @!P0 IMAD.U32 R14, R12, 0x10000, RZ ;  /* 0x000100000c0e8824 */ /* 0x000fe200078e00ff */
[----:B------:R-:W-:Y:S01]  /*28d0*/  @!P0 SHF.L.U32 R16, R11, 0x10, RZ ;  /* 0x000000100b108819 */ /* 0x000fe200000006ff */
        /* <DEDUP_REMOVED lines=9> */
[----:B------:R-:W-:Y:S01]  /*2970*/  ISETP.GE.AND P1, PT, R7, UR10, PT ;  /* 0x0000000a07007c0c */ /* 0x000fe2000bf26270 */
[----:B------:R-:W-:Y:S01]  /*2980*/  @!P0 FMUL R21, R22, R8 ;  /* 0x0000000816158220 */ /* 0x000fe20000400000 */
[----:B------:R-:W-:-:S02]  /*2990*/  @!P0 FMUL R17, R20, R9 ;  /* 0x0000000914118220 */ /* 0x000fc40000400000 */
        /* <DEDUP_REMOVED lines=488> */
[C---:B------:R-:W-:Y:S01]  /*4820*/  @!P0 IMAD.U32 R22, R6.reuse, 0x10000, RZ ;  /* 0x0001000006168824 */ /* 0x040fe200078e00ff */
[----:B------:R-:W-:Y:S02]  /*4830*/  @!P0 SHF.L.U32 R20, R7, 0x10, RZ ;  /* 0x0000001007148819 */ /* 0x000fe400000006ff */
[----:B------:R-:W-:Y:S02]  /*4840*/  @!P0 PRMT R11, R6, 0x7632, R11 ;  /* 0x00007632060b8816 */ /* 0x000fe4000000000b */
[----:B---3--:R-:W-:Y:S02]  /*4850*/  @!P0 PRMT R7, R9, 0x7632, R7 ;  /* 0x0000763209078816 */ /* 0x008fe40000000007 */
[----:B------:R-:W-:-:S02]  /*4860*/  @!P0 PRMT R6, R8, 0x7632, R6 ;  /* 0x0000763208068816 */ /* 0x000fc40000000006 */
[----:B------:R-:W-:Y:S01]  /*4870*/  @!P0 SHF.L.U32 R14, R12, 0x10, RZ ;  /* 0x000000100c0e8819 */ /* 0x000fe200000006ff */
[----:B------:R-:W-:Y:S01]  /*4880*/  @!P0 IMAD.U32 R7, R7, 0x10000, RZ ;  /* 0x0001000007078824 */ /* 0x000fe200078e00ff */
[----:B------:R-:W-:Y:S01]  /*4890*/  @!P0 SHF.L.U32 R6, R6, 0x10, RZ ;  /* 0x0000001006068819 */ /* 0x000fe200000006ff */
[----:B------:R-:W-:Y:S02]  /*48a0*/  @!P0 IMAD.U32 R16, R11, 0x10000, RZ ;  /* 0x000100000b108824 */ /* 0x000fe400078e00ff */
[----:B------:R-:W-:Y:S01]  /*48b0*/  @!P0 FMUL R13, R14, R7 ;  /* 0x000000070e0d8220 */ /* 0x000fe20000400000 */
[----:B0-----:R-:W-:Y:S02]  /*48c0*/  IMAD R7, R154, UR6, R18 ;  /* 0x000000069a077c24 */ /* 0x001fe4000f8e0212 */
[----:B------:R-:W-:Y:S01]  /*48d0*/  @!P0 FMUL R15, R16, R6 ;  /* 0x00000006100f8220 */ /* 0x000fe20000400000 */
[----:B------:R-:W-:Y:S01]  /*48e0*/  IADD3 R6, PT, PT, R10, 0x3900, RZ ;  /* 0x000039000a067810 */ /* 0x000fe20007ffe0ff */
[----:B------:R-:W-:Y:S01]  /*48f0*/  @!P0 IMAD.U32 R8, R8, 0x10000, RZ ;  /* 0x0001000008088824 */ /* 0x000fe200078e00ff */
[----:B------:R-:W-:-:S02]  /*4900*/  @!P0 SHF.L.U32 R9, R9, 0x10, RZ ;  /* 0x0000001009098819 */ /* 0x000fc400000006ff */
[----:B------:R-:W-:Y:S02]  /*4910*/  IADD3 R7, PT, PT, -R7, UR44, RZ ;  /* 0x0000002c07077c10 */ /* 0x000fe4000fffe1ff */
        /* <DEDUP_REMOVED lines=46> */
[----:B------:R-:W-:Y:S04]  /*4c00*/  STL [R1+0xc54], R75 ;  /* 0x000c544b01007387 */ /* 0x000fe80000100800 */
        /* <DEDUP_REMOVED lines=393> */
[----:B-1----:R-:W-:-:S03]  /*64a0*/  CS2R R22, SRZ ;  /* 0x0000000000167805 */ /* 0x002fc6000001ff00 */
[----:B------:R-:W-:Y:S04]  /*64b0*/  STL [R1+0x7b4], R14 ;  /* 0x0007b40e01007387 */ /* 0x000fe80000100800 */
[----:B------:R1:W-:Y:S04]  /*64c0*/  STL [R1+0x7b8], R21 ;  /* 0x0007b81501007387 */ /* 0x0003e80000100800 */
[----:B------:R4:W-:Y:S01]  /*64d0*/  STL [R1+0x7c0], R17 ;  /* 0x0007c01101007387 */ /* 0x0009e20000100800 */
[----:B-1----:R-:W-:-:S03]  /*64e0*/  CS2R R20, SRZ ;  /* 0x0000000000147805 */ /* 0x002fc6000001ff00 */
[----:B------:R1:W-:Y:S01]  /*64f0*/  STL [R1+0x7bc], R15 ;  /* 0x0007bc0f01007387 */ /* 0x0003e20000100800 */
[----:B----4-:R-:W-:-:S03]  /*6500*/  CS2R R16, SRZ ;  /* 0x0000000000107805 */ /* 0x010fc6000001ff00 */
[----:B------:R4:W-:Y:S01]  /*6510*/  STL [R1+0x7c4], R13 ;  /* 0x0007c40d01007387 */ /* 0x0009e20000100800 */
[----:B-1----:R-:W-:Y:S01]  /*6520*/  CS2R R14, SRZ ;  /* 0x00000000000e7805 */ /* 0x002fe2000001ff00 */
[----:B----4-:R-:W-:Y:S01]  /*6530*/  HFMA2 R13, -RZ, RZ, 0, 0 ;  /* 0x00000000ff0d7431 */ /* 0x010fe200000001ff */
[----:B------:R-:W-:-:S04]  /*6540*/  LOP3.LUT R76, R76, 0xffffdfff, RZ, 0xc0, !PT ;  /* 0xffffdfff4c4c7812 */ /* 0x000fc800078ec0ff */
[----:B------:R-:W-:Y:S02]  /*6550*/  @P1 LOP3.LUT R76, R76, 0x2000, RZ, 0xfc, !PT ;  /* 0x000020004c4c1812 */ /* 0x000fe400078efcff */
[C---:B--2---:R-:W-:Y:S01]  /*6560*/  @!P0 PRMT R11, R6.reuse, 0x7632, R11 ;  /* 0x00007632060b8816 */ /* 0x044fe2000000000b */
[C---:B------:R-:W-:Y:S01]  /*6570*/  @!P0 IMAD.U32 R20, R7.reuse, 0x10000, RZ ;  /* 0x0001000007148824 */ /* 0x040fe200078e00ff */
[----:B------:R-:W-:Y:S02]  /*6580*/  @!P0 PRMT R12, R7, 0x7632, R12 ;  /* 0x00007632070c8816 */ /* 0x000fe4000000000c */
        /* <DEDUP_REMOVED lines=22> */
[----:B------:R-:W-:Y:S04]  /*66f0*/  STL [R1+0x790], R20 ;  /* 0x0007901401007387 */ /* 0x000fe80000100800 */
[----:B------:R-:W-:Y:S04]  /*6700*/  STL [R1+0x78c], R16 ;  /* 0x00078c1001007387 */ /* 0x000fe80000100800 */
[----:B------:R-:W-:Y:S04]  /*6710*/  STL [R1+0x794], R14 ;  /* 0x0007940e01007387 */ /* 0x000fe80000100800 */
[----:B------:R1:W-:Y:S04]  /*6720*/  STL [R1+0x798], R21 ;  /* 0x0007981501007387 */ /* 0x0003e80000100800 */
[----:B------:R4:W-:Y:S01]  /*6730*/  STL [R1+0x7a0], R17 ;  /* 0x0007a01101007387 */ /* 0x0009e20000100800 */
[----:B-1----:R-:W-:-:S03]  /*6740*/  CS2R R20, SRZ ;  /* 0x0000000000147805 */ /* 0x002fc6000001ff00 */
[----:B------:R1:W-:Y:S01]  /*6750*/  STL [R1+0x79c], R15 ;  /* 0x00079c0f01007387 */ /* 0x0003e20000100800 */
[----:B----4-:R-:W-:Y:S02]  /*6760*/  CS2R R16, SRZ ;  /* 0x0000000000107805 */ /* 0x010fe4000001ff00 */
[----:B-1----:R-:W-:Y:S02]  /*6770*/  CS2R R14, SRZ ;  /* 0x00000000000e7805 */ /* 0x002fe4000001ff00 */
[----:B------:R-:W-:Y:S01]  /*6780*/  LOP3.LUT R76, R76, 0xffffefff, RZ, 0xc0, !PT ;  /* 0xffffefff4c4c7812 */ /* 0x000fe200078ec0ff */
[----:B------:R1:W-:Y:S01]  /*6790*/  STL [R1+0x7a4], R13 ;  /* 0x0007a40d01007387 */ /* 0x0003e20000100800 */
[----:B------:R-:W-:Y:S02]  /*67a0*/  IADD3 R10, PT, PT, R10, 0x3f80, RZ ;  /* 0x00003f800a0a7810 */ /* 0x000fe40007ffe0ff */
[----:B------:R-:W-:Y:S02]  /*67b0*/  @P1 LOP3.LUT R76, R76, 0x1000, RZ, 0xfc, !PT ;  /* 0x000010004c4c1812 */ /* 0x000fe400078efcff */
[----:B------:R-:W-:-:S02]  /*67c0*/  ISETP.GE.AND P1, PT, R10, UR10, PT ;  /* 0x0000000a0a007c0c */ /* 0x000fc4000bf26270 */
[----:B-1----:R-:W-:Y:S02]  /*67d0*/  MOV R13, RZ ;  /* 0x000000ff000d7202 */ /* 0x002fe40000000f00 */
[C---:B--2---:R-:W-:Y:S01]  /*67e0*/  @!P0 PRMT R11, R6.reuse, 0x7632, R11 ;  /* 0x00007632060b8816 */ /* 0x044fe2000000000b */
[----:B------:R-:W-:Y:S01]  /*67f0*/  @!P0 IMAD.U32 R21, R6, 0x10000, RZ ;  /* 0x0001000006158824 */ /* 0x000fe200078e00ff */
[----:B---3--:R-:W-:-:S03]  /*6800*/  @!P0 PRMT R6, R8, 0x7632, R6 ;  /* 0x0000763208068816 */ /* 0x008fc60000000006 */
[----:B------:R-:W-:Y:S01]  /*6810*/  @!P0 IMAD.U32 R15, R11, 0x10000, RZ ;  /* 0x000100000b0f8824 */ /* 0x000fe200078e00ff */
[----:B------:R-:W-:Y:S02]  /*6820*/  @!P0 SHF.L.U32 R6, R6, 0x10, RZ ;  /* 0x0000001006068819 */ /* 0x000fe400000006ff */
[C---:B------:R-:W-:Y:S02]  /*6830*/  @!P0 PRMT R12, R7.reuse, 0x7632, R12 ;  /* 0x00007632070c8816 */ /* 0x040fe4000000000c */
[----:B------:R-:W-:Y:S01]  /*6840*/  @!P0 SHF.L.U32 R17, R7, 0x10, RZ ;  /* 0x0000001007118819 */ /* 0x000fe200000006ff */
[----:B------:R-:W-:Y:S01]  /*6850*/  @!P0 FMUL R14, R15, R6 ;  /* 0x000000060f0e8220 */ /* 0x000fe20000400000 */
[C---:B------:R-:W-:Y:S01]  /*6860*/  @!P0 PRMT R7, R9.reuse, 0x7632, R7 ;  /* 0x0000763209078816 */ /* 0x040fe20000000007 */
[----:B0-----:R-:W-:Y:S01]  /*6870*/  IMAD R6, R154, UR6, R18 ;  /* 0x000000069a067c24 */ /* 0x001fe2000f8e0212 */
        /* <DEDUP_REMOVED lines=9> */
[----:B------:R-:W-:-:S13]  /*6910*/  ISETP.LT.OR P0, PT, R6, 0x1, P1 ;  /* 0x000000010600780c */ /* 0x000fda0000f01670 */
[----:B------:R-:W2:Y:S04]  /*6920*/  @!P0 LDG.E.64 R2, desc[UR4][R2.64+0x7f00] ;  /* 0x007f000402028981 */ /* 0x000ea8000c1e1b00 */
[----:B------:R-:W3:Y:S04]  /*6930*/  @!P0 LDG.E.64 R4, desc[UR4][R4.64+0x7f00] ;  /* 0x007f000404048981 */ /* 0x000ee8000c1e1b00 */
[----:B------:R-:W-:Y:S04]  /*6940*/  STL [R1+0x768], R21 ;  /* 0x0007681501007387 */ /* 0x000fe80000100800 */
[----:B------:R-:W-:Y:S04]  /*6950*/  STL [R1+0x770], R17 ;  /* 0x0007701101007387 */ /* 0x000fe80000100800 */
[----:B------:R-:W-:Y:S04]  /*6960*/  STL [R1+0x76c], R15 ;  /* 0x00076c0f01007387 */ /* 0x000fe80000100800 */
[----:B------:R-:W-:Y:S04]  /*6970*/  STL [R1+0x774], R13 ;  /* 0x0007740d01007387 */ /* 0x000fe80000100800 */
[----:B------:R-:W-:Y:S04]  /*6980*/  STL [R1+0x778], R20 ;  /* 0x0007781401007387 */ /* 0x000fe80000100800 */
[----:B------:R-:W-:Y:S01]  /*6990*/  STL [R1+0x780], R16 ;  /* 0x0007801001007387 */ /* 0x000fe20000100800 */
[----:B------:R-:W-:-:S03]  /*69a0*/  IMAD.MOV.U32 R12, RZ, RZ, RZ ;  /* 0x000000ffff0c7224 */ /* 0x000fc600078e00ff */
[----:B------:R-:W-:Y:S04]  /*69b0*/  STL [R1+0x77c], R14 ;  /* 0x00077c0e01007387 */ /* 0x000fe80000100800 */
[----:B------:R0:W-:Y:S01]  /*69c0*/  STL [R1+0x784], R11 ;  /* 0x0007840b01007387 */ /* 0x0001e20000100800 */
[----:B------:R-:W-:Y:S02]  /*69d0*/  LOP3.LUT R76, R76, 0xfffff7ff, RZ, 0xc0, !PT ;  /* 0xfffff7ff4c4c7812 */ /* 0x000fe400078ec0ff */
[----:B------:R-:W-:Y:S01]  /*69e0*/  CS2R R8, SRZ ;  /* 0x0000000000087805 */ /* 0x000fe2000001ff00 */
[----:B------:R-:W-:Y:S01]  /*69f0*/  HFMA2 R134, -RZ, RZ, 0, 0 ;  /* 0x00000000ff867431 */ /* 0x000fe200000001ff */
[----:B0-----:R-:W-:Y:S02]  /*6a00*/  CS2R R10, SRZ ;  /* 0x00000000000a7805 */ /* 0x001fe4000001ff00 */
[----:B------:R-:W-:-:S02]  /*6a10*/  @P1 LOP3.LUT R76, R76, 0x800, RZ, 0xfc, !PT ;  /* 0x000008004c4c1812 */ /* 0x000fc400078efcff */
[----:B------:R-:W-:Y:S02]  /*6a20*/  CS2R R142, SRZ ;  /* 0x00000000008e7805 */ /* 0x000fe4000001ff00 */
[----:B------:R-:W-:Y:S02]  /*6a30*/  IADD3 R0, PT, PT, -R0, UR11, RZ ;  /* 0x0000000b00007c10 */ /* 0x000fe4000fffe1ff */
[----:B------:R-:W-:Y:S01]  /*6a40*/  ISETP.GE.AND P1, PT, R122, UR10, PT ;  /* 0x0000000a7a007c0c */ /* 0x000fe2000bf26270 */
[----:B------:R-:W-:Y:S01]  /*6a50*/  IMAD.MOV.U32 R75, RZ, RZ, RZ ;  /* 0x000000ffff4b7224 */ /* 0x000fe200078e00ff */
[----:B------:R-:W-:Y:S02]  /*6a60*/  MOV R252, RZ ;  /* 0x000000ff00fc7202 */ /* 0x000fe40000000f00 */
        /* <DEDUP_REMOVED lines=9> */
[----:B------:R-:W-:Y:S01]  /*6b00*/  @!P0 SHF.L.U32 R4, R4, 0x10, RZ ;  /* 0x0000001004048819 */ /* 0x000fe200000006ff */
[----:B------:R-:W-:Y:S01]  /*6b10*/  @!P0 IMAD.U32 R2, R2, 0x10000, RZ ;  /* 0x0001000002028824 */ /* 0x000fe200078e00ff */
[----:B------:R-:W-:Y:S01]  /*6b20*/  @!P0 SHF.L.U32 R3, R3, 0x10, RZ ;  /* 0x0000001003038819 */ /* 0x000fe200000006ff */
[----:B------:R-:W-:-:S02]  /*6b30*/  @!P0 FMUL R143, R11, R5 ;  /* 0x000000050b8f8220 */ /* 0x000fc40000400000 */
[----:B------:R-:W-:Y:S01]  /*6b40*/  @!P0 FMUL R75, R12, R4 ;  /* 0x000000040c4b8220 */ /* 0x000fe20000400000 */
[----:B------:R-:W-:Y:S01]  /*6b50*/  @!P0 FMUL R134, R9, R2 ;  /* 0x0000000209868220 */ /* 0x000fe20000400000 */
[----:B------:R-:W-:Y:S01]  /*6b60*/  @!P0 FMUL R252, R8, R3 ;  /* 0x0000000308fc8220 */ /* 0x000fe20000400000 */
[----:B------:R-:W-:-:S13]  /*6b70*/  ISETP.LT.OR P0, PT, R0, 0x1, P1 ;  /* 0x000000010000780c */ /* 0x000fda0000f01670 */
[----:B------:R-:W2:Y:S04]  /*6b80*/  @!P0 LDG.E.64 R2, desc[UR4][R126.64] ;  /* 0x000000047e028981 */ /* 0x000ea8000c1e1b00 */
[----:B------:R-:W3:Y:S01]  /*6b90*/  @!P0 LDG.E.64 R4, desc[UR4][R124.64] ;  /* 0x000000047c048981 */ /* 0x000ee2000c1e1b00 */
[----:B------:R-:W-:Y:S02]  /*6ba0*/  CS2R R132, SRZ ;  /* 0x0000000000847805 */ /* 0x000fe4000001ff00 */
[----:B------:R-:W-:Y:S01]  /*6bb0*/  CS2R R120, SRZ ;  /* 0x0000000000787805 */ /* 0x000fe2000001ff00 */
[----:B------:R-:W-:Y:S01]  /*6bc0*/  IMAD.MOV.U32 R123, RZ, RZ, RZ ;  /* 0x000000ffff7b7224 */ /* 0x000fe200078e00ff */
[----:B------:R-:W-:Y:S02]  /*6bd0*/  CS2R R118, SRZ ;  /* 0x0000000000767805 */ /* 0x000fe4000001ff00 */
[----:B------:R-:W-:-:S02]  /*6be0*/  CS2R R116, SRZ ;  /* 0x0000000000747805 */ /* 0x000fc4000001ff00 */
[----:B------:R-:W-:-:S04]  /*6bf0*/  LOP3.LUT R74, R74, 0xfeffffff, RZ, 0xc0, !PT ;  /* 0xfeffffff4a4a7812 */ /* 0x000fc800078ec0ff */
[----:B------:R-:W-:Y:S02]  /*6c00*/  @P1 LOP3.LUT R74, R74, 0x1000000, RZ, 0xfc, !PT ;  /* 0x010000004a4a1812 */ /* 0x000fe400078efcff */
[C---:B--2---:R-:W-:Y:S02]  /*6c10*/  @!P0 PRMT R6, R2.reuse, 0x7632, R6 ;  /* 0x0000763202068816 */ /* 0x044fe40000000006 */
[----:B------:R-:W-:Y:S02]  /*6c20*/  @!P0 SHF.L.U32 R132, R2, 0x10, RZ ;  /* 0x0000001002848819 */ /* 0x000fe400000006ff */
[----:B---3--:R-:W-:Y:S01]  /*6c30*/  @!P0 PRMT R2, R4, 0x7632, R2 ;  /* 0x0000763204028816 */ /* 0x008fe20000000002 */
[C---:B------:R-:W-:Y:S01]  /*6c40*/  @!P0 IMAD.U32 R121, R3.reuse, 0x10000, RZ ;  /* 0x0001000003798824 */ /* 0x040fe200078e00ff */
[----:B------:R-:W-:Y:S02]  /*6c50*/  @!P0 PRMT R7, R3, 0x7632, R7 ;  /* 0x0000763203078816 */ /* 0x000fe40000000007 */
[----:B------:R-:W-:-:S02]  /*6c60*/  @!P0 SHF.L.U32 R133, R6, 0x10, RZ ;  /* 0x0000001006858819 */ /* 0x000fc400000006ff */
[----:B------:R-:W-:Y:S02]  /*6c70*/  @!P0 PRMT R3, R5, 0x7632, R3 ;  /* 0x0000763205038816 */ /* 0x000fe40000000003 */
[----:B------:R-:W-:Y:S01]  /*6c80*/  @!P0 SHF.L.U32 R2, R2, 0x10, RZ ;  /* 0x0000001002028819 */ /* 0x000fe200000006ff */
[----:B------:R-:W-:Y:S01]  /*6c90*/  @!P0 IMAD.U32 R123, R7, 0x10000, RZ ;  /* 0x00010000077b8824 */ /* 0x000fe200078e00ff */
[----:B------:R-:W-:Y:S01]  /*6ca0*/  @!P0 SHF.L.U32 R4, R4, 0x10, RZ ;  /* 0x0000001004048819 */ /* 0x000fe200000006ff */
[----:B------:R-:W-:Y:S02]  /*6cb0*/  @!P0 IMAD.U32 R5, R5, 0x10000, RZ ;  /* 0x0001000005058824 */ /* 0x000fe400078e00ff */
[----:B------:R-:W-:Y:S02]  /*6cc0*/  @!P0 IMAD.U32 R3, R3, 0x10000, RZ ;  /* 0x0001000003038824 */ /* 0x000fe400078e00ff */
[----:B------:R-:W-:Y:S01]  /*6cd0*/  @!P0 FMUL R120, R133, R2 ;  /* 0x0000000285788220 */ /* 0x000fe20000400000 */
[----:B------:R-:W-:Y:S01]  /*6ce0*/  IADD3 R2, PT, PT, R122, 0x80, RZ ;  /* 0x000000807a027810 */ /* 0x000fe20007ffe0ff */
[----:B------:R-:W-:Y:S01]  /*6cf0*/  @!P0 FMUL R119, R132, R4 ;  /* 0x0000000484778220 */ /* 0x000fe20000400000 */
[----:B------:R-:W-:Y:S01]  /*6d00*/  @!P0 FMUL R118, R121, R5 ;  /* 0x0000000579768220 */ /* 0x000fe20000400000 */
[----:B------:R-:W-:Y:S01]  /*6d10*/  @!P0 FMUL R117, R123, R3 ;  /* 0x000000037b758220 */ /* 0x000fe20000400000 */
[----:B------:R-:W-:-:S04]  /*6d20*/  ISETP.GE.AND P0, PT, R2, UR10, PT ;  /* 0x0000000a02007c0c */ /* 0x000fc8000bf06270 */
[----:B------:R-:W-:-:S13]  /*6d30*/  ISETP.LT.OR P1, PT, R0, 0x1, P0 ;  /* 0x000000010000780c */ /* 0x000fda0000721670 */
[----:B------:R-:W2:Y:S04]  /*6d40*/  @!P1 LDG.E.64 R2, desc[UR4][R126.64+0x100] ;  /* 0x000100047e029981 */ /* 0x000ea8000c1e1b00 */
[----:B------:R-:W3:Y:S01]  /*6d50*/  @!P1 LDG.E.64 R4, desc[UR4][R124.64+0x100] ;  /* 0x000100047c049981 */ /* 0x000ee2000c1e1b00 */
[----:B------:R-:W-:Y:S02]  /*6d60*/  CS2R R114, SRZ ;  /* 0x0000000000727805 */ /* 0x000fe4000001ff00 */
[----:B------:R-:W-:Y:S02]  /*6d70*/  CS2R R112, SRZ ;  /* 0x0000000000707805 */ /* 0x000fe4000001ff00 */
[----:B------:R-:W-:Y:S02]  /*6d80*/  CS2R R110, SRZ ;  /* 0x00000000006e7805 */ /* 0x000fe4000001ff00 */
[----:B------:R-:W-:-:S02]  /*6d90*/  CS2R R108, SRZ ;  /* 0x00000000006c7805 */ /* 0x000fc4000001ff00 */
[C---:B--2---:R-:W-:Y:S01]  /*6da0*/  @!P1 PRMT R6, R2.reuse, 0x7632, R6 ;  /* 0x0000763202069816 */ /* 0x044fe20000000006 */
[----:B------:R-:W-:Y:S01]  /*6db0*/  @!P1 IMAD.U32 R115, R2, 0x10000, RZ ;  /* 0x0001000002739824 */ /* 0x000fe200078e00ff */
[----:B---3--:R-:W-:-:S03]  /*6dc0*/  @!P1 PRMT R2, R4, 0x7632, R2 ;  /* 0x0000763204029816 */ /* 0x008fc60000000002 */
[----:B------:R-:W-:Y:S01]  /*6dd0*/  @!P1 IMAD.U32 R116, R6, 0x10000, RZ ;  /* 0x0001000006749824 */ /* 0x000fe200078e00ff */
[C---:B------:R-:W-:Y:S02]  /*6de0*/  @!P1 PRMT R7, R3.reuse, 0x7632, R7 ;  /* 0x0000763203079816 */ /* 0x040fe40000000007 */
[----:B------:R-:W-:Y:S01]  /*6df0*/  @!P1 SHF.L.U32 R113, R3, 0x10, RZ ;  /* 0x0000001003719819 */ /* 0x000fe200000006ff */
[----:B------:R-:W-:Y:S01]  /*6e00*/  @!P1 IMAD.U32 R2, R2, 0x10000, RZ ;  /* 0x0001000002029824 */ /* 0x000fe200078e00ff */
[----:B------:R-:W-:Y:S01]  /*6e10*/  @!P1 PRMT R3, R5, 0x7632, R3 ;  /* 0x0000763205039816 */ /* 0x000fe20000000003 */
[----:B------:R-:W-:Y:S01]  /*6e20*/  @!P1 IMAD.U32 R4, R4, 0x10000, RZ ;  /* 0x0001000004049824 */ /* 0x000fe200078e00ff */
[----:B------:R-:W-:Y:S01]  /*6e30*/  @!P1 SHF.L.U32 R114, R7, 0x10, RZ ;  /* 0x0000001007729819 */ /* 0x000fe200000006ff */
[----:B------:R-:W-:Y:S01]  /*6e40*/  @!P1 FMUL R112, R116, R2 ;  /* 0x0000000274709220 */ /* 0x000fe20000400000 */
[----:B------:R-:W-:Y:S01]  /*6e50*/  @!P1 SHF.L.U32 R5, R5, 0x10, RZ ;  /* 0x0000001005059819 */ /* 0x000fe200000006ff */
[----:B------:R-:W-:Y:S01]  /*6e60*/  VIADD R2, R122, 0x100 ;  /* 0x000001007a027836 */ /* 0x000fe20000000000 */
[----:B------:R-:W-:Y:S01]  /*6e70*/  @!P1 SHF.L.U32 R3, R3, 0x10, RZ ;  /* 0x0000001003039819 */ /* 0x000fe200000006ff */
[----:B------:R-:W-:-:S02]  /*6e80*/  @!P1 FMUL R111, R115, R4 ;  /* 0x00000004736f9220 */ /* 0x000fc40000400000 */
[----:B------:R-:W-:Y:S02]  /*6e90*/  @!P1 FMUL R110, R113, R5 ;  /* 0x00000005716e9220 */ /* 0x000fe40000400000 */
        /* <DEDUP_REMOVED lines=9> */
[C---:B--2---:R-:W-:Y:S02]  /*6f30*/  @!P2 PRMT R6, R2.reuse, 0x7632, R6 ;  /* 0x000076320206a816 */ /* 0x044fe40000000006 */
[----:B------:R-:W-:Y:S02]  /*6f40*/  @!P2 SHF.L.U32 R107, R2, 0x10, RZ ;  /* 0x00000010026ba819 */ /* 0x000fe400000006ff */
[----:B---3--:R-:W-:Y:S01]  /*6f50*/  @!P2 PRMT R2, R4, 0x7632, R2 ;  /* 0x000076320402a816 */ /* 0x008fe20000000002 */
[C---:B------:R-:W-:Y:S01]  /*6f60*/  @!P2 IMAD.U32 R105, R3.reuse, 0x10000, RZ ;  /* 0x000100000369a824 */ /* 0x040fe200078e00ff */
[----:B------:R-:W-:Y:S02]  /*6f70*/  @!P2 PRMT R7, R3, 0x7632, R7 ;  /* 0x000076320307a816 */ /* 0x000fe40000000007 */
[----:B------:R-:W-:Y:S02]  /*6f80*/  @!P2 SHF.L.U32 R108, R6, 0x10, RZ ;  /* 0x00000010066ca819 */ /* 0x000fe400000006ff */
[----:B------:R-:W-:-:S02]  /*6f90*/  @!P2 PRMT R3, R5, 0x7632, R3 ;  /* 0x000076320503a816 */ /* 0x000fc40000000003 */
        /* <DEDUP_REMOVED lines=45> */
[----:B---3--:R-:W-:Y:S02]  /*7270*/  @!P4 PRMT R2, R4, 0x7632, R2 ;  /* 0x000076320402c816 */ /* 0x008fe40000000002 */
[----:B------:R-:W-:Y:S02]  /*7280*/  @!P4 SHF.L.U32 R92, R6, 0x10, RZ ;  /* 0x00000010065cc819 */ /* 0x000fe400000006ff */
[----:B------:R-:W-:Y:S01]  /*7290*/  @!P4 SHF.L.U32 R2, R2, 0x10, RZ ;  /* 0x000000100202c819 */ /* 0x000fe200000006ff */
[C---:B------:R-:W-:Y:S01]  /*72a0*/  @!P4 IMAD.U32 R89, R3.reuse, 0x10000, RZ ;  /* 0x000100000359c824 */ /* 0x040fe200078e00ff */
[----:B------:R-:W-:-:S02]  /*72b0*/  @!P4 PRMT R7, R3, 0x7632, R7 ;  /* 0x000076320307c816 */ /* 0x000fc40000000007 */
[----:B------:R-:W-:Y:S01]  /*72c0*/  @!P4 PRMT R3, R5, 0x7632, R3 ;  /* 0x000076320503c816 */ /* 0x000fe20000000003 */
[----:B------:R-:W-:Y:S01]  /*72d0*/  @!P4 FMUL R88, R92, R2 ;  /* 0x000000025c58c220 */ /* 0x000fe20000400000 */
[----:B------:R-:W-:Y:S01]  /*72e0*/  IADD3 R2, PT, PT, R122, 0x280, RZ ;  /* 0x000002807a027810 */ /* 0x000fe20007ffe0ff */
[----:B------:R-:W-:Y:S01]  /*72f0*/  @!P4 IMAD.U32 R90, R7, 0x10000, RZ ;  /* 0x00010000075ac824 */ /* 0x000fe200078e00ff */
[----:B------:R-:W-:Y:S01]  /*7300*/  @!P4 SHF.L.U32 R4, R4, 0x10, RZ ;  /* 0x000000100404c819 */ /* 0x000fe200000006ff */
[----:B------:R-:W-:Y:S01]  /*7310*/  @!P4 IMAD.U32 R5, R5, 0x10000, RZ ;  /* 0x000100000505c824 */ /* 0x000fe200078e00ff */
[----:B------:R-:W-:Y:S01]  /*7320*/  ISETP.GE.AND P5, PT, R2, UR10, PT ;  /* 0x0000000a02007c0c */ /* 0x000fe2000bfa6270 */
[----:B------:R-:W-:Y:S02]  /*7330*/  @!P4 IMAD.U32 R3, R3, 0x10000, RZ ;  /* 0x000100000303c824 */ /* 0x000fe400078e00ff */
[----:B------:R-:W-:Y:S01]  /*7340*/  @!P4 FMUL R87, R91, R4 ;  /* 0x000000045b57c220 */ /* 0x000fe20000400000 */
[----:B------:R-:W-:Y:S01]  /*7350*/  @!P4 FMUL R86, R89, R5 ;  /* 0x000000055956c220 */ /* 0x000fe20000400000 */
[----:B------:R-:W-:Y:S01]  /*7360*/  @!P4 FMUL R85, R90, R3 ;  /* 0x000000035a55c220 */ /* 0x000fe20000400000 */
[----:B------:R-:W-:-:S13]  /*7370*/  ISETP.LT.OR P4, PT, R0, 0x1, P5 ;  /* 0x000000010000780c */ /* 0x000fda0002f81670 */
[----:B------:R-:W2:Y:S04]  /*7380*/  @!P4 LDG.E.64 R2, desc[UR4][R126.64+0x500] ;  /* 0x000500047e02c981 */ /* 0x000ea8000c1e1b00 */
[----:B------:R-:W3:Y:S01]  /*7390*/  @!P4 LDG.E.64 R4, desc[UR4][R124.64+0x500] ;  /* 0x000500047c04c981 */ /* 0x000ee2000c1e1b00 */
[----:B------:R-:W-:Y:S02]  /*73a0*/  CS2R R82, SRZ ;  /* 0x0000000000527805 */ /* 0x000fe4000001ff00 */
[----:B------:R-:W-:Y:S02]  /*73b0*/  CS2R R80, SRZ ;  /* 0x0000000000507805 */ /* 0x000fe4000001ff00 */
[----:B------:R-:W-:Y:S02]  /*73c0*/  LOP3.LUT R74, R74, 0xffffffef, RZ, 0xc0, !PT ;  /* 0xffffffef4a4a7812 */ /* 0x000fe400078ec0ff */
[----:B------:R-:W-:-:S02]  /*73d0*/  CS2R R78, SRZ ;  /* 0x00000000004e7805 */ /* 0x000fc4000001ff00 */
[----:B------:R-:W-:Y:S01]  /*73e0*/  @P5 LOP3.LUT R74, R74, 0x10, RZ, 0xfc, !PT ;  /* 0x000000104a4a5812 */ /* 0x000fe200078efcff */
[----:B------:R-:W-:Y:S01]  /*73f0*/  IMAD.MOV.U32 R77, RZ, RZ, RZ ;  /* 0x000000ffff4d7224 */ /* 0x000fe200078e00ff */
        /* <DEDUP_REMOVED lines=8> */
[----:B------:R-:W-:Y:S02]  /*7480*/  @!P4 PRMT R3, R5, 0x7632, R3 ;  /* 0x000076320503c816 */ /* 0x000fe40000000003 */
[----:B------:R-:W-:Y:S01]  /*7490*/  IADD3 R2, PT, PT, R122, 0x300, RZ ;  /* 0x000003007a027810 */ /* 0x000fe20007ffe0ff */
[----:B------:R-:W-:Y:S01]  /*74a0*/  @!P4 IMAD.U32 R4, R4, 0x10000, RZ ;  /* 0x000100000404c824 */ /* 0x000fe200078e00ff */
[----:B------:R-:W-:Y:S01]  /*74b0*/  @!P4 SHF.L.U32 R82, R7, 0x10, RZ ;  /* 0x000000100752c819 */ /* 0x000fe200000006ff */
[----:B------:R-:W-:Y:S01]  /*74c0*/  @!P4 IMAD.U32 R3, R3, 0x10000, RZ ;  /* 0x000100000303c824 */ /* 0x000fe200078e00ff */
[----:B------:R-:W-:-:S02]  /*74d0*/  @!P4 SHF.L.U32 R5, R5, 0x10, RZ ;  /* 0x000000100505c819 */ /* 0x000fc400000006ff */
[----:B------:R-:W-:Y:S01]  /*74e0*/  ISETP.GE.AND P5, PT, R2, UR10, PT ;  /* 0x0000000a02007c0c */ /* 0x000fe2000bfa6270 */
        /* <DEDUP_REMOVED lines=8> */
[----:B------:R-:W-:Y:S02]  /*7570*/  CS2R R68, SRZ ;  /* 0x0000000000447805 */ /* 0x000fe4000001ff00 */
[----:B------:R-:W-:-:S02]  /*7580*/  LOP3.LUT R74, R74, 0xffffffdf, RZ, 0xc0, !PT ;  /* 0xffffffdf4a4a7812 */ /* 0x000fc400078ec0ff */
[----:B------:R-:W-:Y:S02]  /*7590*/  CS2R R66, SRZ ;  /* 0x0000000000427805 */ /* 0x000fe4000001ff00 */
[----:B------:R-:W-:Y:S02]  /*75a0*/  @P5 LOP3.LUT R74, R74, 0x20, RZ, 0xfc, !PT ;  /* 0x000000204a4a5812 */ /* 0x000fe400078efcff */
[C---:B--2---:R-:W-:Y:S01]  /*75b0*/  @!P4 PRMT R6, R2.reuse, 0x7632, R6 ;  /* 0x000076320206c816 */ /* 0x044fe20000000006 */
[----:B------:R-:W-:Y:S01]  /*75c0*/  @!P4 IMAD.U32 R72, R2, 0x10000, RZ ;  /* 0x000100000248c824 */ /* 0x000fe200078e00ff */
[----:B---3--:R-:W-:-:S03]  /*75d0*/  @!P4 PRMT R2, R4, 0x7632, R2 ;  /* 0x000076320402c816 */ /* 0x008fc60000000002 */
[----:B------:R-:W-:Y:S01]  /*75e0*/  @!P4 IMAD.U32 R73, R6, 0x10000, RZ ;  /* 0x000100000649c824 */ /* 0x000fe200078e00ff */
[C---:B------:R-:W-:Y:S01]  /*75f0*/  @!P4 PRMT R7, R3.reuse, 0x7632, R7 ;  /* 0x000076320307c816 */ /* 0x040fe20000000007 */
[----:B------:R-:W-:Y:S01]  /*7600*/  @!P4 IMAD.U32 R2, R2, 0x10000, RZ ;  /* 0x000100000202c824 */ /* 0x000fe200078e00ff */
[----:B------:R-:W-:Y:S02]  /*7610*/  @!P4 SHF.L.U32 R70, R3, 0x10, RZ ;  /* 0x000000100346c819 */ /* 0x000fe400000006ff */
[----:B------:R-:W-:Y:S01]  /*7620*/  @!P4 PRMT R3, R5, 0x7632, R3 ;  /* 0x000076320503c816 */ /* 0x000fe20000000003 */
[----:B------:R-:W-:Y:S01]  /*7630*/  @!P4 FMUL R69, R73, R2 ;  /* 0x000000024945c220 */ /* 0x000fe20000400000 */
[----:B------:R-:W-:Y:S01]  /*7640*/  VIADD R2, R122, 0x380 ;  /* 0x000003807a027836 */ /* 0x000fe20000000000 */
[----:B------:R-:W-:Y:S01]  /*7650*/  @!P4 SHF.L.U32 R71, R7, 0x10, RZ ;  /* 0x000000100747c819 */ /* 0x000fe200000006ff */
[----:B------:R-:W-:Y:S01]  /*7660*/  @!P4 IMAD.U32 R4, R4, 0x10000, RZ ;  /* 0x000100000404c824 */ /* 0x000fe200078e00ff */
[----:B------:R-:W-:-:S02]  /*7670*/  @!P4 SHF.L.U32 R5, R5, 0x10, RZ ;  /* 0x000000100505c819 */ /* 0x000fc400000006ff */
[----:B------:R-:W-:Y:S02]  /*7680*/  @!P4 SHF.L.U32 R3, R3, 0x10, RZ ;  /* 0x000000100303c819 */ /* 0x000fe400000006ff */
        /* <DEDUP_REMOVED lines=13> */
[C---:B--2---:R-:W-:Y:S02]  /*7760*/  @!P4 PRMT R6, R2.reuse, 0x7632, R6 ;  /* 0x000076320206c816 */ /* 0x044fe40000000006 */
[----:B------:R-:W-:Y:S02]  /*7770*/  @!P4 SHF.L.U32 R64, R2, 0x10, RZ ;  /* 0x000000100240c819 */ /* 0x000fe400000006ff */
[----:B---3--:R-:W-:Y:S02]  /*7780*/  @!P4 PRMT R2, R4, 0x7632, R2 ;  /* 0x000076320402c816 */ /* 0x008fe40000000002 */
[----:B------:R-:W-:-:S02]  /*7790*/  @!P4 SHF.L.U32 R65, R6, 0x10, RZ ;  /* 0x000000100641c819 */ /* 0x000fc400000006ff */
[----:B------:R-:W-:Y:S01]  /*77a0*/  @!P4 SHF.L.U32 R2, R2, 0x10, RZ ;  /* 0x000000100202c819 */ /* 0x000fe200000006ff */
[C---:B------:R-:W-:Y:S01]  /*77b0*/  @!P4 IMAD.U32 R62, R3.reuse, 0x10000, RZ ;  /* 0x00010000033ec824 */ /* 0x040fe200078e00ff */
[----:B------:R-:W-:Y:S02]  /*77c0*/  @!P4 PRMT R7, R3, 0x7632, R7 ;  /* 0x000076320307c816 */ /* 0x000fe40000000007 */
[----:B------:R-:W-:Y:S01]  /*77d0*/  @!P4 PRMT R3, R5, 0x7632, R3 ;  /* 0x000076320503c816 */ /* 0x000fe20000000003 */
[----:B------:R-:W-:Y:S01]  /*77e0*/  @!P4 FMUL R61, R65, R2 ;  /* 0x00000002413dc220 */ /* 0x000fe20000400000 */
[----:B------:R-:W-:Y:S01]  /*77f0*/  IADD3 R2, PT, PT, R122, 0x400, RZ ;  /* 0x000004007a027810 */ /* 0x000fe20007ffe0ff */
[----:B------:R-:W-:Y:S01]  /*7800*/  @!P4 IMAD.U32 R63, R7, 0x10000, RZ ;  /* 0x00010000073fc824 */ /* 0x000fe200078e00ff */
[----:B------:R-:W-:Y:S01]  /*7810*/  @!P4 SHF.L.U32 R4, R4, 0x10, RZ ;  /* 0x000000100404c819 */ /* 0x000fe200000006ff */
[----:B------:R-:W-:Y:S01]  /*7820*/  @!P4 IMAD.U32 R5, R5, 0x10000, RZ ;  /* 0x000100000505c824 */ /* 0x000fe200078e00ff */
[----:B------:R-:W-:Y:S01]  /*7830*/  ISETP.GE.AND P5, PT, R2, UR10, PT ;  /* 0x0000000a02007c0c */ /* 0x000fe2000bfa6270 */
[----:B------:R-:W-:-:S02]  /*7840*/  @!P4 IMAD.U32 R3, R3, 0x10000, RZ ;  /* 0x000100000303c824 */ /* 0x000fc400078e00ff */
        /* <DEDUP_REMOVED lines=87> */
[----:B------:R-:W-:Y:S01]  /*7dc0*/  HFMA2 R32, -RZ, RZ, 0, 0 ;  /* 0x00000000ff207431 */ /* 0x000fe200000001ff */
[----:B------:R-:W-:Y:S02]  /*7dd0*/  CS2R R30, SRZ ;  /* 0x00000000001e7805 */ /* 0x000fe4000001ff00 */
[----:B------:R-:W-:Y:S02]  /*7de0*/  CS2R R28, SRZ ;  /* 0x00000000001c7805 */ /* 0x000fe4000001ff00 */
[----:B------:R-:W-:Y:S01]  /*7df0*/  LOP3.LUT R74, R74, 0xfffdffff, RZ, 0xc0, !PT ;  /* 0xfffdffff4a4a7812 */ /* 0x000fe200078ec0ff */
[----:B------:R-:W-:-:S03]  /*7e00*/  IMAD.MOV.U32 R26, RZ, RZ, RZ ;  /* 0x000000ffff1a7224 */ /* 0x000fc600078e00ff */
[----:B------:R-:W-:Y:S02]  /*7e10*/  @P5 LOP3.LUT R74, R74, 0x20000, RZ, 0xfc, !PT ;  /* 0x000200004a4a5812 */ /* 0x000fe400078efcff */
        /* <DEDUP_REMOVED lines=21> */
[----:B------:R-:W-:Y:S01]  /*7f70*/  CS2R R24, SRZ ;  /* 0x0000000000187805 */ /* 0x000fe2000001ff00 */
[----:B------:R-:W-:Y:S01]  /*7f80*/  IMAD.MOV.U32 R22, RZ, RZ, RZ ;  /* 0x000000ffff167224 */ /* 0x000fe200078e00ff */
[----:B------:R-:W-:Y:S02]  /*7f90*/  CS2R R20, SRZ ;  /* 0x0000000000147805 */ /* 0x000fe4000001ff00 */
[----:B------:R-:W-:Y:S02]  /*7fa0*/  LOP3.LUT R74, R74, 0xfffeffff, RZ, 0xc0, !PT ;  /* 0xfffeffff4a4a7812 */ /* 0x000fe400078ec0ff */
[----:B------:R-:W-:-:S02]  /*7fb0*/  CS2R R228, SRZ ;  /* 0x0000000000e47805 */ /* 0x000fc4000001ff00 */
[----:B------:R-:W-:Y:S02]  /*7fc0*/  CS2R R230, SRZ ;  /* 0x0000000000e67805 */ /* 0x000fe4000001ff00 */
[----:B------:R-:W-:Y:S02]  /*7fd0*/  @P5 LOP3.LUT R74, R74, 0x10000, RZ, 0xfc, !PT ;  /* 0x000100004a4a5812 */ /* 0x000fe400078efcff */
[C---:B--2---:R-:W-:Y:S02]  /*7fe0*/  @!P4 PRMT R6, R2.reuse, 0x7632, R6 ;  /* 0x000076320206c816 */ /* 0x044fe40000000006 */
[----:B------:R-:W-:Y:S02]  /*7ff0*/  @!P4 SHF.L.U32 R24, R2, 0x10, RZ ;  /* 0x000000100218c819 */ /* 0x000fe400000006ff */
[----:B---3--:R-:W-:Y:S01]  /*8000*/  @!P4 PRMT R2, R4, 0x7632, R2 ;  /* 0x000076320402c816 */ /* 0x008fe20000000002 */
[----:B------:R-:W-:-:S03]  /*8010*/  @!P4 IMAD.U32 R25, R6, 0x10000, RZ ;  /* 0x000100000619c824 */ /* 0x000fc600078e00ff */
[----:B------:R-:W-:Y:S02]  /*8020*/  @!P4 SHF.L.U32 R2, R2, 0x10, RZ ;  /* 0x000000100202c819 */ /* 0x000fe400000006ff */
[C---:B------:R-:W-:Y:S02]  /*8030*/  @!P4 PRMT R7, R3.reuse, 0x7632, R7 ;  /* 0x000076320307c816 */ /* 0x040fe40000000007 */
[----:B------:R-:W-:Y:S01]  /*8040*/  @!P4 SHF.L.U32 R22, R3, 0x10, RZ ;  /* 0x000000100316c819 */ /* 0x000fe200000006ff */
[----:B------:R-:W-:Y:S01]  /*8050*/  @!P4 FMUL R21, R25, R2 ;  /* 0x000000021915c220 */ /* 0x000fe20000400000 */
[----:B------:R-:W-:Y:S01]  /*8060*/  @!P4 PRMT R3, R5, 0x7632, R3 ;  /* 0x000076320503c816 */ /* 0x000fe20000000003 */
        /* <DEDUP_REMOVED lines=42> */
[----:B------:R0:W-:Y:S01]  /*8310*/  STL [R1+0x754], R8 ;  /* 0x0007540801007387 */ /* 0x0001e20000100800 */
[----:B------:R-:W-:-:S02]  /*8320*/  CS2R R226, SRZ ;  /* 0x0000000000e27805 */ /* 0x000fc4000001ff00 */
[----:B------:R-:W-:Y:S02]  /*8330*/  LOP3.LUT R74, R74, 0xffffbfff, RZ, 0xc0, !PT ;  /* 0xffffbfff4a4a7812 */ /* 0x000fe400078ec0ff */
[----:B0-----:R-:W-:Y:S02]  /*8340*/  CS2R R8, SRZ ;  /* 0x0000000000087805 */ /* 0x001fe4000001ff00 */
[----:B------:R-:W-:Y:S02]  /*8350*/  @P5 LOP3.LUT R74, R74, 0x4000, RZ, 0xfc, !PT ;  /* 0x000040004a4a5812 */ /* 0x000fe400078efcff */
[----:B------:R-:W-:Y:S01]  /*8360*/  CS2R R240, SRZ ;  /* 0x0000000000f07805 */ /* 0x000fe2000001ff00 */
[----:B------:R-:W-:Y:S01]  /*8370*/  STL [R1+0x758], R75 ;  /* 0x0007584b01007387 */ /* 0x000fe20000100800 */
[C---:B--2---:R-:W-:Y:S02]  /*8380*/  @!P4 PRMT R6, R2.reuse, 0x7632, R6 ;  /* 0x000076320206c816 */ /* 0x044fe40000000006 */
[----:B------:R-:W-:-:S02]  /*8390*/  @!P4 SHF.L.U32 R239, R2, 0x10, RZ ;  /* 0x0000001002efc819 */ /* 0x000fc400000006ff */
        /* <DEDUP_REMOVED lines=82> */
[----:B------:R-:W-:Y:S01]  /*88c0*/  STL [R1+0x1c4], R9 ;  /* 0x0001c40901007387 */ /* 0x000fe20000100800 */
[----:B0-----:R-:W-:-:S03]  /*88d0*/  CS2R R10, SRZ ;  /* 0x00000000000a7805 */ /* 0x001fc6000001ff00 */
[----:B------:R0:W-:Y:S01]  /*88e0*/  STL [R1+0x1e0], R8 ;  /* 0x0001e00801007387 */ /* 0x0001e20000100800 */
[----:B------:R-:W-:Y:S02]  /*88f0*/  CS2R R150, SRZ ;  /* 0x0000000000967805 */ /* 0x000fe4000001ff00 */
[----:B------:R-:W-:Y:S02]  /*8900*/  LOP3.LUT R74, R74, 0xffffdfff, RZ, 0xc0, !PT ;  /* 0xffffdfff4a4a7812 */ /* 0x000fe400078ec0ff */
[----:B0-----:R-:W-:Y:S02]  /*8910*/  CS2R R8, SRZ ;  /* 0x0000000000087805 */ /* 0x001fe4000001ff00 */
[----:B------:R-:W-:Y:S02]  /*8920*/  @P5 LOP3.LUT R74, R74, 0x2000, RZ, 0xfc, !PT ;  /* 0x000020004a4a5812 */ /* 0x000fe400078efcff */
[----:B------:R-:W-:Y:S02]  /*8930*/  CS2R R148, SRZ ;  /* 0x0000000000947805 */ /* 0x000fe4000001ff00 */
[----:B--2---:R-:W-:-:S02]  /*8940*/  @!P4 PRMT R6, R2, 0x7632, R6 ;  /* 0x000076320206c816 */ /* 0x004fc40000000006 */
        /* <DEDUP_REMOVED lines=68> */
[----:B------:R-:W-:Y:S02]  /*8d90*/  MOV R137, RZ ;  /* 0x000000ff00897202 */ /* 0x000fe40000000f00 */
        /* <DEDUP_REMOVED lines=8> */
[C---:B------:R-:W-:Y:S02]  /*8e20*/  @!P4 PRMT R3, R5.reuse, 0x7632, R3 ;  /* 0x000076320503c816 */ /* 0x040fe40000000003 */
        /* <DEDUP_REMOVED lines=28> */
[----:B---3--:R-:W-:Y:S02]  /*8ff0*/  @!P4 PRMT R2, R4, 0x7632, R2 ;  /* 0x000076320402c816 */ /* 0x008fe40000000002 */
[----:B------:R-:W-:Y:S02]  /*9000*/  @!P4 SHF.L.U32 R9, R6, 0x10, RZ ;  /* 0x000000100609c819 */ /* 0x000fe400000006ff */
        /* <DEDUP_REMOVED lines=28> */
[----:B0-----:R-:W-:Y:S01]  /*91d0*/  CS2R R8, SRZ ;  /* 0x0000000000087805 */ /* 0x001fe2000001ff00 */
[----:B------:R-:W-:Y:S01]  /*91e0*/  HFMA2 R18, -RZ, RZ, 0, 0 ;  /* 0x00000000ff127431 */ /* 0x000fe200000001ff */
[----:B------:R-:W-:Y:S02]  /*91f0*/  @P5 LOP3.LUT R74, R74, 0x200, RZ, 0xfc, !PT ;  /* 0x000002004a4a5812 */ /* 0x000fe400078efcff */
[----:B------:R-:W-:Y:S02]  /*9200*/  CS2R R14, SRZ ;  /* 0x00000000000e7805 */ /* 0x000fe4000001ff00 */
[----:B--2---:R-:W-:-:S02]  /*9210*/  @!P4 PRMT R6, R2, 0x7632, R6 ;  /* 0x000076320206c816 */ /* 0x004fc40000000006 */
[----:B------:R-:W-:Y:S02]  /*9220*/  @!P4 SHF.L.U32 R11, R2, 0x10, RZ ;  /* 0x00000010020bc819 */ /* 0x000fe400000006ff */
[----:B---3--:R-:W-:Y:S02]  /*9230*/  @!P4 PRMT R2, R4, 0x7632, R2 ;  /* 0x000076320402c816 */ /* 0x008fe40000000002 */
[----:B------:R-:W-:Y:S01]  /*9240*/  @!P4 SHF.L.U32 R9, R6, 0x10, RZ ;  /* 0x000000100609c819 */ /* 0x000fe200000006ff */
[C---:B------:R-:W-:Y:S02]  /*9250*/  @!P4 IMAD.U32 R10, R3.reuse, 0x10000, RZ ;  /* 0x00010000030ac824 */ /* 0x040fe400078e00ff */
[----:B------:R-:W-:Y:S01]  /*9260*/  @!P4 IMAD.U32 R2, R2, 0x10000, RZ ;  /* 0x000100000202c824 */ /* 0x000fe200078e00ff */
[----:B------:R-:W-:Y:S02]  /*9270*/  @!P4 PRMT R7, R3, 0x7632, R7 ;  /* 0x000076320307c816 */ /* 0x000fe40000000007 */
[----:B------:R-:W-:Y:S01]  /*9280*/  @!P4 PRMT R3, R5, 0x7632, R3 ;  /* 0x000076320503c816 */ /* 0x000fe20000000003 */
[----:B------:R-:W-:Y:S01]  /*9290*/  @!P4 FMUL R17, R9, R2 ;  /* 0x000000020911c220 */ /* 0x000fe20000400000 */
[----:B------:R-:W-:Y:S01]  /*92a0*/  IADD3 R2, PT, PT, R122, 0xa00, RZ ;  /* 0x00000a007a027810 */ /* 0x000fe20007ffe0ff */
[----:B------:R-:W-:Y:S01]  /*92b0*/  @!P4 IMAD.U32 R4, R4, 0x10000, RZ ;  /* 0x000100000404c824 */ /* 0x000fe200078e00ff */
[----:B------:R-:W-:-:S02]  /*92c0*/  @!P4 SHF.L.U32 R8, R7, 0x10, RZ ;  /* 0x000000100708c819 */ /* 0x000fc400000006ff */
[----:B------:R-:W-:Y:S02]  /*92d0*/  @!P4 SHF.L.U32 R5, R5, 0x10, RZ ;  /* 0x000000100505c819 */ /* 0x000fe400000006ff */
        /* <DEDUP_REMOVED lines=8> */
[----:B------:R-:W-:-:S03]  /*9360*/  CS2R R22, SRZ ;  /* 0x0000000000167805 */ /* 0x000fc6000001ff00 */
[----:B------:R-:W-:Y:S04]  /*9370*/  STL [R1+0x234], R131 ;  /* 0x0002348301007387 */ /* 0x000fe80000100800 */
[----:B------:R-:W-:Y:S04]  /*9380*/  STL [R1+0x244], R129 ;  /* 0x0002448101007387 */ /* 0x000fe80000100800 */
[----:B------:R-:W-:Y:S04]  /*9390*/  STL [R1+0x23c], R130 ;  /* 0x00023c8201007387 */ /* 0x000fe80000100800 */
[----:B------:R-:W-:Y:S04]  /*93a0*/  STL [R1+0x248], R128 ;  /* 0x0002488001007387 */ /* 0x000fe80000100800 */
[----:B------:R-:W-:Y:S04]  /*93b0*/  STL [R1+0x26c], R11 ;  /* 0x00026c0b01007387 */ /* 0x000fe80000100800 */
[----:B------:R0:W-:Y:S04]  /*93c0*/  STL [R1+0x278], R10 ;  /* 0x0002780a01007387 */ /* 0x0001e80000100800 */
[----:B------:R-:W-:Y:S04]  /*93d0*/  STL [R1+0x270], R9 ;  /* 0x0002700901007387 */ /* 0x000fe80000100800 */
[----:B------:R1:W-:Y:S01]  /*93e0*/  STL [R1+0x280], R8 ;  /* 0x0002800801007387 */ /* 0x0003e20000100800 */
[----:B0-----:R-:W-:-:S02]  /*93f0*/  CS2R R10, SRZ ;  /* 0x00000000000a7805 */ /* 0x001fc4000001ff00 */
[----:B------:R-:W-:Y:S02]  /*9400*/  CS2R R12, SRZ ;  /* 0x00000000000c7805 */ /* 0x000fe4000001ff00 */
[----:B-1----:R-:W-:Y:S02]  /*9410*/  CS2R R8, SRZ ;  /* 0x0000000000087805 */ /* 0x002fe4000001ff00 */
[----:B------:R-:W-:-:S04]  /*9420*/  LOP3.LUT R74, R74, 0xfffffeff, RZ, 0xc0, !PT ;  /* 0xfffffeff4a4a7812 */ /* 0x000fc800078ec0ff */
[----:B------:R-:W-:Y:S02]  /*9430*/  @P5 LOP3.LUT R74, R74, 0x100, RZ, 0xfc, !PT ;  /* 0x000001004a4a5812 */ /* 0x000fe400078efcff */
[C---:B--2---:R-:W-:Y:S01]  /*9440*/  @!P4 PRMT R6, R2.reuse, 0x7632, R6 ;  /* 0x000076320206c816 */ /* 0x044fe20000000006 */
[----:B------:R-:W-:Y:S01]  /*9450*/  @!P4 IMAD.U32 R22, R2, 0x10000, RZ ;  /* 0x000100000216c824 */ /* 0x000fe200078e00ff */
[----:B---3--:R-:W-:Y:S02]  /*9460*/  @!P4 PRMT R2, R4, 0x7632, R2 ;  /* 0x000076320402c816 */ /* 0x008fe40000000002 */
[----:B------:R-:W-:-:S03]  /*9470*/  @!P4 SHF.L.U32 R9, R6, 0x10, RZ ;  /* 0x000000100609c819 */ /* 0x000fc600000006ff */
[----:B------:R-:W-:Y:S01]  /*9480*/  @!P4 IMAD.U32 R2, R2, 0x10000, RZ ;  /* 0x000100000202c824 */ /* 0x000fe200078e00ff */
[C---:B------:R-:W-:Y:S02]  /*9490*/  @!P4 PRMT R7, R3.reuse, 0x7632, R7 ;  /* 0x000076320307c816 */ /* 0x040fe40000000007 */
[----:B------:R-:W-:Y:S01]  /*94a0*/  @!P4 SHF.L.U32 R10, R3, 0x10, RZ ;  /* 0x00000010030ac819 */ /* 0x000fe200000006ff */
[----:B------:R-:W-:Y:S01]  /*94b0*/  @!P4 FMUL R13, R9, R2 ;  /* 0x00000002090dc220 */ /* 0x000fe20000400000 */
[----:B------:R-:W-:Y:S02]  /*94c0*/  @!P4 PRMT R3, R5, 0x7632, R3 ;  /* 0x000076320503c816 */ /* 0x000fe40000000003 */
[----:B------:R-:W-:Y:S01]  /*94d0*/  IADD3 R2, PT, PT, R122, 0xa80, RZ ;  /* 0x00000a807a027810 */ /* 0x000fe20007ffe0ff */
[----:B------:R-:W-:Y:S01]  /*94e0*/  @!P4 IMAD.U32 R8, R7, 0x10000, RZ ;  /* 0x000100000708c824 */ /* 0x000fe200078e00ff */
[----:B------:R-:W-:Y:S02]  /*94f0*/  @!P4 SHF.L.U32 R4, R4, 0x10, RZ ;  /* 0x000000100404c819 */ /* 0x000fe400000006ff */
        /* <DEDUP_REMOVED lines=10> */
[----:B------:R-:W-:Y:S01]  /*95a0*/  STL [R1+0x254], R18 ;  /* 0x0002541201007387 */ /* 0x000fe20000100800 */
[----:B------:R-:W-:-:S03]  /*95b0*/  CS2R R24, SRZ ;  /* 0x0000000000187805 */ /* 0x000fc6000001ff00 */
[----:B------:R-:W-:Y:S04]  /*95c0*/  STL [R1+0x264], R16 ;  /* 0x0002641001007387 */ /* 0x000fe80000100800 */
[----:B------:R-:W-:Y:S04]  /*95d0*/  STL [R1+0x25c], R17 ;  /* 0x00025c1101007387 */ /* 0x000fe80000100800 */
[----:B------:R-:W-:Y:S04]  /*95e0*/  STL [R1+0x268], R15 ;  /* 0x0002680f01007387 */ /* 0x000fe80000100800 */
[----:B------:R-:W-:Y:S04]  /*95f0*/  STL [R1+0x28c], R22 ;  /* 0x00028c1601007387 */ /* 0x000fe80000100800 */
[----:B------:R-:W-:Y:S04]  /*9600*/  STL [R1+0x298], R10 ;  /* 0x0002980a01007387 */ /* 0x000fe80000100800 */
[----:B------:R-:W-:Y:S01]  /*9610*/  STL [R1+0x290], R9 ;  /* 0x0002900901007387 */ /* 0x000fe20000100800 */
[----:B------:R-:W-:-:S03]  /*9620*/  LOP3.LUT R74, R74, 0xffffff7f, RZ, 0xc0, !PT ;  /* 0xffffff7f4a4a7812 */ /* 0x000fc600078ec0ff */
[----:B------:R0:W-:Y:S01]  /*9630*/  STL [R1+0x2a0], R8 ;  /* 0x0002a00801007387 */ /* 0x0001e20000100800 */
[----:B------:R-:W-:Y:S02]  /*9640*/  @P5 LOP3.LUT R74, R74, 0x80, RZ, 0xfc, !PT ;  /* 0x000000804a4a5812 */ /* 0x000fe400078efcff */
[----:B0-----:R-:W-:Y:S01]  /*9650*/  CS2R R8, SRZ ;  /* 0x0000000000087805 */ /* 0x001fe2000001ff00 */
[----:B------:R-:W-:Y:S01]  /*9660*/  IMAD.MOV.U32 R10, RZ, RZ, RZ ;  /* 0x000000ffff0a7224 */ /* 0x000fe200078e00ff */
[----:B------:R-:W-:Y:S02]  /*9670*/  MOV R22, RZ ;  /* 0x000000ff00167202 */ /* 0x000fe40000000f00 */
[C---:B--2---:R-:W-:Y:S01]  /*9680*/  @!P4 PRMT R6, R2.reuse, 0x7632, R6 ;  /* 0x000076320206c816 */ /* 0x044fe20000000006 */
[----:B------:R-:W-:Y:S01]  /*9690*/  @!P4 IMAD.U32 R30, R2, 0x10000, RZ ;  /* 0x00010000021ec824 */ /* 0x000fe200078e00ff */
[----:B---3--:R-:W-:Y:S02]  /*96a0*/  @!P4 PRMT R2, R4, 0x7632, R2 ;  /* 0x000076320402c816 */ /* 0x008fe40000000002 */
[----:B------:R-:W-:-:S02]  /*96b0*/  @!P4 SHF.L.U32 R24, R6, 0x10, RZ ;  /* 0x000000100618c819 */ /* 0x000fc400000006ff */
        /* <DEDUP_REMOVED lines=17> */
[----:B------:R-:W-:-:S03]  /*97d0*/  HFMA2 R33, -RZ, RZ, 0, 0 ;  /* 0x00000000ff217431 */ /* 0x000fc600000001ff */
[----:B------:R-:W-:Y:S04]  /*97e0*/  STL [R1+0x274], R14 ;  /* 0x0002740e01007387 */ /* 0x000fe80000100800 */
[----:B------:R-:W-:Y:S04]  /*97f0*/  STL [R1+0x284], R12 ;  /* 0x0002840c01007387 */ /* 0x000fe80000100800 */
[----:B------:R-:W-:Y:S04]  /*9800*/  STL [R1+0x27c], R13 ;  /* 0x00027c0d01007387 */ /* 0x000fe80000100800 */
[----:B------:R-:W-:Y:S04]  /*9810*/  STL [R1+0x288], R11 ;  /* 0x0002880b01007387 */ /* 0x000fe80000100800 */
[----:B------:R0:W-:Y:S04]  /*9820*/  STL [R1+0x2ac], R30 ;  /* 0x0002ac1e01007387 */ /* 0x0001e80000100800 */
[----:B------:R-:W-:Y:S04]  /*9830*/  STL [R1+0x2b8], R25 ;  /* 0x0002b81901007387 */ /* 0x000fe80000100800 */
[----:B------:R1:W-:Y:S01]  /*9840*/  STL [R1+0x2b0], R24 ;  /* 0x0002b01801007387 */ /* 0x0003e20000100800 */
[----:B0-----:R-:W-:-:S03]  /*9850*/  HFMA2 R30, -RZ, RZ, 0, 0 ;  /* 0x00000000ff1e7431 */ /* 0x001fc600000001ff */
[----:B------:R0:W-:Y:S01]  /*9860*/  STL [R1+0x2c0], R23 ;  /* 0x0002c01701007387 */ /* 0x0001e20000100800 */
[----:B-1----:R-:W-:-:S03]  /*9870*/  CS2R R24, SRZ ;  /* 0x0000000000187805 */ /* 0x002fc6000001ff00 */
[----:B------:R-:W-:Y:S01]  /*9880*/  STL [R1+0x294], R10 ;  /* 0x0002940a01007387 */ /* 0x000fe20000100800 */
[----:B0-----:R-:W-:-:S03]  /*9890*/  IMAD.MOV.U32 R23, RZ, RZ, RZ ;  /* 0x000000ffff177224 */ /* 0x001fc600078e00ff */
[----:B------:R-:W-:Y:S01]  /*98a0*/  STL [R1+0x2a4], R8 ;  /* 0x0002a40801007387 */ /* 0x000fe20000100800 */
[----:B------:R-:W-:-:S03]  /*98b0*/  MOV R32, RZ ;  /* 0x000000ff00207202 */ /* 0x000fc60000000f00 */
[----:B------:R0:W-:Y:S01]  /*98c0*/  STL [R1+0x2a8], R22 ;  /* 0x0002a81601007387 */ /* 0x0001e20000100800 */
[----:B------:R-:W-:-:S04]  /*98d0*/  LOP3.LUT R74, R74, 0xffffffbf, RZ, 0xc0, !PT ;  /* 0xffffffbf4a4a7812 */ /* 0x000fc800078ec0ff */
[----:B------:R-:W-:Y:S01]  /*98e0*/  @P5 LOP3.LUT R74, R74, 0x40, RZ, 0xfc, !PT ;  /* 0x000000404a4a5812 */ /* 0x000fe200078efcff */
[----:B0-----:R-:W-:Y:S01]  /*98f0*/  IMAD.MOV.U32 R22, RZ, RZ, RZ ;  /* 0x000000ffff167224 */ /* 0x001fe200078e00ff */
[C---:B--2---:R-:W-:Y:S02]  /*9900*/  @!P4 PRMT R6, R2.reuse, 0x7632, R6 ;  /* 0x000076320206c816 */ /* 0x044fe40000000006 */
[----:B------:R-:W-:Y:S02]  /*9910*/  @!P4 SHF.L.U32 R33, R2, 0x10, RZ ;  /* 0x000000100221c819 */ /* 0x000fe400000006ff */
[----:B---3--:R-:W-:Y:S01]  /*9920*/  @!P4 PRMT R2, R4, 0x7632, R2 ;  /* 0x000076320402c816 */ /* 0x008fe20000000002 */
[----:B------:R-:W-:Y:S01]  /*9930*/  @!P4 IMAD.U32 R25, R6, 0x10000, RZ ;  /* 0x000100000619c824 */ /* 0x000fe200078e00ff */
[C---:B------:R-:W-:Y:S02]  /*9940*/  @!P4 PRMT R7, R3.reuse, 0x7632, R7 ;  /* 0x000076320307c816 */ /* 0x040fe40000000007 */
[----:B------:R-:W-:-:S02]  /*9950*/  @!P4 SHF.L.U32 R31, R3, 0x10, RZ ;  /* 0x00000010031fc819 */ /* 0x000fc400000006ff */
[----:B------:R-:W-:Y:S02]  /*9960*/  @!P4 SHF.L.U32 R2, R2, 0x10, RZ ;  /* 0x000000100202c819 */ /* 0x000fe400000006ff */
[C---:B------:R-:W-:Y:S01]  /*9970*/  @!P4 PRMT R3, R5.reuse, 0x7632, R3 ;  /* 0x000076320503c816 */ /* 0x040fe20000000003 */
[----:B------:R-:W-:Y:S01]  /*9980*/  @!P4 IMAD.U32 R5, R5, 0x10000, RZ ;  /* 0x000100000505c824 */ /* 0x000fe200078e00ff */
[----:B------:R-:W-:Y:S01]  /*9990*/  @!P4 SHF.L.U32 R23, R7, 0x10, RZ ;  /* 0x000000100717c819 */ /* 0x000fe200000006ff */
[----:B------:R-:W-:Y:S01]  /*99a0*/  @!P4 FMUL R24, R25, R2 ;  /* 0x000000021918c220 */ /* 0x000fe20000400000 */
[----:B------:R-:W-:Y:S01]  /*99b0*/  @!P4 SHF.L.U32 R4, R4, 0x10, RZ ;  /* 0x000000100404c819 */ /* 0x000fe200000006ff */
[----:B------:R-:W-:Y:S01]  /*99c0*/  VIADD R2, R122, 0xb80 ;  /* 0x00000b807a027836 */ /* 0x000fe20000000000 */
[----:B------:R-:W-:Y:S01]  /*99d0*/  @!P4 SHF.L.U32 R3, R3, 0x10, RZ ;  /* 0x000000100303c819 */ /* 0x000fe200000006ff */
[----:B------:R-:W-:Y:S02]  /*99e0*/  @!P4 FMUL R30, R31, R5 ;  /* 0x000000051f1ec220 */ /* 0x000fe40000400000 */
[----:B------:R-:W-:-:S02]  /*99f0*/  @!P4 FMUL R32, R33, R4 ;  /* 0x000000042120c220 */ /* 0x000fc40000400000 */
[----:B------:R-:W-:Y:S01]  /*9a00*/  @!P4 FMUL R22, R23, R3 ;  /* 0x000000031716c220 */ /* 0x000fe20000400000 */
[----:B------:R-:W-:-:S04]  /*9a10*/  ISETP.GE.AND P4, PT, R2, UR10, PT ;  /* 0x0000000a02007c0c */ /* 0x000fc8000bf86270 */
[----:B------:R-:W-:-:S13]  /*9a20*/  ISETP.LT.OR P5, PT, R0, 0x1, P4 ;  /* 0x000000010000780c */ /* 0x000fda00027a1670 */
[----:B------:R-:W2:Y:S04]  /*9a30*/  @!P5 LDG.E.64 R2, desc[UR4][R126.64+0x1700] ;  /* 0x001700047e02d981 */ /* 0x000ea8000c1e1b00 */
[----:B------:R-:W3:Y:S04]  /*9a40*/  @!P5 LDG.E.64 R4, desc[UR4][R124.64+0x1700] ;  /* 0x001700047c04d981 */ /* 0x000ee8000c1e1b00 */
[----:B------:R-:W-:Y:S04]  /*9a50*/  STL [R1+0x29c], R9 ;  /* 0x00029c0901007387 */ /* 0x000fe80000100800 */
[----:B------:R0:W-:Y:S04]  /*9a60*/  STL [R1+0x2cc], R33 ;  /* 0x0002cc2101007387 */ /* 0x0001e80000100800 */
[----:B------:R1:W-:Y:S04]  /*9a70*/  STL [R1+0x2d8], R31 ;  /* 0x0002d81f01007387 */ /* 0x0003e80000100800 */
[----:B------:R-:W-:Y:S01]  /*9a80*/  STL [R1+0x2d0], R25 ;  /* 0x0002d01901007387 */ /* 0x000fe20000100800 */
[----:B0-----:R-:W-:-:S03]  /*9a90*/  MOV R33, RZ ;  /* 0x000000ff00217202 */ /* 0x001fc60000000f00 */
[----:B------:R0:W-:Y:S01]  /*9aa0*/  STL [R1+0x2e0], R23 ;  /* 0x0002e01701007387 */ /* 0x0001e20000100800 */
[----:B-1----:R-:W-:-:S03]  /*9ab0*/  IMAD.MOV.U32 R31, RZ, RZ, RZ ;  /* 0x000000ffff1f7224 */ /* 0x002fc600078e00ff */
[----:B------:R-:W-:Y:S04]  /*9ac0*/  STL [R1+0x2b4], R32 ;  /* 0x0002b42001007387 */ /* 0x000fe80000100800 */
[----:B------:R1:W-:Y:S01]  /*9ad0*/  STL [R1+0x2c4], R30 ;  /* 0x0002c41e01007387 */ /* 0x0003e20000100800 */
[----:B0-----:R-:W-:-:S03]  /*9ae0*/  HFMA2 R23, -RZ, RZ, 0, 0 ;  /* 0x00000000ff177431 */ /* 0x001fc600000001ff */
[----:B------:R0:W-:Y:S01]  /*9af0*/  STL [R1+0x2bc], R24 ;  /* 0x0002bc1801007387 */ /* 0x0001e20000100800 */
[----:B-1----:R-:W-:Y:S01]  /*9b00*/  HFMA2 R30, -RZ, RZ, 0, 0 ;  /* 0x00000000ff1e7431 */ /* 0x002fe200000001ff */
[----:B0-----:R-:W-:Y:S02]  /*9b10*/  CS2R R24, SRZ ;  /* 0x0000000000187805 */ /* 0x001fe4000001ff00 */
[----:B------:R0:W-:Y:S01]  /*9b20*/  STL [R1+0x2c8], R22 ;  /* 0x0002c81601007387 */ /* 0x0001e20000100800 */
[----:B------:R-:W-:Y:S01]  /*9b30*/  MOV R32, RZ ;  /* 0x000000ff00207202 */ /* 0x000fe20000000f00 */
[----:B0-----:R-:W-:Y:S01]  /*9b40*/  IMAD.MOV.U32 R22, RZ, RZ, RZ ;  /* 0x000000ffff167224 */ /* 0x001fe200078e00ff */
[C---:B--2---:R-:W-:Y:S02]  /*9b50*/  @!P5 PRMT R6, R2.reuse, 0x7632, R6 ;  /* 0x000076320206d816 */ /* 0x044fe40000000006 */
[----:B------:R-:W-:Y:S02]  /*9b60*/  @!P5 SHF.L.U32 R33, R2, 0x10, RZ ;  /* 0x000000100221d819 */ /* 0x000fe400000006ff */
[----:B------:R-:W-:-:S02]  /*9b70*/  @!P5 PRMT R7, R3, 0x7632, R7 ;  /* 0x000076320307d816 */ /* 0x000fc40000000007 */
[----:B------:R-:W-:Y:S02]  /*9b80*/  @!P5 SHF.L.U32 R31, R3, 0x10, RZ ;  /* 0x00000010031fd819 */ /* 0x000fe400000006ff */
[----:B---3--:R-:W-:Y:S02]  /*9b90*/  @!P5 PRMT R2, R4, 0x7632, R2 ;  /* 0x000076320402d816 */ /* 0x008fe40000000002 */
[C---:B------:R-:W-:Y:S01]  /*9ba0*/  @!P5 PRMT R3, R5.reuse, 0x7632, R3 ;  /* 0x000076320503d816 */ /* 0x040fe20000000003 */
[----:B------:R-:W-:Y:S01]  /*9bb0*/  @!P5 IMAD.U32 R25, R6, 0x10000, RZ ;  /* 0x000100000619d824 */ /* 0x000fe200078e00ff */
[----:B------:R-:W-:Y:S01]  /*9bc0*/  @!P5 SHF.L.U32 R2, R2, 0x10, RZ ;  /* 0x000000100202d819 */ /* 0x000fe200000006ff */
[----:B------:R-:W-:Y:S01]  /*9bd0*/  @!P5 IMAD.U32 R5, R5, 0x10000, RZ ;  /* 0x000100000505d824 */ /* 0x000fe200078e00ff */
[----:B------:R-:W-:Y:S02]  /*9be0*/  @!P5 SHF.L.U32 R23, R7, 0x10, RZ ;  /* 0x000000100717d819 */ /* 0x000fe400000006ff */
[----:B------:R-:W-:-:S02]  /*9bf0*/  @!P5 SHF.L.U32 R4, R4, 0x10, RZ ;  /* 0x000000100404d819 */ /* 0x000fc400000006ff */
[----:B------:R-:W-:Y:S01]  /*9c00*/  @!P5 SHF.L.U32 R3, R3, 0x10, RZ ;  /* 0x000000100303d819 */ /* 0x000fe200000006ff */
[----:B------:R-:W-:Y:S01]  /*9c10*/  @!P5 FMUL R24, R25, R2 ;  /* 0x000000021918d220 */ /* 0x000fe20000400000 */
[----:B------:R-:W-:Y:S01]  /*9c20*/  @!P5 FMUL R30, R31, R5 ;  /* 0x000000051f1ed220 */ /* 0x000fe20000400000 */
[----:B------:R-:W-:Y:S01]  /*9c30*/  @!P5 FMUL R32, R33, R4 ;  /* 0x000000042120d220 */ /* 0x000fe20000400000 */
[----:B------:R-:W-:Y:S02]  /*9c40*/  VIADD R2, R122, 0xc00 ;  /* 0x00000c007a027836 */ /* 0x000fe40000000000 */
[----:B------:R-:W-:Y:S01]  /*9c50*/  @!P5 FMUL R22, R23, R3 ;  /* 0x000000031716d220 */ /* 0x000fe20000400000 */
[----:B------:R-:W-:-:S04]  /*9c60*/  ISETP.GE.AND P5, PT, R0, 0x1, PT ;  /* 0x000000010000780c */ /* 0x000fc80003fa6270 */
[----:B------:R-:W-:Y:S01]  /*9c70*/  ISETP.GE.OR P6, PT, R2, UR10, !P5 ;  /* 0x0000000a02007c0c */ /* 0x000fe2000efc6670 */
        /* <DEDUP_REMOVED lines=10> */
[----:B------:R-:W-:-:S02]  /*9d20*/  MOV R33, RZ ;  /* 0x000000ff00217202 */ /* 0x000fc40000000f00 */
[----:B------:R-:W-:Y:S01]  /*9d30*/  CS2R R24, SRZ ;  /* 0x0000000000187805 */ /* 0x000fe2000001ff00 */
[----:B------:R-:W-:Y:S02]  /*9d40*/  HFMA2 R23, -RZ, RZ, 0, 0 ;  /* 0x00000000ff177431 */ /* 0x000fe400000001ff */
[----:B------:R-:W-:Y:S02]  /*9d50*/  IMAD.MOV.U32 R31, RZ, RZ, RZ ;  /* 0x000000ffff1f7224 */ /* 0x000fe400078e00ff */
[----:B------:R-:W-:Y:S01]  /*9d60*/  HFMA2 R30, -RZ, RZ, 0, 0 ;  /* 0x00000000ff1e7431 */ /* 0x000fe200000001ff */
[----:B------:R0:W-:Y:S01]  /*9d70*/  STL [R1+0x2e8], R22 ;  /* 0x0002e81601007387 */ /* 0x0001e20000100800 */
[----:B------:R-:W-:Y:S01]  /*9d80*/  MOV R32, RZ ;  /* 0x000000ff00207202 */ /* 0x000fe20000000f00 */
[----:B0-----:R-:W-:Y:S01]  /*9d90*/  IMAD.MOV.U32 R22, RZ, RZ, RZ ;  /* 0x000000ffff167224 */ /* 0x001fe200078e00ff */
[C---:B---3--:R-:W-:Y:S02]  /*9da0*/  @!P6 PRMT R6, R2.reuse, 0x7632, R6 ;  /* 0x000076320206e816 */ /* 0x048fe40000000006 */
[----:B------:R-:W-:-:S02]  /*9db0*/  @!P6 SHF.L.U32 R33, R2, 0x10, RZ ;  /* 0x000000100221e819 */ /* 0x000fc400000006ff */
[----:B--2---:R-:W-:Y:S01]  /*9dc0*/  @!P6 PRMT R2, R4, 0x7632, R2 ;  /* 0x000076320402e816 */ /* 0x004fe20000000002 */
[----:B------:R-:W-:Y:S01]  /*9dd0*/  @!P6 IMAD.U32 R25, R6, 0x10000, RZ ;  /* 0x000100000619e824 */ /* 0x000fe200078e00ff */
[C---:B------:R-:W-:Y:S02]  /*9de0*/  @!P6 PRMT R7, R3.reuse, 0x7632, R7 ;  /* 0x000076320307e816 */ /* 0x040fe40000000007 */
[----:B------:R-:W-:Y:S02]  /*9df0*/  @!P6 SHF.L.U32 R31, R3, 0x10, RZ ;  /* 0x00000010031fe819 */ /* 0x000fe400000006ff */
        /* <DEDUP_REMOVED lines=11> */
[----:B------:R-:W-:Y:S01]  /*9eb0*/  ISETP.GE.OR P6, PT, R2, UR10, !P5 ;  /* 0x0000000a02007c0c */ /* 0x000fe2000efc6670 */
        /* <DEDUP_REMOVED lines=9> */
[----:B------:R-:W-:Y:S01]  /*9f50*/  MOV R33, RZ ;  /* 0x000000ff00217202 */ /* 0x000fe20000000f00 */
[----:B------:R-:W-:-:S02]  /*9f60*/  HFMA2 R23, -RZ, RZ, 0, 0 ;  /* 0x00000000ff177431 */ /* 0x000fc400000001ff */
[----:B------:R-:W-:Y:S01]  /*9f70*/  IMAD.MOV.U32 R31, RZ, RZ, RZ ;  /* 0x000000ffff1f7224 */ /* 0x000fe200078e00ff */
[----:B------:R0:W-:Y:S01]  /*9f80*/  STL [R1+0x2fc], R24 ;  /* 0x0002fc1801007387 */ /* 0x0001e20000100800 */
[----:B------:R-:W-:Y:S01]  /*9f90*/  HFMA2 R30, -RZ, RZ, 0, 0 ;  /* 0x00000000ff1e7431 */ /* 0x000fe200000001ff */
[----:B0-----:R-:W-:Y:S02]  /*9fa0*/  CS2R R24, SRZ ;  /* 0x0000000000187805 */ /* 0x001fe4000001ff00 */
        /* <DEDUP_REMOVED lines=66> */
[----:B------:R-:W-:-:S03]  /*a3d0*/  MOV R33, RZ ;  /* 0x000000ff00217202 */ /* 0x000fc60000000f00 */
[----:B------:R0:W-:Y:S02]  /*a3e0*/  STL [R1+0x33c], R24 ;  /* 0x00033c1801007387 */ /* 0x0001e40000100800 */
[----:B0-----:R-:W-:Y:S01]  /*a3f0*/  CS2R R24, SRZ ;  /* 0x0000000000187805 */ /* 0x001fe2000001ff00 */
[----:B------:R-:W-:Y:S02]  /*a400*/  HFMA2 R23, -RZ, RZ, 0, 0 ;  /* 0x00000000ff177431 */ /* 0x000fe400000001ff */
[----:B------:R-:W-:Y:S02]  /*a410*/  IMAD.MOV.U32 R31, RZ, RZ, RZ ;  /* 0x000000ffff1f7224 */ /* 0x000fe400078e00ff */
[----:B------:R-:W-:Y:S01]  /*a420*/  HFMA2 R30, -RZ, RZ, 0, 0 ;  /* 0x00000000ff1e7431 */ /* 0x000fe200000001ff */
[----:B------:R-:W-:Y:S01]  /*a430*/  MOV R32, RZ ;  /* 0x000000ff00207202 */ /* 0x000fe20000000f00 */
[----:B------:R0:W-:Y:S02]  /*a440*/  STL [R1+0x348], R22 ;  /* 0x0003481601007387 */ /* 0x0001e40000100800 */
[----:B0-----:R-:W-:Y:S01]  /*a450*/  IMAD.MOV.U32 R22, RZ, RZ, RZ ;  /* 0x000000ffff167224 */ /* 0x001fe200078e00ff */
[----:B---3--:R-:W-:-:S02]  /*a460*/  @!P6 PRMT R6, R2, 0x7632, R6 ;  /* 0x000076320206e816 */ /* 0x008fc40000000006 */
[----:B------:R-:W-:Y:S02]  /*a470*/  @!P6 SHF.L.U32 R33, R2, 0x10, RZ ;  /* 0x000000100221e819 */ /* 0x000fe400000006ff */
[----:B--2---:R-:W-:Y:S01]  /*a480*/  @!P6 PRMT R2, R4, 0x7632, R2 ;  /* 0x000076320402e816 */ /* 0x004fe20000000002 */
[----:B------:R-:W-:-:S03]  /*a490*/  @!P6 IMAD.U32 R25, R6, 0x10000, RZ ;  /* 0x000100000619e824 */ /* 0x000fc600078e00ff */
[----:B------:R-:W-:-:S05]  /*a4a0*/  @!P6 SHF.L.U32 R2, R2, 0x10, RZ ;  /* 0x000000100202e819 */ /* 0x000fca00000006ff */
[----:B------:R-:W-:Y:S01]  /*a4b0*/  @!P6 FMUL R24, R25, R2 ;  /* 0x000000021918e220 */ /* 0x000fe20000400000 */
[----:B------:R-:W-:Y:S01]  /*a4c0*/  VIADD R2, R122, 0xe00 ;  /* 0x00000e007a027836 */ /* 0x000fe20000000000 */
[C---:B------:R-:W-:Y:S02]  /*a4d0*/  @!P6 PRMT R7, R3.reuse, 0x7632, R7 ;  /* 0x000076320307e816 */ /* 0x040fe40000000007 */
[----:B------:R-:W-:Y:S02]  /*a4e0*/  @!P6 SHF.L.U32 R31, R3, 0x10, RZ ;  /* 0x00000010031fe819 */ /* 0x000fe400000006ff */
[----:B------:R-:W-:Y:S02]  /*a4f0*/  @!P6 SHF.L.U32 R4, R4, 0x10, RZ ;  /* 0x000000100404e819 */ /* 0x000fe400000006ff */
[----:B------:R-:W-:Y:S02]  /*a500*/  ISETP.GE.OR P5, PT, R2, UR10, !P5 ;  /* 0x0000000a02007c0c */ /* 0x000fe4000efa6670 */
[C---:B------:R-:W-:Y:S01]  /*a510*/  @!P6 PRMT R3, R5.reuse, 0x7632, R3 ;  /* 0x000076320503e816 */ /* 0x040fe20000000003 */
[----:B------:R-:W-:Y:S01]  /*a520*/  @!P6 IMAD.U32 R5, R5, 0x10000, RZ ;  /* 0x000100000505e824 */ /* 0x000fe200078e00ff */
[----:B------:R-:W-:Y:S01]  /*a530*/  @!P6 SHF.L.U32 R23, R7, 0x10, RZ ;  /* 0x000000100717e819 */ /* 0x000fe200000006ff */
[----:B------:R-:W-:Y:S01]  /*a540*/  @!P6 FMUL R32, R33, R4 ;  /* 0x000000042120e220 */ /* 0x000fe20000400000 */
[----:B------:R-:W-:Y:S01]  /*a550*/  STL [R1+0x36c], R33 ;  /* 0x00036c2101007387 */ /* 0x000fe20000100800 */
[----:B------:R-:W-:Y:S01]  /*a560*/  @!P6 FMUL R30, R31, R5 ;  /* 0x000000051f1ee220 */ /* 0x000fe20000400000 */
[----:B------:R-:W-:-:S02]  /*a570*/  @!P6 SHF.L.U32 R3, R3, 0x10, RZ ;  /* 0x000000100303e819 */ /* 0x000fc400000006ff */
[----:B------:R-:W-:Y:S04]  /*a580*/  STL [R1+0x378], R31 ;  /* 0x0003781f01007387 */ /* 0x000fe80000100800 */
[----:B------:R-:W-:Y:S01]  /*a590*/  STL [R1+0x370], R25 ;  /* 0x0003701901007387 */ /* 0x000fe20000100800 */
[----:B------:R-:W-:-:S03]  /*a5a0*/  @!P6 FMUL R22, R23, R3 ;  /* 0x000000031716e220 */ /* 0x000fc60000400000 */
        /* <DEDUP_REMOVED lines=35> */
[----:B------:R-:W3:Y:S04]  /*a7e0*/  @!P6 LDG.E.64 R4, desc[UR4][R124.64+0x1d00] ;  /* 0x001d00047c04e981 */ /* 0x000ee8000c1e1b00 */
[----:B------:R0:W-:Y:S04]  /*a7f0*/  STL [R1+0x38c], R33 ;  /* 0x00038c2101007387 */ /* 0x0001e80000100800 */
[----:B------:R1:W-:Y:S04]  /*a800*/  STL [R1+0x398], R31 ;  /* 0x0003981f01007387 */ /* 0x0003e80000100800 */
[----:B------:R-:W-:Y:S01]  /*a810*/  STL [R1+0x390], R25 ;  /* 0x0003901901007387 */ /* 0x000fe20000100800 */
[----:B0-----:R-:W-:-:S03]  /*a820*/  MOV R33, RZ ;  /* 0x000000ff00217202 */ /* 0x001fc60000000f00 */
[----:B------:R0:W-:Y:S04]  /*a830*/  STL [R1+0x3a0], R23 ;  /* 0x0003a01701007387 */ /* 0x0001e80000100800 */
[----:B------:R-:W-:Y:S01]  /*a840*/  STL [R1+0x374], R32 ;  /* 0x0003742001007387 */ /* 0x000fe20000100800 */
[----:B-1----:R-:W-:-:S03]  /*a850*/  IMAD.MOV.U32 R31, RZ, RZ, RZ ;  /* 0x000000ffff1f7224 */ /* 0x002fc600078e00ff */
[----:B------:R-:W-:Y:S01]  /*a860*/  STL [R1+0x384], R30 ;  /* 0x0003841e01007387 */ /* 0x000fe20000100800 */
[----:B0-----:R-:W-:-:S03]  /*a870*/  HFMA2 R23, -RZ, RZ, 0, 0 ;  /* 0x00000000ff177431 */ /* 0x001fc600000001ff */
[----:B------:R0:W-:Y:S02]  /*a880*/  STL [R1+0x37c], R24 ;  /* 0x00037c1801007387 */ /* 0x0001e40000100800 */
[----:B0-----:R-:W-:Y:S01]  /*a890*/  CS2R R24, SRZ ;  /* 0x0000000000187805 */ /* 0x001fe2000001ff00 */
[----:B------:R-:W-:Y:S01]  /*a8a0*/  HFMA2 R30, -RZ, RZ, 0, 0 ;  /* 0x00000000ff1e7431 */ /* 0x000fe200000001ff */
[----:B------:R0:W-:Y:S01]  /*a8b0*/  STL [R1+0x388], R22 ;  /* 0x0003881601007387 */ /* 0x0001e20000100800 */
[----:B------:R-:W-:Y:S01]  /*a8c0*/  MOV R32, RZ ;  /* 0x000000ff00207202 */ /* 0x000fe20000000f00 */
[----:B0-----:R-:W-:Y:S01]  /*a8d0*/  IMAD.MOV.U32 R22, RZ, RZ, RZ ;  /* 0x000000ffff167224 */ /* 0x001fe200078e00ff */
[----:B------:R-:W-:Y:S02]  /*a8e0*/  LOP3.LUT R74, R74, 0xfbffffff, RZ, 0xc0, !PT ;  /* 0xfbffffff4a4a7812 */ /* 0x000fe400078ec0ff */
[C---:B--2---:R-:W-:Y:S02]  /*a8f0*/  @!P6 PRMT R6, R2.reuse, 0x7632, R6 ;  /* 0x000076320206e816 */ /* 0x044fe40000000006 */
[----:B------:R-:W-:-:S02]  /*a900*/  @!P6 SHF.L.U32 R33, R2, 0x10, RZ ;  /* 0x000000100221e819 */ /* 0x000fc400000006ff */
[----:B---3--:R-:W-:Y:S01]  /*a910*/  @!P6 PRMT R2, R4, 0x7632, R2 ;  /* 0x000076320402e816 */ /* 0x008fe20000000002 */
        /* <DEDUP_REMOVED lines=14> */
[----:B------:R-:W-:-:S13]  /*aa00*/  ISETP.GE.AND P6, PT, R2, UR10, PT ;  /* 0x0000000a02007c0c */ /* 0x000fda000bfc6270 */
[----:B------:R-:W-:Y:S02]  /*aa10*/  @P6 LOP3.LUT R74, R74, 0x4000000, RZ, 0xfc, !PT ;  /* 0x040000004a4a6812 */ /* 0x000fe400078efcff */
[----:B------:R-:W-:-:S13]  /*aa20*/  ISETP.LT.OR P6, PT, R0, 0x1, P6 ;  /* 0x000000010000780c */ /* 0x000fda00037c1670 */
[----:B------:R-:W2:Y:S04]  /*aa30*/  @!P6 LDG.E.64 R2, desc[UR4][R126.64+0x1e00] ;  /* 0x001e00047e02e981 */ /* 0x000ea8000c1e1b00 */
[----:B------:R-:W3:Y:S04]  /*aa40*/  @!P6 LDG.E.64 R4, desc[UR4][R124.64+0x1e00] ;  /* 0x001e00047c04e981 */ /* 0x000ee8000c1e1b00 */
[----:B------:R-:W-:Y:S04]  /*aa50*/  STL [R1+0x6d8], R33 ;  /* 0x0006d82101007387 */ /* 0x000fe80000100800 */
[----:B------:R0:W-:Y:S04]  /*aa60*/  STL [R1+0x6f0], R31 ;  /* 0x0006f01f01007387 */ /* 0x0001e80000100800 */
[----:B------:R-:W-:Y:S04]  /*aa70*/  STL [R1+0x6ec], R25 ;  /* 0x0006ec1901007387 */ /* 0x000fe80000100800 */
[----:B------:R1:W-:Y:S01]  /*aa80*/  STL [R1+0x6f4], R23 ;  /* 0x0006f41701007387 */ /* 0x0003e20000100800 */
[----:B0-----:R-:W-:-:S03]  /*aa90*/  HFMA2 R31, -RZ, RZ, 0, 0 ;  /* 0x00000000ff1f7431 */ /* 0x001fc600000001ff */
[----:B------:R-:W-:Y:S01]  /*aaa0*/  STL [R1+0x394], R32 ;  /* 0x0003942001007387 */ /* 0x000fe20000100800 */
[----:B-1----:R-:W-:-:S03]  /*aab0*/  MOV R23, RZ ;  /* 0x000000ff00177202 */ /* 0x002fc60000000f00 */
[----:B------:R0:W-:Y:S01]  /*aac0*/  STL [R1+0x3a4], R30 ;  /* 0x0003a41e01007387 */ /* 0x0001e20000100800 */
[----:B------:R-:W-:-:S03]  /*aad0*/  IMAD.MOV.U32 R7, RZ, RZ, RZ ;  /* 0x000000ffff077224 */ /* 0x000fc600078e00ff */
[----:B------:R1:W-:Y:S04]  /*aae0*/  STL [R1+0x39c], R24 ;  /* 0x00039c1801007387 */ /* 0x0003e80000100800 */
[----:B------:R4:W-:Y:S01]  /*aaf0*/  STL [R1+0x6cc], R22 ;  /* 0x0006cc1601007387 */ /* 0x0009e20000100800 */
[----:B0-----:R-:W-:Y:S01]  /*ab00*/  HFMA2 R30, -RZ, RZ, 0, 0 ;  /* 0x00000000ff1e7431 */ /* 0x001fe200000001ff */
[----:B-1----:R-:W-:Y:S02]  /*ab10*/  CS2R R24, SRZ ;  /* 0x0000000000187805 */ /* 0x002fe4000001ff00 */
[----:B----4-:R-:W-:Y:S02]  /*ab20*/  MOV R22, RZ ;  /* 0x000000ff00167202 */ /* 0x010fe40000000f00 */
[----:B------:R-:W-:-:S02]  /*ab30*/  LOP3.LUT R74, R74, 0xfdffffff, RZ, 0xc0, !PT ;  /* 0xfdffffff4a4a7812 */ /* 0x000fc400078ec0ff */
[----:B--2---:R-:W-:-:S05]  /*ab40*/  @!P6 PRMT R0, R2, 0x7632, R0 ;  /* 0x000076320200e816 */ /* 0x004fca0000000000 */
[----:B------:R-:W-:Y:S01]  /*ab50*/  @!P6 IMAD.U32 R23, R0, 0x10000, RZ ;  /* 0x000100000017e824 */ /* 0x000fe200078e00ff */
[----:B---3--:R-:W-:Y:S02]  /*ab60*/  @!P6 PRMT R0, R4, 0x7632, R0 ;  /* 0x000076320400e816 */ /* 0x008fe40000000000 */
[----:B------:R-:W-:Y:S02]  /*ab70*/  @!P6 SHF.L.U32 R31, R2, 0x10, RZ ;  /* 0x00000010021fe819 */ /* 0x000fe400000006ff */
[----:B------:R-:W-:Y:S02]  /*ab80*/  @!P6 SHF.L.U32 R0, R0, 0x10, RZ ;  /* 0x000000100000e819 */ /* 0x000fe400000006ff */
[----:B------:R-:W-:Y:S02]  /*ab90*/  @!P6 PRMT R6, R3, 0x7632, R6 ;  /* 0x000076320306e816 */ /* 0x000fe40000000006 */
[----:B------:R-:W-:Y:S01]  /*aba0*/  @!P6 PRMT R2, R5, 0x7632, R2 ;  /* 0x000076320502e816 */ /* 0x000fe20000000002 */
[----:B------:R-:W-:Y:S01]  /*abb0*/  @!P6 FMUL R22, R23, R0 ;  /* 0x000000001716e220 */ /* 0x000fe20000400000 */
[----:B------:R-:W-:Y:S01]  /*abc0*/  @!P6 SHF.L.U32 R25, R3, 0x10, RZ ;  /* 0x000000100319e819 */ /* 0x000fe200000006ff */
[----:B------:R-:W-:Y:S01]  /*abd0*/  @!P6 IMAD.U32 R5, R5, 0x10000, RZ ;  /* 0x000100000505e824 */ /* 0x000fe200078e00ff */
[----:B------:R-:W-:Y:S01]  /*abe0*/  @!P6 SHF.L.U32 R7, R6, 0x10, RZ ;  /* 0x000000100607e819 */ /* 0x000fe200000006ff */
[----:B------:R-:W-:Y:S01]  /*abf0*/  VIADD R0, R122, 0xf80 ;  /* 0x00000f807a007836 */ /* 0x000fe20000000000 */
[----:B------:R-:W-:-:S02]  /*ac00*/  @!P6 SHF.L.U32 R4, R4, 0x10, RZ ;  /* 0x000000100404e819 */ /* 0x000fc400000006ff */
[----:B------:R-:W-:Y:S01]  /*ac10*/  @!P6 SHF.L.U32 R2, R2, 0x10, RZ ;  /* 0x000000100202e819 */ /* 0x000fe200000006ff */
[----:B------:R-:W-:Y:S02]  /*ac20*/  IMAD.MOV.U32 R3, RZ, RZ, RZ ;  /* 0x000000ffff037224 */ /* 0x000fe400078e00ff */
[----:B------:R-:W-:Y:S01]  /*ac30*/  @!P6 FMUL R24, R25, R5 ;  /* 0x000000051918e220 */ /* 0x000fe20000400000 */
[----:B------:R-:W-:Y:S01]  /*ac40*/  @!P6 FMUL R30, R31, R4 ;  /* 0x000000041f1ee220 */ /* 0x000fe20000400000 */
[----:B------:R-:W-:Y:S01]  /*ac50*/  @!P6 FMUL R3, R7, R2 ;  /* 0x000000020703e220 */ /* 0x000fe20000400000 */
[----:B------:R-:W-:Y:S01]  /*ac60*/  ISETP.GE.AND P6, PT, R0, UR10, PT ;  /* 0x0000000a00007c0c */ /* 0x000fe2000bfc6270 */
[----:B------:R-:W-:-:S05]  /*ac70*/  IMAD R2, R154, UR38, R225 ;  /* 0x000000269a027c24 */ /* 0x000fca000f8e02e1 */
[----:B------:R-:W-:Y:S01]  /*ac80*/  IADD3 R2, PT, PT, -R2, UR11, RZ ;  /* 0x0000000b02027c10 */ /* 0x000fe2000fffe1ff */
[----:B------:R-:W-:Y:S06]  /*ac90*/  STL [R1+0x6c8], R31 ;  /* 0x0006c81f01007387 */ /* 0x000fec0000100800 */
[----:B------:R-:W-:Y:S02]  /*aca0*/  @P6 LOP3.LUT R74, R74, 0x2000000, RZ, 0xfc, !PT ;  /* 0x020000004a4a6812 */ /* 0x000fe400078efcff */
        /* <DEDUP_REMOVED lines=11> */
[----:B------:R-:W-:Y:S01]  /*ad60*/  HFMA2 R31, -RZ, RZ, 0, 0 ;  /* 0x00000000ff1f7431 */ /* 0x000fe200000001ff */
[----:B------:R-:W-:Y:S01]  /*ad70*/  CS2R R24, SRZ ;  /* 0x0000000000187805 */ /* 0x000fe2000001ff00 */
[----:B------:R-:W-:Y:S01]  /*ad80*/  IMAD.MOV.U32 R7, RZ, RZ, RZ ;  /* 0x000000ffff077224 */ /* 0x000fe200078e00ff */
[----:B------:R-:W-:Y:S01]  /*ad90*/  MOV R22, RZ ;  /* 0x000000ff00167202 */ /* 0x000fe20000000f00 */
[----:B------:R-:W-:Y:S01]  /*ada0*/  HFMA2 R30, -RZ, RZ, 0, 0 ;  /* 0x00000000ff1e7431 */ /* 0x000fe200000001ff */
[----:B------:R-:W-:-:S02]  /*adb0*/  LOP3.LUT R19, R19, 0xfdffffff, RZ, 0xc0, !PT ;  /* 0xfdffffff13137812 */ /* 0x000fc400078ec0ff */
[----:B---3--:R-:W-:-:S05]  /*adc0*/  @!P6 PRMT R0, R2, 0x7632, R0 ;  /* 0x000076320200e816 */ /* 0x008fca0000000000 */
[----:B------:R-:W-:Y:S01]  /*add0*/  @!P6 IMAD.U32 R23, R0, 0x10000, RZ ;  /* 0x000100000017e824 */ /* 0x000fe200078e00ff */
[----:B--2---:R-:W-:Y:S02]  /*ade0*/  @!P6 PRMT R0, R4, 0x7632, R0 ;  /* 0x000076320400e816 */ /* 0x004fe40000000000 */
        /* <DEDUP_REMOVED lines=910> */
[----:B------:R-:W-:-:S02]  /*e6d0*/  CS2R R22, SRZ ;  /* 0x0000000000167805 */ /* 0x000fc4000001ff00 */
[----:B------:R-:W-:Y:S01]  /*e6e0*/  MOV R24, RZ ;  /* 0x000000ff00187202 */ /* 0x000fe20000000f00 */
[----:B------:R-:W-:Y:S02]  /*e6f0*/  HFMA2 R7, -RZ, RZ, 0, 0 ;  /* 0x00000000ff077431 */ /* 0x000fe400000001ff */
[----:B------:R-:W-:Y:S01]  /*e700*/  IMAD.MOV.U32 R234, RZ, RZ, RZ ;  /* 0x000000ffffea7224 */ /* 0x000fe200078e00ff */
[----:B------:R-:W-:Y:S02]  /*e710*/  CS2R R232, SRZ ;  /* 0x0000000000e87805 */ /* 0x000fe4000001ff00 */
[----:B------:R-:W-:Y:S02]  /*e720*/  MOV R239, RZ ;  /* 0x000000ff00ef7202 */ /* 0x000fe40000000f00 */
[----:B------:R-:W-:Y:S02]  /*e730*/  LOP3.LUT R19, R19, 0xfffffffb, RZ, 0xc0, !PT ;  /* 0xfffffffb13137812 */ /* 0x000fe400078ec0ff */
[----:B---3--:R-:W-:-:S04]  /*e740*/  @!P6 PRMT R0, R2, 0x7632, R0 ;  /* 0x000076320200e816 */ /* 0x008fc80000000000 */
[----:B------:R-:W-:Y:S02]  /*e750*/  @!P6 SHF.L.U32 R22, R0, 0x10, RZ ;  /* 0x000000100016e819 */ /* 0x000fe400000006ff */
[----:B--2---:R-:W-:Y:S01]  /*e760*/  @!P6 PRMT R0, R4, 0x7632, R0 ;  /* 0x000076320400e816 */ /* 0x004fe20000000000 */
[----:B------:R-:W-:Y:S01]  /*e770*/  @!P6 IMAD.U32 R24, R2, 0x10000, RZ ;  /* 0x000100000218e824 */ /* 0x000fe200078e00ff */
[----:B------:R-:W-:Y:S02]  /*e780*/  @!P6 PRMT R6, R3, 0x7632, R6 ;  /* 0x000076320306e816 */ /* 0x000fe40000000006 */
[----:B------:R-:W-:Y:S02]  /*e790*/  @!P6 PRMT R2, R5, 0x7632, R2 ;  /* 0x000076320502e816 */ /* 0x000fe40000000002 */
[----:B------:R-:W-:Y:S01]  /*e7a0*/  @!P6 SHF.L.U32 R0, R0, 0x10, RZ ;  /* 0x000000100000e819 */ /* 0x000fe200000006ff */
[----:B------:R-:W-:Y:S01]  /*e7b0*/  @!P6 IMAD.U32 R7, R6, 0x10000, RZ ;  /* 0x000100000607e824 */ /* 0x000fe200078e00ff */
[----:B------:R-:W-:Y:S01]  /*e7c0*/  @!P6 SHF.L.U32 R23, R3, 0x10, RZ ;  /* 0x000000100317e819 */ /* 0x000fe200000006ff */
[----:B------:R-:W-:Y:S01]  /*e7d0*/  @!P6 IMAD.U32 R2, R2, 0x10000, RZ ;  /* 0x000100000202e824 */ /* 0x000fe200078e00ff */
[----:B------:R-:W-:Y:S01]  /*e7e0*/  @!P6 SHF.L.U32 R4, R4, 0x10, RZ ;  /* 0x000000100404e819 */ /* 0x000fe200000006ff */
[----:B------:R-:W-:Y:S01]  /*e7f0*/  @!P6 FMUL R234, R22, R0 ;  /* 0x0000000016eae220 */ /* 0x000fe20000400000 */
[----:B------:R-:W-:-:S02]  /*e800*/  @!P6 SHF.L.U32 R5, R5, 0x10, RZ ;  /* 0x000000100505e819 */ /* 0x000fc400000006ff */
[----:B------:R-:W-:Y:S01]  /*e810*/  IADD3 R0, PT, PT, R122, 0x1c00, RZ ;  /* 0x00001c007a007810 */ /* 0x000fe20007ffe0ff */
[----:B------:R-:W-:Y:S01]  /*e820*/  @!P6 FMUL R239, R24, R4 ;  /* 0x0000000418efe220 */ /* 0x000fe20000400000 */
[----:B------:R-:W-:Y:S01]  /*e830*/  @!P6 FMUL R233, R7, R2 ;  /* 0x0000000207e9e220 */ /* 0x000fe20000400000 */
[----:B------:R-:W-:Y:S01]  /*e840*/  @!P6 FMUL R232, R23, R5 ;  /* 0x0000000517e8e220 */ /* 0x000fe20000400000 */
[----:B------:R-:W-:Y:S01]  /*e850*/  ISETP.GE.AND P6, PT, R0, UR10, PT ;  /* 0x0000000a00007c0c */ /* 0x000fe2000bfc6270 */
[----:B------:R-:W-:-:S05]  /*e860*/  IMAD R2, R154, UR14, R225 ;  /* 0x0000000e9a027c24 */ /* 0x000fca000f8e02e1 */
[----:B------:R-:W-:-:S07]  /*e870*/  IADD3 R2, PT, PT, -R2, UR11, RZ ;  /* 0x0000000b02027c10 */ /* 0x000fce000fffe1ff */
[----:B------:R-:W-:Y:S02]  /*e880*/  @P6 LOP3.LUT R19, R19, 0x4, RZ, 0xfc, !PT ;  /* 0x0000000413136812 */ /* 0x000fe400078efcff */
[----:B------:R-:W-:-:S13]  /*e890*/  ISETP.LT.OR P6, PT, R2, 0x1, P6 ;  /* 0x000000010200780c */ /* 0x000fda00037c1670 */
[----:B------:R-:W2:Y:S04]  /*e8a0*/  @!P6 LDG.E.64 R2, desc[UR4][R126.64+0x3800] ;  /* 0x003800047e02e981 */ /* 0x000ea8000c1e1b00 */
[----:B------:R-:W3:Y:S04]  /*e8b0*/  @!P6 LDG.E.64 R4, desc[UR4][R124.64+0x3800] ;  /* 0x003800047c04e981 */ /* 0x000ee8000c1e1b00 */
[----:B------:R0:W-:Y:S04]  /*e8c0*/  STL [R1+0x3e0], R24 ;  /* 0x0003e01801007387 */ /* 0x0001e80000100800 */
[----:B------:R-:W-:Y:S04]  /*e8d0*/  STL [R1+0x3f0], R23 ;  /* 0x0003f01701007387 */ /* 0x000fe80000100800 */
[----:B------:R1:W-:Y:S01]  /*e8e0*/  STL [R1+0x3e4], R22 ;  /* 0x0003e41601007387 */ /* 0x0003e20000100800 */
[----:B0-----:R-:W-:Y:S01]  /*e8f0*/  HFMA2 R24, -RZ, RZ, 0, 0 ;  /* 0x00000000ff187431 */ /* 0x001fe200000001ff */
[----:B-1----:R-:W-:-:S02]  /*e900*/  CS2R R22, SRZ ;  /* 0x0000000000167805 */ /* 0x002fc4000001ff00 */
[----:B------:R0:W-:Y:S01]  /*e910*/  STL [R1+0x3fc], R7 ;  /* 0x0003fc0701007387 */ /* 0x0001e20000100800 */
[----:B------:R-:W-:Y:S01]  /*e920*/  HFMA2 R231, -RZ, RZ, 0, 0 ;  /* 0x00000000ffe77431 */ /* 0x000fe200000001ff */
[----:B------:R-:W-:Y:S01]  /*e930*/  MOV R252, RZ ;  /* 0x000000ff00fc7202 */ /* 0x000fe20000000f00 */
[----:B------:R-:W-:Y:S01]  /*e940*/  IMAD.MOV.U32 R143, RZ, RZ, RZ ;  /* 0x000000ffff8f7224 */ /* 0x000fe200078e00ff */
[----:B------:R-:W-:Y:S01]  /*e950*/  MOV R134, RZ ;  /* 0x000000ff00867202 */ /* 0x000fe20000000f00 */
[----:B0-----:R-:W-:Y:S01]  /*e960*/  IMAD.MOV.U32 R7, RZ, RZ, RZ ;  /* 0x000000ffff077224 */ /* 0x001fe200078e00ff */
[----:B------:R-:W-:Y:S02]  /*e970*/  LOP3.LUT R19, R19, 0xfffffffd, RZ, 0xc0, !PT ;  /* 0xfffffffd13137812 */ /* 0x000fe400078ec0ff */
[----:B--2---:R-:W-:-:S05]  /*e980*/  @!P6 PRMT R0, R2, 0x7632, R0 ;  /* 0x000076320200e816 */ /* 0x004fca0000000000 */
[----:B------:R-:W-:Y:S01]  /*e990*/  @!P6 IMAD.U32 R22, R0, 0x10000, RZ ;  /* 0x000100000016e824 */ /* 0x000fe200078e00ff */
[----:B---3--:R-:W-:Y:S02]  /*e9a0*/  @!P6 PRMT R0, R4, 0x7632, R0 ;  /* 0x000076320400e816 */ /* 0x008fe40000000000 */
[----:B------:R-:W-:Y:S02]  /*e9b0*/  @!P6 SHF.L.U32 R24, R2, 0x10, RZ ;  /* 0x000000100218e819 */ /* 0x000fe400000006ff */
[----:B------:R-:W-:Y:S02]  /*e9c0*/  @!P6 PRMT R6, R3, 0x7632, R6 ;  /* 0x000076320306e816 */ /* 0x000fe40000000006 */
[C---:B------:R-:W-:Y:S02]  /*e9d0*/  @!P6 PRMT R2, R5.reuse, 0x7632, R2 ;  /* 0x000076320502e816 */ /* 0x040fe40000000002 */
        /* <DEDUP_REMOVED lines=24> */
[----:B------:R-:W-:-:S03]  /*eb60*/  HFMA2 R31, -RZ, RZ, 0, 0 ;  /* 0x00000000ff1f7431 */ /* 0x000fc600000001ff */
[----:B------:R-:W-:Y:S04]  /*eb70*/  STL [R1+0x3d8], R233 ;  /* 0x0003d8e901007387 */ /* 0x000fe80000100800 */
[----:B------:R-:W-:Y:S04]  /*eb80*/  STL [R1+0xd54], R233 ;  /* 0x000d54e901007387 */ /* 0x000fe80000100800 */
[----:B------:R0:W-:Y:S02]  /*eb90*/  STL [R1+0x3c0], R24 ;  /* 0x0003c01801007387 */ /* 0x0001e40000100800 */
[----:B0-----:R-:W-:-:S02]  /*eba0*/  CS2R R24, SRZ ;  /* 0x0000000000187805 */ /* 0x001fc4000001ff00 */
[----:B------:R-:W-:Y:S01]  /*ebb0*/  STL [R1+0x3c8], R23 ;  /* 0x0003c81701007387 */ /* 0x000fe20000100800 */
[----:B------:R-:W-:-:S03]  /*ebc0*/  MOV R30, RZ ;  /* 0x000000ff001e7202 */ /* 0x000fc60000000f00 */
[----:B------:R0:W-:Y:S04]  /*ebd0*/  STL [R1+0x3c4], R22 ;  /* 0x0003c41601007387 */ /* 0x0001e80000100800 */
[----:B------:R1:W-:Y:S01]  /*ebe0*/  STL [R1+0x3d4], R7 ;  /* 0x0003d40701007387 */ /* 0x0003e20000100800 */
[----:B------:R-:W-:Y:S02]  /*ebf0*/  CS2R R132, SRZ ;  /* 0x0000000000847805 */ /* 0x000fe4000001ff00 */
[----:B0-----:R-:W-:Y:S01]  /*ec00*/  CS2R R22, SRZ ;  /* 0x0000000000167805 */ /* 0x001fe2000001ff00 */
[----:B-1----:R-:W-:Y:S01]  /*ec10*/  IMAD.MOV.U32 R7, RZ, RZ, RZ ;  /* 0x000000ffff077224 */ /* 0x002fe200078e00ff */
[----:B------:R-:W-:Y:S02]  /*ec20*/  LOP3.LUT R19, R19, 0xfffffffe, RZ, 0xc0, !PT ;  /* 0xfffffffe13137812 */ /* 0x000fe400078ec0ff */
[----:B--2---:R-:W-:-:S04]  /*ec30*/  @!P6 PRMT R0, R2, 0x7632, R0 ;  /* 0x000076320200e816 */ /* 0x004fc80000000000 */
[----:B------:R-:W-:Y:S02]  /*ec40*/  @!P6 SHF.L.U32 R24, R0, 0x10, RZ ;  /* 0x000000100018e819 */ /* 0x000fe400000006ff */
[----:B---3--:R-:W-:Y:S02]  /*ec50*/  @!P6 PRMT R0, R4, 0x7632, R0 ;  /* 0x000076320400e816 */ /* 0x008fe40000000000 */
[----:B------:R-:W-:Y:S02]  /*ec60*/  @!P6 SHF.L.U32 R31, R2, 0x10, RZ ;  /* 0x00000010021fe819 */ /* 0x000fe400000006ff */
[----:B------:R-:W-:Y:S02]  /*ec70*/  @!P6 PRMT R6, R3, 0x7632, R6 ;  /* 0x000076320306e816 */ /* 0x000fe40000000006 */
[----:B------:R-:W-:Y:S02]  /*ec80*/  @!P6 PRMT R2, R5, 0x7632, R2 ;  /* 0x000076320502e816 */ /* 0x000fe40000000002 */
[----:B------:R-:W-:Y:S01]  /*ec90*/  @!P6 SHF.L.U32 R0, R0, 0x10, RZ ;  /* 0x000000100000e819 */ /* 0x000fe200000006ff */
[----:B------:R-:W-:Y:S01]  /*eca0*/  @!P6 IMAD.U32 R30, R3, 0x10000, RZ ;  /* 0x00010000031ee824 */ /* 0x000fe200078e00ff */
[----:B------:R-:W-:Y:S01]  /*ecb0*/  @!P6 SHF.L.U32 R7, R6, 0x10, RZ ;  /* 0x000000100607e819 */ /* 0x000fe200000006ff */
[----:B------:R-:W-:Y:S01]  /*ecc0*/  @!P6 IMAD.U32 R4, R4, 0x10000, RZ ;  /* 0x000100000404e824 */ /* 0x000fe200078e00ff */
[----:B------:R-:W-:Y:S01]  /*ecd0*/  @!P6 SHF.L.U32 R5, R5, 0x10, RZ ;  /* 0x000000100505e819 */ /* 0x000fe200000006ff */
[----:B------:R-:W-:-:S02]  /*ece0*/  @!P6 IMAD.U32 R2, R2, 0x10000, RZ ;  /* 0x000100000202e824 */ /* 0x000fc400078e00ff */
[----:B------:R-:W-:Y:S01]  /*ecf0*/  @!P6 FMUL R23, R24, R0 ;  /* 0x000000001817e220 */ /* 0x000fe20000400000 */
        /* <DEDUP_REMOVED lines=13> */
[----:B------:R-:W-:Y:S01]  /*edd0*/  STL [R1+0x3b0], R143 ;  /* 0x0003b08f01007387 */ /* 0x000fe20000100800 */
[----:B------:R-:W-:-:S03]  /*ede0*/  CS2R R32, SRZ ;  /* 0x0000000000207805 */ /* 0x000fc6000001ff00 */
[----:B------:R-:W-:Y:S04]  /*edf0*/  STL [R1+0xd5c], R143 ;  /* 0x000d5c8f01007387 */ /* 0x000fe80000100800 */
[----:B------:R-:W-:Y:S04]  /*ee00*/  STL [R1+0x3ac], R252 ;  /* 0x0003acfc01007387 */ /* 0x000fe80000100800 */
[----:B------:R-:W-:Y:S04]  /*ee10*/  STL [R1+0xd60], R252 ;  /* 0x000d60fc01007387 */ /* 0x000fe80000100800 */
[----:B------:R-:W-:Y:S01]  /*ee20*/  STL [R1+0x3b4], R134 ;  /* 0x0003b48601007387 */ /* 0x000fe20000100800 */
[----:B------:R-:W-:-:S03]  /*ee30*/  CS2R R38, SRZ ;  /* 0x0000000000267805 */ /* 0x000fc6000001ff00 */
[----:B------:R-:W-:Y:S04]  /*ee40*/  STL [R1+0xd64], R134 ;  /* 0x000d648601007387 */ /* 0x000fe80000100800 */
[----:B------:R0:W-:Y:S04]  /*ee50*/  STL [R1+0x1b4], R31 ;  /* 0x0001b41f01007387 */ /* 0x0001e80000100800 */
[----:B------:R-:W-:Y:S04]  /*ee60*/  STL [R1+0x1bc], R30 ;  /* 0x0001bc1e01007387 */ /* 0x000fe80000100800 */
[----:B------:R-:W-:Y:S04]  /*ee70*/  STL [R1+0x1b8], R24 ;  /* 0x0001b81801007387 */ /* 0x000fe80000100800 */
[----:B------:R1:W-:Y:S01]  /*ee80*/  STL [R1+0x1c0], R7 ;  /* 0x0001c00701007387 */ /* 0x0003e20000100800 */
[----:B0-----:R-:W-:-:S03]  /*ee90*/  IMAD.MOV.U32 R31, RZ, RZ, RZ ;  /* 0x000000ffff1f7224 */ /* 0x001fc600078e00ff */
[----:B------:R-:W-:Y:S01]  /*eea0*/  STL [R1+0x190], R132 ;  /* 0x0001908401007387 */ /* 0x000fe20000100800 */
[----:B-1----:R-:W-:-:S03]  /*eeb0*/  HFMA2 R7, -RZ, RZ, 0, 0 ;  /* 0x00000000ff077431 */ /* 0x002fc600000001ff */
[----:B------:R-:W-:Y:S01]  /*eec0*/  STL [R1+0xd68], R132 ;  /* 0x000d688401007387 */ /* 0x000fe20000100800 */
[----:B------:R-:W-:-:S03]  /*eed0*/  MOV R30, RZ ;  /* 0x000000ff001e7202 */ /* 0x000fc60000000f00 */
[----:B------:R-:W-:Y:S04]  /*eee0*/  STL [R1+0x198], R25 ;  /* 0x0001981901007387 */ /* 0x000fe80000100800 */
[----:B------:R0:W-:Y:S02]  /*eef0*/  STL [R1+0xd6c], R25 ;  /* 0x000d6c1901007387 */ /* 0x0001e40000100800 */
[----:B0-----:R-:W-:Y:S02]  /*ef00*/  CS2R R24, SRZ ;  /* 0x0000000000187805 */ /* 0x001fe4000001ff00 */
[----:B------:R-:W-:Y:S02]  /*ef10*/  LOP3.LUT R74, R74, 0x7fffffff, RZ, 0xc0, !PT ;  /* 0x7fffffff4a4a7812 */ /* 0x000fe400078ec0ff */
[----:B--2---:R-:W-:-:S04]  /*ef20*/  @!P6 PRMT R0, R2, 0x7632, R0 ;  /* 0x000076320200e816 */ /* 0x004fc80000000000 */
[----:B------:R-:W-:Y:S02]  /*ef30*/  @!P6 SHF.L.U32 R32, R0, 0x10, RZ ;  /* 0x000000100020e819 */ /* 0x000fe400000006ff */
[----:B---3--:R-:W-:Y:S01]  /*ef40*/  @!P6 PRMT R0, R4, 0x7632, R0 ;  /* 0x000076320400e816 */ /* 0x008fe20000000000 */
        /* <DEDUP_REMOVED lines=24> */
[----:B------:R0:W-:Y:S04]  /*f0d0*/  STL [R1+0xd74], R22 ;  /* 0x000d741601007387 */ /* 0x0001e80000100800 */
[----:B------:R-:W-:Y:S01]  /*f0e0*/  STL [R1+0x1a0], R39 ;  /* 0x0001a02701007387 */ /* 0x000fe20000100800 */
[----:B0-----:R-:W-:-:S03]  /*f0f0*/  CS2R R22, SRZ ;  /* 0x0000000000167805 */ /* 0x001fc6000001ff00 */
[----:B------:R0:W-:Y:S04]  /*f100*/  STL [R1+0x1a8], R38 ;  /* 0x0001a82601007387 */ /* 0x0001e80000100800 */
[----:B------:R-:W-:Y:S04]  /*f110*/  STL [R1+0x1a4], R32 ;  /* 0x0001a42001007387 */ /* 0x000fe80000100800 */
[----:B------:R1:W-:Y:S01]  /*f120*/  STL [R1+0x1ac], R7 ;  /* 0x0001ac0701007387 */ /* 0x0003e20000100800 */
[----:B0-----:R-:W-:Y:S01]  /*f130*/  CS2R R38, SRZ ;  /* 0x0000000000267805 */ /* 0x001fe2000001ff00 */
[----:B-1----:R-:W-:Y:S01]  /*f140*/  HFMA2 R7, -RZ, RZ, 0, 0 ;  /* 0x00000000ff077431 */ /* 0x002fe200000001ff */
[----:B------:R-:W-:Y:S01]  /*f150*/  CS2R R40, SRZ ;  /* 0x0000000000287805 */ /* 0x000fe2000001ff00 */
[----:B------:R-:W-:Y:S01]  /*f160*/  IMAD.MOV.U32 R32, RZ, RZ, RZ ;  /* 0x000000ffff207224 */ /* 0x000fe200078e00ff */
[----:B------:R-:W-:-:S02]  /*f170*/  LOP3.LUT R74, R74, 0xbfffffff, RZ, 0xc0, !PT ;  /* 0xbfffffff4a4a7812 */ /* 0x000fc400078ec0ff */
[----:B--2---:R-:W-:-:S04]  /*f180*/  @!P6 PRMT R0, R2, 0x7632, R0 ;  /* 0x000076320200e816 */ /* 0x004fc80000000000 */
[----:B------:R-:W-:Y:S02]  /*f190*/  @!P6 SHF.L.U32 R22, R0, 0x10, RZ ;  /* 0x000000100016e819 */ /* 0x000fe400000006ff */
[----:B---3--:R-:W-:Y:S01]  /*f1a0*/  @!P6 PRMT R0, R4, 0x7632, R0 ;  /* 0x000076320400e816 */ /* 0x008fe20000000000 */
[----:B------:R-:W-:Y:S01]  /*f1b0*/  @!P6 IMAD.U32 R25, R2, 0x10000, RZ ;  /* 0x000100000219e824 */ /* 0x000fe200078e00ff */
[----:B------:R-:W-:Y:S02]  /*f1c0*/  @!P6 PRMT R6, R3, 0x7632, R6 ;  /* 0x000076320306e816 */ /* 0x000fe40000000006 */
[----:B------:R-:W-:Y:S02]  /*f1d0*/  @!P6 SHF.L.U32 R0, R0, 0x10, RZ ;  /* 0x000000100000e819 */ /* 0x000fe400000006ff */
[----:B------:R-:W-:Y:S01]  /*f1e0*/  @!P6 PRMT R2, R5, 0x7632, R2 ;  /* 0x000076320502e816 */ /* 0x000fe20000000002 */
[----:B------:R-:W-:Y:S01]  /*f1f0*/  @!P6 IMAD.U32 R7, R6, 0x10000, RZ ;  /* 0x000100000607e824 */ /* 0x000fe200078e00ff */
[----:B------:R-:W-:Y:S01]  /*f200*/  @!P6 SHF.L.U32 R23, R3, 0x10, RZ ;  /* 0x000000100317e819 */ /* 0x000fe200000006ff */
[----:B------:R-:W-:Y:S01]  /*f210*/  @!P6 FMUL R39, R22, R0 ;  /* 0x000000001627e220 */ /* 0x000fe20000400000 */
[----:B------:R-:W-:Y:S01]  /*f220*/  @!P6 SHF.L.U32 R4, R4, 0x10, RZ ;  /* 0x000000100404e819 */ /* 0x000fe200000006ff */
[----:B------:R-:W-:Y:S01]  /*f230*/  VIADD R0, R122, 0x1e00 ;  /* 0x00001e007a007836 */ /* 0x000fe20000000000 */
[----:B------:R-:W-:-:S02]  /*f240*/  @!P6 SHF.L.U32 R5, R5, 0x10, RZ ;  /* 0x000000100505e819 */ /* 0x000fc400000006ff */
[----:B------:R-:W-:Y:S01]  /*f250*/  @!P6 SHF.L.U32 R2, R2, 0x10, RZ ;  /* 0x000000100202e819 */ /* 0x000fe200000006ff */
[----:B------:R-:W-:Y:S02]  /*f260*/  @!P6 FMUL R32, R25, R4 ;  /* 0x000000041920e220 */ /* 0x000fe40000400000 */
[----:B------:R-:W-:Y:S02]  /*f270*/  @!P6 FMUL R41, R23, R5 ;  /* 0x000000051729e220 */ /* 0x000fe40000400000 */
        /* <DEDUP_REMOVED lines=9> */
[----:B------:R0:W-:Y:S04]  /*f310*/  STL [R1+0xd78], R24 ;  /* 0x000d781801007387 */ /* 0x0001e80000100800 */
        /* <DEDUP_REMOVED lines=8> */
[----:B------:R1:W-:Y:S01]  /*f3a0*/  STL [R1+0x184], R22 ;  /* 0x0001841601007387 */ /* 0x0003e20000100800 */
[----:B0-----:R-:W-:-:S03]  /*f3b0*/  MOV R24, RZ ;  /* 0x000000ff00187202 */ /* 0x001fc60000000f00 */
[----:B------:R0:W-:Y:S01]  /*f3c0*/  STL [R1+0x18c], R7 ;  /* 0x00018c0701007387 */ /* 0x0001e20000100800 */
[----:B-1----:R-:W-:Y:S01]  /*f3d0*/  CS2R R22, SRZ ;  /* 0x0000000000167805 */ /* 0x002fe2000001ff00 */
[----:B0-----:R-:W-:Y:S01]  /*f3e0*/  HFMA2 R7, -RZ, RZ, 0, 0 ;  /* 0x00000000ff077431 */ /* 0x001fe200000001ff */
[----:B------:R-:W-:Y:S02]  /*f3f0*/  CS2R R46, SRZ ;  /* 0x00000000002e7805 */ /* 0x000fe4000001ff00 */
[----:B------:R-:W-:Y:S02]  /*f400*/  CS2R R48, SRZ ;  /* 0x0000000000307805 */ /* 0x000fe4000001ff00 */
[----:B------:R-:W-:Y:S02]  /*f410*/  LOP3.LUT R74, R74, 0xdfffffff, RZ, 0xc0, !PT ;  /* 0xdfffffff4a4a7812 */ /* 0x000fe400078ec0ff */
[----:B--2---:R-:W-:-:S04]  /*f420*/  @!P6 PRMT R0, R2, 0x7632, R0 ;  /* 0x000076320200e816 */ /* 0x004fc80000000000 */
[----:B------:R-:W-:Y:S02]  /*f430*/  @!P6 SHF.L.U32 R22, R0, 0x10, RZ ;  /* 0x000000100016e819 */ /* 0x000fe400000006ff */
[----:B---3--:R-:W-:Y:S01]  /*f440*/  @!P6 PRMT R0, R4, 0x7632, R0 ;  /* 0x000076320400e816 */ /* 0x008fe20000000000 */
[----:B------:R-:W-:Y:S01]  /*f450*/  @!P6 IMAD.U32 R24, R2, 0x10000, RZ ;  /* 0x000100000218e824 */ /* 0x000fe200078e00ff */
[----:B------:R-:W-:Y:S02]  /*f460*/  @!P6 PRMT R6, R3, 0x7632, R6 ;  /* 0x000076320306e816 */ /* 0x000fe40000000006 */
[----:B------:R-:W-:Y:S01]  /*f470*/  @!P6 PRMT R2, R5, 0x7632, R2 ;  /* 0x000076320502e816 */ /* 0x000fe20000000002 */
[----:B------:R-:W-:Y:S01]  /*f480*/  @!P6 IMAD.U32 R0, R0, 0x10000, RZ ;  /* 0x000100000000e824 */ /* 0x000fe200078e00ff */
[----:B------:R-:W-:Y:S01]  /*f490*/  @!P6 SHF.L.U32 R23, R3, 0x10, RZ ;  /* 0x000000100317e819 */ /* 0x000fe200000006ff */
[----:B------:R-:W-:Y:S01]  /*f4a0*/  @!P6 IMAD.U32 R7, R6, 0x10000, RZ ;  /* 0x000100000607e824 */ /* 0x000fe200078e00ff */
[----:B------:R-:W-:Y:S01]  /*f4b0*/  @!P6 SHF.L.U32 R4, R4, 0x10, RZ ;  /* 0x000000100404e819 */ /* 0x000fe200000006ff */
[----:B------:R-:W-:Y:S01]  /*f4c0*/  @!P6 FMUL R47, R22, R0 ;  /* 0x00000000162fe220 */ /* 0x000fe20000400000 */
[----:B------:R-:W-:-:S02]  /*f4d0*/  @!P6 SHF.L.U32 R5, R5, 0x10, RZ ;  /* 0x000000100505e819 */ /* 0x000fc400000006ff */
[----:B------:R-:W-:Y:S02]  /*f4e0*/  @!P6 SHF.L.U32 R2, R2, 0x10, RZ ;  /* 0x000000100202e819 */ /* 0x000fe400000006ff */
        /* <DEDUP_REMOVED lines=22> */
[----:B0-----:R-:W-:Y:S01]  /*f650*/  IMAD.MOV.U32 R24, RZ, RZ, RZ ;  /* 0x000000ffff187224 */ /* 0x001fe200078e00ff */
[----:B-1----:R-:W-:-:S02]  /*f660*/  CS2R R22, SRZ ;  /* 0x0000000000167805 */ /* 0x002fc4000001ff00 */
[----:B------:R0:W-:Y:S01]  /*f670*/  STL [R1+0x16c], R7 ;  /* 0x00016c0701007387 */ /* 0x0001e20000100800 */
[----:B------:R-:W-:Y:S02]  /*f680*/  CS2R R54, SRZ ;  /* 0x0000000000367805 */ /* 0x000fe4000001ff00 */
[----:B------:R-:W-:Y:S02]  /*f690*/  CS2R R56, SRZ ;  /* 0x0000000000387805 */ /* 0x000fe4000001ff00 */
[----:B0-----:R-:W-:Y:S02]  /*f6a0*/  MOV R7, RZ ;  /* 0x000000ff00077202 */ /* 0x001fe40000000f00 */
        /* <DEDUP_REMOVED lines=45> */
[----:B0-----:R-:W-:Y:S01]  /*f980*/  CS2R R22, SRZ ;  /* 0x0000000000167805 */ /* 0x001fe2000001ff00 */
[----:B-1----:R-:W0:Y:S01]  /*f990*/  S2R R54, SR_CTAID.X ;  /* 0x0000000000367919 */ /* 0x002e220000002500 */
[----:B------:R-:W-:Y:S01]  /*f9a0*/  HFMA2 R24, -RZ, RZ, 0, 0 ;  /* 0x00000000ff187431 */ /* 0x000fe200000001ff */
[----:B------:R-:W-:Y:S01]  /*f9b0*/  CS2R R62, SRZ ;  /* 0x00000000003e7805 */ /* 0x000fe2000001ff00 */
[----:B------:R-:W-:Y:S01]  /*f9c0*/  IMAD.MOV.U32 R7, RZ, RZ, RZ ;  /* 0x000000ffff077224 */ /* 0x000fe200078e00ff */
[----:B------:R-:W-:-:S02]  /*f9d0*/  CS2R R64, SRZ ;  /* 0x0000000000407805 */ /* 0x000fc4000001ff00 */
[----:B------:R-:W-:Y:S02]  /*f9e0*/  LOP3.LUT R74, R74, 0xf7ffffff, RZ, 0xc0, !PT ;  /* 0xf7ffffff4a4a7812 */ /* 0x000fe400078ec0ff */
        /* <DEDUP_REMOVED lines=18> */
[----:B0-----:R-:W-:-:S05]  /*fb10*/  IMAD R2, R54, UR41, R225 ;  /* 0x0000002936027c24 */ /* 0x001fca000f8e02e1 */
        /* <DEDUP_REMOVED lines=8> */
[----:B0-----:R-:W-:-:S03]  /*fba0*/  MOV R24, RZ ;  /* 0x000000ff00187202 */ /* 0x001fc60000000f00 */
[----:B------:R0:W-:Y:S01]  /*fbb0*/  STL [R1+0x12c], R7 ;  /* 0x00012c0701007387 */ /* 0x0001e20000100800 */
[----:B-1----:R-:W-:Y:S02]  /*fbc0*/  CS2R R22, SRZ ;  /* 0x0000000000167805 */ /* 0x002fe4000001ff00 */
[----:B------:R-:W-:Y:S01]  /*fbd0*/  CS2R R70, SRZ ;  /* 0x0000000000467805 */ /* 0x000fe2000001ff00 */
[----:B0-----:R-:W-:Y:S02]  /*fbe0*/  HFMA2 R7, -RZ, RZ, 0, 0 ;  /* 0x00000000ff077431 */ /* 0x001fe400000001ff */
[----:B------:R-:W-:Y:S01]  /*fbf0*/  IMAD.MOV.U32 R121, RZ, RZ, RZ ;  /* 0x000000ffff797224 */ /* 0x000fe200078e00ff */
[----:B------:R-:W-:Y:S02]  /*fc00*/  LOP3.LUT R76, R76, 0xfffffbff, RZ, 0xc0, !PT ;  /* 0xfffffbff4c4c7812 */ /* 0x000fe400078ec0ff */
        /* <DEDUP_REMOVED lines=33> */
[----:B0-----:R-:W-:-:S03]  /*fe20*/  MOV R24, RZ ;  /* 0x000000ff00187202 */ /* 0x001fc60000000f00 */
[----:B------:R0:W-:Y:S01]  /*fe30*/  STL [R1+0x10c], R7 ;  /* 0x00010c0701007387 */ /* 0x0001e20000100800 */
[----:B-1----:R-:W-:Y:S01]  /*fe40*/  CS2R R22, SRZ ;  /* 0x0000000000167805 */ /* 0x002fe2000001ff00 */
[----:B0-----:R-:W-:Y:S01]  /*fe50*/  HFMA2 R7, -RZ, RZ, 0, 0 ;  /* 0x00000000ff077431 */ /* 0x001fe200000001ff */
[----:B------:R-:W-:Y:S01]  /*fe60*/  CS2R R114, SRZ ;  /* 0x0000000000727805 */ /* 0x000fe2000001ff00 */
[----:B------:R-:W-:Y:S01]  /*fe70*/  IMAD.MOV.U32 R116, RZ, RZ, RZ ;  /* 0x000000ffff747224 */ /* 0x000fe200078e00ff */
[----:B------:R-:W-:Y:S02]  /*fe80*/  MOV R113, RZ ;  /* 0x000000ff00717202 */ /* 0x000fe40000000f00 */
        /* <DEDUP_REMOVED lines=29> */
[----:B------:R0:W-:Y:S04]  /*10060*/  STL [R1+0xf0], R24 ;  /* 0x0000f01801007387 */ /* 0x0001e80000100800 */
[----:B------:R-:W-:Y:S04]  /*10070*/  STL [R1+0xf8], R23 ;  /* 0x0000f81701007387 */ /* 0x000fe80000100800 */
[----:B------:R1:W-:Y:S01]  /*10080*/  STL [R1+0xf4], R22 ;  /* 0x0000f41601007387 */ /* 0x0003e20000100800 */
[----:B0-----:R-:W-:Y:S01]  /*10090*/  HFMA2 R24, -RZ, RZ, 0, 0 ;  /* 0x00000000ff187431 */ /* 0x001fe200000001ff */
[----:B-1----:R-:W-:-:S02]  /*100a0*/  CS2R R22, SRZ ;  /* 0x0000000000167805 */ /* 0x002fc4000001ff00 */
[----:B------:R0:W-:Y:S01]  /*100b0*/  STL [R1+0xfc], R7 ;  /* 0x0000fc0701007387 */ /* 0x0001e20000100800 */
[----:B------:R-:W-:Y:S01]  /*100c0*/  CS2R R106, SRZ ;  /* 0x00000000006a7805 */ /* 0x000fe2000001ff00 */
[----:B------:R-:W-:Y:S01]  /*100d0*/  HFMA2 R105, -RZ, RZ, 0, 0 ;  /* 0x00000000ff697431 */ /* 0x000fe200000001ff */
[----:B------:R-:W-:Y:S01]  /*100e0*/  MOV R108, RZ ;  /* 0x000000ff006c7202 */ /* 0x000fe20000000f00 */
[----:B0-----:R-:W-:Y:S01]  /*100f0*/  IMAD.MOV.U32 R7, RZ, RZ, RZ ;  /* 0x000000ffff077224 */ /* 0x001fe200078e00ff */
[----:B------:R-:W-:Y:S02]  /*10100*/  LOP3.LUT R76, R76, 0xfffffeff, RZ, 0xc0, !PT ;  /* 0xfffffeff4c4c7812 */ /* 0x000fe400078ec0ff */
[----:B--2---:R-:W-:-:S05]  /*10110*/  @!P6 PRMT R0, R2, 0x7632, R0 ;  /* 0x000076320200e816 */ /* 0x004fca0000000000 */
[----:B------:R-:W-:Y:S01]  /*10120*/  @!P6 IMAD.U32 R22, R0, 0x10000, RZ ;  /* 0x000100000016e824 */ /* 0x000fe200078e00ff */
[----:B---3--:R-:W-:Y:S02]  /*10130*/  @!P6 PRMT R0, R4, 0x7632, R0 ;  /* 0x000076320400e816 */ /* 0x008fe40000000000 */
[----:B------:R-:W-:Y:S02]  /*10140*/  @!P6 SHF.L.U32 R24, R2, 0x10, RZ ;  /* 0x000000100218e819 */ /* 0x000fe400000006ff */
[----:B------:R-:W-:Y:S01]  /*10150*/  @!P6 PRMT R6, R3, 0x7632, R6 ;  /* 0x000076320306e816 */ /* 0x000fe20000000006 */
[----:B------:R-:W-:Y:S01]  /*10160*/  @!P6 IMAD.U32 R0, R0, 0x10000, RZ ;  /* 0x000100000000e824 */ /* 0x000fe200078e00ff */
[C---:B------:R-:W-:Y:S01]  /*10170*/  @!P6 PRMT R2, R5.reuse, 0x7632, R2 ;  /* 0x000076320502e816 */ /* 0x040fe20000000002 */
[----:B------:R-:W-:Y:S01]  /*10180*/  @!P6 IMAD.U32 R5, R5, 0x10000, RZ ;  /* 0x000100000505e824 */ /* 0x000fe200078e00ff */
[----:B------:R-:W-:Y:S01]  /*10190*/  @!P6 SHF.L.U32 R23, R3, 0x10, RZ ;  /* 0x000000100317e819 */ /* 0x000fe200000006ff */
[----:B------:R-:W-:Y:S01]  /*101a0*/  @!P6 FMUL R107, R22, R0 ;  /* 0x00000000166be220 */ /* 0x000fe20000400000 */
[----:B------:R-:W-:-:S02]  /*101b0*/  @!P6 SHF.L.U32 R7, R6, 0x10, RZ ;  /* 0x000000100607e819 */ /* 0x000fc400000006ff */
[----:B------:R-:W-:Y:S02]  /*101c0*/  @!P6 SHF.L.U32 R4, R4, 0x10, RZ ;  /* 0x000000100404e819 */ /* 0x000fe400000006ff */
        /* <DEDUP_REMOVED lines=22> */
[----:B------:R-:W-:Y:S01]  /*10330*/  CS2R R98, SRZ ;  /* 0x0000000000627805 */ /* 0x000fe2000001ff00 */
[----:B------:R-:W-:Y:S02]  /*10340*/  HFMA2 R100, -RZ, RZ, 0, 0 ;  /* 0x00000000ff647431 */ /* 0x000fe400000001ff */
[----:B------:R-:W-:Y:S01]  /*10350*/  IMAD.MOV.U32 R97, RZ, RZ, RZ ;  /* 0x000000ffff617224 */ /* 0x000fe200078e00ff */
[----:B0-----:R-:W-:Y:S02]  /*10360*/  MOV R7, RZ ;  /* 0x000000ff00077202 */ /* 0x001fe40000000f00 */
[----:B------:R-:W-:Y:S02]  /*10370*/  LOP3.LUT R76, R76, 0xffffff7f, RZ, 0xc0, !PT ;  /* 0xffffff7f4c4c7812 */ /* 0x000fe400078ec0ff */
[----:B--2---:R-:W-:-:S04]  /*10380*/  @!P6 PRMT R0, R2, 0x7632, R0 ;  /* 0x000076320200e816 */ /* 0x004fc80000000000 */
[----:B------:R-:W-:Y:S02]  /*10390*/  @!P6 SHF.L.U32 R22, R0, 0x10, RZ ;  /* 0x000000100016e819 */ /* 0x000fe400000006ff */
        /* <DEDUP_REMOVED lines=9> */
[----:B------:R-:W-:Y:S01]  /*10430*/  @!P6 IMAD.U32 R4, R4, 0x10000, RZ ;  /* 0x000100000404e824 */ /* 0x000fe200078e00ff */
[----:B------:R-:W-:Y:S01]  /*10440*/  @!P6 SHF.L.U32 R2, R2, 0x10, RZ ;  /* 0x000000100202e819 */ /* 0x000fe200000006ff */
[----:B------:R-:W-:-:S02]  /*10450*/  VIADD R0, R122, 0x2200 ;  /* 0x000022007a007836 */ /* 0x000fc40000000000 */
        /* <DEDUP_REMOVED lines=99> */
[----:B------:R-:W-:Y:S01]  /*10a90*/  HFMA2 R75, -RZ, RZ, 0, 0 ;  /* 0x00000000ff4b7431 */ /* 0x000fe200000001ff */
[----:B0-----:R-:W-:Y:S02]  /*10aa0*/  MOV R7, RZ ;  /* 0x000000ff00077202 */ /* 0x001fe40000000f00 */
[----:B------:R-:W-:Y:S02]  /*10ab0*/  LOP3.LUT R76, R76, 0xffffffef, RZ, 0xc0, !PT ;  /* 0xffffffef4c4c7812 */ /* 0x000fe400078ec0ff */
[----:B--2---:R-:W-:-:S04]  /*10ac0*/  @!P6 PRMT R0, R2, 0x7632, R0 ;  /* 0x000076320200e816 */ /* 0x004fc80000000000 */
[----:B------:R-:W-:Y:S02]  /*10ad0*/  @!P6 SHF.L.U32 R22, R0, 0x10, RZ ;  /* 0x000000100016e819 */ /* 0x000fe400000006ff */
[----:B---3--:R-:W-:Y:S02]  /*10ae0*/  @!P6 PRMT R0, R4, 0x7632, R0 ;  /* 0x000076320400e816 */ /* 0x008fe40000000000 */
[----:B------:R-:W-:Y:S02]  /*10af0*/  @!P6 SHF.L.U32 R24, R2, 0x10, RZ ;  /* 0x000000100218e819 */ /* 0x000fe400000006ff */
[----:B------:R-:W-:Y:S01]  /*10b00*/  @!P6 PRMT R6, R3, 0x7632, R6 ;  /* 0x000076320306e816 */ /* 0x000fe20000000006 */
[----:B------:R-:W-:Y:S01]  /*10b10*/  @!P6 IMAD.U32 R0, R0, 0x10000, RZ ;  /* 0x000100000000e824 */ /* 0x000fe200078e00ff */
[----:B------:R-:W-:Y:S01]  /*10b20*/  @!P6 PRMT R2, R5, 0x7632, R2 ;  /* 0x000076320502e816 */ /* 0x000fe20000000002 */
        /* <DEDUP_REMOVED lines=63> */
[----:B------:R1:W-:Y:S01]  /*10f20*/  STL [R1+0x2c], R7 ;  /* 0x00002c0701007387 */ /* 0x0003e20000100800 */
[----:B0-----:R-:W-:Y:S01]  /*10f30*/  CS2R R22, SRZ ;  /* 0x0000000000167805 */ /* 0x001fe2000001ff00 */
[----:B-1----:R-:W-:Y:S01]  /*10f40*/  HFMA2 R7, -RZ, RZ, 0, 0 ;  /* 0x00000000ff077431 */ /* 0x002fe200000001ff */
[----:B------:R-:W-:-:S02]  /*10f50*/  CS2R R242, SRZ ;  /* 0x0000000000f27805 */ /* 0x000fc4000001ff00 */
        /* <DEDUP_REMOVED lines=26> */
[----:B------:R0:W-:Y:S01]  /*11100*/  STL [R1+0x4], R23 ;  /* 0x0000041701007387 */ /* 0x0001e20000100800 */
[----:B------:R-:W-:Y:S02]  /*11110*/  MOV R25, R17 ;  /* 0x0000001100197202 */ /* 0x000fe40000000f00 */
[----:B------:R-:W-:-:S02]  /*11120*/  MOV R132, R16 ;  /* 0x0000001000847202 */ /* 0x000fc40000000f00 */
[----:B------:R-:W-:Y:S01]  /*11130*/  CS2R R16, SRZ ;  /* 0x0000000000107805 */ /* 0x000fe2000001ff00 */
[----:B0-----:R-:W-:Y:S02]  /*11140*/  IMAD.MOV.U32 R23, RZ, RZ, R18 ;  /* 0x000000ffff177224 */ /* 0x001fe400078e0012 */
[----:B------:R-:W-:Y:S01]  /*11150*/  IMAD.MOV.U32 R18, RZ, RZ, RZ ;  /* 0x000000ffff127224 */ /* 0x000fe200078e00ff */
[----:B------:R-:W-:Y:S01]  /*11160*/  MOV R252, R14 ;  /* 0x0000000e00fc7202 */ /* 0x000fe20000000f00 */
[----:B------:R-:W-:Y:S01]  /*11170*/  IMAD.MOV.U32 R134, RZ, RZ, R15 ;  /* 0x000000ffff867224 */ /* 0x000fe200078e000f */
[----:B------:R-:W-:Y:S01]  /*11180*/  MOV R143, R13 ;  /* 0x0000000d008f7202 */ /* 0x000fe20000000f00 */
[----:B------:R-:W-:Y:S01]  /*11190*/  IMAD.MOV.U32 R231, RZ, RZ, R12 ;  /* 0x000000ffffe77224 */ /* 0x000fe200078e000c */
[----:B------:R-:W-:Y:S02]  /*111a0*/  CS2R R14, SRZ ;  /* 0x00000000000e7805 */ /* 0x000fe4000001ff00 */
        /* <DEDUP_REMOVED lines=25> */
[----:B------:R-:W3:Y:S01]  /*11340*/  @!P6 LDG.E.64 R4, desc[UR4][R124.64+0x4a00] ;  /* 0x004a00047c04e981 */ /* 0x000ee2000c1e1b00 */
[----:B------:R-:W-:Y:S01]  /*11350*/  MOV R233, R11 ;  /* 0x0000000b00e97202 */ /* 0x000fe20000000f00 */
[----:B------:R-:W-:Y:S02]  /*11360*/  HFMA2 R11, -RZ, RZ, 0, 0 ;  /* 0x00000000ff0b7431 */ /* 0x000fe400000001ff */
[----:B------:R-:W-:Y:S01]  /*11370*/  IMAD.MOV.U32 R232, RZ, RZ, R9 ;  /* 0x000000ffffe87224 */ /* 0x000fe200078e0009 */
[----:B------:R-:W-:Y:S02]  /*11380*/  MOV R239, R8 ;  /* 0x0000000800ef7202 */ /* 0x000fe40000000f00 */
[----:B------:R-:W-:-:S02]  /*11390*/  CS2R R8, SRZ ;  /* 0x0000000000087805 */ /* 0x000fc4000001ff00 */
[----:B------:R-:W-:Y:S01]  /*113a0*/  MOV R234, R10 ;  /* 0x0000000a00ea7202 */ /* 0x000fe20000000f00 */
[----:B------:R0:W-:Y:S01]  /*113b0*/  STL [R1], R22 ;  /* 0x0000001601007387 */ /* 0x0001e20000100800 */
[----:B------:R-:W-:-:S03]  /*113c0*/  MOV R10, RZ ;  /* 0x000000ff000a7202 */ /* 0x000fc60000000f00 */
[----:B------:R1:W-:Y:S01]  /*113d0*/  STL [R1+0xc], R7 ;  /* 0x00000c0701007387 */ /* 0x0003e20000100800 */
[----:B------:R-:W-:Y:S01]  /*113e0*/  LOP3.LUT R76, R76, 0xfffffffe, RZ, 0xc0, !PT ;  /* 0xfffffffe4c4c7812 */ /* 0x000fe200078ec0ff */
[----:B------:R-:W-:Y:S01]  /*113f0*/  IMAD.MOV.U32 R33, RZ, RZ, R130 ;  /* 0x000000ffff217224 */ /* 0x000fe200078e0082 */
[----:B------:R-:W-:Y:S02]  /*11400*/  MOV R24, R129 ;  /* 0x0000008100187202 */ /* 0x000fe40000000f00 */
[----:B------:R-:W-:Y:S02]  /*11410*/  MOV R31, R131 ;  /* 0x00000083001f7202 */ /* 0x000fe40000000f00 */
[----:B0-----:R-:W-:Y:S02]  /*11420*/  MOV R22, R128 ;  /* 0x0000008000167202 */ /* 0x001fe40000000f00 */
[----:B--2---:R-:W-:-:S04]  /*11430*/  @!P6 PRMT R0, R2, 0x7632, R0 ;  /* 0x000076320200e816 */ /* 0x004fc80000000000 */
[----:B------:R-:W-:Y:S02]  /*11440*/  @!P6 SHF.L.U32 R12, R0, 0x10, RZ ;  /* 0x00000010000ce819 */ /* 0x000fe400000006ff */
[----:B---3--:R-:W-:Y:S01]  /*11450*/  @!P6 PRMT R0, R4, 0x7632, R0 ;  /* 0x000076320400e816 */ /* 0x008fe20000000000 */
[----:B------:R-:W-:Y:S01]  /*11460*/  @!P6 IMAD.U32 R11, R2, 0x10000, RZ ;  /* 0x00010000020be824 */ /* 0x000fe200078e00ff */
[----:B------:R-:W-:Y:S02]  /*11470*/  @!P6 PRMT R6, R3, 0x7632, R6 ;  /* 0x000076320306e816 */ /* 0x000fe40000000006 */
[----:B------:R-:W-:Y:S02]  /*11480*/  @!P6 SHF.L.U32 R0, R0, 0x10, RZ ;  /* 0x000000100000e819 */ /* 0x000fe400000006ff */
[----:B------:R-:W-:Y:S02]  /*11490*/  @!P6 PRMT R2, R5, 0x7632, R2 ;  /* 0x000076320502e816 */ /* 0x000fe40000000002 */
[----:B------:R-:W-:Y:S01]  /*114a0*/  @!P6 SHF.L.U32 R9, R3, 0x10, RZ ;  /* 0x000000100309e819 */ /* 0x000fe200000006ff */
[----:B------:R-:W-:Y:S01]  /*114b0*/  @!P6 FMUL R8, R12, R0 ;  /* 0x000000000c08e220 */ /* 0x000fe20000400000 */
[----:B------:R-:W-:Y:S01]  /*114c0*/  @!P6 SHF.L.U32 R4, R4, 0x10, RZ ;  /* 0x000000100404e819 */ /* 0x000fe200000006ff */
[----:B------:R-:W-:Y:S01]  /*114d0*/  @!P6 IMAD.U32 R10, R6, 0x10000, RZ ;  /* 0x00010000060ae824 */ /* 0x000fe200078e00ff */
[----:B------:R-:W-:Y:S01]  /*114e0*/  @!P6 SHF.L.U32 R3, R5, 0x10, RZ ;  /* 0x000000100503e819 */ /* 0x000fe200000006ff */
[----:B------:R-:W-:Y:S01]  /*114f0*/  VIADD R0, R122, 0x2580 ;  /* 0x000025807a007836 */ /* 0x000fe20000000000 */
[----:B------:R-:W-:-:S02]  /*11500*/  @!P6 SHF.L.U32 R2, R2, 0x10, RZ ;  /* 0x000000100202e819 */ /* 0x000fc400000006ff */
[----:B-1----:R-:W-:Y:S01]  /*11510*/  CS2R R6, SRZ ;  /* 0x0000000000067805 */ /* 0x002fe2000001ff00 */
[----:B------:R-:W-:Y:S02]  /*11520*/  IMAD.MOV.U32 R5, RZ, RZ, RZ ;  /* 0x000000ffff057224 */ /* 0x000fe400078e00ff */
        /* <DEDUP_REMOVED lines=10> */
[----:B------:R-:W-:Y:S01]  /*115d0*/  CS2R R2, SRZ ;  /* 0x0000000000027805 */ /* 0x000fe2000001ff00 */
[----:B------:R-:W-:Y:S01]  /*115e0*/  HFMA2 R4, -RZ, RZ, 0, 0 ;  /* 0x00000000ff047431 */ /* 0x000fe200000001ff */
[----:B------:R-:W-:Y:S02]  /*115f0*/  MOV R0, RZ ;  /* 0x000000ff00007202 */ /* 0x000fe40000000f00 */
[----:B------:R-:W-:Y:S01]  /*11600*/  MOV R40, R142 ;  /* 0x0000008e00287202 */ /* 0x000fe20000000f00 */
[----:B------:R-:W-:Y:S01]  /*11610*/  IMAD.MOV.U32 R142, RZ, RZ, RZ ;  /* 0x000000ffff8e7224 */ /* 0x000fe200078e00ff */
[----:B------:R-:W-:Y:S01]  /*11620*/  MOV R39, R140 ;  /* 0x0000008c00277202 */ /* 0x000fe20000000f00 */
[----:B------:R-:W-:Y:S01]  /*11630*/  IMAD.MOV.U32 R38, RZ, RZ, R141 ;  /* 0x000000ffff267224 */ /* 0x000fe200078e008d */
[----:B------:R-:W-:Y:S01]  /*11640*/  MOV R41, R139 ;  /* 0x0000008b00297202 */ /* 0x000fe20000000f00 */
[----:B------:R-:W-:Y:S01]  /*11650*/  IMAD.MOV.U32 R32, RZ, RZ, R138 ;  /* 0x000000ffff207224 */ /* 0x000fe200078e008a */
[----:B------:R-:W-:-:S02]  /*11660*/  CS2R R140, SRZ ;  /* 0x00000000008c7805 */ /* 0x000fc4000001ff00 */
[----:B------:R-:W-:Y:S02]  /*11670*/  CS2R R138, SRZ ;  /* 0x00000000008a7805 */ /* 0x000fe4000001ff00 */
[----:B------:R-:W-:Y:S02]  /*11680*/  LOP3.LUT R19, R19, 0x7fffffff, RZ, 0xc0, !PT ;  /* 0x7fffffff13137812 */ /* 0x000fe400078ec0ff */
[C---:B--2---:R-:W-:Y:S01]  /*11690*/  @!P6 PRMT R135, R128.reuse, 0x7632, R135 ;  /* 0x000076328087e816 */ /* 0x044fe20000000087 */
[----:B------:R-:W-:Y:S01]  /*116a0*/  @!P6 IMAD.U32 R3, R128, 0x10000, RZ ;  /* 0x000100008003e824 */ /* 0x000fe200078e00ff */
[----:B---3--:R-:W-:Y:S02]  /*116b0*/  @!P6 PRMT R128, R130, 0x7632, R128 ;  /* 0x000076328280e816 */ /* 0x008fe40000000080 */
[C---:B------:R-:W-:Y:S02]  /*116c0*/  @!P6 PRMT R136, R129.reuse, 0x7632, R136 ;  /* 0x000076328188e816 */ /* 0x040fe40000000088 */
[----:B------:R-:W-:-:S02]  /*116d0*/  @!P6 SHF.L.U32 R0, R129, 0x10, RZ ;  /* 0x000000108100e819 */ /* 0x000fc400000006ff */
        /* <DEDUP_REMOVED lines=19> */
[----:B------:R-:W-:Y:S02]  /*11810*/  MOV R30, R137 ;  /* 0x00000089001e7202 */ /* 0x000fe40000000f00 */
[----:B------:R-:W-:Y:S01]  /*11820*/  CS2R R136, SRZ ;  /* 0x0000000000887805 */ /* 0x000fe2000001ff00 */
[----:B------:R-:W-:Y:S01]  /*11830*/  HFMA2 R135, -RZ, RZ, 0, 0 ;  /* 0x00000000ff877431 */ /* 0x000fe200000001ff */
[----:B------:R-:W-:Y:S01]  /*11840*/  MOV R55, R151 ;  /* 0x0000009700377202 */ /* 0x000fe20000000f00 */
[----:B------:R-:W-:Y:S01]  /*11850*/  IMAD.MOV.U32 R57, RZ, RZ, R150 ;  /* 0x000000ffff397224 */ /* 0x000fe200078e0096 */
[----:B------:R-:W-:-:S02]  /*11860*/  CS2R R150, SRZ ;  /* 0x0000000000967805 */ /* 0x000fc4000001ff00 */
[----:B------:R-:W-:Y:S02]  /*11870*/  MOV R48, R149 ;  /* 0x0000009500307202 */ /* 0x000fe40000000f00 */
[----:B------:R-:W-:Y:S02]  /*11880*/  MOV R46, R148 ;  /* 0x00000094002e7202 */ /* 0x000fe40000000f00 */
[----:B------:R-:W-:Y:S02]  /*11890*/  CS2R R148, SRZ ;  /* 0x0000000000947805 */ /* 0x000fe4000001ff00 */
[----:B------:R-:W-:Y:S02]  /*118a0*/  LOP3.LUT R19, R19, 0xbfffffff, RZ, 0xc0, !PT ;  /* 0xbfffffff13137812 */ /* 0x000fe400078ec0ff */
[C---:B--2---:R-:W-:Y:S02]  /*118b0*/  @!P6 PRMT R144, R128.reuse, 0x7632, R144 ;  /* 0x000076328090e816 */ /* 0x044fe40000000090 */
[----:B------:R-:W-:-:S02]  /*118c0*/  @!P6 SHF.L.U32 R137, R128, 0x10, RZ ;  /* 0x000000108089e819 */ /* 0x000fc400000006ff */
[----:B---3--:R-:W-:Y:S01]  /*118d0*/  @!P6 PRMT R128, R130, 0x7632, R128 ;  /* 0x000076328280e816 */ /* 0x008fe20000000080 */
[C---:B------:R-:W-:Y:S01]  /*118e0*/  @!P6 IMAD.U32 R135, R129.reuse, 0x10000, RZ ;  /* 0x000100008187e824 */ /* 0x040fe200078e00ff */
[----:B------:R-:W-:Y:S02]  /*118f0*/  @!P6 PRMT R145, R129, 0x7632, R145 ;  /* 0x000076328191e816 */ /* 0x000fe40000000091 */
[----:B------:R-:W-:Y:S02]  /*11900*/  @!P6 SHF.L.U32 R138, R144, 0x10, RZ ;  /* 0x00000010908ae819 */ /* 0x000fe400000006ff */
[----:B------:R-:W-:Y:S02]  /*11910*/  @!P6 PRMT R129, R131, 0x7632, R129 ;  /* 0x000076328381e816 */ /* 0x000fe40000000081 */
[----:B------:R-:W-:Y:S01]  /*11920*/  @!P6 SHF.L.U32 R128, R128, 0x10, RZ ;  /* 0x000000108080e819 */ /* 0x000fe200000006ff */
[----:B------:R-:W-:Y:S01]  /*11930*/  @!P6 IMAD.U32 R130, R130, 0x10000, RZ ;  /* 0x000100008282e824 */ /* 0x000fe200078e00ff */
[----:B------:R-:W-:Y:S01]  /*11940*/  @!P6 SHF.L.U32 R136, R145, 0x10, RZ ;  /* 0x000000109188e819 */ /* 0x000fe200000006ff */
[----:B------:R-:W-:Y:S01]  /*11950*/  @!P6 IMAD.U32 R129, R129, 0x10000, RZ ;  /* 0x000100008181e824 */ /* 0x000fe200078e00ff */
[----:B------:R-:W-:Y:S01]  /*11960*/  @!P6 SHF.L.U32 R131, R131, 0x10, RZ ;  /* 0x000000108383e819 */ /* 0x000fe200000006ff */
        /* <DEDUP_REMOVED lines=12> */
[----:B------:R-:W-:Y:S01]  /*11a30*/  IMAD.MOV.U32 R47, RZ, RZ, R147 ;  /* 0x000000ffff2f7224 */ /* 0x000fe200078e0093 */
[----:B------:R-:W-:Y:S02]  /*11a40*/  MOV R49, R146 ;  /* 0x0000009200317202 */ /* 0x000fe40000000f00 */
[----:B------:R-:W-:Y:S02]  /*11a50*/  CS2R R146, SRZ ;  /* 0x0000000000927805 */ /* 0x000fe4000001ff00 */
[----:B------:R-:W-:-:S02]  /*11a60*/  CS2R R144, SRZ ;  /* 0x0000000000907805 */ /* 0x000fc4000001ff00 */
[----:B------:R-:W-:Y:S02]  /*11a70*/  CS2R R154, SRZ ;  /* 0x00000000009a7805 */ /* 0x000fe4000001ff00 */
[----:B------:R-:W-:Y:S02]  /*11a80*/  LOP3.LUT R19, R19, 0xdfffffff, RZ, 0xc0, !PT ;  /* 0xdfffffff13137812 */ /* 0x000fe400078ec0ff */
[C---:B--2---:R-:W-:Y:S02]  /*11a90*/  @!P6 PRMT R152, R128.reuse, 0x7632, R152 ;  /* 0x000076328098e816 */ /* 0x044fe40000000098 */
[----:B------:R-:W-:Y:S02]  /*11aa0*/  @!P6 SHF.L.U32 R146, R128, 0x10, RZ ;  /* 0x000000108092e819 */ /* 0x000fe400000006ff */
[----:B---3--:R-:W-:Y:S01]  /*11ab0*/  @!P6 PRMT R128, R130, 0x7632, R128 ;  /* 0x000076328280e816 */ /* 0x008fe20000000080 */
[C---:B------:R-:W-:Y:S01]  /*11ac0*/  @!P6 IMAD.U32 R144, R129.reuse, 0x10000, RZ ;  /* 0x000100008190e824 */ /* 0x040fe200078e00ff */
[----:B------:R-:W-:-:S02]  /*11ad0*/  @!P6 PRMT R153, R129, 0x7632, R153 ;  /* 0x000076328199e816 */ /* 0x000fc40000000099 */
[----:B------:R-:W-:Y:S02]  /*11ae0*/  @!P6 SHF.L.U32 R147, R152, 0x10, RZ ;  /* 0x000000109893e819 */ /* 0x000fe400000006ff */
[----:B------:R-:W-:Y:S02]  /*11af0*/  @!P6 PRMT R129, R131, 0x7632, R129 ;  /* 0x000076328381e816 */ /* 0x000fe40000000081 */
[----:B------:R-:W-:Y:S02]  /*11b00*/  @!P6 SHF.L.U32 R128, R128, 0x10, RZ ;  /* 0x000000108080e819 */ /* 0x000fe400000006ff */
[----:B------:R-:W-:Y:S02]  /*11b10*/  @!P6 SHF.L.U32 R145, R153, 0x10, RZ ;  /* 0x000000109991e819 */ /* 0x000fe400000006ff */
[----:B------:R-:W-:Y:S02]  /*11b20*/  CS2R R152, SRZ ;  /* 0x0000000000987805 */ /* 0x000fe4000001ff00 */
[----:B------:R-:W-:Y:S01]  /*11b30*/  @!P6 SHF.L.U32 R131, R131, 0x10, RZ ;  /* 0x000000108383e819 */ /* 0x000fe200000006ff */
[----:B------:R-:W-:-:S02]  /*11b40*/  @!P6 IMAD.U32 R130, R130, 0x10000, RZ ;  /* 0x000100008282e824 */ /* 0x000fc400078e00ff */
[----:B------:R-:W-:Y:S01]  /*11b50*/  @!P6 FMUL R152, R147, R128 ;  /* 0x000000809398e220 */ /* 0x000fe20000400000 */
[----:B------:R-:W-:Y:S01]  /*11b60*/  @!P6 IMAD.U32 R129, R129, 0x10000, RZ ;  /* 0x000100008181e824 */ /* 0x000fe200078e00ff */
        /* <DEDUP_REMOVED lines=11> */
[----:B------:R-:W-:Y:S02]  /*11c20*/  CS2R R156, SRZ ;  /* 0x00000000009c7805 */ /* 0x000fe4000001ff00 */
[----:B------:R-:W-:Y:S02]  /*11c30*/  CS2R R158, SRZ ;  /* 0x00000000009e7805 */ /* 0x000fe4000001ff00 */
[----:B------:R-:W-:Y:S02]  /*11c40*/  MOV R166, RZ ;  /* 0x000000ff00a67202 */ /* 0x000fe40000000f00 */
        /* <DEDUP_REMOVED lines=8> */
[----:B------:R-:W-:Y:S01]  /*11cd0*/  @!P6 SHF.L.U32 R156, R160, 0x10, RZ ;  /* 0x00000010a09ce819 */ /* 0x000fe200000006ff */
[----:B------:R-:W-:Y:S01]  /*11ce0*/  @!P6 IMAD.U32 R128, R128, 0x10000, RZ ;  /* 0x000100008080e824 */ /* 0x000fe200078e00ff */
[----:B------:R-:W-:Y:S01]  /*11cf0*/  @!P6 PRMT R129, R131, 0x7632, R129 ;  /* 0x000076328381e816 */ /* 0x000fe20000000081 */
[----:B------:R-:W-:Y:S01]  /*11d00*/  @!P6 IMAD.U32 R130, R130, 0x10000, RZ ;  /* 0x000100008282e824 */ /* 0x000fe200078e00ff */
[----:B------:R-:W-:Y:S01]  /*11d10*/  @!P6 SHF.L.U32 R158, R161, 0x10, RZ ;  /* 0x00000010a19ee819 */ /* 0x000fe200000006ff */
[----:B------:R-:W-:Y:S01]  /*11d20*/  @!P6 FMUL R166, R156, R128 ;  /* 0x000000809ca6e220 */ /* 0x000fe20000400000 */
        /* <DEDUP_REMOVED lines=15> */
[----:B------:R-:W-:Y:S02]  /*11e20*/  CS2R R172, SRZ ;  /* 0x0000000000ac7805 */ /* 0x000fe4000001ff00 */
[----:B------:R-:W-:-:S02]  /*11e30*/  CS2R R170, SRZ ;  /* 0x0000000000aa7805 */ /* 0x000fc4000001ff00 */
[----:B------:R-:W-:Y:S02]  /*11e40*/  LOP3.LUT R19, R19, 0xf7ffffff, RZ, 0xc0, !PT ;  /* 0xf7ffffff13137812 */ /* 0x000fe400078ec0ff */
[C---:B--2---:R-:W-:Y:S01]  /*11e50*/  @!P6 PRMT R167, R128.reuse, 0x7632, R167 ;  /* 0x0000763280a7e816 */ /* 0x044fe200000000a7 */
[----:B------:R-:W-:Y:S02]  /*11e60*/  @!P6 IMAD.U32 R161, R128, 0x10000, RZ ;  /* 0x0001000080a1e824 */ /* 0x000fe400078e00ff */
[----:B---3--:R-:W-:Y:S01]  /*11e70*/  @!P6 IMAD.U32 R128, R130, 0x10000, RZ ;  /* 0x000100008280e824 */ /* 0x008fe200078e00ff */
[----:B------:R-:W-:Y:S01]  /*11e80*/  @!P6 SHF.L.U32 R162, R167, 0x10, RZ ;  /* 0x00000010a7a2e819 */ /* 0x000fe200000006ff */
[----:B------:R-:W-:Y:S01]  /*11e90*/  HFMA2 R167, -RZ, RZ, 0, 0 ;  /* 0x00000000ffa77431 */ /* 0x000fe200000001ff */
[----:B------:R-:W-:Y:S01]  /*11ea0*/  @!P6 SHF.L.U32 R160, R129, 0x10, RZ ;  /* 0x0000001081a0e819 */ /* 0x000fe200000006ff */
[----:B------:R-:W-:Y:S01]  /*11eb0*/  @!P6 FMUL R169, R161, R128 ;  /* 0x00000080a1a9e220 */ /* 0x000fe20000400000 */
[----:B------:R-:W-:Y:S01]  /*11ec0*/  @!P6 IMAD.U32 R128, R131, 0x10000, RZ ;  /* 0x000100008380e824 */ /* 0x000fe200078e00ff */
[----:B------:R-:W-:-:S02]  /*11ed0*/  @!P6 PRMT R129, R129, 0x7632, R129 ;  /* 0x000076328181e816 */ /* 0x000fc40000000081 */
[----:B------:R-:W-:Y:S01]  /*11ee0*/  @!P6 PRMT R130, R130, 0x7632, R130 ;  /* 0x000076328282e816 */ /* 0x000fe20000000082 */
[----:B------:R-:W-:Y:S01]  /*11ef0*/  @!P6 FMUL R167, R160, R128 ;  /* 0x00000080a0a7e220 */ /* 0x000fe20000400000 */
[----:B------:R-:W-:Y:S02]  /*11f00*/  @!P6 SHF.L.U32 R168, R129, 0x10, RZ ;  /* 0x0000001081a8e819 */ /* 0x000fe400000006ff */
[----:B------:R-:W-:Y:S02]  /*11f10*/  @!P6 SHF.L.U32 R128, R130, 0x10, RZ ;  /* 0x000000108280e819 */ /* 0x000fe400000006ff */
[----:B------:R-:W-:-:S03]  /*11f20*/  @!P6 PRMT R129, R131, 0x7632, R129 ;  /* 0x000076328381e816 */ /* 0x000fc60000000081 */
[----:B------:R-:W-:Y:S01]  /*11f30*/  @!P6 FMUL R172, R162, R128 ;  /* 0x00000080a2ace220 */ /* 0x000fe20000400000 */
[----:B------:R-:W-:Y:S01]  /*11f40*/  @!P6 SHF.L.U32 R129, R129, 0x10, RZ ;  /* 0x000000108181e819 */ /* 0x000fe200000006ff */
[----:B------:R-:W-:-:S04]  /*11f50*/  VIADD R128, R122, 0x2800 ;  /* 0x000028007a807836 */ /* 0x000fc80000000000 */
        /* <DEDUP_REMOVED lines=13> */
[C---:B--2---:R-:W-:Y:S02]  /*12030*/  @!P6 SHF.L.U32 R170, R128.reuse, 0x10, RZ ;  /* 0x0000001080aae819 */ /* 0x044fe400000006ff */
[----:B------:R-:W-:-:S04]  /*12040*/  @!P6 PRMT R128, R128, 0x7632, R128 ;  /* 0x000076328080e816 */ /* 0x000fc80000000080 */
[----:B------:R-:W-:Y:S02]  /*12050*/  @!P6 SHF.L.U32 R173, R128, 0x10, RZ ;  /* 0x0000001080ade819 */ /* 0x000fe400000006ff */
[C---:B---3--:R-:W-:Y:S01]  /*12060*/  @!P6 SHF.L.U32 R128, R130.reuse, 0x10, RZ ;  /* 0x000000108280e819 */ /* 0x048fe200000006ff */
[----:B------:R-:W-:Y:S01]  /*12070*/  @!P6 IMAD.U32 R174, R129, 0x10000, RZ ;  /* 0x0001000081aee824 */ /* 0x000fe200078e00ff */
[----:B------:R-:W-:-:S03]  /*12080*/  @!P6 PRMT R130, R130, 0x7632, R130 ;  /* 0x000076328282e816 */ /* 0x000fc60000000082 */
[----:B------:R-:W-:Y:S01]  /*12090*/  @!P6 FMUL R176, R170, R128 ;  /* 0x00000080aab0e220 */ /* 0x000fe20000400000 */
[----:B------:R-:W-:Y:S01]  /*120a0*/  @!P6 IMAD.U32 R128, R131, 0x10000, RZ ;  /* 0x000100008380e824 */ /* 0x000fe200078e00ff */
[----:B------:R-:W-:-:S03]  /*120b0*/  @!P6 PRMT R129, R129, 0x7632, R129 ;  /* 0x000076328181e816 */ /* 0x000fc60000000081 */
[----:B------:R-:W-:Y:S01]  /*120c0*/  @!P6 FMUL R177, R174, R128 ;  /* 0x00000080aeb1e220 */ /* 0x000fe20000400000 */
[----:B------:R-:W-:Y:S02]  /*120d0*/  @!P6 SHF.L.U32 R128, R130, 0x10, RZ ;  /* 0x000000108280e819 */ /* 0x000fe400000006ff */
[----:B------:R-:W-:Y:S02]  /*120e0*/  @!P6 PRMT R131, R131, 0x7632, R131 ;  /* 0x000076328383e816 */ /* 0x000fe40000000083 */
[----:B------:R-:W-:Y:S01]  /*120f0*/  @!P6 SHF.L.U32 R175, R129, 0x10, RZ ;  /* 0x0000001081afe819 */ /* 0x000fe200000006ff */
        /* <DEDUP_REMOVED lines=43> */
[----:B------:R-:W-:-:S02]  /*123b0*/  LOP3.LUT R74, R74, 0xffbfffff, RZ, 0xc0, !PT ;  /* 0xffbfffff4a4a7812 */ /* 0x000fc400078ec0ff */
        /* <DEDUP_REMOVED lines=28> */
[----:B------:R-:W-:Y:S02]  /*12580*/  CS2R R204, SRZ ;  /* 0x0000000000cc7805 */ /* 0x000fe4000001ff00 */
        /* <DEDUP_REMOVED lines=84> */
[----:B------:R-:W-:Y:S02]  /*12ad0*/  IADD3 R122, PT, PT, R122, 0x2b80, RZ ;  /* 0x00002b807a7a7810 */ /* 0x000fe40007ffe0ff */
[----:B------:R-:W-:Y:S02]  /*12ae0*/  LOP3.LUT R74, R74, 0xfffffffe, RZ, 0xc0, !PT ;  /* 0xfffffffe4a4a7812 */ /* 0x000fe400078ec0ff */
[----:B--2---:R-:W-:-:S02]  /*12af0*/  @!P6 SHF.L.U32 R219, R128, 0x10, RZ ;  /* 0x0000001080dbe819 */ /* 0x004fc400000006ff */
[----:B------:R-:W-:-:S04]  /*12b00*/  @!P6 PRMT R128, R128, 0x7632, R128 ;  /* 0x000076328080e816 */ /* 0x000fc80000000080 */
[----:B------:R-:W-:Y:S01]  /*12b10*/  @!P6 SHF.L.U32 R221, R128, 0x10, RZ ;  /* 0x0000001080dde819 */ /* 0x000fe200000006ff */
[----:B------:R-:W-:Y:S01]  /*12b20*/  IMAD.MOV.U32 R128, RZ, RZ, RZ ;  /* 0x000000ffff807224 */ /* 0x000fe200078e00ff */
[C---:B------:R-:W-:Y:S02]  /*12b30*/  @!P6 SHF.L.U32 R128, R129.reuse, 0x10, RZ ;  /* 0x000000108180e819 */ /* 0x040fe400000006ff */
[----:B------:R-:W-:Y:S02]  /*12b40*/  @!P6 PRMT R129, R129, 0x7632, R129 ;  /* 0x000076328181e816 */ /* 0x000fe40000000081 */
[----:B---3--:R-:W-:Y:S02]  /*12b50*/  @!P6 SHF.L.U32 R224, R131, 0x10, RZ ;  /* 0x0000001083e0e819 */ /* 0x008fe400000006ff */
[----:B------:R-:W-:Y:S01]  /*12b60*/  @!P6 SHF.L.U32 R223, R129, 0x10, RZ ;  /* 0x0000001081dfe819 */ /* 0x000fe200000006ff */
[C---:B------:R-:W-:Y:S01]  /*12b70*/  @!P6 IMAD.U32 R129, R130.reuse, 0x10000, RZ ;  /* 0x000100008281e824 */ /* 0x040fe200078e00ff */
[----:B------:R-:W-:-:S03]  /*12b80*/  @!P6 PRMT R130, R130, 0x7632, R130 ;  /* 0x000076328282e816 */ /* 0x000fc60000000082 */
[----:B------:R-:W-:Y:S01]  /*12b90*/  @!P6 FMUL R222, R219, R129 ;  /* 0x00000081dbdee220 */ /* 0x000fe20000400000 */
[----:B------:R-:W-:Y:S01]  /*12ba0*/  MOV R129, RZ ;  /* 0x000000ff00817202 */ /* 0x000fe20000000f00 */
[----:B------:R-:W-:Y:S01]  /*12bb0*/  @!P6 FMUL R129, R128, R224 ;  /* 0x000000e08081e220 */ /* 0x000fe20000400000 */
[----:B------:R-:W-:Y:S02]  /*12bc0*/  @!P6 IMAD.U32 R224, R130, 0x10000, RZ ;  /* 0x0001000082e0e824 */ /* 0x000fe400078e00ff */
[----:B------:R-:W-:Y:S01]  /*12bd0*/  HFMA2 R130, -RZ, RZ, 0, 0 ;  /* 0x00000000ff827431 */ /* 0x000fe200000001ff */
[----:B------:R-:W-:Y:S01]  /*12be0*/  @!P6 PRMT R131, R131, 0x7632, R131 ;  /* 0x000076328383e816 */ /* 0x000fe20000000083 */
[----:B------:R-:W-:-:S03]  /*12bf0*/  @!P6 FMUL R130, R221, R224 ;  /* 0x000000e0dd82e220 */ /* 0x000fc60000400000 */
[----:B------:R-:W-:Y:S01]  /*12c00*/  @!P6 SHF.L.U32 R224, R131, 0x10, RZ ;  /* 0x0000001083e0e819 */ /* 0x000fe200000006ff */
[----:B------:R-:W-:-:S04]  /*12c10*/  IMAD.MOV.U32 R131, RZ, RZ, RZ ;  /* 0x000000ffff837224 */ /* 0x000fc800078e00ff */
        /* <DEDUP_REMOVED lines=8> */
[----:B------:R-:W-:Y:S01]  /*12ca0*/  HFMA2 R122, -RZ, RZ, 0, 0 ;  /* 0x00000000ff7a7431 */ /* 0x000fe200000001ff */
[----:B------:R-:W-:Y:S01]  /*12cb0*/  CS2R R224, SRZ ;  /* 0x0000000000e07805 */ /* 0x000fe2000001ff00 */
[----:B------:R-:W-:Y:S02]  /*12cc0*/  IMAD.MOV.U32 R65, RZ, RZ, R226 ;  /* 0x000000ffff417224 */ /* 0x000fe400078e00e2 */
[----:B------:R-:W-:Y:S01]  /*12cd0*/  HFMA2 R226, -RZ, RZ, 0, 0 ;  /* 0x00000000ffe27431 */ /* 0x000fe200000001ff */
[----:B------:R-:W-:-:S02]  /*12ce0*/  MOV R56, R227 ;  /* 0x000000e300387202 */ /* 0x000fc40000000f00 */
[----:B------:R-:W-:Y:S01]  /*12cf0*/  MOV R54, R228 ;  /* 0x000000e400367202 */ /* 0x000fe20000000f00 */
[----:B------:R-:W-:Y:S02]  /*12d00*/  IMAD.MOV.U32 R228, RZ, RZ, RZ ;  /* 0x000000ffffe47224 */ /* 0x000fe400078e00ff */
[C---:B--2---:R-:W-:Y:S01]  /*12d10*/  @!P6 IMAD.U32 R122, R126.reuse, 0x10000, RZ ;  /* 0x000100007e7ae824 */ /* 0x044fe200078e00ff */
[----:B------:R-:W-:-:S04]  /*12d20*/  @!P6 PRMT R126, R126, 0x7632, R126 ;  /* 0x000076327e7ee816 */ /* 0x000fc8000000007e */
[----:B------:R-:W-:Y:S02]  /*12d30*/  @!P6 SHF.L.U32 R224, R126, 0x10, RZ ;  /* 0x000000107ee0e819 */ /* 0x000fe400000006ff */
[----:B------:R-:W-:Y:S01]  /*12d40*/  MOV R126, RZ ;  /* 0x000000ff007e7202 */ /* 0x000fe20000000f00 */
[C---:B------:R-:W-:Y:S01]  /*12d50*/  @!P6 IMAD.U32 R126, R127.reuse, 0x10000, RZ ;  /* 0x000100007f7ee824 */ /* 0x040fe200078e00ff */
        /* <DEDUP_REMOVED lines=8> */
[----:B------:R-:W-:Y:S02]  /*12de0*/  HFMA2 R227, -RZ, RZ, 0, 0 ;  /* 0x00000000ffe37431 */ /* 0x000fe400000001ff */
[----:B------:R-:W-:-:S04]  /*12df0*/  @!P6 IMAD.U32 R124, R124, 0x10000, RZ ;  /* 0x000100007c7ce824 */ /* 0x000fc800078e00ff */
[----:B------:R-:W-:Y:S01]  /*12e00*/  @!P6 FMUL R227, R224, R124 ;  /* 0x0000007ce0e3e220 */ /* 0x000fe20000400000 */
        /* <DEDUP_REMOVED lines=60> */
[----:B------:R-:W-:Y:S02]  /*131d0*/  MOV R55, R41 ;  /* 0x0000002900377202 */ /* 0x000fe40000000f00 */
[----:B------:R-:W-:Y:S01]  /*131e0*/  MOV R41, R132 ;  /* 0x0000008400297202 */ /* 0x000fe20000000f00 */
[----:B------:R-:W-:Y:S01]  /*131f0*/  FADD R124, R124, R57 ;  /* 0x000000397c7c7221 */ /* 0x000fe20000000000 */
[----:B------:R-:W2:Y:S01]  /*13200*/  LDL R132, [R1+0x2a8] ;  /* 0x0002a80001847983 */ /* 0x000ea20000100800 */
[----:B------:R-:W-:Y:S02]  /*13210*/  IMAD.MOV.U32 R57, RZ, RZ, R32 ;  /* 0x000000ffff397224 */ /* 0x000fe400078e0020 */
[----:B------:R-:W-:Y:S02]  /*13220*/  IMAD.MOV.U32 R32, RZ, RZ, R134 ;  /* 0x000000ffff207224 */ /* 0x000fe400078e0086 */
[----:B------:R-:W-:Y:S01]  /*13230*/  FADD R124, R124, R48 ;  /* 0x000000307c7c7221 */ /* 0x000fe20000000000 */
[----:B------:R-:W3:Y:S01]  /*13240*/  LDL R134, [R1+0x2b4] ;  /* 0x0002b40001867983 */ /* 0x000ee20000100800 */
[----:B------:R-:W-:-:S02]  /*13250*/  MOV R48, R30 ;  /* 0x0000001e00307202 */ /* 0x000fc40000000f00 */
[----:B------:R-:W-:Y:S02]  /*13260*/  @!P6 PRMT R125, R125, 0x7632, R125 ;  /* 0x000076327d7de816 */ /* 0x000fe4000000007d */
[----:B------:R-:W-:Y:S01]  /*13270*/  MOV R30, R252 ;  /* 0x000000fc001e7202 */ /* 0x000fe20000000f00 */
[----:B------:R-:W-:Y:S01]  /*13280*/  FADD R124, R124, R46 ;  /* 0x0000002e7c7c7221 */ /* 0x000fe20000000000 */
[----:B------:R-:W4:Y:S01]  /*13290*/  LDL R252, [R1+0x2bc] ;  /* 0x0002bc0001fc7983 */ /* 0x000f220000100800 */
[----:B------:R-:W-:Y:S02]  /*132a0*/  MOV R46, R31 ;  /* 0x0000001f002e7202 */ /* 0x000fe40000000f00 */
[----:B------:R-:W-:Y:S02]  /*132b0*/  @!P6 SHF.L.U32 R125, R125, 0x10, RZ ;  /* 0x000000107d7de819 */ /* 0x000fe400000006ff */
[----:B------:R-:W-:Y:S01]  /*132c0*/  MOV R31, R143 ;  /* 0x0000008f001f7202 */ /* 0x000fe20000000f00 */
[----:B------:R-:W-:Y:S01]  /*132d0*/  FADD R124, R124, R47 ;  /* 0x0000002f7c7c7221 */ /* 0x000fe20000000000 */
[----:B------:R-:W4:Y:S01]  /*132e0*/  LDL R143, [R1+0x2c4] ;  /* 0x0002c400018f7983 */ /* 0x000f220000100800 */
[----:B------:R-:W-:-:S02]  /*132f0*/  IMAD.MOV.U32 R47, RZ, RZ, R33 ;  /* 0x000000ffff2f7224 */ /* 0x000fc400078e0021 */
[----:B------:R-:W-:Y:S01]  /*13300*/  @!P6 FMUL R228, R226, R125 ;  /* 0x0000007de2e4e220 */ /* 0x000fe20000400000 */
[----:B------:R-:W-:Y:S01]  /*13310*/  IMAD.MOV.U32 R33, RZ, RZ, R231 ;  /* 0x000000ffff217224 */ /* 0x000fe200078e00e7 */
[----:B------:R-:W-:Y:S01]  /*13320*/  MOV R125, R49 ;  /* 0x00000031007d7202 */ /* 0x000fe20000000f00 */
[----:B------:R-:W4:Y:S01]  /*13330*/  LDL R231, [R1+0x2c8] ;  /* 0x0002c80001e77983 */ /* 0x000f220000100800 */
[----:B------:R-:W-:Y:S02]  /*13340*/  MOV R49, R24 ;  /* 0x0000001800317202 */ /* 0x000fe40000000f00 */
[----:B------:R-:W-:Y:S02]  /*13350*/  MOV R24, R233 ;  /* 0x000000e900187202 */ /* 0x000fe40000000f00 */
[----:B------:R-:W4:Y:S01]  /*13360*/  LDL R233, [R1+0x2d4] ;  /* 0x0002d40001e97983 */ /* 0x000f220000100800 */
[----:B------:R-:W-:Y:S02]  /*13370*/  MOV R65, R40 ;  /* 0x0000002800417202 */ /* 0x000fe40000000f00 */
[----:B------:R-:W-:-:S02]  /*13380*/  MOV R40, R22 ;  /* 0x0000001600287202 */ /* 0x000fc40000000f00 */
[----:B------:R-:W-:Y:S01]  /*13390*/  MOV R22, R234 ;  /* 0x000000ea00167202 */ /* 0x000fe20000000f00 */
[----:B------:R-:W-:Y:S01]  /*133a0*/  IMAD.MOV.U32 R56, RZ, RZ, R38 ;  /* 0x000000ffff387224 */ /* 0x000fe200078e0026 */
[----:B------:R-:W4:Y:S01]  /*133b0*/  LDL R234, [R1+0x2dc] ;  /* 0x0002dc0001ea7983 */ /* 0x000f220000100800 */
[----:B------:R-:W-:Y:S02]  /*133c0*/  IMAD.MOV.U32 R38, RZ, RZ, R23 ;  /* 0x000000ffff267224 */ /* 0x000fe400078e0017 */
[----:B------:R-:W-:Y:S01]  /*133d0*/  IMAD.MOV.U32 R23, RZ, RZ, R232 ;  /* 0x000000ffff177224 */ /* 0x000fe200078e00e8 */
[----:B------:R-:W-:Y:S01]  /*133e0*/  MOV R54, R39 ;  /* 0x0000002700367202 */ /* 0x000fe20000000f00 */
[----:B------:R-:W4:Y:S01]  /*133f0*/  LDL R232, [R1+0x2e4] ;  /* 0x0002e40001e87983 */ /* 0x000f220000100800 */
[----:B------:R-:W-:Y:S02]  /*13400*/  MOV R39, R25 ;  /* 0x0000001900277202 */ /* 0x000fe40000000f00 */
[----:B------:R-:W-:-:S02]  /*13410*/  MOV R25, R239 ;  /* 0x000000ef00197202 */ /* 0x000fc40000000f00 */
[----:B------:R-:W4:Y:S01]  /*13420*/  LDL R239, [R1+0x2e8] ;  /* 0x0002e80001ef7983 */ /* 0x000f220000100800 */
[----:B------:R-:W-:-:S03]  /*13430*/  FADD R124, R124, R125 ;  /* 0x0000007d7c7c7221 */ /* 0x000fc60000000000 */
        /* <DEDUP_REMOVED lines=43> */
[----:B--2---:R-:W-:-:S03]  /*136f0*/  FADD R124, R124, R132 ;  /* 0x000000847c7c7221 */ /* 0x004fc60000000000 */
[----:B------:R-:W2:Y:S01]  /*13700*/  LDL R132, [R1+0x3a4] ;  /* 0x0003a40001847983 */ /* 0x000ea20000100800 */
[----:B---3--:R-:W-:-:S03]  /*13710*/  FADD R124, R124, R134 ;  /* 0x000000867c7c7221 */ /* 0x008fc60000000000 */
[----:B------:R-:W3:Y:S01]  /*13720*/  LDL R134, [R1+0x6cc] ;  /* 0x0006cc0001867983 */ /* 0x000ee20000100800 */
[----:B----4-:R-:W-:-:S03]  /*13730*/  FADD R124, R124, R252 ;  /* 0x000000fc7c7c7221 */ /* 0x010fc60000000000 */
        /* <DEDUP_REMOVED lines=200> */
[----:B------:R-:W4:Y:S01]  /*143c0*/  LDL.LU R65, [R1+0xdbc] ;  /* 0x000dbc0001417983 */ /* 0x000f220000300800 */
        /* <DEDUP_REMOVED lines=40> */
[----:B--2---:R-:W-:-:S03]  /*14650*/  FADD R124, R124, R132 ;  /* 0x000000847c7c7221 */ /* 0x004fc60000000000 */
[----:B------:R-:W2:Y:S01]  /*14660*/  LDL.LU R132, [R1+0xd68] ;  /* 0x000d680001847983 */ /* 0x000ea20000300800 */
[----:B---3--:R-:W-:-:S03]  /*14670*/  FADD R124, R124, R134 ;  /* 0x000000867c7c7221 */ /* 0x008fc60000000000 */
[----:B------:R-:W3:Y:S01]  /*14680*/  LDL.LU R134, [R1+0xd64] ;  /* 0x000d640001867983 */ /* 0x000ee20000300800 */
[----:B----4-:R-:W-:-:S03]  /*14690*/  FADD R124, R124, R252 ;  /* 0x000000fc7c7c7221 */ /* 0x010fc60000000000 */
[----:B------:R-:W4:Y:S01]  /*146a0*/  LDL.LU R252, [R1+0xd60] ;  /* 0x000d600001fc7983 */ /* 0x000f220000300800 */
[----:B------:R-:W-:-:S03]  /*146b0*/  FADD R124, R124, R143 ;  /* 0x0000008f7c7c7221 */ /* 0x000fc60000000000 */
[----:B------:R-:W2:Y:S01]  /*146c0*/  LDL.LU R143, [R1+0xd5c] ;  /* 0x000d5c00018f7983 */ /* 0x000ea20000300800 */
[----:B------:R-:W-:-:S03]  /*146d0*/  FADD R124, R124, R231 ;  /* 0x000000e77c7c7221 */ /* 0x000fc60000000000 */
[----:B------:R-:W3:Y:S01]  /*146e0*/  LDL.LU R231, [R1+0xd58] ;  /* 0x000d580001e77983 */ /* 0x000ee20000300800 */
[----:B------:R-:W-:-:S03]  /*146f0*/  FADD R124, R124, R233 ;  /* 0x000000e97c7c7221 */ /* 0x000fc60000000000 */
[----:B------:R-:W4:Y:S01]  /*14700*/  LDL.LU R233, [R1+0xd54] ;  /* 0x000d540001e97983 */ /* 0x000f220000300800 */
[----:B------:R-:W-:-:S03]  /*14710*/  FADD R124, R124, R234 ;  /* 0x000000ea7c7c7221 */ /* 0x000fc60000000000 */
[----:B------:R-:W2:Y:S01]  /*14720*/  LDL.LU R234, [R1+0xd50] ;  /* 0x000d500001ea7983 */ /* 0x000ea20000300800 */
[----:B------:R-:W-:-:S03]  /*14730*/  FADD R124, R124, R232 ;  /* 0x000000e87c7c7221 */ /* 0x000fc60000000000 */
[----:B------:R-:W3:Y:S01]  /*14740*/  LDL.LU R232, [R1+0xd4c] ;  /* 0x000d4c0001e87983 */ /* 0x000ee20000300800 */
[----:B------:R-:W-:-:S03]  /*14750*/  FADD R124, R124, R239 ;  /* 0x000000ef7c7c7221 */ /* 0x000fc60000000000 */
[----:B------:R-:W4:Y:S01]  /*14760*/  LDL.LU R239, [R1+0xd48] ;  /* 0x000d480001ef7983 */ /* 0x000f220000300800 */
[----:B------:R-:W-:-:S04]  /*14770*/  FADD R124, R124, R125 ;  /* 0x0000007d7c7c7221 */ /* 0x000fc80000000000 */
[----:B----4-:R-:W-:Y:S02]  /*14780*/  FADD R124, R124, R239 ;  /* 0x000000ef7c7c7221 */ /* 0x010fe40000000000 */
[----:B------:R0:W5:Y:S02]  /*14790*/  LDL.LU R239, [R1+0xd44] ;  /* 0x000d440001ef7983 */ /* 0x0001640000300800 */
[----:B--2---:R-:W-:Y:S02]  /*147a0*/  FADD R124, R124, R234 ;  /* 0x000000ea7c7c7221 */ /* 0x004fe40000000000 */
[----:B------:R0:W5:Y:S02]  /*147b0*/  LDL.LU R234, [R1+0xd40] ;  /* 0x000d400001ea7983 */ /* 0x0001640000300800 */
[----:B---3--:R-:W-:Y:S02]  /*147c0*/  FADD R124, R124, R232 ;  /* 0x000000e87c7c7221 */ /* 0x008fe40000000000 */
[----:B------:R0:W5:Y:S02]  /*147d0*/  LDL.LU R232, [R1+0xd3c] ;  /* 0x000d3c0001e87983 */ /* 0x0001640000300800 */
[----:B------:R-:W-:-:S02]  /*147e0*/  FADD R124, R124, R233 ;  /* 0x000000e97c7c7221 */ /* 0x000fc40000000000 */
[----:B------:R0:W5:Y:S02]  /*147f0*/  LDL.LU R233, [R1+0xd38] ;  /* 0x000d380001e97983 */ /* 0x0001640000300800 */
[----:B------:R-:W-:Y:S02]  /*14800*/  FADD R124, R124, R231 ;  /* 0x000000e77c7c7221 */ /* 0x000fe40000000000 */
[----:B------:R0:W5:Y:S02]  /*14810*/  LDL.LU R231, [R1+0xd34] ;  /* 0x000d340001e77983 */ /* 0x0001640000300800 */
[----:B------:R-:W-:Y:S02]  /*14820*/  FADD R124, R124, R252 ;  /* 0x000000fc7c7c7221 */ /* 0x000fe40000000000 */
[----:B------:R-:W2:Y:S02]  /*14830*/  LDL R252, [R1+0x73c] ;  /* 0x00073c0001fc7983 */ /* 0x000ea40000100800 */
[----:B------:R-:W-:-:S02]  /*14840*/  FADD R124, R124, R143 ;  /* 0x0000008f7c7c7221 */ /* 0x000fc40000000000 */
[----:B------:R-:W3:Y:S02]  /*14850*/  LDL R143, [R1+0x744] ;  /* 0x00074400018f7983 */ /* 0x000ee40000100800 */
[----:B------:R-:W-:Y:S02]  /*14860*/  FADD R124, R124, R134 ;  /* 0x000000867c7c7221 */ /* 0x000fe40000000000 */
[----:B------:R-:W4:Y:S02]  /*14870*/  LDL R134, [R1+0x740] ;  /* 0x0007400001867983 */ /* 0x000f240000100800 */
[----:B------:R-:W-:Y:S02]  /*14880*/  FADD R124, R124, R132 ;  /* 0x000000847c7c7221 */ /* 0x000fe40000000000 */
[----:B------:R-:W2:Y:S02]  /*14890*/  LDL R132, [R1+0x738] ;  /* 0x0007380001847983 */ /* 0x000ea40000100800 */
[----:B------:R-:W-:-:S02]  /*148a0*/  FADD R124, R124, R23 ;  /* 0x000000177c7c7221 */ /* 0x000fc40000000000 */
[----:B------:R0:W5:Y:S02]  /*148b0*/  LDL.LU R23, [R1+0xd30] ;  /* 0x000d300001177983 */ /* 0x0001640000300800 */
[----:B------:R-:W-:Y:S02]  /*148c0*/  FADD R124, R124, R25 ;  /* 0x000000197c7c7221 */ /* 0x000fe40000000000 */
[----:B------:R0:W5:Y:S02]  /*148d0*/  LDL.LU R25, [R1+0xd2c] ;  /* 0x000d2c0001197983 */ /* 0x0001640000300800 */
[----:B------:R-:W-:Y:S02]  /*148e0*/  FADD R124, R124, R22 ;  /* 0x000000167c7c7221 */ /* 0x000fe40000000000 */
[----:B------:R0:W5:Y:S02]  /*148f0*/  LDL.LU R22, [R1+0xd28] ;  /* 0x000d280001167983 */ /* 0x0001640000300800 */
        /* <DEDUP_REMOVED lines=45> */
[----:B------:R-:W3:Y:S02]  /*14bd0*/  LDL R125, [R1+0x93c] ;  /* 0x00093c00017d7983 */ /* 0x000ee40000100800 */
[----:B------:R-:W-:Y:S02]  /*14be0*/  FADD R124, R124, R121 ;  /* 0x000000797c7c7221 */ /* 0x000fe40000000000 */
[----:B------:R-:W3:Y:S04]  /*14bf0*/  LDL R133, [R1+0xa00] ;  /* 0x000a000001857983 */ /* 0x000ee80000100800 */
[----:B------:R-:W3:Y:S01]  /*14c00*/  LDL R121, [R1+0xa04] ;  /* 0x000a040001797983 */ /* 0x000ee20000100800 */
[----:B--2---:R-:W-:-:S03]  /*14c10*/  FADD R124, R124, R132 ;  /* 0x000000847c7c7221 */ /* 0x004fc60000000000 */
[----:B------:R-:W2:Y:S01]  /*14c20*/  LDL R132, [R1+0xa08] ;  /* 0x000a080001847983 */ /* 0x000ea20000100800 */
[----:B------:R-:W-:-:S03]  /*14c30*/  FADD R124, R124, R252 ;  /* 0x000000fc7c7c7221 */ /* 0x000fc60000000000 */
[----:B------:R-:W2:Y:S01]  /*14c40*/  LDL R252, [R1+0xa1c] ;  /* 0x000a1c0001fc7983 */ /* 0x000ea20000100800 */
[----:B----4-:R-:W-:-:S03]  /*14c50*/  FADD R124, R124, R134 ;  /* 0x000000867c7c7221 */ /* 0x010fc60000000000 */
[----:B------:R-:W4:Y:S01]  /*14c60*/  LDL R134, [R1+0xa20] ;  /* 0x000a200001867983 */ /* 0x000f220000100800 */
[----:B---3--:R-:W-:-:S03]  /*14c70*/  FADD R124, R124, R143 ;  /* 0x0000008f7c7c7221 */ /* 0x008fc60000000000 */
[----:B------:R-:W3:Y:S01]  /*14c80*/  LDL R143, [R1+0xa24] ;  /* 0x000a2400018f7983 */ /* 0x000ee20000100800 */
[----:B------:R-:W-:-:S03]  /*14c90*/  FADD R124, R124, R116 ;  /* 0x000000747c7c7221 */ /* 0x000fc60000000000 */
[----:B------:R-:W2:Y:S01]  /*14ca0*/  LDL R116, [R1+0x9e4] ;  /* 0x0009e40001747983 */ /* 0x000ea20000100800 */
[----:B------:R-:W-:-:S03]  /*14cb0*/  FADD R124, R124, R115 ;  /* 0x000000737c7c7221 */ /* 0x000fc60000000000 */
[----:B------:R-:W4:Y:S01]  /*14cc0*/  LDL R115, [R1+0x9fc] ;  /* 0x0009fc0001737983 */ /* 0x000f220000100800 */
[----:B------:R-:W-:-:S03]  /*14cd0*/  FADD R124, R124, R114 ;  /* 0x000000727c7c7221 */ /* 0x000fc60000000000 */
[----:B------:R-:W3:Y:S01]  /*14ce0*/  LDL R114, [R1+0x9e0] ;  /* 0x0009e00001727983 */ /* 0x000ee20000100800 */
[----:B------:R-:W-:-:S03]  /*14cf0*/  FADD R124, R124, R113 ;  /* 0x000000717c7c7221 */ /* 0x000fc60000000000 */
[----:B------:R-:W4:Y:S01]  /*14d00*/  LDL R113, [R1+0x9e8] ;  /* 0x0009e80001717983 */ /* 0x000f220000100800 */
[----:B------:R-:W-:-:S03]  /*14d10*/  FADD R124, R124, R108 ;  /* 0x0000006c7c7c7221 */ /* 0x000fc60000000000 */
[----:B------:R-:W2:Y:S01]  /*14d20*/  LDL R108, [R1+0x9c4] ;  /* 0x0009c400016c7983 */ /* 0x000ea20000100800 */
[----:B------:R-:W-:-:S03]  /*14d30*/  FADD R124, R124, R107 ;  /* 0x0000006b7c7c7221 */ /* 0x000fc60000000000 */
[----:B------:R-:W3:Y:S01]  /*14d40*/  LDL R107, [R1+0x9dc] ;  /* 0x0009dc00016b7983 */ /* 0x000ee20000100800 */
[----:B------:R-:W-:-:S03]  /*14d50*/  FADD R124, R124, R106 ;  /* 0x0000006a7c7c7221 */ /* 0x000fc60000000000 */
[----:B------:R-:W4:Y:S01]  /*14d60*/  LDL R106, [R1+0x9c0] ;  /* 0x0009c000016a7983 */ /* 0x000f220000100800 */
[----:B------:R-:W-:-:S03]  /*14d70*/  FADD R124, R124, R105 ;  /* 0x000000697c7c7221 */ /* 0x000fc60000000000 */
        /* <DEDUP_REMOVED lines=32> */
[----:B------:R-:W4:Y:S01]  /*14f80*/  LDL R70, [R1+0x944] ;  /* 0x0009440001467983 */ /* 0x000f220000100800 */
        /* <DEDUP_REMOVED lines=68> */
[----:B--2---:R-:W-:Y:S02]  /*153d0*/  FADD R124, R124, R75 ;  /* 0x0000004b7c7c7221 */ /* 0x004fe40000000000 */
[----:B------:R-:W2:Y:S02]  /*153e0*/  LDL R75, [R1+0xa28] ;  /* 0x000a2800014b7983 */ /* 0x000ea40000100800 */
[----:B------:R-:W-:Y:S02]  /*153f0*/  FADD R124, R124, R125 ;  /* 0x0000007d7c7c7221 */ /* 0x000fe40000000000 */
[----:B------:R-:W2:Y:S02]  /*15400*/  LDL R125, [R1+0xa3c] ;  /* 0x000a3c00017d7983 */ /* 0x000ea40000100800 */
[----:B---3--:R-:W-:Y:S02]  /*15410*/  FADD R124, R124, R73 ;  /* 0x000000497c7c7221 */ /* 0x008fe40000000000 */
[----:B------:R-:W3:Y:S02]  /*15420*/  LDL R73, [R1+0xa40] ;  /* 0x000a400001497983 */ /* 0x000ee40000100800 */
        /* <DEDUP_REMOVED lines=56> */
[----:B--2---:R-:W-:Y:S02]  /*157b0*/  FADD R124, R124, R75 ;  /* 0x0000004b7c7c7221 */ /* 0x004fe40000000000 */
[----:B------:R-:W2:Y:S02]  /*157c0*/  LDL R75, [R1+0xbb8] ;  /* 0x000bb800014b7983 */ /* 0x000ea40000100800 */
[----:B------:R-:W-:Y:S02]  /*157d0*/  FADD R124, R124, R125 ;  /* 0x0000007d7c7c7221 */ /* 0x000fe40000000000 */
[----:B------:R-:W2:Y:S02]  /*157e0*/  LDL R125, [R1+0xbbc] ;  /* 0x000bbc00017d7983 */ /* 0x000ea40000100800 */
[----:B---3--:R-:W-:-:S02]  /*157f0*/  FADD R124, R124, R73 ;  /* 0x000000497c7c7221 */ /* 0x008fc40000000000 */
[----:B------:R-:W3:Y:S02]  /*15800*/  LDL R73, [R1+0xb90] ;  /* 0x000b900001497983 */ /* 0x000ee40000100800 */
[----:B----4-:R-:W-:Y:S02]  /*15810*/  FADD R124, R124, R70 ;  /* 0x000000467c7c7221 */ /* 0x010fe40000000000 */
        /* <DEDUP_REMOVED lines=55> */
[----:B--2---:R-:W-:Y:S02]  /*15b90*/  FADD R124, R124, R75 ;  /* 0x0000004b7c7c7221 */ /* 0x004fe40000000000 */
[----:B------:R-:W2:Y:S02]  /*15ba0*/  LDL R75, [R1+0xab4] ;  /* 0x000ab400014b7983 */ /* 0x000ea40000100800 */
[----:B------:R-:W-:-:S02]  /*15bb0*/  FADD R124, R124, R125 ;  /* 0x0000007d7c7c7221 */ /* 0x000fc40000000000 */
[----:B------:R-:W2:Y:S02]  /*15bc0*/  LDL R125, [R1+0xab8] ;  /* 0x000ab800017d7983 */ /* 0x000ea40000100800 */
[----:B---3--:R-:W-:Y:S02]  /*15bd0*/  FADD R124, R124, R73 ;  /* 0x000000497c7c7221 */ /* 0x008fe40000000000 */
[----:B------:R-:W3:Y:S02]  /*15be0*/  LDL R73, [R1+0xabc] ;  /* 0x000abc0001497983 */ /* 0x000ee40000100800 */
[----:B----4-:R-:W-:Y:S02]  /*15bf0*/  FADD R124, R124, R70 ;  /* 0x000000467c7c7221 */ /* 0x010fe40000000000 */
        /* <DEDUP_REMOVED lines=55> */
[----:B--2---:R-:W-:-:S02]  /*15f70*/  FADD R124, R124, R75 ;  /* 0x0000004b7c7c7221 */ /* 0x004fc40000000000 */
        /* <DEDUP_REMOVED lines=63> */
[----:B---3--:R-:W-:Y:S02]  /*16370*/  FADD R124, R124, R73 ;  /* 0x000000497c7c7221 */ /* 0x008fe40000000000 */
[----:B------:R0:W5:Y:S02]  /*16380*/  LDL.LU R73, [R1+0xccc] ;  /* 0x000ccc0001497983 */ /* 0x0001640000300800 */
[----:B----4-:R-:W-:-:S02]  /*16390*/  FADD R124, R124, R70 ;  /* 0x000000467c7c7221 */ /* 0x010fc40000000000 */
        /* <DEDUP_REMOVED lines=50> */
[----:B------:R-:W3:Y:S02]  /*166c0*/  LDL.LU R252, [R1+0xc64] ;  /* 0x000c640001fc7983 */ /* 0x000ee40000300800 */
[----:B------:R-:W-:Y:S02]  /*166d0*/  FADD R124, R124, R134 ;  /* 0x000000867c7c7221 */ /* 0x000fe40000000000 */
[----:B------:R-:W4:Y:S02]  /*166e0*/  LDL.LU R134, [R1+0xc60] ;  /* 0x000c600001867983 */ /* 0x000f240000300800 */
[----:B------:R-:W-:-:S02]  /*166f0*/  FADD R124, R124, R143 ;  /* 0x0000008f7c7c7221 */ /* 0x000fc40000000000 */
[----:B------:R-:W3:Y:S02]  /*16700*/  LDL.LU R143, [R1+0xc5c] ;  /* 0x000c5c00018f7983 */ /* 0x000ee40000300800 */
[----:B--2---:R-:W-:Y:S02]  /*16710*/  FADD R124, R124, R75 ;  /* 0x0000004b7c7c7221 */ /* 0x004fe40000000000 */
[----:B------:R-:W2:Y:S02]  /*16720*/  LDL.LU R75, [R1+0xc58] ;  /* 0x000c5800014b7983 */ /* 0x000ea40000300800 */
[----:B------:R-:W-:-:S04]  /*16730*/  FADD R124, R124, R125 ;  /* 0x0000007d7c7c7221 */ /* 0x000fc80000000000 */
[----:B--2---:R-:W-:Y:S02]  /*16740*/  FADD R124, R124, R75 ;  /* 0x0000004b7c7c7221 */ /* 0x004fe40000000000 */
[----:B------:R0:W5:Y:S02]  /*16750*/  LDL.LU R75, [R1+0xc54] ;  /* 0x000c5400014b7983 */ /* 0x0001640000300800 */
[----:B----4-:R-:W-:Y:S02]  /*16760*/  FADD R124, R124, R134 ;  /* 0x000000867c7c7221 */ /* 0x010fe40000000000 */
[----:B------:R0:W5:Y:S02]  /*16770*/  LDL.LU R134, [R1+0xc50] ;  /* 0x000c500001867983 */ /* 0x0001640000300800 */
[----:B---3--:R-:W-:Y:S02]  /*16780*/  FADD R124, R124, R143 ;  /* 0x0000008f7c7c7221 */ /* 0x008fe40000000000 */
[----:B------:R0:W5:Y:S02]  /*16790*/  LDL.LU R143, [R1+0xc4c] ;  /* 0x000c4c00018f7983 */ /* 0x0001640000300800 */
[----:B------:R-:W-:-:S05]  /*167a0*/  FADD R252, R124, R252 ;  /* 0x000000fc7cfc7221 */ /* 0x000fca0000000000 */
[----:B------:R-:W1:Y:S01]  /*167b0*/  SHFL.BFLY PT, R124, R252, 0x10, 0x1f ;  /* 0x0e001f00fc7c7f89 */ /* 0x000e6200000e0000 */
[----:B------:R-:W2:Y:S03]  /*167c0*/  LDCU UR6, c[0x0][0x364] ;  /* 0x00006c80ff0677ac */ /* 0x000ea60008000800 */
[----:B------:R3:W-:Y:S01]  /*167d0*/  STL [R1+0xc4c], R0 ;  /* 0x000c4c0001007387 */ /* 0x0007e20000100800 */
[----:B------:R-:W2:Y:S01]  /*167e0*/  S2R R125, SR_CTAID.X ;  /* 0x00000000007d7919 */ /* 0x000ea20000002500 */
[----:B---3--:R-:W2:Y:S01]  /*167f0*/  S2R R0, SR_TID.Y ;  /* 0x0000000000007919 */ /* 0x008ea20000002200 */
[----:B-1----:R-:W-:-:S05]  /*16800*/  FADD R252, R252, R124 ;  /* 0x0000007cfcfc7221 */ /* 0x002fca0000000000 */
[----:B------:R-:W1:Y:S01]  /*16810*/  SHFL.BFLY PT, R124, R252, 0x8, 0x1f ;  /* 0x0d001f00fc7c7f89 */ /* 0x000e6200000e0000 */
[----:B--2---:R-:W-:-:S03]  /*16820*/  IMAD R125, R125, UR6, R0 ;  /* 0x000000067d7d7c24 */ /* 0x004fc6000f8e0200 */
[----:B------:R0:W5:Y:S01]  /*16830*/  LDL.LU R0, [R1+0xc4c] ;  /* 0x000c4c0001007983 */ /* 0x0001620000300800 */
[----:B-1----:R-:W-:-:S05]  /*16840*/  FADD R252, R252, R124 ;  /* 0x0000007cfcfc7221 */ /* 0x002fca0000000000 */
[----:B------:R-:W1:Y:S02]  /*16850*/  SHFL.BFLY PT, R124, R252, 0x4, 0x1f ;  /* 0x0c801f00fc7c7f89 */ /* 0x000e6400000e0000 */
[----:B-1----:R-:W-:-:S05]  /*16860*/  FADD R252, R252, R124 ;  /* 0x0000007cfcfc7221 */ /* 0x002fca0000000000 */
[----:B------:R-:W1:Y:S02]  /*16870*/  SHFL.BFLY PT, R124, R252, 0x2, 0x1f ;  /* 0x0c401f00fc7c7f89 */ /* 0x000e6400000e0000 */
[----:B-1----:R-:W-:Y:S01]  /*16880*/  FADD R252, R252, R124 ;  /* 0x0000007cfcfc7221 */ /* 0x002fe20000000000 */
[----:B------:R-:W-:-:S04]  /*16890*/  IADD3 R124, PT, PT, -R125, UR44, RZ ;  /* 0x0000002c7d7c7c10 */ /* 0x000fc8000fffe1ff */
[----:B------:R-:W1:Y:S01]  /*168a0*/  SHFL.BFLY PT, R125, R252, 0x1, 0x1f ;  /* 0x0c201f00fc7d7f89 */ /* 0x000e6200000e0000 */
[----:B------:R-:W-:-:S03]  /*168b0*/  ISETP.GE.AND P6, PT, R124, 0x1, PT ;  /* 0x000000017c00780c */ /* 0x000fc60003fc6270 */
[----:B-1----:R0:W-:Y:S10]  /*168c0*/  STL [R1+0x8], R125 ;  /* 0x0000087d01007387 */ /* 0x0021f40000100800 */
[----:B------:R-:W-:Y:S05]  /*168d0*/  @!P6 EXIT ;  /* 0x000000000000e94d */ /* 0x000fea0003800000 */
[----:B------:R-:W1:Y:S02]  /*168e0*/  LDCU.64 UR6, c[0x0][0x380] ;  /* 0x00007000ff0677ac */ /* 0x000e640008000a00 */
[----:B-1---5:R-:W-:Y:S02]  /*168f0*/  IADD3 R124, P6, PT, R143, UR6, RZ ;  /* 0x000000068f7c7c10 */ /* 0x022fe4000ffde0ff */
[----:B------:R-:W2:Y:S01]  /*16900*/  LDL.LU R143, [R1+0x8] ;  /* 0x00000800018f7983 */ /* 0x000ea20000300800 */
[----:B------:R-:W-:Y:S01]  /*16910*/  BSSY.RECONVERGENT B0, `(.L_x_5640) ;  /* 0x0000012000007945 */ /* 0x000fe20003800200 */
[----:B0-----:R-:W-:Y:S02]  /*16920*/  IADD3.X R125, PT, PT, R134, UR7, RZ, P6, !PT ;  /* 0x00000007867d7c10 */ /* 0x001fe4000b7fe4ff */
[----:B------:R-:W0:Y:S01]  /*16930*/  S2R R134, SR_TID.X ;  /* 0x0000000000867919 */ /* 0x000e220000002100 */
[----:B------:R-:W-:Y:S01]  /*16940*/  LOP3.LUT P6, RZ, R74, 0x1000000, RZ, 0xc0, !PT ;  /* 0x010000004aff7812 */ /* 0x000fe200078cc0ff */
[----:B--2---:R-:W-:-:S12]  /*16950*/  FADD R143, R252, R143 ;  /* 0x0000008ffc8f7221 */ /* 0x004fd80000000000 */
[----:B0-----:R-:W-:Y:S05]  /*16960*/  @P6 BRA `(.L_x_5641) ;  /* 0x0000000000306947 */ /* 0x001fea0003800000 */
[----:B------:R-:W0:Y:S01]  /*16970*/  LDCU UR6, c[0x0][0x398] ;  /* 0x00007300ff0677ac */ /* 0x000e220008000800 */
[C---:B------:R-:W-:Y:S01]  /*16980*/  FFMA R119, -R143.reuse, R132, R119 ;  /* 0x000000848f777223 */ /* 0x040fe20000000177 */
[C---:B------:R-:W-:Y:S01]  /*16990*/  FFMA R120, -R143.reuse, R133, R120 ;  /* 0x000000858f787223 */ /* 0x040fe20000000178 */
[C---:B------:R-:W-:Y:S01]  /*169a0*/  FFMA R118, -R143.reuse, R121, R118 ;  /* 0x000000798f767223 */ /* 0x040fe20000000176 */
[----:B------:R-:W-:Y:S01]  /*169b0*/  FFMA R117, -R143, R123, R117 ;  /* 0x0000007b8f757223 */ /* 0x000fe20000000175 */
[----:B0-----:R-:W-:Y:S01]  /*169c0*/  FMUL R119, R119, UR6 ;  /* 0x0000000677777c20 */ /* 0x001fe20008400000 */
[----:B------:R-:W-:Y:S01]  /*169d0*/  FMUL R121, R120, UR6 ;  /* 0x0000000678797c20 */ /* 0x000fe20008400000 */
[----:B------:R-:W-:Y:S01]  /*169e0*/  FMUL R120, R118, UR6 ;  /* 0x0000000676787c20 */ /* 0x000fe20008400000 */
[----:B------:R-:W-:-:S03]  /*169f0*/  FMUL R117, R117, UR6 ;  /* 0x0000000675757c20 */ /* 0x000fc60008400000 */
[----:B------:R-:W-:Y:S02]  /*16a00*/  F2FP.BF16.F32.PACK_AB R118, R121, R119 ;  /* 0x000000777976723e */ /* 0x000fe400000010ff */
[----:B------:R-:W-:-:S05]  /*16a10*/  F2FP.BF16.F32.PACK_AB R119, R117, R120 ;  /* 0x000000787577723e */ /* 0x000fca00000010ff */
[----:B------:R0:W-:Y:S02]  /*16a20*/  STG.E.64 desc[UR4][R124.64], R118 ;  /* 0x000000767c007986 */ /* 0x0001e4000c101b04 */
.L_x_5641:
[----:B------:R-:W-:Y:S05]  /*16a30*/  BSYNC.RECONVERGENT B0 ;  /* 0x0000000000007941 */ /* 0x000fea0003800200 */
.L_x_5640:
[----:B------:R-:W-:Y:S04]  /*16a40*/  BSSY.RECONVERGENT B0, `(.L_x_5642) ;  /* 0x000000e000007945 */ /* 0x000fe80003800200 */
[----:B------:R-:W-:Y:S05]  /*16a50*/  @P0 BRA `(.L_x_5643) ;  /* 0x0000000000300947 */ /* 0x000fea0003800000 */
[----:B------:R-:W1:Y:S01]  /*16a60*/  LDCU UR6, c[0x0][0x398] ;  /* 0x00007300ff0677ac */ /* 0x000e620008000800 */
[C---:B------:R-:W-:Y:S01]  /*16a70*/  FFMA R111, -R143.reuse, R115, R111 ;  /* 0x000000738f6f7223 */ /* 0x040fe2000000016f */
[C---:B------:R-:W-:Y:S01]  /*16a80*/  FFMA R112, -R143.reuse, R116, R112 ;  /* 0x000000748f707223 */ /* 0x040fe20000000170 */
[C---:B------:R-:W-:Y:S01]  /*16a90*/  FFMA R110, -R143.reuse, R113, R110 ;  /* 0x000000718f6e7223 */ /* 0x040fe2000000016e */
[----:B------:R-:W-:Y:S01]  /*16aa0*/  FFMA R109, -R143, R114, R109 ;  /* 0x000000728f6d7223 */ /* 0x000fe2000000016d */
[----:B-1----:R-:W-:Y:S01]  /*16ab0*/  FMUL R111, R111, UR6 ;  /* 0x000000066f6f7c20 */ /* 0x002fe20008400000 */
[----:B------:R-:W-:Y:S01]  /*16ac0*/  FMUL R113, R112, UR6 ;  /* 0x0000000670717c20 */ /* 0x000fe20008400000 */
[----:B------:R-:W-:Y:S01]  /*16ad0*/  FMUL R112, R110, UR6 ;  /* 0x000000066e707c20 */ /* 0x000fe20008400000 */
[----:B------:R-:W-:-:S03]  /*16ae0*/  FMUL R109, R109, UR6 ;  /* 0x000000066d6d7c20 */ /* 0x000fc60008400000 */
[----:B------:R-:W-:Y:S02]  /*16af0*/  F2FP.BF16.F32.PACK_AB R110, R113, R111 ;  /* 0x0000006f716e723e */ /* 0x000fe400000010ff */
[----:B------:R-:W-:-:S05]  /*16b00*/  F2FP.BF16.F32.PACK_AB R111, R109, R112 ;  /* 0x000000706d6f723e */ /* 0x000fca00000010ff */
[----:B------:R1:W-:Y:S02]  /*16b10*/  STG.E.64 desc[UR4][R124.64+0x100], R110 ;  /* 0x0001006e7c007986 */ /* 0x0003e4000c101b04 */
.L_x_5643:
[----:B------:R-:W-:Y:S05]  /*16b20*/  BSYNC.RECONVERGENT B0 ;  /* 0x0000000000007941 */ /* 0x000fea0003800200 */
.L_x_5642:
[----:B------:R-:W-:Y:S04]  /*16b30*/  BSSY.RECONVERGENT B0, `(.L_x_5644) ;  /* 0x000000e000007945 */ /* 0x000fe80003800200 */
[----:B------:R-:W-:Y:S05]  /*16b40*/  @P1 BRA `(.L_x_5645) ;  /* 0x0000000000301947 */ /* 0x000fea0003800000 */
[----:B------:R-:W2:Y:S01]  /*16b50*/  LDCU UR6, c[0x0][0x398] ;  /* 0x00007300ff0677ac */ /* 0x000ea20008000800 */
[C---:B------:R-:W-:Y:S01]  /*16b60*/  FFMA R103, -R143.reuse, R107, R103 ;  /* 0x0000006b8f677223 */ /* 0x040fe20000000167 */
[C---:B------:R-:W-:Y:S01]  /*16b70*/  FFMA R104, -R143.reuse, R108, R104 ;  /* 0x0000006c8f687223 */ /* 0x040fe20000000168 */
[C---:B------:R-:W-:Y:S01]  /*16b80*/  FFMA R102, -R143.reuse, R105, R102 ;  /* 0x000000698f667223 */ /* 0x040fe20000000166 */
[----:B------:R-:W-:Y:S01]  /*16b90*/  FFMA R101, -R143, R106, R101 ;  /* 0x0000006a8f657223 */ /* 0x000fe20000000165 */
[----:B--2---:R-:W-:Y:S01]  /*16ba0*/  FMUL R103, R103, UR6 ;  /* 0x0000000667677c20 */ /* 0x004fe20008400000 */
[----:B------:R-:W-:Y:S01]  /*16bb0*/  FMUL R105, R104, UR6 ;  /* 0x0000000668697c20 */ /* 0x000fe20008400000 */
[----:B------:R-:W-:Y:S01]  /*16bc0*/  FMUL R104, R102, UR6 ;  /* 0x0000000666687c20 */ /* 0x000fe20008400000 */
[----:B------:R-:W-:-:S03]  /*16bd0*/  FMUL R101, R101, UR6 ;  /* 0x0000000665657c20 */ /* 0x000fc60008400000 */
[----:B------:R-:W-:Y:S02]  /*16be0*/  F2FP.BF16.F32.PACK_AB R102, R105, R103 ;  /* 0x000000676966723e */ /* 0x000fe400000010ff */
[----:B------:R-:W-:-:S05]  /*16bf0*/  F2FP.BF16.F32.PACK_AB R103, R101, R104 ;  /* 0x000000686567723e */ /* 0x000fca00000010ff */
[----:B------:R2:W-:Y:S02]  /*16c00*/  STG.E.64 desc[UR4][R124.64+0x200], R102 ;  /* 0x000200667c007986 */ /* 0x0005e4000c101b04 */
.L_x_5645:
[----:B------:R-:W-:Y:S05]  /*16c10*/  BSYNC.RECONVERGENT B0 ;  /* 0x0000000000007941 */ /* 0x000fea0003800200 */
.L_x_5644:
[----:B------:R-:W-:Y:S04]  /*16c20*/  BSSY.RECONVERGENT B0, `(.L_x_5646) ;  /* 0x000000e000007945 */ /* 0x000fe80003800200 */
[----:B------:R-:W-:Y:S05]  /*16c30*/  @P2 BRA `(.L_x_5647) ;  /* 0x0000000000302947 */ /* 0x000fea0003800000 */
[----:B------:R-:W3:Y:S01]  /*16c40*/  LDCU UR6, c[0x0][0x398] ;  /* 0x00007300ff0677ac */ /* 0x000ee20008000800 */
[C---:B------:R-:W-:Y:S01]  /*16c50*/  FFMA R95, -R143.reuse, R99, R95 ;  /* 0x000000638f5f7223 */ /* 0x040fe2000000015f */
[C---:B------:R-:W-:Y:S01]  /*16c60*/  FFMA R96, -R143.reuse, R100, R96 ;  /* 0x000000648f607223 */ /* 0x040fe20000000160 */
[C---:B------:R-:W-:Y:S01]  /*16c70*/  FFMA R94, -R143.reuse, R97, R94 ;  /* 0x000000618f5e7223 */ /* 0x040fe2000000015e */
[----:B------:R-:W-:Y:S01]  /*16c80*/  FFMA R93, -R143, R98, R93 ;  /* 0x000000628f5d7223 */ /* 0x000fe2000000015d */
[----:B---3--:R-:W-:Y:S01]  /*16c90*/  FMUL R95, R95, UR6 ;  /* 0x000000065f5f7c20 */ /* 0x008fe20008400000 */
[----:B------:R-:W-:Y:S01]  /*16ca0*/  FMUL R97, R96, UR6 ;  /* 0x0000000660617c20 */ /* 0x000fe20008400000 */
[----:B------:R-:W-:Y:S01]  /*16cb0*/  FMUL R96, R94, UR6 ;  /* 0x000000065e607c20 */ /* 0x000fe20008400000 */
[----:B------:R-:W-:-:S03]  /*16cc0*/  FMUL R93, R93, UR6 ;  /* 0x000000065d5d7c20 */ /* 0x000fc60008400000 */
[----:B------:R-:W-:Y:S02]  /*16cd0*/  F2FP.BF16.F32.PACK_AB R94, R97, R95 ;  /* 0x0000005f615e723e */ /* 0x000fe400000010ff */
[----:B------:R-:W-:-:S05]  /*16ce0*/  F2FP.BF16.F32.PACK_AB R95, R93, R96 ;  /* 0x000000605d5f723e */ /* 0x000fca00000010ff */
[----:B------:R3:W-:Y:S02]  /*16cf0*/  STG.E.64 desc[UR4][R124.64+0x300], R94 ;  /* 0x0003005e7c007986 */ /* 0x0007e4000c101b04 */
.L_x_5647:
[----:B------:R-:W-:Y:S05]  /*16d00*/  BSYNC.RECONVERGENT B0 ;  /* 0x0000000000007941 */ /* 0x000fea0003800200 */
.L_x_5646:
[----:B------:R-:W-:Y:S04]  /*16d10*/  BSSY.RECONVERGENT B0, `(.L_x_5648) ;  /* 0x000000e000007945 */ /* 0x000fe80003800200 */
[----:B------:R-:W-:Y:S05]  /*16d20*/  @P3 BRA `(.L_x_5649) ;  /* 0x0000000000303947 */ /* 0x000fea0003800000 */
[----:B------:R-:W4:Y:S01]  /*16d30*/  LDCU UR6, c[0x0][0x398] ;  /* 0x00007300ff0677ac */ /* 0x000f220008000800 */
[C---:B------:R-:W-:Y:S01]  /*16d40*/  FFMA R87, -R143.reuse, R91, R87 ;  /* 0x0000005b8f577223 */ /* 0x040fe20000000157 */
[C---:B------:R-:W-:Y:S01]  /*16d50*/  FFMA R88, -R143.reuse, R92, R88 ;  /* 0x0000005c8f587223 */ /* 0x040fe20000000158 */
[C---:B------:R-:W-:Y:S01]  /*16d60*/  FFMA R86, -R143.reuse, R89, R86 ;  /* 0x000000598f567223 */ /* 0x040fe20000000156 */
[----:B------:R-:W-:Y:S01]  /*16d70*/  FFMA R85, -R143, R90, R85 ;  /* 0x0000005a8f557223 */ /* 0x000fe20000000155 */
[----:B----4-:R-:W-:Y:S01]  /*16d80*/  FMUL R87, R87, UR6 ;  /* 0x0000000657577c20 */ /* 0x010fe20008400000 */
[----:B------:R-:W-:Y:S01]  /*16d90*/  FMUL R89, R88, UR6 ;  /* 0x0000000658597c20 */ /* 0x000fe20008400000 */
[----:B------:R-:W-:Y:S01]  /*16da0*/  FMUL R88, R86, UR6 ;  /* 0x0000000656587c20 */ /* 0x000fe20008400000 */
[----:B------:R-:W-:-:S03]  /*16db0*/  FMUL R85, R85, UR6 ;  /* 0x0000000655557c20 */ /* 0x000fc60008400000 */
[----:B------:R-:W-:Y:S02]  /*16dc0*/  F2FP.BF16.F32.PACK_AB R86, R89, R87 ;  /* 0x000000575956723e */ /* 0x000fe400000010ff */
[----:B------:R-:W-:-:S05]  /*16dd0*/  F2FP.BF16.F32.PACK_AB R87, R85, R88 ;  /* 0x000000585557723e */ /* 0x000fca00000010ff */
[----:B------:R4:W-:Y:S02]  /*16de0*/  STG.E.64 desc[UR4][R124.64+0x400], R86 ;  /* 0x000400567c007986 */ /* 0x0009e4000c101b04 */
.L_x_5649:
[----:B------:R-:W-:Y:S05]  /*16df0*/  BSYNC.RECONVERGENT B0 ;  /* 0x0000000000007941 */ /* 0x000fea0003800200 */
.L_x_5648:
[----:B------:R-:W-:Y:S01]  /*16e00*/  LOP3.LUT P0, RZ, R74, 0x10, RZ, 0xc0, !PT ;  /* 0x000000104aff7812 */ /* 0x000fe2000780c0ff */
[----:B------:R-:W-:-:S12]  /*16e10*/  BSSY.RECONVERGENT B0, `(.L_x_5650) ;  /* 0x000000e000007945 */ /* 0x000fd80003800200 */
[----:B------:R-:W-:Y:S05]  /*16e20*/  @P0 BRA `(.L_x_5651) ;  /* 0x0000000000300947 */ /* 0x000fea0003800000 */
[----:B------:R-:W5:Y:S01]  /*16e30*/  LDCU UR6, c[0x0][0x398] ;  /* 0x00007300ff0677ac */ /* 0x000f620008000800 */
[C---:B------:R-:W-:Y:S01]  /*16e40*/  FFMA R79, -R143.reuse, R83, R79 ;  /* 0x000000538f4f7223 */ /* 0x040fe2000000014f */
[C---:B------:R-:W-:Y:S01]  /*16e50*/  FFMA R80, -R143.reuse, R84, R80 ;  /* 0x000000548f507223 */ /* 0x040fe20000000150 */
[C---:B------:R-:W-:Y:S01]  /*16e60*/  FFMA R78, -R143.reuse, R81, R78 ;  /* 0x000000518f4e7223 */ /* 0x040fe2000000014e */
[----:B------:R-:W-:Y:S01]  /*16e70*/  FFMA R77, -R143, R82, R77 ;  /* 0x000000528f4d7223 */ /* 0x000fe2000000014d */
[----:B-----5:R-:W-:Y:S01]  /*16e80*/  FMUL R79, R79, UR6 ;  /* 0x000000064f4f7c20 */ /* 0x020fe20008400000 */
[----:B------:R-:W-:Y:S01]  /*16e90*/  FMUL R81, R80, UR6 ;  /* 0x0000000650517c20 */ /* 0x000fe20008400000 */
[----:B------:R-:W-:Y:S01]  /*16ea0*/  FMUL R80, R78, UR6 ;  /* 0x000000064e507c20 */ /* 0x000fe20008400000 */
[----:B------:R-:W-:-:S03]  /*16eb0*/  FMUL R77, R77, UR6 ;  /* 0x000000064d4d7c20 */ /* 0x000fc60008400000 */
[----:B------:R-:W-:Y:S02]  /*16ec0*/  F2FP.BF16.F32.PACK_AB R78, R81, R79 ;  /* 0x0000004f514e723e */ /* 0x000fe400000010ff */
[----:B------:R-:W-:-:S05]  /*16ed0*/  F2FP.BF16.F32.PACK_AB R79, R77, R80 ;  /* 0x000000504d4f723e */ /* 0x000fca00000010ff */
[----:B------:R0:W-:Y:S02]  /*16ee0*/  STG.E.64 desc[UR4][R124.64+0x500], R78 ;  /* 0x0005004e7c007986 */ /* 0x0001e4000c101b04 */
.L_x_5651:
[----:B------:R-:W-:Y:S05]  /*16ef0*/  BSYNC.RECONVERGENT B0 ;  /* 0x0000000000007941 */ /* 0x000fea0003800200 */
.L_x_5650:
        /* <DEDUP_REMOVED lines=15> */
.L_x_5653:
[----:B------:R-:W-:Y:S05]  /*16ff0*/  BSYNC.RECONVERGENT B0 ;  /* 0x0000000000007941 */ /* 0x000fea0003800200 */
.L_x_5652:
        /* <DEDUP_REMOVED lines=15> */
.L_x_5655:
[----:B------:R-:W-:Y:S05]  /*170f0*/  BSYNC.RECONVERGENT B0 ;  /* 0x0000000000007941 */ /* 0x000fea0003800200 */
.L_x_5654:
[----:B0-----:R-:W0:Y:S01]  /*17100*/  S2R R59, SR_TID.X ;  /* 0x00000000003b7919 */ /* 0x001e220000002100 */
[----:B------:R-:W-:Y:S01]  /*17110*/  LOP3.LUT P0, RZ, R74, 0x100000, RZ, 0xc0, !PT ;  /* 0x001000004aff7812 */ /* 0x000fe2000780c0ff */
[----:B------:R-:W-:Y:S01]  /*17120*/  BSSY.RECONVERGENT B0, `(.L_x_5656) ;  /* 0x0000012000007945 */ /* 0x000fe20003800200 */
[----:B------:R-:W-:-:S04]  /*17130*/  SHF.L.U32 R58, R134, 0x2, RZ ;  /* 0x00000002863a7819 */ /* 0x000fc800000006ff */
[----:B------:R-:W-:Y:S01]  /*17140*/  LOP3.LUT R58, R58, 0x1000, RZ, 0xfc, !PT ;  /* 0x000010003a3a7812 */ /* 0x000fe200078efcff */
[----:B0-----:R-:W-:-:S05]  /*17150*/  IMAD.SHL.U32 R60, R59, 0x4, RZ ;  /* 0x000000043b3c7824 */ /* 0x001fca00078e00ff */
[----:B------:R-:W-:Y:S01]  /*17160*/  LOP3.LUT R59, R60, 0x2000, RZ, 0xfc, !PT ;  /* 0x000020003c3b7812 */ /* 0x000fe200078efcff */
[----:B------:R-:W-:Y:S06]  /*17170*/  @P0 BRA `(.L_x_5657) ;  /* 0x0000000000300947 */ /* 0x000fec0003800000 */
        /* <DEDUP_REMOVED lines=12> */
.L_x_5657:
[----:B------:R-:W-:Y:S05]  /*17240*/  BSYNC.RECONVERGENT B0 ;  /* 0x0000000000007941 */ /* 0x000fea0003800200 */
.L_x_5656:
        /* <DEDUP_REMOVED lines=15> */
.L_x_5659:
[----:B------:R-:W-:Y:S05]  /*17340*/  BSYNC.RECONVERGENT B0 ;  /* 0x0000000000007941 */ /* 0x000fea0003800200 */
.L_x_5658:
        /* <DEDUP_REMOVED lines=15> */
.L_x_5661:
[----:B------:R-:W-:Y:S05]  /*17440*/  BSYNC.RECONVERGENT B0 ;  /* 0x0000000000007941 */ /* 0x000fea0003800200 */
.L_x_5660:
        /* <DEDUP_REMOVED lines=15> */
.L_x_5663:
[----:B------:R-:W-:Y:S05]  /*17540*/  BSYNC.RECONVERGENT B0 ;  /* 0x0000000000007941 */ /* 0x000fea0003800200 */
.L_x_5662:
        /* <DEDUP_REMOVED lines=15> */
.L_x_5665:
[----:B------:R-:W-:Y:S05]  /*17640*/  BSYNC.RECONVERGENT B0 ;  /* 0x0000000000007941 */ /* 0x000fea0003800200 */
.L_x_5664:
[----:B------:R-:W-:Y:S01]  /*17650*/  LOP3.LUT P0, RZ, R74, 0x8000, RZ, 0xc0, !PT ;  /* 0x000080004aff7812 */ /* 0x000fe2000780c0ff */
[----:B------:R-:W-:-:S12]  /*17660*/  BSSY.RECONVERGENT B0, `(.L_x_5666) ;  /* 0x000000e000007945 */ /* 0x000fd80003800200 */
[----:B------:R-:W-:Y:S05]  /*17670*/  @P0 BRA `(.L_x_5667) ;  /* 0x0000000000300947 */ /* 0x000fea0003800000 */
        /* <DEDUP_REMOVED lines=12> */
.L_x_5667:
[----:B------:R-:W-:Y:S05]  /*17740*/  BSYNC.RECONVERGENT B0 ;  /* 0x0000000000007941 */ /* 0x000fea0003800200 */
.L_x_5666:
[----:B------:R-:W-:Y:S01]  /*17750*/  LOP3.LUT P0, RZ, R74, 0x4000, RZ, 0xc0, !PT ;  /* 0x000040004aff7812 */ /* 0x000fe2000780c0ff */
[----:B------:R-:W-:-:S12]  /*17760*/  BSSY.RECONVERGENT B0, `(.L_x_5668) ;  /* 0x0000014000007945 */ /* 0x000fd80003800200 */
[----:B------:R-:W-:Y:S05]  /*17770*/  @P0 BRA `(.L_x_5669) ;  /* 0x0000000000480947 */ /* 0x000fea0003800000 */
[----:B0-----:R-:W5:Y:S01]  /*17780*/  LDL.LU R26, [R1+0x1c8] ;  /* 0x0001c800011a7983 */ /* 0x001f620000300800 */
[----:B------:R-:W0:Y:S03]  /*17790*/  LDCU UR6, c[0x0][0x398] ;  /* 0x00007300ff0677ac */ /* 0x000e260008000800 */
[----:B------:R-:W5:Y:S04]  /*177a0*/  LDL.LU R23, [R1+0x1c4] ;  /* 0x0001c40001177983 */ /* 0x000f680000300800 */
[----:B------:R-:W2:Y:S04]  /*177b0*/  LDL.LU R25, [R1+0x1cc] ;  /* 0x0001cc0001197983 */ /* 0x000ea80000300800 */
[----:B------:R-:W2:Y:S04]  /*177c0*/  LDL.LU R21, [R1+0x1d8] ;  /* 0x0001d80001157983 */ /* 0x000ea80000300800 */
[----:B------:R-:W3:Y:S04]  /*177d0*/  LDL.LU R24, [R1+0x1d0] ;  /* 0x0001d00001187983 */ /* 0x000ee80000300800 */
[----:B------:R-:W3:Y:S01]  /*177e0*/  LDL.LU R22, [R1+0x1e0] ;  /* 0x0001e00001167983 */ /* 0x000ee20000300800 */
[----:B------:R-:W-:-:S04]  /*177f0*/  FFMA R20, -R143, R239, R240 ;  /* 0x000000ef8f147223 */ /* 0x000fc800000001f0 */
[----:B0-----:R-:W-:Y:S01]  /*17800*/  FMUL R20, R20, UR6 ;  /* 0x0000000614147c20 */ /* 0x001fe20008400000 */
[----:B-----5:R-:W-:-:S04]  /*17810*/  FFMA R23, -R143, R23, R26 ;  /* 0x000000178f177223 */ /* 0x020fc8000000011a */
[----:B------:R-:W-:Y:S01]  /*17820*/  FMUL R23, R23, UR6 ;  /* 0x0000000617177c20 */ /* 0x000fe20008400000 */
[----:B--2---:R-:W-:-:S04]  /*17830*/  FFMA R21, -R143, R21, R25 ;  /* 0x000000158f157223 */ /* 0x004fc80000000119 */
[----:B------:R-:W-:Y:S01]  /*17840*/  F2FP.BF16.F32.PACK_AB R20, R23, R20 ;  /* 0x000000141714723e */ /* 0x000fe200000010ff */
[----:B------:R-:W-:Y:S01]  /*17850*/  FMUL R21, R21, UR6 ;  /* 0x0000000615157c20 */ /* 0x000fe20008400000 */
[----:B---3--:R-:W-:-:S04]  /*17860*/  FFMA R22, -R143, R22, R24 ;  /* 0x000000168f167223 */ /* 0x008fc80000000118 */
[----:B------:R-:W-:-:S05]  /*17870*/  FMUL R22, R22, UR6 ;  /* 0x0000000616167c20 */ /* 0x000fca0008400000 */
[----:B------:R-:W-:-:S05]  /*17880*/  F2FP.BF16.F32.PACK_AB R21, R22, R21 ;  /* 0x000000151615723e */ /* 0x000fca00000010ff */
[----:B------:R0:W-:Y:S02]  /*17890*/  STG.E.64 desc[UR4][R124.64+0xe00], R20 ;  /* 0x000e00147c007986 */ /* 0x0001e4000c101b04 */
.L_x_5669:
[----:B------:R-:W-:Y:S05]  /*178a0*/  BSYNC.RECONVERGENT B0 ;  /* 0x0000000000007941 */ /* 0x000fea0003800200 */
.L_x_5668:
        /* <DEDUP_REMOVED lines=9> */
[----:B------:R-:W3:Y:S04]  /*17940*/  LDL.LU R21, [R1+0x1f8] ;  /* 0x0001f80001157983 */ /* 0x000ee80000300800 */
[----:B------:R-:W4:Y:S04]  /*17950*/  LDL.LU R24, [R1+0x1e8] ;  /* 0x0001e80001187983 */ /* 0x000f280000300800 */
[----:B------:R-:W4:Y:S01]  /*17960*/  LDL.LU R22, [R1+0x200] ;  /* 0x0002000001167983 */ /* 0x000f220000300800 */
[----:B-----5:R-:W-:-:S04]  /*17970*/  FFMA R20, -R143, R20, R27 ;  /* 0x000000148f147223 */ /* 0x020fc8000000011b */
[----:B0-----:R-:W-:Y:S01]  /*17980*/  FMUL R20, R20, UR6 ;  /* 0x0000000614147c20 */ /* 0x001fe20008400000 */
[----:B--2---:R-:W-:-:S04]  /*17990*/  FFMA R23, -R143, R23, R26 ;  /* 0x000000178f177223 */ /* 0x004fc8000000011a */
[----:B------:R-:W-:Y:S01]  /*179a0*/  FMUL R23, R23, UR6 ;  /* 0x0000000617177c20 */ /* 0x000fe20008400000 */
[----:B---3--:R-:W-:-:S04]  /*179b0*/  FFMA R21, -R143, R21, R25 ;  /* 0x000000158f157223 */ /* 0x008fc80000000119 */
[----:B------:R-:W-:Y:S01]  /*179c0*/  F2FP.BF16.F32.PACK_AB R20, R23, R20 ;  /* 0x000000141714723e */ /* 0x000fe200000010ff */
[----:B------:R-:W-:Y:S01]  /*179d0*/  FMUL R21, R21, UR6 ;  /* 0x0000000615157c20 */ /* 0x000fe20008400000 */
[----:B----4-:R-:W-:-:S04]  /*179e0*/  FFMA R22, -R143, R22, R24 ;  /* 0x000000168f167223 */ /* 0x010fc80000000118 */
[----:B------:R-:W-:-:S05]  /*179f0*/  FMUL R22, R22, UR6 ;  /* 0x0000000616167c20 */ /* 0x000fca0008400000 */
[----:B------:R-:W-:-:S05]  /*17a00*/  F2FP.BF16.F32.PACK_AB R21, R22, R21 ;  /* 0x000000151615723e */ /* 0x000fca00000010ff */
[----:B------:R0:W-:Y:S02]  /*17a10*/  STG.E.64 desc[UR4][R124.64+0xf00], R20 ;  /* 0x000f00147c007986 */ /* 0x0001e4000c101b04 */
.L_x_5671:
[----:B------:R-:W-:Y:S05]  /*17a20*/  BSYNC.RECONVERGENT B0 ;  /* 0x0000000000007941 */ /* 0x000fea0003800200 */
.L_x_5670:
        /* <DEDUP_REMOVED lines=23> */
.L_x_5673:
[----:B------:R-:W-:Y:S05]  /*17ba0*/  BSYNC.RECONVERGENT B0 ;  /* 0x0000000000007941 */ /* 0x000fea0003800200 */
.L_x_5672:
        /* <DEDUP_REMOVED lines=23> */
.L_x_5675:
[----:B------:R-:W-:Y:S05]  /*17d20*/  BSYNC.RECONVERGENT B0 ;  /* 0x0000000000007941 */ /* 0x000fea0003800200 */
.L_x_5674:
        /* <DEDUP_REMOVED lines=23> */
.L_x_5677:
[----:B------:R-:W-:Y:S05]  /*17ea0*/  BSYNC.RECONVERGENT B0 ;  /* 0x0000000000007941 */ /* 0x000fea0003800200 */
.L_x_5676:
        /* <DEDUP_REMOVED lines=23> */
.L_x_5679:
[----:B------:R-:W-:Y:S05]  /*18020*/  BSYNC.RECONVERGENT B0 ;  /* 0x0000000000007941 */ /* 0x000fea0003800200 */
.L_x_5678:
        /* <DEDUP_REMOVED lines=23> */
.L_x_5681:
[----:B------:R-:W-:Y:S05]  /*181a0*/  BSYNC.RECONVERGENT B0 ;  /* 0x0000000000007941 */ /* 0x000fea0003800200 */
.L_x_5680:
        /* <DEDUP_REMOVED lines=23> */
.L_x_5683:
[----:B------:R-:W-:Y:S05]  /*18320*/  BSYNC.RECONVERGENT B0 ;  /* 0x0000000000007941 */ /* 0x000fea0003800200 */
.L_x_5682:
        /* <DEDUP_REMOVED lines=23> */
.L_x_5685:
[----:B------:R-:W-:Y:S05]  /*184a0*/  BSYNC.RECONVERGENT B0 ;  /* 0x0000000000007941 */ /* 0x000fea0003800200 */
.L_x_5684:
[----:B------:R-:W-:Y:S04]  /*184b0*/  BSSY.RECONVERGENT B0, `(.L_x_5686) ;  /* 0x0000016000007945 */ /* 0x000fe80003800200 */
        /* <DEDUP_REMOVED lines=21> */
.L_x_5687:
[----:B------:R-:W-:Y:S05]  /*18610*/  BSYNC.RECONVERGENT B0 ;  /* 0x0000000000007941 */ /* 0x000fea0003800200 */
.L_x_5686:
[----:B0-----:R-:W5:Y:S01]  /*18620*/  LDL.LU R20, [R1+0x718] ;  /* 0x0007180001147983 */ /* 0x001f620000300800 */
[----:B------:R-:W-:Y:S01]  /*18630*/  BSSY.RECONVERGENT B0, `(.L_x_5688) ;  /* 0x0000017000007945 */ /* 0x000fe20003800200 */
[----:B-----5:R-:W-:-:S13]  /*18640*/  ISETP.GE.AND P0, PT, R20, UR10, PT ;  /* 0x0000000a14007c0c */ /* 0x020fda000bf06270 */
[----:B------:R-:W-:Y:S05]  /*18650*/  @P0 BRA `(.L_x_5689) ;  /* 0x0000000000500947 */ /* 0x000fea0003800000 */
[----:B------:R-:W5:Y:S01]  /*18660*/  LDL.LU R27, [R1+0x2f4] ;  /* 0x0002f400011b7983 */ /* 0x000f620000300800 */
        /* <DEDUP_REMOVED lines=19> */
.L_x_5689:
[----:B------:R-:W-:Y:S05]  /*187a0*/  BSYNC.RECONVERGENT B0 ;  /* 0x0000000000007941 */ /* 0x000fea0003800200 */
.L_x_5688:
        /* <DEDUP_REMOVED lines=24> */
.L_x_5691:
[----:B------:R-:W-:Y:S05]  /*18930*/  BSYNC.RECONVERGENT B0 ;  /* 0x0000000000007941 */ /* 0x000fea0003800200 */
.L_x_5690:
        /* <DEDUP_REMOVED lines=24> */
.L_x_5693:
[----:B------:R-:W-:Y:S05]  /*18ac0*/  BSYNC.RECONVERGENT B0 ;  /* 0x0000000000007941 */ /* 0x000fea0003800200 */
.L_x_5692:
        /* <DEDUP_REMOVED lines=24> */
.L_x_5695:
[----:B------:R-:W-:Y:S05]  /*18c50*/  BSYNC.RECONVERGENT B0 ;  /* 0x0000000000007941 */ /* 0x000fea0003800200 */
.L_x_5694:
        /* <DEDUP_REMOVED lines=24> */
.L_x_5697:
[----:B------:R-:W-:Y:S05]  /*18de0*/  BSYNC.RECONVERGENT B0 ;  /* 0x0000000000007941 */ /* 0x000fea0003800200 */
.L_x_5696:
[----:B------:R-:W-:Y:S04]  /*18df0*/  BSSY.RECONVERGENT B0, `(.L_x_5698) ;  /* 0x0000016000007945 */ /* 0x000fe80003800200 */
[----:B------:R-:W-:Y:S05]  /*18e00*/  @P5 BRA `(.L_x_5699) ;  /* 0x0000000000505947 */ /* 0x000fea0003800000 */
[----:B------:R-:W5:Y:S01]  /*18e10*/  LDL.LU R27, [R1+0x394] ;  /* 0x00039400011b7983 */ /* 0x000f620000300800 */
[----:B------:R-:W1:Y:S03]  /*18e20*/  LDCU UR6, c[0x0][0x398] ;  /* 0x00007300ff0677ac */ /* 0x000e660008000800 */
[----:B0-----:R-:W5:Y:S04]  /*18e30*/  LDL.LU R20, [R1+0x6d8] ;  /* 0x0006d80001147983 */ /* 0x001f680000300800 */
[----:B------:R-:W2:Y:S04]  /*18e40*/  LDL.LU R26, [R1+0x39c] ;  /* 0x00039c00011a7983 */ /* 0x000ea80000300800 */
[----:B------:R-:W2:Y:S04]  /*18e50*/  LDL.LU R23, [R1+0x6ec] ;  /* 0x0006ec0001177983 */ /* 0x000ea80000300800 */
[----:B------:R-:W3:Y:S04]  /*18e60*/  LDL.LU R25, [R1+0x3a4] ;  /* 0x0003a40001197983 */ /* 0x000ee80000300800 */
[----:B------:R-:W3:Y:S04]  /*18e70*/  LDL.LU R21, [R1+0x6f0] ;  /* 0x0006f00001157983 */ /* 0x000ee80000300800 */
[----:B------:R-:W4:Y:S04]  /*18e80*/  LDL.LU R24, [R1+0x6cc] ;  /* 0x0006cc0001187983 */ /* 0x000f280000300800 */
[----:B------:R-:W4:Y:S01]  /*18e90*/  LDL.LU R22, [R1+0x6f4] ;  /* 0x0006f40001167983 */ /* 0x000f220000300800 */
[----:B-----5:R-:W-:-:S04]  /*18ea0*/  FFMA R20, -R143, R20, R27 ;  /* 0x000000148f147223 */ /* 0x020fc8000000011b */
[----:B-1----:R-:W-:Y:S01]  /*18eb0*/  FMUL R20, R20, UR6 ;  /* 0x0000000614147c20 */ /* 0x002fe20008400000 */
        /* <DEDUP_REMOVED lines=9> */
.L_x_5699:
[----:B------:R-:W-:Y:S05]  /*18f50*/  BSYNC.RECONVERGENT B0 ;  /* 0x0000000000007941 */ /* 0x000fea0003800200 */
.L_x_5698:
[----:B------:R-:W-:Y:S01]  /*18f60*/  LOP3.LUT P0, RZ, R74, 0x4000000, RZ, 0xc0, !PT ;  /* 0x040000004aff7812 */ /* 0x000fe2000780c0ff */
[----:B------:R-:W-:-:S12]  /*18f70*/  BSSY.RECONVERGENT B0, `(.L_x_5700) ;  /* 0x0000016000007945 */ /* 0x000fd80003800200 */
        /* <DEDUP_REMOVED lines=21> */
.L_x_5701:
[----:B------:R-:W-:Y:S05]  /*190d0*/  BSYNC.RECONVERGENT B0 ;  /* 0x0000000000007941 */ /* 0x000fea0003800200 */
.L_x_5700:
        /* <DEDUP_REMOVED lines=23> */
.L_x_5703:
[----:B------:R-:W-:Y:S05]  /*19250*/  BSYNC.RECONVERGENT B0 ;  /* 0x0000000000007941 */ /* 0x000fea0003800200 */
.L_x_5702:
[----:B------:R-:W-:Y:S01]  /*19260*/  ISETP.GE.AND P0, PT, R58, UR10, PT ;  /* 0x0000000a3a007c0c */ /* 0x000fe2000bf06270 */
[----:B------:R-:W-:Y:S01]  /*19270*/  BSSY.RECONVERGENT B0, `(.L_x_5704) ;  /* 0x0000017000007945 */ /* 0x000fe20003800200 */
[----:B------:R-:W-:-:S11]  /*19280*/  LOP3.LUT R25, R60, 0x3000, RZ, 0xfc, !PT ;  /* 0x000030003c197812 */ /* 0x000fd600078efcff */
        /* <DEDUP_REMOVED lines=21> */
.L_x_5705:
[----:B------:R-:W-:Y:S05]  /*193e0*/  BSYNC.RECONVERGENT B0 ;  /* 0x0000000000007941 */ /* 0x000fea0003800200 */
.L_x_5704:
        /* <DEDUP_REMOVED lines=23> */
.L_x_5707:
[----:B------:R-:W-:Y:S05]  /*19560*/  BSYNC.RECONVERGENT B0 ;  /* 0x0000000000007941 */ /* 0x000fea0003800200 */
.L_x_5706:
        /* <DEDUP_REMOVED lines=23> */
.L_x_5709:
[----:B------:R-:W-:Y:S05]  /*196e0*/  BSYNC.RECONVERGENT B0 ;  /* 0x0000000000007941 */ /* 0x000fea0003800200 */
.L_x_5708:
        /* <DEDUP_REMOVED lines=23> */
.L_x_5711:
[----:B------:R-:W-:Y:S05]  /*19860*/  BSYNC.RECONVERGENT B0 ;  /* 0x0000000000007941 */ /* 0x000fea0003800200 */
.L_x_5710:
        /* <DEDUP_REMOVED lines=23> */
.L_x_5713:
[----:B------:R-:W-:Y:S05]  /*199e0*/  BSYNC.RECONVERGENT B0 ;  /* 0x0000000000007941 */ /* 0x000fea0003800200 */
.L_x_5712:
        /* <DEDUP_REMOVED lines=23> */
.L_x_5715:
[----:B------:R-:W-:Y:S05]  /*19b60*/  BSYNC.RECONVERGENT B0 ;  /* 0x0000000000007941 */ /* 0x000fea0003800200 */
.L_x_5714:
        /* <DEDUP_REMOVED lines=23> */
.L_x_5717:
[----:B------:R-:W-:Y:S05]  /*19ce0*/  BSYNC.RECONVERGENT B0 ;  /* 0x0000000000007941 */ /* 0x000fea0003800200 */
.L_x_5716:
        /* <DEDUP_REMOVED lines=23> */
.L_x_5719:
[----:B------:R-:W-:Y:S05]  /*19e60*/  BSYNC.RECONVERGENT B0 ;  /* 0x0000000000007941 */ /* 0x000fea0003800200 */
.L_x_5718:
        /* <DEDUP_REMOVED lines=23> */
.L_x_5721:
[----:B------:R-:W-:Y:S05]  /*19fe0*/  BSYNC.RECONVERGENT B0 ;  /* 0x0000000000007941 */ /* 0x000fea0003800200 */
.L_x_5720:
        /* <DEDUP_REMOVED lines=23> */
.L_x_5723:
[----:B------:R-:W-:Y:S05]  /*1a160*/  BSYNC.RECONVERGENT B0 ;  /* 0x0000000000007941 */ /* 0x000fea0003800200 */
.L_x_5722:
        /* <DEDUP_REMOVED lines=23> */
.L_x_5725:
[----:B------:R-:W-:Y:S05]  /*1a2e0*/  BSYNC.RECONVERGENT B0 ;  /* 0x0000000000007941 */ /* 0x000fea0003800200 */
.L_x_5724:
        /* <DEDUP_REMOVED lines=23> */
.L_x_5727:
[----:B------:R-:W-:Y:S05]  /*1a460*/  BSYNC.RECONVERGENT B0 ;  /* 0x0000000000007941 */ /* 0x000fea0003800200 */
.L_x_5726:
        /* <DEDUP_REMOVED lines=23> */
.L_x_5729:
[----:B------:R-:W-:Y:S05]  /*1a5e0*/  BSYNC.RECONVERGENT B0 ;  /* 0x0000000000007941 */ /* 0x000fea0003800200 */
.L_x_5728:
        /* <DEDUP_REMOVED lines=23> */
.L_x_5731:
[----:B------:R-:W-:Y:S05]  /*1a760*/  BSYNC.RECONVERGENT B0 ;  /* 0x0000000000007941 */ /* 0x000fea0003800200 */
.L_x_5730:
        /* <DEDUP_REMOVED lines=23> */
.L_x_5733:
[----:B------:R-:W-:Y:S05]  /*1a8e0*/  BSYNC.RECONVERGENT B0 ;  /* 0x0000000000007941 */ /* 0x000fea0003800200 */
.L_x_5732:
        /* <DEDUP_REMOVED lines=23> */
.L_x_5735:
[----:B------:R-:W-:Y:S05]  /*1aa60*/  BSYNC.RECONVERGENT B0 ;  /* 0x0000000000007941 */ /* 0x000fea0003800200 */
.L_x_5734:
        /* <DEDUP_REMOVED lines=23> */
.L_x_5737:
[----:B------:R-:W-:Y:S05]  /*1abe0*/  BSYNC.RECONVERGENT B0 ;  /* 0x0000000000007941 */ /* 0x000fea0003800200 */
.L_x_5736:
        /* <DEDUP_REMOVED lines=23> */
.L_x_5739:
[----:B------:R-:W-:Y:S05]  /*1ad60*/  BSYNC.RECONVERGENT B0 ;  /* 0x0000000000007941 */ /* 0x000fea0003800200 */
.L_x_5738:
        /* <DEDUP_REMOVED lines=23> */
.L_x_5741:
[----:B------:R-:W-:Y:S05]  /*1aee0*/  BSYNC.RECONVERGENT B0 ;  /* 0x0000000000007941 */ /* 0x000fea0003800200 */
.L_x_5740:
        /* <DEDUP_REMOVED lines=23> */
.L_x_5743:
[----:B------:R-:W-:Y:S05]  /*1b060*/  BSYNC.RECONVERGENT B0 ;  /* 0x0000000000007941 */ /* 0x000fea0003800200 */
.L_x_5742:
        /* <DEDUP_REMOVED lines=23> */
.L_x_5745:
[----:B------:R-:W-:Y:S05]  /*1b1e0*/  BSYNC.RECONVERGENT B0 ;  /* 0x0000000000007941 */ /* 0x000fea0003800200 */
.L_x_5744:
        /* <DEDUP_REMOVED lines=23> */
.L_x_5747:
[----:B------:R-:W-:Y:S05]  /*1b360*/  BSYNC.RECONVERGENT B0 ;  /* 0x0000000000007941 */ /* 0x000fea0003800200 */
.L_x_5746:
        /* <DEDUP_REMOVED lines=23> */
.L_x_5749:
[----:B------:R-:W-:Y:S05]  /*1b4e0*/  BSYNC.RECONVERGENT B0 ;  /* 0x0000000000007941 */ /* 0x000fea0003800200 */
.L_x_5748:
        /* <DEDUP_REMOVED lines=23> */
.L_x_5751:
[----:B------:R-:W-:Y:S05]  /*1b660*/  BSYNC.RECONVERGENT B0 ;  /* 0x0000000000007941 */ /* 0x000fea0003800200 */
.L_x_5750:
        /* <DEDUP_REMOVED lines=14> */
[C---:B--2---:R-:W-:Y:S01]  /*1b750*/  FFMA R21, -R143.reuse, R21, R27 ;  /* 0x000000158f157223 */ /* 0x044fe2000000011b */
[C---:B---3--:R-:W-:Y:S01]  /*1b760*/  FFMA R22, -R143.reuse, R22, R26 ;  /* 0x000000168f167223 */ /* 0x048fe2000000011a */
[----:B----4-:R-:W-:Y:S02]  /*1b770*/  FFMA R23, -R143, R23, R24 ;  /* 0x000000178f177223 */ /* 0x010fe40000000118 */
[----:B------:R-:W-:Y:S01]  /*1b780*/  FMUL R24, R21, UR6 ;  /* 0x0000000615187c20 */ /* 0x000fe20008400000 */
[----:B------:R-:W-:Y:S01]  /*1b790*/  FMUL R21, R22, UR6 ;  /* 0x0000000616157c20 */ /* 0x000fe20008400000 */
[----:B------:R-:W-:-:S03]  /*1b7a0*/  FMUL R23, R23, UR6 ;  /* 0x0000000617177c20 */ /* 0x000fc60008400000 */
[----:B------:R-:W-:Y:S02]  /*1b7b0*/  F2FP.BF16.F32.PACK_AB R20, R24, R20 ;  /* 0x000000141814723e */ /* 0x000fe400000010ff */
[----:B------:R-:W-:-:S05]  /*1b7c0*/  F2FP.BF16.F32.PACK_AB R21, R23, R21 ;  /* 0x000000151715723e */ /* 0x000fca00000010ff */
[----:B------:R0:W-:Y:S02]  /*1b7d0*/  STG.E.64 desc[UR4][R124.64+0x3800], R20 ;  /* 0x003800147c007986 */ /* 0x0001e4000c101b04 */
.L_x_5753:
[----:B------:R-:W-:Y:S05]  /*1b7e0*/  BSYNC.RECONVERGENT B0 ;  /* 0x0000000000007941 */ /* 0x000fea0003800200 */
.L_x_5752:
        /* <DEDUP_REMOVED lines=23> */
.L_x_5755:
[----:B------:R-:W-:Y:S05]  /*1b960*/  BSYNC.RECONVERGENT B0 ;  /* 0x0000000000007941 */ /* 0x000fea0003800200 */
.L_x_5754:
        /* <DEDUP_REMOVED lines=23> */
.L_x_5757:
[----:B------:R-:W-:Y:S05]  /*1bae0*/  BSYNC.RECONVERGENT B0 ;  /* 0x0000000000007941 */ /* 0x000fea0003800200 */
.L_x_5756:
        /* <DEDUP_REMOVED lines=23> */
.L_x_5759:
[----:B------:R-:W-:Y:S05]  /*1bc60*/  BSYNC.RECONVERGENT B0 ;  /* 0x0000000000007941 */ /* 0x000fea0003800200 */
.L_x_5758:
        /* <DEDUP_REMOVED lines=23> */
.L_x_5761:
[----:B------:R-:W-:Y:S05]  /*1bde0*/  BSYNC.RECONVERGENT B0 ;  /* 0x0000000000007941 */ /* 0x000fea0003800200 */
.L_x_5760:
        /* <DEDUP_REMOVED lines=23> */
.L_x_5763:
[----:B------:R-:W-:Y:S05]  /*1bf60*/  BSYNC.RECONVERGENT B0 ;  /* 0x0000000000007941 */ /* 0x000fea0003800200 */
.L_x_5762:
        /* <DEDUP_REMOVED lines=23> */
.L_x_5765:
[----:B------:R-:W-:Y:S05]  /*1c0e0*/  BSYNC.RECONVERGENT B0 ;  /* 0x0000000000007941 */ /* 0x000fea0003800200 */
.L_x_5764:
        /* <DEDUP_REMOVED lines=23> */
.L_x_5767:
[----:B------:R-:W-:Y:S05]  /*1c260*/  BSYNC.RECONVERGENT B0 ;  /* 0x0000000000007941 */ /* 0x000fea0003800200 */
.L_x_5766:
[----:B------:R-:W-:Y:S01]  /*1c270*/  ISETP.GE.AND P0, PT, R59, UR10, PT ;  /* 0x0000000a3b007c0c */ /* 0x000fe2000bf06270 */
        /* <DEDUP_REMOVED lines=22> */
.L_x_5769:
[----:B------:R-:W-:Y:S05]  /*1c3e0*/  BSYNC.RECONVERGENT B0 ;  /* 0x0000000000007941 */ /* 0x000fea0003800200 */
.L_x_5768:
        /* <DEDUP_REMOVED lines=23> */
.L_x_5771:
[----:B------:R-:W-:Y:S05]  /*1c560*/  BSYNC.RECONVERGENT B0 ;  /* 0x0000000000007941 */ /* 0x000fea0003800200 */
.L_x_5770:
        /* <DEDUP_REMOVED lines=23> */
.L_x_5773:
[----:B------:R-:W-:Y:S05]  /*1c6e0*/  BSYNC.RECONVERGENT B0 ;  /* 0x0000000000007941 */ /* 0x000fea0003800200 */
.L_x_5772:
        /* <DEDUP_REMOVED lines=23> */
.L_x_5775:
[----:B------:R-:W-:Y:S05]  /*1c860*/  BSYNC.RECONVERGENT B0 ;  /* 0x0000000000007941 */ /* 0x000fea0003800200 */
.L_x_5774:
        /* <DEDUP_REMOVED lines=23> */
.L_x_5777:
[----:B------:R-:W-:Y:S05]  /*1c9e0*/  BSYNC.RECONVERGENT B0 ;  /* 0x0000000000007941 */ /* 0x000fea0003800200 */
.L_x_5776:
        /* <DEDUP_REMOVED lines=23> */
.L_x_5779:
[----:B------:R-:W-:Y:S05]  /*1cb60*/  BSYNC.RECONVERGENT B0 ;  /* 0x0000000000007941 */ /* 0x000fea0003800200 */
.L_x_5778:
        /* <DEDUP_REMOVED lines=23> */
.L_x_5781:
[----:B------:R-:W-:Y:S05]  /*1cce0*/  BSYNC.RECONVERGENT B0 ;  /* 0x0000000000007941 */ /* 0x000fea0003800200 */
.L_x_5780:
[----:B------:R-:W-:Y:S01]  /*1ccf0*/  LOP3.LUT P0, RZ, R76, 0x10, RZ, 0xc0, !PT ;  /* 0x000000104cff7812 */ /* 0x000fe2000780c0ff */
[----:B------:R-:W-:-:S12]  /*1cd00*/  BSSY.RECONVERGENT B0, `(.L_x_5782) ;  /* 0x0000012000007945 */ /* 0x000fd80003800200 */
[----:B------:R-:W-:Y:S05]  /*1cd10*/  @P0 BRA `(.L_x_5783) ;  /* 0x0000000000400947 */ /* 0x000fea0003800000 */
[----:B------:R-:W5:Y:S01]  /*1cd20*/  LDL.LU R23, [R1+0x20] ;  /* 0x0000200001177983 */ /* 0x000f620000300800 */
[----:B------:R-:W1:Y:S03]  /*1cd30*/  LDCU UR6, c[0x0][0x398] ;  /* 0x00007300ff0677ac */ /* 0x000e660008000800 */
[----:B------:R-:W2:Y:S04]  /*1cd40*/  LDL.LU R22, [R1+0x24] ;  /* 0x0000240001167983 */ /* 0x000ea80000300800 */
[----:B0-----:R-:W3:Y:S04]  /*1cd50*/  LDL.LU R21, [R1+0x28] ;  /* 0x0000280001157983 */ /* 0x001ee80000300800 */
[----:B------:R-:W4:Y:S01]  /*1cd60*/  LDL.LU R20, [R1+0x2c] ;  /* 0x00002c0001147983 */ /* 0x000f220000300800 */
[C---:B-----5:R-:W-:Y:S01]  /*1cd70*/  FFMA R247, -R143.reuse, R23, R247 ;  /* 0x000000178ff77223 */ /* 0x060fe200000001f7 */
[C---:B--2---:R-:W-:Y:S01]  /*1cd80*/  FFMA R248, -R143.reuse, R22, R248 ;  /* 0x000000168ff87223 */ /* 0x044fe200000001f8 */
[----:B---3--:R-:W-:-:S03]  /*1cd90*/  FFMA R249, -R143, R21, R249 ;  /* 0x000000158ff97223 */ /* 0x008fc600000001f9 */
[----:B-1----:R-:W-:Y:S01]  /*1cda0*/  FMUL R248, R248, UR6 ;  /* 0x00000006f8f87c20 */ /* 0x002fe20008400000 */
[----:B----4-:R-:W-:Y:S01]  /*1cdb0*/  FFMA R250, -R143, R20, R250 ;  /* 0x000000148ffa7223 */ /* 0x010fe200000001fa */
[----:B------:R-:W-:Y:S01]  /*1cdc0*/  FMUL R20, R247, UR6 ;  /* 0x00000006f7147c20 */ /* 0x000fe20008400000 */
[----:B------:R-:W-:Y:S02]  /*1cdd0*/  FMUL R21, R249, UR6 ;  /* 0x00000006f9157c20 */ /* 0x000fe40008400000 */
[----:B------:R-:W-:Y:S02]  /*1cde0*/  FMUL R250, R250, UR6 ;  /* 0x00000006fafa7c20 */ /* 0x000fe40008400000 */
[----:B------:R-:W-:-:S03]  /*1cdf0*/  F2FP.BF16.F32.PACK_AB R20, R248, R20 ;  /* 0x00000014f814723e */ /* 0x000fc600000010ff */
[----:B------:R-:W-:-:S05]  /*1ce00*/  F2FP.BF16.F32.PACK_AB R21, R250, R21 ;  /* 0x00000015fa15723e */ /* 0x000fca00000010ff */
[----:B------:R0:W-:Y:S02]  /*1ce10*/  STG.E.64 desc[UR4][R124.64+0x4700], R20 ;  /* 0x004700147c007986 */ /* 0x0001e4000c101b04 */
.L_x_5783:
[----:B------:R-:W-:Y:S05]  /*1ce20*/  BSYNC.RECONVERGENT B0 ;  /* 0x0000000000007941 */ /* 0x000fea0003800200 */
.L_x_5782:
[----:B------:R-:W-:Y:S01]  /*1ce30*/  LOP3.LUT P0, RZ, R76, 0x8, RZ, 0xc0, !PT ;  /* 0x000000084cff7812 */ /* 0x000fe2000780c0ff */
[----:B------:R-:W-:-:S12]  /*1ce40*/  BSSY.RECONVERGENT B0, `(.L_x_5784) ;  /* 0x0000011000007945 */ /* 0x000fd80003800200 */
[----:B------:R-:W-:Y:S05]  /*1ce50*/  @P0 BRA `(.L_x_5785) ;  /* 0x00000000003c0947 */ /* 0x000fea0003800000 */
[----:B------:R-:W5:Y:S01]  /*1ce60*/  LDL.LU R22, [R1] ;  /* 0x0000000001167983 */ /* 0x000f620000300800 */
[----:B------:R-:W1:Y:S03]  /*1ce70*/  LDCU UR6, c[0x0][0x398] ;  /* 0x00007300ff0677ac */ /* 0x000e660008000800 */
[----:B0-----:R-:W2:Y:S04]  /*1ce80*/  LDL.LU R21, [R1+0x4] ;  /* 0x0000040001157983 */ /* 0x001ea80000300800 */
[----:B------:R-:W3:Y:S01]  /*1ce90*/  LDL.LU R20, [R1+0xc] ;  /* 0x00000c0001147983 */ /* 0x000ee20000300800 */
[C---:B------:R-:W-:Y:S01]  /*1cea0*/  FFMA R241, -R143.reuse, R251, R241 ;  /* 0x000000fb8ff17223 */ /* 0x040fe200000001f1 */
[C---:B-----5:R-:W-:Y:S01]  /*1ceb0*/  FFMA R242, -R143.reuse, R22, R242 ;  /* 0x000000168ff27223 */ /* 0x060fe200000001f2 */
[----:B--2---:R-:W-:-:S03]  /*1cec0*/  FFMA R243, -R143, R21, R243 ;  /* 0x000000158ff37223 */ /* 0x004fc600000001f3 */
[----:B-1----:R-:W-:Y:S01]  /*1ced0*/  FMUL R242, R242, UR6 ;  /* 0x00000006f2f27c20 */ /* 0x002fe20008400000 */
[----:B---3--:R-:W-:Y:S01]  /*1cee0*/  FFMA R244, -R143, R20, R244 ;  /* 0x000000148ff47223 */ /* 0x008fe200000001f4 */
[----:B------:R-:W-:Y:S01]  /*1cef0*/  FMUL R20, R241, UR6 ;  /* 0x00000006f1147c20 */ /* 0x000fe20008400000 */
[----:B------:R-:W-:Y:S02]  /*1cf00*/  FMUL R21, R243, UR6 ;  /* 0x00000006f3157c20 */ /* 0x000fe40008400000 */
[----:B------:R-:W-:Y:S02]  /*1cf10*/  FMUL R244, R244, UR6 ;  /* 0x00000006f4f47c20 */ /* 0x000fe40008400000 */
[----:B------:R-:W-:-:S03]  /*1cf20*/  F2FP.BF16.F32.PACK_AB R20, R242, R20 ;  /* 0x00000014f214723e */ /* 0x000fc600000010ff */
[----:B------:R-:W-:-:S05]  /*1cf30*/  F2FP.BF16.F32.PACK_AB R21, R244, R21 ;  /* 0x00000015f415723e */ /* 0x000fca00000010ff */
[----:B------:R0:W-:Y:S02]  /*1cf40*/  STG.E.64 desc[UR4][R124.64+0x4800], R20 ;  /* 0x004800147c007986 */ /* 0x0001e4000c101b04 */
.L_x_5785:
[----:B------:R-:W-:Y:S05]  /*1cf50*/  BSYNC.RECONVERGENT B0 ;  /* 0x0000000000007941 */ /* 0x000fea0003800200 */
.L_x_5784:
        /* <DEDUP_REMOVED lines=15> */
.L_x_5787:
[----:B------:R-:W-:Y:S05]  /*1d050*/  BSYNC.RECONVERGENT B0 ;  /* 0x0000000000007941 */ /* 0x000fea0003800200 */
.L_x_5786:
        /* <DEDUP_REMOVED lines=15> */
.L_x_5789:
[----:B------:R-:W-:Y:S05]  /*1d150*/  BSYNC.RECONVERGENT B0 ;  /* 0x0000000000007941 */ /* 0x000fea0003800200 */
.L_x_5788:
        /* <DEDUP_REMOVED lines=15> */
.L_x_5791:
[----:B------:R-:W-:Y:S05]  /*1d250*/  BSYNC.RECONVERGENT B0 ;  /* 0x0000000000007941 */ /* 0x000fea0003800200 */
.L_x_5790:
        /* <DEDUP_REMOVED lines=15> */
.L_x_5793:
[----:B------:R-:W-:Y:S05]  /*1d350*/  BSYNC.RECONVERGENT B0 ;  /* 0x0000000000007941 */ /* 0x000fea0003800200 */
.L_x_5792:
        /* <DEDUP_REMOVED lines=15> */
.L_x_5795:
[----:B------:R-:W-:Y:S05]  /*1d450*/  BSYNC.RECONVERGENT B0 ;  /* 0x0000000000007941 */ /* 0x000fea0003800200 */
.L_x_5794:
        /* <DEDUP_REMOVED lines=15> */
.L_x_5797:
[----:B------:R-:W-:Y:S05]  /*1d550*/  BSYNC.RECONVERGENT B0 ;  /* 0x0000000000007941 */ /* 0x000fea0003800200 */
.L_x_5796:
        /* <DEDUP_REMOVED lines=15> */
.L_x_5799:
[----:B------:R-:W-:Y:S05]  /*1d650*/  BSYNC.RECONVERGENT B0 ;  /* 0x0000000000007941 */ /* 0x000fea0003800200 */
.L_x_5798:
        /* <DEDUP_REMOVED lines=15> */
.L_x_5801:
[----:B------:R-:W-:Y:S05]  /*1d750*/  BSYNC.RECONVERGENT B0 ;  /* 0x0000000000007941 */ /* 0x000fea0003800200 */
.L_x_5800:
        /* <DEDUP_REMOVED lines=15> */
.L_x_5803:
[----:B------:R-:W-:Y:S05]  /*1d850*/  BSYNC.RECONVERGENT B0 ;  /* 0x0000000000007941 */ /* 0x000fea0003800200 */
.L_x_5802:
        /* <DEDUP_REMOVED lines=15> */
.L_x_5805:
[----:B------:R-:W-:Y:S05]  /*1d950*/  BSYNC.RECONVERGENT B0 ;  /* 0x0000000000007941 */ /* 0x000fea0003800200 */
.L_x_5804:
        /* <DEDUP_REMOVED lines=15> */
.L_x_5807:
[----:B------:R-:W-:Y:S05]  /*1da50*/  BSYNC.RECONVERGENT B0 ;  /* 0x0000000000007941 */ /* 0x000fea0003800200 */
.L_x_5806:
        /* <DEDUP_REMOVED lines=15> */
.L_x_5809:
[----:B------:R-:W-:Y:S05]  /*1db50*/  BSYNC.RECONVERGENT B0 ;  /* 0x0000000000007941 */ /* 0x000fea0003800200 */
.L_x_5808:
        /* <DEDUP_REMOVED lines=15> */
.L_x_5811:
[----:B------:R-:W-:Y:S05]  /*1dc50*/  BSYNC.RECONVERGENT B0 ;  /* 0x0000000000007941 */ /* 0x000fea0003800200 */
.L_x_5810:
        /* <DEDUP_REMOVED lines=15> */
.L_x_5813:
[----:B------:R-:W-:Y:S05]  /*1dd50*/  BSYNC.RECONVERGENT B0 ;  /* 0x0000000000007941 */ /* 0x000fea0003800200 */
.L_x_5812:
        /* <DEDUP_REMOVED lines=15> */
.L_x_5815:
[----:B------:R-:W-:Y:S05]  /*1de50*/  BSYNC.RECONVERGENT B0 ;  /* 0x0000000000007941 */ /* 0x000fea0003800200 */
.L_x_5814:
[----:B------:R-:W-:Y:S01]  /*1de60*/  LOP3.LUT P0, RZ, R76, 0x20000, RZ, 0xc0, !PT ;  /* 0x000200004cff7812 */ /* 0x000fe2000780c0ff */
[----:B------:R-:W-:-:S12]  /*1de70*/  BSSY.RECONVERGENT B0, `(.L_x_5816) ;  /* 0x0000016000007945 */ /* 0x000fd80003800200 */
[----:B------:R-:W-:Y:S05]  /*1de80*/  @P0 BRA `(.L_x_5817) ;  /* 0x0000000000500947 */ /* 0x000fea0003800000 */
[----:B------:R-:W5:Y:S01]  /*1de90*/  LDL.LU R8, [R1+0x938] ;  /* 0x0009380001087983 */ /* 0x000f620000300800 */
[----:B------:R-:W1:Y:S03]  /*1dea0*/  LDCU UR6, c[0x0][0x398] ;  /* 0x00007300ff0677ac */ /* 0x000e660008000800 */
[----:B------:R-:W5:Y:S04]  /*1deb0*/  LDL.LU R0, [R1+0x928] ;  /* 0x0009280001007983 */ /* 0x000f680000300800 */
[----:B0-----:R-:W2:Y:S04]  /*1dec0*/  LDL.LU R7, [R1+0x93c] ;  /* 0x00093c0001077983 */ /* 0x001ea80000300800 */
        /* <DEDUP_REMOVED lines=16> */
.L_x_5817:
[----:B------:R-:W-:Y:S05]  /*1dfd0*/  BSYNC.RECONVERGENT B0 ;  /* 0x0000000000007941 */ /* 0x000fea0003800200 */
.L_x_5816:
[----:B------:R-:W5:Y:S01]  /*1dfe0*/  S2R R0, SR_TID.X ;  /* 0x0000000000007919 */ /* 0x000f620000002100 */
[----:B------:R-:W-:Y:S01]  /*1dff0*/  BSSY.RECONVERGENT B0, `(.L_x_5818) ;  /* 0x0000019000007945 */ /* 0x000fe20003800200 */
[----:B-----5:R-:W-:-:S04]  /*1e000*/  SHF.L.U32 R0, R0, 0x2, RZ ;  /* 0x0000000200007819 */ /* 0x020fc800000006ff */
[----:B------:R-:W-:-:S04]  /*1e010*/  IADD3 R0, PT, PT, R0, 0x2c80, RZ ;  /* 0x00002c8000007810 */ /* 0x000fc80007ffe0ff */
[----:B------:R-:W-:-:S13]  /*1e020*/  ISETP.GE.AND P0, PT, R0, UR10, PT ;  /* 0x0000000a00007c0c */ /* 0x000fda000bf06270 */
        /* <DEDUP_REMOVED lines=21> */
.L_x_5819:
[----:B------:R-:W-:Y:S05]  /*1e180*/  BSYNC.RECONVERGENT B0 ;  /* 0x0000000000007941 */ /* 0x000fea0003800200 */
.L_x_5818:
[----:B------:R-:W5:Y:S01]  /*1e190*/  S2R R0, SR_TID.X ;  /* 0x0000000000007919 */ /* 0x000f620000002100 */
[----:B------:R-:W-:Y:S01]  /*1e1a0*/  BSSY.RECONVERGENT B0, `(.L_x_5820) ;  /* 0x0000019000007945 */ /* 0x000fe20003800200 */
[----:B-----5:R-:W-:-:S05]  /*1e1b0*/  IMAD.SHL.U32 R0, R0, 0x4, RZ ;  /* 0x0000000400007824 */ /* 0x020fca00078e00ff */
        /* <DEDUP_REMOVED lines=23> */
.L_x_5821:
[----:B------:R-:W-:Y:S05]  /*1e330*/  BSYNC.RECONVERGENT B0 ;  /* 0x0000000000007941 */ /* 0x000fea0003800200 */
.L_x_5820:
[----:B------:R-:W5:Y:S01]  /*1e340*/  S2R R0, SR_TID.X ;  /* 0x0000000000007919 */ /* 0x000f620000002100 */
[----:B------:R-:W-:Y:S01]  /*1e350*/  BSSY.RECONVERGENT B0, `(.L_x_5822) ;  /* 0x0000019000007945 */ /* 0x000fe20003800200 */
[----:B-----5:R-:W-:-:S05]  /*1e360*/  SHF.L.U32 R0, R0, 0x2, RZ ;  /* 0x0000000200007819 */ /* 0x020fca00000006ff */
[----:B------:R-:W-:-:S05]  /*1e370*/  VIADD R0, R0, 0x2d80 ;  /* 0x00002d8000007836 */ /* 0x000fca0000000000 */
        /* <DEDUP_REMOVED lines=22> */
.L_x_5823:
[----:B------:R-:W-:Y:S05]  /*1e4e0*/  BSYNC.RECONVERGENT B0 ;  /* 0x0000000000007941 */ /* 0x000fea0003800200 */
.L_x_5822:
        /* <DEDUP_REMOVED lines=26> */
.L_x_5825:
[----:B------:R-:W-:Y:S05]  /*1e690*/  BSYNC.RECONVERGENT B0 ;  /* 0x0000000000007941 */ /* 0x000fea0003800200 */
.L_x_5824:
        /* <DEDUP_REMOVED lines=26> */
.L_x_5827:
[----:B------:R-:W-:Y:S05]  /*1e840*/  BSYNC.RECONVERGENT B0 ;  /* 0x0000000000007941 */ /* 0x000fea0003800200 */
.L_x_5826:
        /* <DEDUP_REMOVED lines=26> */
.L_x_5829:
[----:B------:R-:W-:Y:S05]  /*1e9f0*/  BSYNC.RECONVERGENT B0 ;  /* 0x0000000000007941 */ /* 0x000fea0003800200 */
.L_x_5828:
        /* <DEDUP_REMOVED lines=26> */
.L_x_5831:
[----:B------:R-:W-:Y:S05]  /*1eba0*/  BSYNC.RECONVERGENT B0 ;  /* 0x0000000000007941 */ /* 0x000fea0003800200 */
.L_x_5830:
[----:B------:R-:W-:Y:S01]  /*1ebb0*/  ISETP.GE.AND P0, PT, R25, UR10, PT ;  /* 0x0000000a19007c0c */ /* 0x000fe2000bf06270 */
        /* <DEDUP_REMOVED lines=22> */
.L_x_5833:
[----:B------:R-:W-:Y:S05]  /*1ed20*/  BSYNC.RECONVERGENT B0 ;  /* 0x0000000000007941 */ /* 0x000fea0003800200 */
.L_x_5832:
        /* <DEDUP_REMOVED lines=15> */
[----:B---3--:R-:W-:-:S04]  /*1ee20*/  FFMA R3, -R143, R3, R6 ;  /* 0x000000038f037223 */ /* 0x008fc80000000106 */
[----:B------:R-:W-:Y:S01]  /*1ee30*/  FMUL R3, R3, UR6 ;  /* 0x0000000603037c20 */ /* 0x000fe20008400000 */
[----:B----4-:R-:W-:Y:S01]  /*1ee40*/  FFMA R4, -R143, R4, R5 ;  /* 0x000000048f047223 */ /* 0x010fe20000000105 */
[----:B------:R-:W-:-:S03]  /*1ee50*/  FMUL R5, R2, UR6 ;  /* 0x0000000602057c20 */ /* 0x000fc60008400000 */
[----:B------:R-:W-:Y:S02]  /*1ee60*/  FMUL R4, R4, UR6 ;  /* 0x0000000604047c20 */ /* 0x000fe40008400000 */
[----:B------:R-:W-:-:S03]  /*1ee70*/  F2FP.BF16.F32.PACK_AB R2, R5, R0 ;  /* 0x000000000502723e */ /* 0x000fc600000010ff */
[----:B------:R-:W-:-:S05]  /*1ee80*/  F2FP.BF16.F32.PACK_AB R3, R4, R3 ;  /* 0x000000030403723e */ /* 0x000fca00000010ff */
[----:B------:R0:W-:Y:S02]  /*1ee90*/  STG.E.64 desc[UR4][R124.64+0x6100], R2 ;  /* 0x006100027c007986 */ /* 0x0001e4000c101b04 */
.L_x_5835:
[----:B------:R-:W-:Y:S05]  /*1eea0*/  BSYNC.RECONVERGENT B0 ;  /* 0x0000000000007941 */ /* 0x000fea0003800200 */
.L_x_5834:
        /* <DEDUP_REMOVED lines=23> */
.L_x_5837:
[----:B------:R-:W-:Y:S05]  /*1f020*/  BSYNC.RECONVERGENT B0 ;  /* 0x0000000000007941 */ /* 0x000fea0003800200 */
.L_x_5836:
        /* <DEDUP_REMOVED lines=23> */
.L_x_5839:
[----:B------:R-:W-:Y:S05]  /*1f1a0*/  BSYNC.RECONVERGENT B0 ;  /* 0x0000000000007941 */ /* 0x000fea0003800200 */
.L_x_5838:
        /* <DEDUP_REMOVED lines=23> */
.L_x_5841:
[----:B------:R-:W-:Y:S05]  /*1f320*/  BSYNC.RECONVERGENT B0 ;  /* 0x0000000000007941 */ /* 0x000fea0003800200 */
.L_x_5840:
        /* <DEDUP_REMOVED lines=23> */
.L_x_5843:
[----:B------:R-:W-:Y:S05]  /*1f4a0*/  BSYNC.RECONVERGENT B0 ;  /* 0x0000000000007941 */ /* 0x000fea0003800200 */
.L_x_5842:
        /* <DEDUP_REMOVED lines=23> */
.L_x_5845:
[----:B------:R-:W-:Y:S05]  /*1f620*/  BSYNC.RECONVERGENT B0 ;  /* 0x0000000000007941 */ /* 0x000fea0003800200 */
.L_x_5844:
        /* <DEDUP_REMOVED lines=23> */
.L_x_5847:
[----:B------:R-:W-:Y:S05]  /*1f7a0*/  BSYNC.RECONVERGENT B0 ;  /* 0x0000000000007941 */ /* 0x000fea0003800200 */
.L_x_5846:
        /* <DEDUP_REMOVED lines=23> */
.L_x_5849:
[----:B------:R-:W-:Y:S05]  /*1f920*/  BSYNC.RECONVERGENT B0 ;  /* 0x0000000000007941 */ /* 0x000fea0003800200 */
.L_x_5848:
        /* <DEDUP_REMOVED lines=23> */
.L_x_5851:
[----:B------:R-:W-:Y:S05]  /*1faa0*/  BSYNC.RECONVERGENT B0 ;  /* 0x0000000000007941 */ /* 0x000fea0003800200 */
.L_x_5850:
        /* <DEDUP_REMOVED lines=23> */
.L_x_5853:
[----:B------:R-:W-:Y:S05]  /*1fc20*/  BSYNC.RECONVERGENT B0 ;  /* 0x0000000000007941 */ /* 0x000fea0003800200 */
.L_x_5852:
        /* <DEDUP_REMOVED lines=23> */
.L_x_5855:
[----:B------:R-:W-:Y:S05]  /*1fda0*/  BSYNC.RECONVERGENT B0 ;  /* 0x0000000000007941 */ /* 0x000fea0003800200 */
.L_x_5854:
        /* <DEDUP_REMOVED lines=23> */
.L_x_5857:
[----:B------:R-:W-:Y:S05]  /*1ff20*/  BSYNC.RECONVERGENT B0 ;  /* 0x0000000000007941 */ /* 0x000fea0003800200 */
.L_x_5856:
        /* <DEDUP_REMOVED lines=23> */
.L_x_5859:
[----:B------:R-:W-:Y:S05]  /*200a0*/  BSYNC.RECONVERGENT B0 ;  /* 0x0000000000007941 */ /* 0x000fea0003800200 */
.L_x_5858:
        /* <DEDUP_REMOVED lines=23> */
.L_x_5861:
[----:B------:R-:W-:Y:S05]  /*20220*/  BSYNC.RECONVERGENT B0 ;  /* 0x0000000000007941 */ /* 0x000fea0003800200 */
.L_x_5860:
        /* <DEDUP_REMOVED lines=23> */
.L_x_5863:
[----:B------:R-:W-:Y:S05]  /*203a0*/  BSYNC.RECONVERGENT B0 ;  /* 0x0000000000007941 */ /* 0x000fea0003800200 */
.L_x_5862:
        /* <DEDUP_REMOVED lines=23> */
.L_x_5865:
[----:B------:R-:W-:Y:S05]  /*20520*/  BSYNC.RECONVERGENT B0 ;  /* 0x0000000000007941 */ /* 0x000fea0003800200 */
.L_x_5864:
        /* <DEDUP_REMOVED lines=23> */
.L_x_5867:
[----:B------:R-:W-:Y:S05]  /*206a0*/  BSYNC.RECONVERGENT B0 ;  /* 0x0000000000007941 */ /* 0x000fea0003800200 */
.L_x_5866:
        /* <DEDUP_REMOVED lines=23> */
.L_x_5869:
[----:B------:R-:W-:Y:S05]  /*20820*/  BSYNC.RECONVERGENT B0 ;  /* 0x0000000000007941 */ /* 0x000fea0003800200 */
.L_x_5868:
        /* <DEDUP_REMOVED lines=23> */
.L_x_5871:
[----:B------:R-:W-:Y:S05]  /*209a0*/  BSYNC.RECONVERGENT B0 ;  /* 0x0000000000007941 */ /* 0x000fea0003800200 */
.L_x_5870:
        /* <DEDUP_REMOVED lines=23> */
.L_x_5873:
[----:B------:R-:W-:Y:S05]  /*20b20*/  BSYNC.RECONVERGENT B0 ;  /* 0x0000000000007941 */ /* 0x000fea0003800200 */
.L_x_5872:
        /* <DEDUP_REMOVED lines=23> */
.L_x_5875:
[----:B------:R-:W-:Y:S05]  /*20ca0*/  BSYNC.RECONVERGENT B0 ;  /* 0x0000000000007941 */ /* 0x000fea0003800200 */
.L_x_5874:
        /* <DEDUP_REMOVED lines=23> */
.L_x_5877:
[----:B------:R-:W-:Y:S05]  /*20e20*/  BSYNC.RECONVERGENT B0 ;  /* 0x0000000000007941 */ /* 0x000fea0003800200 */
.L_x_5876:
        /* <DEDUP_REMOVED lines=23> */
.L_x_5879:
[----:B------:R-:W-:Y:S05]  /*20fa0*/  BSYNC.RECONVERGENT B0 ;  /* 0x0000000000007941 */ /* 0x000fea0003800200 */
.L_x_5878:
        /* <DEDUP_REMOVED lines=23> */
.L_x_5881:
[----:B------:R-:W-:Y:S05]  /*21120*/  BSYNC.RECONVERGENT B0 ;  /* 0x0000000000007941 */ /* 0x000fea0003800200 */
.L_x_5880:
        /* <DEDUP_REMOVED lines=23> */
.L_x_5883:
[----:B------:R-:W-:Y:S05]  /*212a0*/  BSYNC.RECONVERGENT B0 ;  /* 0x0000000000007941 */ /* 0x000fea0003800200 */
.L_x_5882:
        /* <DEDUP_REMOVED lines=23> */
.L_x_5885:
[----:B------:R-:W-:Y:S05]  /*21420*/  BSYNC.RECONVERGENT B0 ;  /* 0x0000000000007941 */ /* 0x000fea0003800200 */
.L_x_5884:
        /* <DEDUP_REMOVED lines=23> */
.L_x_5887:
[----:B------:R-:W-:Y:S05]  /*215a0*/  BSYNC.RECONVERGENT B0 ;  /* 0x0000000000007941 */ /* 0x000fea0003800200 */
.L_x_5886:
        /* <DEDUP_REMOVED lines=23> */
.L_x_5889:
[----:B------:R-:W-:Y:S05]  /*21720*/  BSYNC.RECONVERGENT B0 ;  /* 0x0000000000007941 */ /* 0x000fea0003800200 */
.L_x_5888:
        /* <DEDUP_REMOVED lines=23> */
.L_x_5891:
[----:B------:R-:W-:Y:S05]  /*218a0*/  BSYNC.RECONVERGENT B0 ;  /* 0x0000000000007941 */ /* 0x000fea0003800200 */
.L_x_5890:
        /* <DEDUP_REMOVED lines=23> */
.L_x_5893:
[----:B------:R-:W-:Y:S05]  /*21a20*/  BSYNC.RECONVERGENT B0 ;  /* 0x0000000000007941 */ /* 0x000fea0003800200 */
.L_x_5892:
[----:B------:R-:W-:-:S13]  /*21a30*/  LOP3.LUT P0, RZ, R76, 0x800, RZ, 0xc0, !PT ;  /* 0x000008004cff7812 */ /* 0x000fda000780c0ff */
[----:B------:R-:W-:Y:S05]  /*21a40*/  @P0 EXIT ;  /* 0x000000000000094d */ /* 0x000fea0003800000 */
        /* <DEDUP_REMOVED lines=19> */
[----:B------:R-:W-:Y:S01]  /*21b80*/  STG.E.64 desc[UR4][R124.64+0x7f00], R142 ;  /* 0x007f008e7c007986 */ /* 0x000fe2000c101b04 */
[----:B------:R-:W-:Y:S05]  /*21b90*/  EXIT ;  /* 0x000000000000794d */ /* 0x000fea0003800000 */
.L_x_5894:
        /* <DEDUP_REMOVED lines=14> */
.L_x_11336:


//--------------------- .text._ZN18transformer_engine35scaled_masked_softmax_warp_backwardI13__nv_bfloat16S1_fLi13EEEvPT0_PKT_S6_T1_ii --------------------------
	.section	.text._ZN18transformer_engine35scaled_masked_softmax_warp_backwardI13__nv_bfloat16S1_fLi13EEEvPT0_PKT_S6_T1_ii,"ax",@progbits
	.align	128
        .global         _ZN18transformer_engine35scaled_masked_softmax_warp_backwardI13__nv_bfloat16S1_fLi13EEEvPT0_PKT_S6_T1_ii
        .type           _ZN18transformer_engine35scaled_masked_softmax_warp_backwardI13__nv_bfloat16S1_fLi13EEEvPT0_PKT_S6_T1_ii,@function
        .size           _ZN18transformer_engine35scaled_masked_softmax_warp_backwardI13__nv_bfloat16S1_fLi13EEEvPT0_PKT_S6_T1_ii,(.L_x_11337 - _ZN18transformer_engine35scaled_masked_softmax_warp_backwardI13__nv_bfloat16S1_fLi13EEEvPT0_PKT_S6_T1_ii)
        .other          _ZN18transformer_engine35scaled_masked_softmax_warp_backwardI13__nv_bfloat16S1_fLi13EEEvPT0_PKT_S6_T1_ii,@"STO_CUDA_ENTRY STV_DEFAULT"
_ZN18transformer_engine35scaled_masked_softmax_warp_backwardI13__nv_bfloat16S1_fLi13EEEvPT0_PKT_S6_T1_ii:
.text._ZN18transformer_engine35scaled_masked_softmax_warp_backwardI13__nv_bfloat16S1_fLi13EEEvPT0_PKT_S6_T1_ii:
[----:B------:R-:W0:Y:S01]  /*0000*/  LDC R1, c[0x0][0x37c] ;  /* 0x0000df00ff017b82 */ /* 0x000e220000000800 */
[----:B------:R-:W1:Y:S01]  /*0010*/  S2R R65, SR_CTAID.X ;  /* 0x0000000000417919 */ /* 0x000e620000002500 */
[----:B------:R-:W1:Y:S01]  /*0020*/  LDCU UR4, c[0x0][0x364] ;  /* 0x00006c80ff0477ac */ /* 0x000e620008000800 */
[----:B------:R-:W-:Y:S01]  /*0030*/  HFMA2 R51, -RZ, RZ, 0, 0 ;  /* 0x00000000ff337431 */ /* 0x000fe200000001ff */
[----:B0-----:R-:W-:Y:S01]  /*0040*/  IADD3 R1, PT, PT, R1, -0x590, RZ ;  /* 0xfffffa7001017810 */ /* 0x001fe20007ffe0ff */
[----:B------:R-:W1:Y:S01]  /*0050*/  S2R R57, SR_TID.Y ;  /* 0x0000000000397919 */ /* 0x000e620000002200 */
[----:B------:R-:W0:Y:S01]  /*0060*/  LDCU UR6, c[0x0][0x3a0] ;  /* 0x00007400ff0677ac */ /* 0x000e220008000800 */
[----:B------:R-:W2:Y:S01]  /*0070*/  S2R R50, SR_TID.X ;  /* 0x0000000000327919 */ /* 0x000ea20000002100 */
[----:B------:R-:W3:Y:S01]  /*0080*/  LDCU UR9, c[0x0][0x39c] ;  /* 0x00007380ff0977ac */ /* 0x000ee20008000800 */
[----:B------:R-:W4:Y:S01]  /*0090*/  LDCU.64 UR12, c[0x0][0x390] ;  /* 0x00007200ff0c77ac */ /* 0x000f220008000a00 */
[----:B------:R-:W4:Y:S01]  /*00a0*/  LDCU.64 UR10, c[0x0][0x388] ;  /* 0x00007100ff0a77ac */ /* 0x000f220008000a00 */
[----:B0-----:R-:W-:Y:S01]  /*00b0*/  USHF.R.S32.HI UR7, URZ, 0x1f, UR6 ;  /* 0x0000001fff077899 */ /* 0x001fe20008011406 */
[----:B-1----:R-:W-:Y:S01]  /*00c0*/  IMAD R5, R65, UR4, R57 ;  /* 0x0000000441057c24 */ /* 0x002fe2000f8e0239 */
[----:B------:R-:W0:Y:S01]  /*00d0*/  LDCU.64 UR4, c[0x0][0x358] ;  /* 0x00006b00ff0477ac */ /* 0x000e220008000a00 */
[----:B--2---:R-:W-:-:S03]  /*00e0*/  IMAD.SHL.U32 R50, R50, 0x4, RZ ;  /* 0x0000000432327824 */ /* 0x004fc600078e00ff */
[C---:B---3--:R-:W-:Y:S01]  /*00f0*/  IADD3 R49, PT, PT, -R5.reuse, UR9, RZ ;  /* 0x0000000905317c10 */ /* 0x048fe2000fffe1ff */
[C---:B------:R-:W-:Y:S02]  /*0100*/  IMAD R133, R5.reuse, UR7, RZ ;  /* 0x0000000705857c24 */ /* 0x040fe4000f8e02ff */
[----:B------:R-:W-:Y:S01]  /*0110*/  IMAD.WIDE.U32 R2, R5, UR6, R50 ;  /* 0x0000000605027c25 */ /* 0x000fe2000f8e0032 */
[----:B------:R-:W-:-:S03]  /*0120*/  ISETP.GE.AND P0, PT, R49, 0x1, PT ;  /* 0x000000013100780c */ /* 0x000fc60003f06270 */
[----:B------:R-:W-:Y:S01]  /*0130*/  VIADD R4, R50, 0xc00 ;  /* 0x00000c0032047836 */ /* 0x000fe20000000000 */
[----:B------:R-:W-:Y:S01]  /*0140*/  IADD3 R133, PT, PT, R3, R133, RZ ;  /* 0x0000008503857210 */ /* 0x000fe20007ffe0ff */
[----:B------:R-:W-:-:S03]  /*0150*/  IMAD.SHL.U32 R142, R2, 0x2, RZ ;  /* 0x00000002028e7824 */ /* 0x000fc600078e00ff */
[----:B------:R-:W-:Y:S02]  /*0160*/  ISETP.GE.OR P2, PT, R4, UR6, !P0 ;  /* 0x0000000604007c0c */ /* 0x000fe4000c746670 */
[----:B------:R-:W-:Y:S02]  /*0170*/  SHF.L.U64.HI R133, R2, 0x1, R133 ;  /* 0x0000000102857819 */ /* 0x000fe40000010285 */
[----:B----4-:R-:W-:-:S04]  /*0180*/  IADD3 R124, P1, PT, R142, UR12, RZ ;  /* 0x0000000c8e7c7c10 */ /* 0x010fc8000ff3e0ff */
[----:B------:R-:W-:Y:S02]  /*0190*/  IADD3.X R125, PT, PT, R133, UR13, RZ, P1, !PT ;  /* 0x0000000d857d7c10 */ /* 0x000fe40008ffe4ff */
[----:B------:R-:W-:-:S03]  /*01a0*/  IADD3 R122, P1, PT, R142, UR10, RZ ;  /* 0x0000000a8e7a7c10 */ /* 0x000fc6000ff3e0ff */
[----:B0-----:R-:W2:Y:S01]  /*01b0*/  @!P2 LDG.E.64 R6, desc[UR4][R124.64+0x1800] ;  /* 0x001800047c06a981 */ /* 0x001ea2000c1e1b00 */
[----:B------:R-:W-:Y:S02]  /*01c0*/  IADD3.X R123, PT, PT, R133, UR11, RZ, P1, !PT ;  /* 0x0000000b857b7c10 */ /* 0x000fe40008ffe4ff */
[----:B------:R-:W-:Y:S01]  /*01d0*/  IADD3 R2, PT, PT, R50, 0xc80, RZ ;  /* 0x00000c8032027810 */ /* 0x000fe20007ffe0ff */
[----:B------:R-:W0:Y:S01]  /*01e0*/  LDCU UR7, c[0x0][0x364] ;  /* 0x00006c80ff0777ac */ /* 0x000e220008000800 */
[----:B------:R-:W-:Y:S01]  /*01f0*/  CS2R R24, SRZ ;  /* 0x0000000000187805 */ /* 0x000fe2000001ff00 */
[----:B------:R-:W3:Y:S01]  /*0200*/  @!P2 LDG.E.64 R4, desc[UR4][R122.64+0x1800] ;  /* 0x001800047a04a981 */ /* 0x000ee2000c1e1b00 */
[----:B------:R-:W-:Y:S01]  /*0210*/  ISETP.GE.OR P5, PT, R2, UR6, !P0 ;  /* 0x0000000602007c0c */ /* 0x000fe2000c7a6670 */
[----:B------:R-:W-:Y:S01]  /*0220*/  VIADD R2, R50, 0xd00 ;  /* 0x00000d0032027836 */ /* 0x000fe20000000000 */
[----:B------:R-:W-:Y:S02]  /*0230*/  CS2R R32, SRZ ;  /* 0x0000000000207805 */ /* 0x000fe4000001ff00 */
[----:B------:R-:W-:Y:S01]  /*0240*/  CS2R R30, SRZ ;  /* 0x00000000001e7805 */ /* 0x000fe2000001ff00 */
[----:B------:R-:W-:Y:S01]  /*0250*/  STL [R1+0x430], R142 ;  /* 0x0004308e01007387 */ /* 0x000fe20000100800 */
[----:B------:R-:W-:-:S07]  /*0260*/  ISETP.GE.OR P1, PT, R2, UR6, !P0 ;  /* 0x0000000602007c0c */ /* 0x000fce000c726670 */
[----:B------:R-:W4:Y:S04]  /*0270*/  @!P5 LDG.E.64 R10, desc[UR4][R124.64+0x1900] ;  /* 0x001900047c0ad981 */ /* 0x000f28000c1e1b00 */
[----:B------:R-:W4:Y:S01]  /*0280*/  @!P5 LDG.E.64 R8, desc[UR4][R122.64+0x1900] ;  /* 0x001900047a08d981 */ /* 0x000f22000c1e1b00 */
[----:B------:R-:W-:-:S03]  /*0290*/  IADD3 R2, PT, PT, R50, 0xd80, RZ ;  /* 0x00000d8032027810 */ /* 0x000fc60007ffe0ff */
[----:B------:R-:W4:Y:S01]  /*02a0*/  @!P1 LDG.E.64 R14, desc[UR4][R124.64+0x1a00] ;  /* 0x001a00047c0e9981 */ /* 0x000f22000c1e1b00 */
[----:B------:R-:W-:-:S03]  /*02b0*/  ISETP.GE.OR P4, PT, R2, UR6, !P0 ;  /* 0x0000000602007c0c */ /* 0x000fc6000c786670 */
[----:B------:R-:W4:Y:S01]  /*02c0*/  @!P1 LDG.E.64 R12, desc[UR4][R122.64+0x1a00] ;  /* 0x001a00047a0c9981 */ /* 0x000f22000c1e1b00 */
[----:B------:R-:W-:Y:S01]  /*02d0*/  VIADD R2, R50, 0xe00 ;  /* 0x00000e0032027836 */ /* 0x000fe20000000000 */
[----:B------:R-:W1:Y:S02]  /*02e0*/  LDCU UR8, c[0x0][0x364] ;  /* 0x00006c80ff0877ac */ /* 0x000e640008000800 */
[----:B------:R-:W-:Y:S06]  /*02f0*/  STL [R1+0x434], R133 ;  /* 0x0004348501007387 */ /* 0x000fec0000100800 */
[----:B------:R-:W4:Y:S01]  /*0300*/  @!P4 LDG.E.64 R18, desc[UR4][R124.64+0x1b00] ;  /* 0x001b00047c12c981 */ /* 0x000f22000c1e1b00 */
[----:B------:R-:W-:-:S03]  /*0310*/  ISETP.GE.OR P0, PT, R2, UR6, !P0 ;  /* 0x0000000602007c0c */ /* 0x000fc6000c706670 */
[----:B------:R-:W4:Y:S10]  /*0320*/  @!P4 LDG.E.64 R16, desc[UR4][R122.64+0x1b00] ;  /* 0x001b00047a10c981 */ /* 0x000f34000c1e1b00 */
[----:B------:R-:W4:Y:S04]  /*0330*/  @!P0 LDG.E.64 R22, desc[UR4][R124.64+0x1c00] ;  /* 0x001c00047c168981 */ /* 0x000f28000c1e1b00 */
[----:B------:R-:W4:Y:S01]  /*0340*/  @!P0 LDG.E.64 R20, desc[UR4][R122.64+0x1c00] ;  /* 0x001c00047a148981 */ /* 0x000f22000c1e1b00 */
[----:B------:R-:W-:-:S04]  /*0350*/  IADD3 R2, PT, PT, R50, 0x1000, RZ ;  /* 0x0000100032027810 */ /* 0x000fc80007ffe0ff */
[----:B------:R-:W-:Y:S01]  /*0360*/  ISETP.GE.AND P3, PT, R2, UR6, PT ;  /* 0x0000000602007c0c */ /* 0x000fe2000bf66270 */
[----:B------:R-:W-:-:S05]  /*0370*/  VIADD R2, R50, 0x80 ;  /* 0x0000008032027836 */ /* 0x000fca0000000000 */
[----:B------:R-:W-:Y:S01]  /*0380*/  ISETP.GE.AND P6, PT, R2, UR6, PT ;  /* 0x0000000602007c0c */ /* 0x000fe2000bfc6270 */
[----:B------:R-:W-:Y:S01]  /*0390*/  IMAD.MOV.U32 R28, RZ, RZ, RZ ;  /* 0x000000ffff1c7224 */ /* 0x000fe200078e00ff */
[----:B------:R-:W-:-:S11]  /*03a0*/  LOP3.LUT R0, R0, 0xfffffffe, RZ, 0xc0, !PT ;  /* 0xfffffffe00007812 */ /* 0x000fd600078ec0ff */
[----:B------:R-:W-:-:S04]  /*03b0*/  @P6 LOP3.LUT R0, R0, 0x1, RZ, 0xfc, !PT ;  /* 0x0000000100006812 */ /* 0x000fc800078efcff */
[----:B------:R-:W-:Y:S02]  /*03c0*/  LOP3.LUT R0, R0, 0xfeffffff, RZ, 0xc0, !PT ;  /* 0xfeffffff00007812 */ /* 0x000fe400078ec0ff */
[----:B--2---:R-:W-:Y:S02]  /*03d0*/  @!P2 PRMT R3, R6, 0x7632, R3 ;  /* 0x000076320603a816 */ /* 0x004fe40000000003 */
[----:B------:R-:W-:-:S03]  /*03e0*/  @!P2 PRMT R2, R7, 0x7632, R2 ;  /* 0x000076320702a816 */ /* 0x000fc60000000002 */
[----:B------:R-:W-:Y:S01]  /*03f0*/  @!P2 IMAD.U32 R25, R3, 0x10000, RZ ;  /* 0x000100000319a824 */ /* 0x000fe200078e00ff */
[----:B---3--:R-:W-:Y:S02]  /*0400*/  @!P2 PRMT R3, R4, 0x7632, R3 ;  /* 0x000076320403a816 */ /* 0x008fe40000000003 */
[----:B------:R-:W-:Y:S02]  /*0410*/  @!P2 SHF.L.U32 R32, R6, 0x10, RZ ;  /* 0x000000100620a819 */ /* 0x000fe400000006ff */
[----:B------:R-:W-:Y:S01]  /*0420*/  @!P2 SHF.L.U32 R4, R4, 0x10, RZ ;  /* 0x000000100404a819 */ /* 0x000fe200000006ff */
[----:B-1----:R-:W-:Y:S01]  /*0430*/  IMAD R6, R65, UR8, R57 ;  /* 0x0000000841067c24 */ /* 0x002fe2000f8e0239 */
[----:B------:R-:W-:Y:S01]  /*0440*/  @!P2 SHF.L.U32 R3, R3, 0x10, RZ ;  /* 0x000000100303a819 */ /* 0x000fe200000006ff */
[----:B------:R-:W-:Y:S01]  /*0450*/  @!P2 IMAD.U32 R33, R2, 0x10000, RZ ;  /* 0x000100000221a824 */ /* 0x000fe200078e00ff */
[----:B------:R-:W-:Y:S01]  /*0460*/  @!P2 SHF.L.U32 R30, R7, 0x10, RZ ;  /* 0x00000010071ea819 */ /* 0x000fe200000006ff */
[----:B------:R-:W-:Y:S01]  /*0470*/  @!P2 FMUL R31, R32, R4 ;  /* 0x00000004201fa220 */ /* 0x000fe20000400000 */
[----:B------:R-:W-:Y:S01]  /*0480*/  STL [R1+0x2fc], R32 ;  /* 0x0002fc2001007387 */ /* 0x000fe20000100800 */
[----:B------:R-:W-:Y:S01]  /*0490*/  @!P2 FMUL R24, R25, R3 ;  /* 0x000000031918a220 */ /* 0x000fe20000400000 */
[----:B------:R-:W-:Y:S01]  /*04a0*/  IADD3 R7, PT, PT, -R6, UR9, RZ ;  /* 0x0000000906077c10 */ /* 0x000fe2000fffe1ff */
[----:B------:R-:W-:Y:S01]  /*04b0*/  @!P2 IMAD.U32 R6, R5, 0x10000, RZ ;  /* 0x000100000506a824 */ /* 0x000fe200078e00ff */
[----:B------:R-:W-:Y:S01]  /*04c0*/  STL [R1+0x304], R25 ;  /* 0x0003041901007387 */ /* 0x000fe20000100800 */
[----:B----4-:R-:W-:-:S02]  /*04d0*/  @!P5 PRMT R2, R10, 0x7632, R2 ;  /* 0x000076320a02d816 */ /* 0x010fc40000000002 */
[----:B------:R-:W-:Y:S02]  /*04e0*/  CS2R R130, SRZ ;  /* 0x0000000000827805 */ /* 0x000fe4000001ff00 */
[----:B------:R-:W-:Y:S01]  /*04f0*/  CS2R R120, SRZ ;  /* 0x0000000000787805 */ /* 0x000fe2000001ff00 */
[----:B------:R-:W-:Y:S01]  /*0500*/  STL [R1+0x30c], R30 ;  /* 0x00030c1e01007387 */ /* 0x000fe20000100800 */
[----:B------:R-:W-:Y:S01]  /*0510*/  @!P5 PRMT R3, R11, 0x7632, R3 ;  /* 0x000076320b03d816 */ /* 0x000fe20000000003 */
[----:B------:R-:W-:Y:S01]  /*0520*/  IMAD.MOV.U32 R132, RZ, RZ, RZ ;  /* 0x000000ffff847224 */ /* 0x000fe200078e00ff */
[----:B------:R-:W-:Y:S01]  /*0530*/  CS2R R114, SRZ ;  /* 0x0000000000727805 */ /* 0x000fe2000001ff00 */
[----:B------:R-:W-:Y:S01]  /*0540*/  STL [R1+0x314], R33 ;  /* 0x0003142101007387 */ /* 0x000fe20000100800 */
[----:B------:R-:W-:Y:S01]  /*0550*/  @!P2 FMUL R28, R30, R6 ;  /* 0x000000061e1ca220 */ /* 0x000fe20000400000 */
[----:B------:R-:W-:Y:S02]  /*0560*/  CS2R R116, SRZ ;  /* 0x0000000000747805 */ /* 0x000fe4000001ff00 */
[----:B------:R-:W-:Y:S01]  /*0570*/  CS2R R118, SRZ ;  /* 0x0000000000767805 */ /* 0x000fe2000001ff00 */
[----:B------:R1:W-:Y:S01]  /*0580*/  STL [R1+0x300], R31 ;  /* 0x0003001f01007387 */ /* 0x0003e20000100800 */
[----:B------:R-:W-:-:S02]  /*0590*/  ISETP.LT.OR P3, PT, R7, 0x1, P3 ;  /* 0x000000010700780c */ /* 0x000fc40001f61670 */
[----:B------:R-:W-:Y:S02]  /*05a0*/  CS2R R112, SRZ ;  /* 0x0000000000707805 */ /* 0x000fe4000001ff00 */
[----:B------:R-:W-:Y:S01]  /*05b0*/  CS2R R108, SRZ ;  /* 0x00000000006c7805 */ /* 0x000fe2000001ff00 */
[----:B------:R2:W-:Y:S01]  /*05c0*/  STL [R1+0x308], R24 ;  /* 0x0003081801007387 */ /* 0x0005e20000100800 */
[----:B------:R-:W-:Y:S02]  /*05d0*/  @!P2 PRMT R5, R5, 0x7632, R5 ;  /* 0x000076320505a816 */ /* 0x000fe40000000005 */
[----:B------:R-:W-:Y:S02]  /*05e0*/  CS2R R110, SRZ ;  /* 0x00000000006e7805 */ /* 0x000fe4000001ff00 */
[----:B------:R-:W-:Y:S01]  /*05f0*/  MOV R7, RZ ;  /* 0x000000ff00077202 */ /* 0x000fe20000000f00 */
[----:B------:R-:W-:Y:S01]  /*0600*/  @!P5 IMAD.U32 R7, R3, 0x10000, RZ ;  /* 0x000100000307d824 */ /* 0x000fe200078e00ff */
[----:B------:R-:W-:-:S02]  /*0610*/  @!P5 PRMT R3, R9, 0x7632, R3 ;  /* 0x000076320903d816 */ /* 0x000fc40000000003 */
[----:B-1----:R-:W-:Y:S02]  /*0620*/  CS2R R30, SRZ ;  /* 0x00000000001e7805 */ /* 0x002fe4000001ff00 */
[----:B------:R-:W-:Y:S02]  /*0630*/  CS2R R106, SRZ ;  /* 0x00000000006a7805 */ /* 0x000fe4000001ff00 */
[----:B------:R-:W-:Y:S02]  /*0640*/  CS2R R104, SRZ ;  /* 0x0000000000687805 */ /* 0x000fe4000001ff00 */
[----:B------:R-:W-:Y:S02]  /*0650*/  CS2R R102, SRZ ;  /* 0x0000000000667805 */ /* 0x000fe4000001ff00 */
[----:B--2---:R-:W-:Y:S02]  /*0660*/  CS2R R24, SRZ ;  /* 0x0000000000187805 */ /* 0x004fe4000001ff00 */
[----:B------:R-:W-:-:S02]  /*0670*/  CS2R R100, SRZ ;  /* 0x0000000000647805 */ /* 0x000fc4000001ff00 */
[----:B------:R-:W-:Y:S01]  /*0680*/  @!P5 SHF.L.U32 R24, R2, 0x10, RZ ;  /* 0x000000100218d819 */ /* 0x000fe200000006ff */
[----:B------:R-:W-:Y:S01]  /*0690*/  HFMA2 R32, -RZ, RZ, 0, 0 ;  /* 0x00000000ff207431 */ /* 0x000fe200000001ff */
[----:B------:R-:W-:Y:S01]  /*06a0*/  @!P5 PRMT R2, R8, 0x7632, R2 ;  /* 0x000076320802d816 */ /* 0x000fe20000000002 */
[----:B------:R1:W-:Y:S01]  /*06b0*/  STL [R1+0x310], R28 ;  /* 0x0003101c01007387 */ /* 0x0003e20000100800 */
[----:B------:R-:W-:Y:S01]  /*06c0*/  @!P5 SHF.L.U32 R31, R10, 0x10, RZ ;  /* 0x000000100a1fd819 */ /* 0x000fe200000006ff */
[----:B------:R-:W-:Y:S01]  /*06d0*/  @!P2 IMAD.U32 R5, R5, 0x10000, RZ ;  /* 0x000100000505a824 */ /* 0x000fe200078e00ff */
[----:B------:R-:W-:Y:S01]  /*06e0*/  @!P5 SHF.L.U32 R8, R8, 0x10, RZ ;  /* 0x000000100808d819 */ /* 0x000fe200000006ff */
[----:B------:R-:W-:Y:S01]  /*06f0*/  @!P5 IMAD.U32 R2, R2, 0x10000, RZ ;  /* 0x000100000202d824 */ /* 0x000fe200078e00ff */
[----:B------:R-:W-:Y:S01]  /*0700*/  @!P5 SHF.L.U32 R3, R3, 0x10, RZ ;  /* 0x000000100303d819 */ /* 0x000fe200000006ff */
[----:B------:R-:W-:Y:S01]  /*0710*/  @!P5 IMAD.U32 R9, R9, 0x10000, RZ ;  /* 0x000100000909d824 */ /* 0x000fe200078e00ff */
[----:B------:R-:W-:-:S02]  /*0720*/  CS2R R98, SRZ ;  /* 0x0000000000627805 */ /* 0x000fc4000001ff00 */
[----:B------:R-:W-:Y:S02]  /*0730*/  CS2R R96, SRZ ;  /* 0x0000000000607805 */ /* 0x000fe4000001ff00 */
[----:B------:R-:W-:Y:S01]  /*0740*/  CS2R R92, SRZ ;  /* 0x00000000005c7805 */ /* 0x000fe2000001ff00 */
[----:B-1----:R-:W-:Y:S01]  /*0750*/  IMAD.MOV.U32 R28, RZ, RZ, RZ ;  /* 0x000000ffff1c7224 */ /* 0x002fe200078e00ff */
[----:B------:R-:W-:Y:S01]  /*0760*/  CS2R R94, SRZ ;  /* 0x00000000005e7805 */ /* 0x000fe2000001ff00 */
[----:B------:R-:W-:Y:S01]  /*0770*/  @!P5 IMAD.U32 R28, R11, 0x10000, RZ ;  /* 0x000100000b1cd824 */ /* 0x000fe200078e00ff */
[----:B------:R-:W-:Y:S01]  /*0780*/  CS2R R10, SRZ ;  /* 0x00000000000a7805 */ /* 0x000fe2000001ff00 */
[----:B------:R-:W-:Y:S01]  /*0790*/  @!P2 FMUL R32, R33, R5 ;  /* 0x000000052120a220 */ /* 0x000fe20000400000 */
[----:B------:R-:W-:Y:S01]  /*07a0*/  STL [R1+0x348], R31 ;  /* 0x0003481f01007387 */ /* 0x000fe20000100800 */
[----:B------:R-:W-:Y:S01]  /*07b0*/  @!P5 FMUL R30, R31, R8 ;  /* 0x000000081f1ed220 */ /* 0x000fe20000400000 */
[----:B------:R-:W-:Y:S01]  /*07c0*/  MOV R4, RZ ;  /* 0x000000ff00047202 */ /* 0x000fe20000000f00 */
[----:B------:R-:W-:Y:S01]  /*07d0*/  @!P5 FMUL R10, R24, R2 ;  /* 0x00000002180ad220 */ /* 0x000fe20000400000 */
[----:B------:R1:W-:Y:S01]  /*07e0*/  STL [R1+0x360], R28 ;  /* 0x0003601c01007387 */ /* 0x0003e20000100800 */
[----:B------:R-:W-:Y:S01]  /*07f0*/  @!P5 FMUL R4, R7, R3 ;  /* 0x000000030704d220 */ /* 0x000fe20000400000 */
[----:B------:R-:W-:Y:S01]  /*0800*/  @!P1 PRMT R2, R14, 0x7632, R2 ;  /* 0x000076320e029816 */ /* 0x000fe20000000002 */
[----:B------:R-:W-:Y:S01]  /*0810*/  @!P5 FMUL R25, R28, R9 ;  /* 0x000000091c19d220 */ /* 0x000fe20000400000 */
[----:B------:R-:W-:Y:S01]  /*0820*/  STL [R1+0x358], R24 ;  /* 0x0003581801007387 */ /* 0x000fe20000100800 */
[----:B------:R-:W-:-:S02]  /*0830*/  @!P1 PRMT R3, R15, 0x7632, R3 ;  /* 0x000076320f039816 */ /* 0x000fc40000000003 */
[----:B------:R-:W-:Y:S02]  /*0840*/  CS2R R8, SRZ ;  /* 0x0000000000087805 */ /* 0x000fe4000001ff00 */
[----:B------:R-:W-:Y:S01]  /*0850*/  CS2R R90, SRZ ;  /* 0x00000000005a7805 */ /* 0x000fe2000001ff00 */
[----:B------:R2:W-:Y:S01]  /*0860*/  STL [R1+0x370], R7 ;  /* 0x0003700701007387 */ /* 0x0005e20000100800 */
[----:B------:R-:W-:Y:S02]  /*0870*/  @!P1 SHF.L.U32 R9, R2, 0x10, RZ ;  /* 0x0000001002099819 */ /* 0x000fe400000006ff */
[----:B------:R-:W-:Y:S02]  /*0880*/  CS2R R88, SRZ ;  /* 0x0000000000587805 */ /* 0x000fe4000001ff00 */
[----:B------:R-:W-:Y:S01]  /*0890*/  CS2R R86, SRZ ;  /* 0x0000000000567805 */ /* 0x000fe2000001ff00 */
[----:B------:R-:W-:Y:S01]  /*08a0*/  STL [R1+0x324], R32 ;  /* 0x0003242001007387 */ /* 0x000fe20000100800 */
[C---:B------:R-:W-:Y:S01]  /*08b0*/  @!P1 PRMT R2, R12.reuse, 0x7632, R2 ;  /* 0x000076320c029816 */ /* 0x040fe20000000002 */
[----:B-1----:R-:W-:Y:S01]  /*08c0*/  HFMA2 R28, -RZ, RZ, 0, 0 ;  /* 0x00000000ff1c7431 */ /* 0x002fe200000001ff */
[----:B------:R-:W-:Y:S01]  /*08d0*/  CS2R R84, SRZ ;  /* 0x0000000000547805 */ /* 0x000fe2000001ff00 */
[----:B------:R1:W-:Y:S01]  /*08e0*/  STL [R1+0x34c], R30 ;  /* 0x00034c1e01007387 */ /* 0x0003e20000100800 */
[----:B------:R-:W-:Y:S01]  /*08f0*/  @!P1 SHF.L.U32 R12, R12, 0x10, RZ ;  /* 0x000000100c0c9819 */ /* 0x000fe200000006ff */
[----:B--2---:R-:W-:Y:S01]  /*0900*/  IMAD.MOV.U32 R7, RZ, RZ, RZ ;  /* 0x000000ffff077224 */ /* 0x004fe200078e00ff */
[----:B------:R-:W-:Y:S01]  /*0910*/  CS2R R82, SRZ ;  /* 0x0000000000527805 */ /* 0x000fe2000001ff00 */
[----:B------:R-:W-:Y:S01]  /*0920*/  @!P1 IMAD.U32 R7, R3, 0x10000, RZ ;  /* 0x0001000003079824 */ /* 0x000fe200078e00ff */
[----:B------:R-:W-:Y:S01]  /*0930*/  @!P1 PRMT R3, R13, 0x7632, R3 ;  /* 0x000076320d039816 */ /* 0x000fe20000000003 */
[----:B------:R-:W-:Y:S01]  /*0940*/  @!P1 IMAD.U32 R11, R15, 0x10000, RZ ;  /* 0x000100000f0b9824 */ /* 0x000fe200078e00ff */
[----:B------:R-:W-:-:S02]  /*0950*/  CS2R R78, SRZ ;  /* 0x00000000004e7805 */ /* 0x000fc4000001ff00 */
[----:B------:R-:W-:Y:S02]  /*0960*/  CS2R R80, SRZ ;  /* 0x0000000000507805 */ /* 0x000fe4000001ff00 */
[----:B------:R-:W-:Y:S02]  /*0970*/  CS2R R76, SRZ ;  /* 0x00000000004c7805 */ /* 0x000fe4000001ff00 */
[----:B-1----:R-:W-:Y:S02]  /*0980*/  CS2R R30, SRZ ;  /* 0x00000000001e7805 */ /* 0x002fe4000001ff00 */
[----:B------:R-:W-:Y:S02]  /*0990*/  CS2R R74, SRZ ;  /* 0x00000000004a7805 */ /* 0x000fe4000001ff00 */
[----:B------:R-:W-:Y:S01]  /*09a0*/  @!P1 SHF.L.U32 R30, R14, 0x10, RZ ;  /* 0x000000100e1e9819 */ /* 0x000fe200000006ff */
[----:B------:R-:W-:Y:S01]  /*09b0*/  @!P1 IMAD.U32 R13, R13, 0x10000, RZ ;  /* 0x000100000d0d9824 */ /* 0x000fe200078e00ff */
[----:B------:R-:W-:Y:S01]  /*09c0*/  STL [R1+0x364], R25 ;  /* 0x0003641901007387 */ /* 0x000fe20000100800 */
[----:B------:R-:W-:Y:S01]  /*09d0*/  @!P1 IMAD.U32 R2, R2, 0x10000, RZ ;  /* 0x0001000002029824 */ /* 0x000fe200078e00ff */
[----:B------:R-:W-:Y:S01]  /*09e0*/  CS2R R70, SRZ ;  /* 0x0000000000467805 */ /* 0x000fe2000001ff00 */
[----:B------:R-:W-:Y:S01]  /*09f0*/  @!P1 FMUL R28, R30, R12 ;  /* 0x0000000c1e1c9220 */ /* 0x000fe20000400000 */
[----:B------:R1:W-:Y:S01]  /*0a00*/  STL [R1+0x35c], R10 ;  /* 0x00035c0a01007387 */ /* 0x0003e20000100800 */
[----:B------:R-:W-:Y:S01]  /*0a10*/  @!P1 FMUL R8, R9, R2 ;  /* 0x0000000209089220 */ /* 0x000fe20000400000 */
[----:B------:R-:W-:Y:S01]  /*0a20*/  CS2R R72, SRZ ;  /* 0x0000000000487805 */ /* 0x000fe2000001ff00 */
[----:B------:R-:W-:Y:S01]  /*0a30*/  HFMA2 R69, -RZ, RZ, 0, 0 ;  /* 0x00000000ff457431 */ /* 0x000fe200000001ff */
[----:B------:R2:W-:Y:S01]  /*0a40*/  STL [R1+0x38c], R4 ;  /* 0x00038c0401007387 */ /* 0x0005e20000100800 */
[----:B------:R-:W-:-:S02]  /*0a50*/  @!P1 SHF.L.U32 R3, R3, 0x10, RZ ;  /* 0x0000001003039819 */ /* 0x000fc400000006ff */
[----:B------:R-:W-:Y:S02]  /*0a60*/  CS2R R228, SRZ ;  /* 0x0000000000e47805 */ /* 0x000fe4000001ff00 */
[----:B------:R-:W-:Y:S01]  /*0a70*/  CS2R R230, SRZ ;  /* 0x0000000000e67805 */ /* 0x000fe2000001ff00 */
[----:B------:R-:W-:Y:S01]  /*0a80*/  STL [R1+0x39c], R30 ;  /* 0x00039c1e01007387 */ /* 0x000fe20000100800 */
[----:B------:R-:W-:Y:S01]  /*0a90*/  CS2R R232, SRZ ;  /* 0x0000000000e87805 */ /* 0x000fe2000001ff00 */
[----:B-1----:R-:W-:Y:S02]  /*0aa0*/  IMAD.MOV.U32 R10, RZ, RZ, RZ ;  /* 0x000000ffff0a7224 */ /* 0x002fe400078e00ff */
[----:B------:R-:W-:Y:S01]  /*0ab0*/  @!P1 FMUL R10, R11, R13 ;  /* 0x0000000d0b0a9220 */ /* 0x000fe20000400000 */
[----:B------:R-:W-:Y:S01]  /*0ac0*/  STL [R1+0x3ac], R11 ;  /* 0x0003ac0b01007387 */ /* 0x000fe20000100800 */
[----:B------:R-:W-:Y:S02]  /*0ad0*/  @!P4 PRMT R2, R18, 0x7632, R2 ;  /* 0x000076321202c816 */ /* 0x000fe40000000002 */
[----:B------:R-:W-:-:S02]  /*0ae0*/  CS2R R236, SRZ ;  /* 0x0000000000ec7805 */ /* 0x000fc4000001ff00 */
[----:B------:R-:W-:Y:S01]  /*0af0*/  CS2R R234, SRZ ;  /* 0x0000000000ea7805 */ /* 0x000fe2000001ff00 */
[----:B------:R-:W-:Y:S01]  /*0b00*/  STL [R1+0x3a4], R9 ;  /* 0x0003a40901007387 */ /* 0x000fe20000100800 */
[----:B------:R-:W-:Y:S01]  /*0b10*/  HFMA2 R12, -RZ, RZ, 0, 0 ;  /* 0x00000000ff0c7431 */ /* 0x000fe200000001ff */
[----:B------:R-:W-:Y:S02]  /*0b20*/  CS2R R238, SRZ ;  /* 0x0000000000ee7805 */ /* 0x000fe4000001ff00 */
[----:B------:R-:W-:Y:S01]  /*0b30*/  CS2R R240, SRZ ;  /* 0x0000000000f07805 */ /* 0x000fe2000001ff00 */
[----:B------:R1:W-:Y:S01]  /*0b40*/  STL [R1+0x3c8], R7 ;  /* 0x0003c80701007387 */ /* 0x0003e20000100800 */
[----:B--2---:R-:W-:Y:S02]  /*0b50*/  MOV R4, RZ ;  /* 0x000000ff00047202 */ /* 0x004fe40000000f00 */
[----:B------:R-:W-:Y:S01]  /*0b60*/  CS2R R226, SRZ ;  /* 0x0000000000e27805 */ /* 0x000fe2000001ff00 */
[----:B------:R-:W-:Y:S01]  /*0b70*/  IMAD.MOV.U32 R242, RZ, RZ, RZ ;  /* 0x000000fffff27224 */ /* 0x000fe200078e00ff */
[----:B------:R-:W-:Y:S01]  /*0b80*/  STL [R1+0x3a0], R28 ;  /* 0x0003a01c01007387 */ /* 0x000fe20000100800 */
[----:B------:R-:W-:Y:S01]  /*0b90*/  @!P1 FMUL R4, R7, R3 ;  /* 0x0000000307049220 */ /* 0x000fe20000400000 */
[----:B------:R-:W-:Y:S01]  /*0ba0*/  MOV R225, RZ ;  /* 0x000000ff00e17202 */ /* 0x000fe20000000f00 */
[----:B------:R-:W-:Y:S01]  /*0bb0*/  IMAD.MOV.U32 R64, RZ, RZ, RZ ;  /* 0x000000ffff407224 */ /* 0x000fe200078e00ff */
[----:B------:R2:W-:Y:S01]  /*0bc0*/  STL [R1+0x3b0], R10 ;  /* 0x0003b00a01007387 */ /* 0x0005e20000100800 */
[----:B------:R-:W-:Y:S01]  /*0bd0*/  @!P4 PRMT R3, R19, 0x7632, R3 ;  /* 0x000076321303c816 */ /* 0x000fe20000000003 */
[----:B-1----:R-:W-:Y:S01]  /*0be0*/  IMAD.MOV.U32 R7, RZ, RZ, RZ ;  /* 0x000000ffff077224 */ /* 0x002fe200078e00ff */
[----:B------:R-:W-:Y:S01]  /*0bf0*/  ISETP.GE.AND P2, PT, R50, UR6, PT ;  /* 0x0000000632007c0c */ /* 0x000fe2000bf46270 */
[----:B------:R1:W-:Y:S01]  /*0c00*/  STL [R1+0x3a8], R8 ;  /* 0x0003a80801007387 */ /* 0x0003e20000100800 */
[----:B------:R-:W-:Y:S01]  /*0c10*/  @!P4 IMAD.U32 R7, R18, 0x10000, RZ ;  /* 0x000100001207c824 */ /* 0x000fe200078e00ff */
[----:B------:R-:W-:Y:S01]  /*0c20*/  CS2R R126, SRZ ;  /* 0x00000000007e7805 */ /* 0x000fe2000001ff00 */
[----:B------:R-:W-:Y:S01]  /*0c30*/  IMAD.MOV.U32 R128, RZ, RZ, RZ ;  /* 0x000000ffff807224 */ /* 0x000fe200078e00ff */
[----:B------:R-:W3:Y:S01]  /*0c40*/  @!P3 LDG.E.64 R24, desc[UR4][R124.64+0x2000] ;  /* 0x002000047c18b981 */ /* 0x000ee2000c1e1b00 */
[----:B------:R-:W-:Y:S01]  /*0c50*/  HFMA2 R67, -RZ, RZ, 0, 0 ;  /* 0x00000000ff437431 */ /* 0x000fe200000001ff */
[----:B--2---:R-:W-:-:S02]  /*0c60*/  CS2R R10, SRZ ;  /* 0x00000000000a7805 */ /* 0x004fc4000001ff00 */
[----:B------:R-:W-:Y:S01]  /*0c70*/  CS2R R62, SRZ ;  /* 0x00000000003e7805 */ /* 0x000fe2000001ff00 */
[----:B------:R-:W-:Y:S01]  /*0c80*/  @!P4 IMAD.U32 R10, R2, 0x10000, RZ ;  /* 0x00010000020ac824 */ /* 0x000fe200078e00ff */
[C---:B------:R-:W-:Y:S01]  /*0c90*/  @!P4 PRMT R2, R16.reuse, 0x7632, R2 ;  /* 0x000076321002c816 */ /* 0x040fe20000000002 */
[----:B------:R-:W2:Y:S01]  /*0ca0*/  @!P3 LDG.E.64 R14, desc[UR4][R122.64+0x2000] ;  /* 0x002000047a0eb981 */ /* 0x000ea2000c1e1b00 */
[----:B------:R-:W-:Y:S02]  /*0cb0*/  @!P4 SHF.L.U32 R16, R16, 0x10, RZ ;  /* 0x000000101010c819 */ /* 0x000fe400000006ff */
[----:B-1----:R-:W-:Y:S02]  /*0cc0*/  CS2R R8, SRZ ;  /* 0x0000000000087805 */ /* 0x002fe4000001ff00 */
[----:B------:R-:W-:Y:S01]  /*0cd0*/  @!P4 SHF.L.U32 R12, R19, 0x10, RZ ;  /* 0x00000010130cc819 */ /* 0x000fe200000006ff */
[----:B------:R1:W-:Y:S01]  /*0ce0*/  STL [R1+0x3cc], R4 ;  /* 0x0003cc0401007387 */ /* 0x0003e20000100800 */
[----:B------:R-:W-:Y:S01]  /*0cf0*/  @!P4 SHF.L.U32 R8, R3, 0x10, RZ ;  /* 0x000000100308c819 */ /* 0x000fe200000006ff */
[----:B------:R-:W-:Y:S01]  /*0d00*/  IMAD.MOV.U32 R59, RZ, RZ, RZ ;  /* 0x000000ffff3b7224 */ /* 0x000fe200078e00ff */
[C---:B------:R-:W-:Y:S01]  /*0d10*/  @!P4 PRMT R3, R17.reuse, 0x7632, R3 ;  /* 0x000076321103c816 */ /* 0x040fe20000000003 */
[----:B------:R4:W-:Y:S01]  /*0d20*/  STL [R1+0x3d0], R7 ;  /* 0x0003d00701007387 */ /* 0x0009e20000100800 */
[----:B------:R-:W-:Y:S01]  /*0d30*/  @!P4 IMAD.U32 R17, R17, 0x10000, RZ ;  /* 0x000100001111c824 */ /* 0x000fe200078e00ff */
[----:B------:R-:W-:Y:S01]  /*0d40*/  LOP3.LUT R48, R48, 0xfff7ffff, RZ, 0xc0, !PT ;  /* 0xfff7ffff30307812 */ /* 0x000fe200078ec0ff */
[----:B------:R-:W0:Y:S01]  /*0d50*/  LDCU UR8, c[0x0][0x39c] ;  /* 0x00007380ff0877ac */ /* 0x000e220008000800 */
[----:B-1----:R-:W-:-:S02]  /*0d60*/  IMAD.MOV.U32 R4, RZ, RZ, RZ ;  /* 0x000000ffff047224 */ /* 0x002fc400078e00ff */
[----:B------:R-:W-:Y:S01]  /*0d70*/  @!P4 FMUL R4, R7, R16 ;  /* 0x000000100704c220 */ /* 0x000fe20000400000 */
[----:B------:R-:W-:Y:S04]  /*0d80*/  STL [R1+0x3e0], R12 ;  /* 0x0003e00c01007387 */ /* 0x000fe80000100800 */
[----:B------:R-:W-:Y:S01]  /*0d90*/  STL [R1+0x3d8], R10 ;  /* 0x0003d80a01007387 */ /* 0x000fe20000100800 */
[----:B------:R-:W-:-:S03]  /*0da0*/  @!P4 SHF.L.U32 R2, R2, 0x10, RZ ;  /* 0x000000100202c819 */ /* 0x000fc600000006ff */
[----:B------:R-:W-:Y:S01]  /*0db0*/  STL [R1+0x3e8], R8 ;  /* 0x0003e80801007387 */ /* 0x000fe20000100800 */
[----:B------:R-:W-:-:S03]  /*0dc0*/  @!P4 FMUL R11, R12, R17 ;  /* 0x000000110c0bc220 */ /* 0x000fc60000400000 */
[----:B------:R1:W-:Y:S01]  /*0dd0*/  STL [R1+0x3d4], R4 ;  /* 0x0003d40401007387 */ /* 0x0003e20000100800 */
[C---:B------:R-:W-:Y:S01]  /*0de0*/  ISETP.LT.OR P1, PT, R49.reuse, 0x1, P2 ;  /* 0x000000013100780c */ /* 0x040fe20001721670 */
[----:B----4-:R-:W-:Y:S01]  /*0df0*/  IMAD.MOV.U32 R7, RZ, RZ, RZ ;  /* 0x000000ffff077224 */ /* 0x010fe200078e00ff */
[----:B------:R-:W-:Y:S02]  /*0e00*/  @P2 LOP3.LUT R0, R0, 0x1000000, RZ, 0xfc, !PT ;  /* 0x0100000000002812 */ /* 0x000fe400078efcff */
[----:B------:R-:W-:Y:S02]  /*0e10*/  ISETP.LT.OR P2, PT, R49, 0x1, P6 ;  /* 0x000000013100780c */ /* 0x000fe40003741670 */
[----:B-1----:R-:W-:Y:S02]  /*0e20*/  @!P4 SHF.L.U32 R4, R3, 0x10, RZ ;  /* 0x000000100304c819 */ /* 0x002fe400000006ff */
[----:B------:R-:W-:Y:S01]  /*0e30*/  @!P0 PRMT R5, R23, 0x7632, R5 ;  /* 0x0000763217058816 */ /* 0x000fe20000000005 */
[----:B------:R-:W-:Y:S01]  /*0e40*/  @!P4 FMUL R9, R10, R2 ;  /* 0x000000020a09c220 */ /* 0x000fe20000400000 */
[----:B------:R1:W-:Y:S01]  /*0e50*/  STL [R1+0x3e4], R11 ;  /* 0x0003e40b01007387 */ /* 0x0003e20000100800 */
[----:B------:R-:W-:Y:S01]  /*0e60*/  @!P4 FMUL R7, R8, R4 ;  /* 0x000000040807c220 */ /* 0x000fe20000400000 */
[----:B------:R-:W-:-:S02]  /*0e70*/  @!P0 PRMT R4, R22, 0x7632, R4 ;  /* 0x0000763216048816 */ /* 0x000fc40000000004 */
[----:B------:R-:W-:Y:S02]  /*0e80*/  CS2R R12, SRZ ;  /* 0x00000000000c7805 */ /* 0x000fe4000001ff00 */
[----:B------:R-:W-:Y:S01]  /*0e90*/  @!P0 PRMT R6, R21, 0x7632, R6 ;  /* 0x0000763215068816 */ /* 0x000fe20000000006 */
[----:B------:R-:W-:Y:S01]  /*0ea0*/  STL [R1+0x3dc], R9 ;  /* 0x0003dc0901007387 */ /* 0x000fe20000100800 */
[----:B------:R-:W-:Y:S01]  /*0eb0*/  @!P0 SHF.L.U32 R12, R4, 0x10, RZ ;  /* 0x00000010040c8819 */ /* 0x000fe200000006ff */
[----:B------:R-:W-:Y:S01]  /*0ec0*/  IMAD.MOV.U32 R28, RZ, RZ, RZ ;  /* 0x000000ffff1c7224 */ /* 0x000fe200078e00ff */
[----:B------:R-:W-:Y:S01]  /*0ed0*/  @!P0 SHF.L.U32 R31, R22, 0x10, RZ ;  /* 0x00000010161f8819 */ /* 0x000fe200000006ff */
[----:B------:R-:W4:Y:S01]  /*0ee0*/  @!P1 LDG.E.64 R2, desc[UR4][R122.64] ;  /* 0x000000047a029981 */ /* 0x000f22000c1e1b00 */
[----:B-1----:R-:W-:Y:S02]  /*0ef0*/  CS2R R10, SRZ ;  /* 0x00000000000a7805 */ /* 0x002fe4000001ff00 */
[----:B------:R-:W-:Y:S01]  /*0f00*/  @!P0 IMAD.U32 R10, R5, 0x10000, RZ ;  /* 0x00010000050a8824 */ /* 0x000fe200078e00ff */
[----:B------:R-:W-:Y:S01]  /*0f10*/  @!P0 PRMT R5, R20, 0x7632, R5 ;  /* 0x0000763214058816 */ /* 0x000fe20000000005 */
[----:B------:R-:W-:Y:S01]  /*0f20*/  VIADD R4, R50, 0x100 ;  /* 0x0000010032047836 */ /* 0x000fe20000000000 */
[----:B------:R1:W-:Y:S01]  /*0f30*/  STL [R1+0x3ec], R7 ;  /* 0x0003ec0701007387 */ /* 0x0003e20000100800 */
[----:B------:R-:W-:Y:S01]  /*0f40*/  @!P0 SHF.L.U32 R20, R20, 0x10, RZ ;  /* 0x0000001014148819 */ /* 0x000fe200000006ff */
[----:B------:R-:W-:Y:S01]  /*0f50*/  @!P0 IMAD.U32 R28, R23, 0x10000, RZ ;  /* 0x00010000171c8824 */ /* 0x000fe200078e00ff */
[----:B------:R-:W-:Y:S01]  /*0f60*/  @!P0 SHF.L.U32 R6, R6, 0x10, RZ ;  /* 0x0000001006068819 */ /* 0x000fe200000006ff */
[----:B------:R-:W-:Y:S01]  /*0f70*/  @!P0 IMAD.U32 R21, R21, 0x10000, RZ ;  /* 0x0001000015158824 */ /* 0x000fe200078e00ff */
[----:B------:R-:W4:Y:S01]  /*0f80*/  @!P1 LDG.E.64 R18, desc[UR4][R124.64] ;  /* 0x000000047c129981 */ /* 0x000f22000c1e1b00 */
[----:B------:R-:W-:Y:S01]  /*0f90*/  @!P0 IMAD.U32 R5, R5, 0x10000, RZ ;  /* 0x0001000005058824 */ /* 0x000fe200078e00ff */
[----:B------:R-:W-:-:S02]  /*0fa0*/  ISETP.GE.AND P5, PT, R4, UR6, PT ;  /* 0x0000000604007c0c */ /* 0x000fc4000bfa6270 */
[----:B------:R-:W4:Y:S01]  /*0fb0*/  @!P2 LDG.E.64 R16, desc[UR4][R124.64+0x100] ;  /* 0x000100047c10a981 */ /* 0x000f22000c1e1b00 */
[----:B-1----:R-:W-:Y:S01]  /*0fc0*/  HFMA2 R7, -RZ, RZ, 0, 0 ;  /* 0x00000000ff077431 */ /* 0x002fe200000001ff */
[----:B------:R-:W-:Y:S01]  /*0fd0*/  MOV R30, RZ ;  /* 0x000000ff001e7202 */ /* 0x000fe20000000f00 */
[----:B------:R-:W-:Y:S01]  /*0fe0*/  @!P0 FMUL R30, R31, R20 ;  /* 0x000000141f1e8220 */ /* 0x000fe20000400000 */
[----:B------:R-:W-:Y:S01]  /*0ff0*/  @!P0 FMUL R13, R28, R21 ;  /* 0x000000151c0d8220 */ /* 0x000fe20000400000 */
[----:B------:R-:W-:Y:S01]  /*1000*/  @!P0 FMUL R11, R12, R5 ;  /* 0x000000050c0b8220 */ /* 0x000fe20000400000 */
[----:B------:R-:W4:Y:S01]  /*1010*/  @!P2 LDG.E.64 R8, desc[UR4][R122.64+0x100] ;  /* 0x000100047a08a981 */ /* 0x000f22000c1e1b00 */
[----:B------:R-:W-:Y:S01]  /*1020*/  @!P0 FMUL R7, R10, R6 ;  /* 0x000000060a078220 */ /* 0x000fe20000400000 */
[----:B------:R-:W-:Y:S02]  /*1030*/  ISETP.LT.OR P0, PT, R49, 0x1, P5 ;  /* 0x000000013100780c */ /* 0x000fe40002f01670 */
[----:B------:R-:W-:Y:S04]  /*1040*/  STL [R1+0x3f0], R31 ;  /* 0x0003f01f01007387 */ /* 0x000fe80000100800 */
[----:B------:R-:W-:Y:S04]  /*1050*/  STL [R1+0x400], R28 ;  /* 0x0004001c01007387 */ /* 0x000fe80000100800 */
[----:B------:R-:W-:Y:S04]  /*1060*/  STL [R1+0x3f8], R12 ;  /* 0x0003f80c01007387 */ /* 0x000fe80000100800 */
[----:B------:R-:W-:Y:S04]  /*1070*/  STL [R1+0x408], R10 ;  /* 0x0004080a01007387 */ /* 0x000fe80000100800 */
[----:B------:R-:W-:Y:S04]  /*1080*/  STL [R1+0x3f4], R30 ;  /* 0x0003f41e01007387 */ /* 0x000fe80000100800 */
[----:B------:R1:W-:Y:S04]  /*1090*/  STL [R1+0x404], R13 ;  /* 0x0004040d01007387 */ /* 0x0003e80000100800 */
[----:B------:R0:W-:Y:S04]  /*10a0*/  STL [R1+0x3fc], R11 ;  /* 0x0003fc0b01007387 */ /* 0x0001e80000100800 */
[----:B-1----:R-:W4:Y:S04]  /*10b0*/  @!P0 LDG.E.64 R12, desc[UR4][R124.64+0x200] ;  /* 0x000200047c0c8981 */ /* 0x002f28000c1e1b00 */
[----:B0-----:R-:W4:Y:S01]  /*10c0*/  @!P0 LDG.E.64 R10, desc[UR4][R122.64+0x200] ;  /* 0x000200047a0a8981 */ /* 0x001f22000c1e1b00 */
[----:B------:R-:W-:Y:S01]  /*10d0*/  CS2R R22, SRZ ;  /* 0x0000000000167805 */ /* 0x000fe2000001ff00 */
[----:B------:R-:W-:Y:S01]  /*10e0*/  IMAD.MOV.U32 R31, RZ, RZ, RZ ;  /* 0x000000ffff1f7224 */ /* 0x000fe200078e00ff */
[----:B------:R-:W-:Y:S01]  /*10f0*/  MOV R28, RZ ;  /* 0x000000ff001c7202 */ /* 0x000fe20000000f00 */
[----:B------:R0:W-:Y:S01]  /*1100*/  STL [R1+0x40c], R7 ;  /* 0x00040c0701007387 */ /* 0x0001e20000100800 */
[----:B------:R-:W-:Y:S01]  /*1110*/  HFMA2 R20, -RZ, RZ, 0, 0 ;  /* 0x00000000ff147431 */ /* 0x000fe200000001ff */
[----:B0-----:R-:W-:Y:S01]  /*1120*/  MOV R7, RZ ;  /* 0x000000ff00077202 */ /* 0x001fe20000000f00 */
[----:B------:R-:W-:Y:S01]  /*1130*/  IMAD.MOV.U32 R30, RZ, RZ, RZ ;  /* 0x000000ffff1e7224 */ /* 0x000fe200078e00ff */
[C---:B---3--:R-:W-:Y:S01]  /*1140*/  @!P3 PRMT R4, R24.reuse, 0x7632, R4 ;  /* 0x000076321804b816 */ /* 0x048fe20000000004 */
[----:B------:R-:W-:-:S03]  /*1150*/  @!P3 IMAD.U32 R31, R24, 0x10000, RZ ;  /* 0x00010000181fb824 */ /* 0x000fc600078e00ff */
[----:B------:R-:W-:Y:S02]  /*1160*/  @!P3 SHF.L.U32 R22, R4, 0x10, RZ ;  /* 0x000000100416b819 */ /* 0x000fe400000006ff */
[----:B--2---:R-:W-:Y:S02]  /*1170*/  @!P3 PRMT R5, R14, 0x7632, R5 ;  /* 0x000076320e05b816 */ /* 0x004fe40000000005 */
[----:B------:R-:W-:Y:S02]  /*1180*/  @!P3 SHF.L.U32 R6, R15, 0x10, RZ ;  /* 0x000000100f06b819 */ /* 0x000fe400000006ff */
[----:B------:R-:W-:Y:S02]  /*1190*/  @!P3 PRMT R4, R25, 0x7632, R4 ;  /* 0x000076321904b816 */ /* 0x000fe40000000004 */
[----:B------:R-:W-:Y:S01]  /*11a0*/  @!P3 PRMT R15, R15, 0x7632, R15 ;  /* 0x000076320f0fb816 */ /* 0x000fe2000000000f */
[----:B------:R-:W-:Y:S01]  /*11b0*/  @!P3 IMAD.U32 R28, R25, 0x10000, RZ ;  /* 0x00010000191cb824 */ /* 0x000fe200078e00ff */
[----:B------:R-:W-:Y:S01]  /*11c0*/  @!P3 SHF.L.U32 R7, R4, 0x10, RZ ;  /* 0x000000100407b819 */ /* 0x000fe200000006ff */
[----:B------:R-:W-:Y:S01]  /*11d0*/  @!P3 IMAD.U32 R5, R5, 0x10000, RZ ;  /* 0x000100000505b824 */ /* 0x000fe200078e00ff */
[----:B------:R-:W-:Y:S01]  /*11e0*/  @!P3 SHF.L.U32 R15, R15, 0x10, RZ ;  /* 0x000000100f0fb819 */ /* 0x000fe200000006ff */
[----:B------:R-:W-:Y:S01]  /*11f0*/  STL [R1+0x410], R31 ;  /* 0x0004101f01007387 */ /* 0x000fe20000100800 */
[----:B------:R-:W-:Y:S01]  /*1200*/  @!P3 FMUL R23, R28, R6 ;  /* 0x000000061c17b220 */ /* 0x000fe20000400000 */
[----:B------:R-:W-:Y:S01]  /*1210*/  @!P3 FMUL R20, R22, R5 ;  /* 0x000000051614b220 */ /* 0x000fe20000400000 */
[----:B------:R-:W-:Y:S01]  /*1220*/  IMAD.MOV.U32 R6, RZ, RZ, RZ ;  /* 0x000000ffff067224 */ /* 0x000fe200078e00ff */
[----:B------:R-:W-:Y:S01]  /*1230*/  STL [R1+0x418], R22 ;  /* 0x0004181601007387 */ /* 0x000fe20000100800 */
[----:B------:R-:W-:Y:S01]  /*1240*/  @!P3 FMUL R6, R7, R15 ;  /* 0x0000000f0706b220 */ /* 0x000fe20000400000 */
[----:B------:R-:W-:-:S02]  /*1250*/  @!P3 IMAD.U32 R14, R14, 0x10000, RZ ;  /* 0x000100000e0eb824 */ /* 0x000fc400078e00ff */
[----:B------:R-:W-:Y:S04]  /*1260*/  STL [R1+0x420], R28 ;  /* 0x0004201c01007387 */ /* 0x000fe80000100800 */
[----:B------:R0:W-:Y:S01]  /*1270*/  STL [R1+0x428], R7 ;  /* 0x0004280701007387 */ /* 0x0001e20000100800 */
[----:B------:R-:W-:-:S05]  /*1280*/  @!P3 FMUL R30, R31, R14 ;  /* 0x0000000e1f1eb220 */ /* 0x000fca0000400000 */
[----:B------:R-:W-:Y:S04]  /*1290*/  STL [R1+0x414], R30 ;  /* 0x0004141e01007387 */ /* 0x000fe80000100800 */
[----:B------:R-:W-:Y:S04]  /*12a0*/  STL [R1+0x424], R23 ;  /* 0x0004241701007387 */ /* 0x000fe80000100800 */
[----:B------:R-:W-:Y:S01]  /*12b0*/  STL [R1+0x41c], R20 ;  /* 0x00041c1401007387 */ /* 0x000fe20000100800 */
[C---:B----4-:R-:W-:Y:S01]  /*12c0*/  @!P1 PRMT R5, R2.reuse, 0x7632, R5 ;  /* 0x0000763202059816 */ /* 0x050fe20000000005 */
[----:B0-----:R-:W-:Y:S01]  /*12d0*/  @!P1 IMAD.U32 R7, R3, 0x10000, RZ ;  /* 0x0001000003079824 */ /* 0x001fe200078e00ff */
[----:B------:R-:W-:-:S02]  /*12e0*/  @!P1 SHF.L.U32 R2, R2, 0x10, RZ ;  /* 0x0000001002029819 */ /* 0x000fc400000006ff */
[C---:B------:R-:W-:Y:S02]  /*12f0*/  @!P1 PRMT R4, R18.reuse, 0x7632, R4 ;  /* 0x0000763212049816 */ /* 0x040fe40000000004 */
[----:B------:R-:W-:Y:S02]  /*1300*/  @!P1 SHF.L.U32 R131, R18, 0x10, RZ ;  /* 0x0000001012839819 */ /* 0x000fe400000006ff */
[----:B------:R-:W-:Y:S01]  /*1310*/  @!P2 PRMT R3, R17, 0x7632, R3 ;  /* 0x000076321103a816 */ /* 0x000fe20000000003 */
[----:B------:R-:W-:Y:S01]  /*1320*/  @!P1 IMAD.U32 R132, R4, 0x10000, RZ ;  /* 0x0001000004849824 */ /* 0x000fe200078e00ff */
[----:B------:R-:W-:Y:S01]  /*1330*/  @!P1 PRMT R4, R19, 0x7632, R4 ;  /* 0x0000763213049816 */ /* 0x000fe20000000004 */
[----:B------:R-:W-:Y:S01]  /*1340*/  @!P1 FMUL R120, R131, R2 ;  /* 0x0000000283789220 */ /* 0x000fe20000400000 */
[----:B------:R-:W-:Y:S01]  /*1350*/  @!P2 PRMT R2, R16, 0x7632, R2 ;  /* 0x000076321002a816 */ /* 0x000fe20000000002 */
[C---:B------:R-:W-:Y:S01]  /*1360*/  @!P2 IMAD.U32 R114, R3.reuse, 0x10000, RZ ;  /* 0x000100000372a824 */ /* 0x040fe200078e00ff */
[----:B------:R-:W-:Y:S01]  /*1370*/  @!P1 PRMT R3, R3, 0x7632, R3 ;  /* 0x0000763203039816 */ /* 0x000fe20000000003 */
[----:B------:R-:W-:Y:S01]  /*1380*/  @!P1 IMAD.U32 R119, R4, 0x10000, RZ ;  /* 0x0001000004779824 */ /* 0x000fe200078e00ff */
[----:B------:R-:W-:Y:S01]  /*1390*/  @!P2 SHF.L.U32 R116, R2, 0x10, RZ ;  /* 0x000000100274a819 */ /* 0x000fe200000006ff */
[----:B------:R0:W-:Y:S01]  /*13a0*/  STL [R1+0x42c], R6 ;  /* 0x00042c0601007387 */ /* 0x0001e20000100800 */
[----:B------:R-:W-:-:S02]  /*13b0*/  @!P1 SHF.L.U32 R2, R3, 0x10, RZ ;  /* 0x0000001003029819 */ /* 0x000fc400000006ff */
[----:B------:R-:W-:Y:S02]  /*13c0*/  @!P1 SHF.L.U32 R5, R5, 0x10, RZ ;  /* 0x0000001005059819 */ /* 0x000fe400000006ff */
[----:B------:R-:W-:Y:S01]  /*13d0*/  @!P2 PRMT R4, R8, 0x7632, R4 ;  /* 0x000076320804a816 */ /* 0x000fe20000000004 */
[----:B------:R-:W-:Y:S01]  /*13e0*/  @!P1 FMUL R117, R119, R2 ;  /* 0x0000000277759220 */ /* 0x000fe20000400000 */
[----:B------:R-:W-:Y:S01]  /*13f0*/  @!P1 SHF.L.U32 R130, R19, 0x10, RZ ;  /* 0x0000001013829819 */ /* 0x000fe200000006ff */
[----:B0-----:R-:W-:Y:S02]  /*1400*/  VIADD R6, R50, 0x180 ;  /* 0x0000018032067836 */ /* 0x001fe40000000000 */
[----:B------:R-:W-:Y:S01]  /*1410*/  @!P1 FMUL R121, R132, R5 ;  /* 0x0000000584799220 */ /* 0x000fe20000400000 */
[----:B------:R-:W-:Y:S01]  /*1420*/  @!P2 IMAD.U32 R3, R4, 0x10000, RZ ;  /* 0x000100000403a824 */ /* 0x000fe200078e00ff */
[----:B------:R-:W-:Y:S02]  /*1430*/  @!P2 PRMT R5, R9, 0x7632, R5 ;  /* 0x000076320905a816 */ /* 0x000fe40000000005 */
[----:B------:R-:W-:Y:S01]  /*1440*/  ISETP.GE.AND P4, PT, R6, UR6, PT ;  /* 0x0000000606007c0c */ /* 0x000fe2000bf86270 */
[----:B------:R-:W-:Y:S01]  /*1450*/  @!P1 FMUL R118, R130, R7 ;  /* 0x0000000782769220 */ /* 0x000fe20000400000 */
[----:B------:R-:W-:Y:S01]  /*1460*/  @!P2 FMUL R112, R116, R3 ;  /* 0x000000037470a220 */ /* 0x000fe20000400000 */
[----:B------:R-:W-:Y:S01]  /*1470*/  @!P2 IMAD.U32 R113, R17, 0x10000, RZ ;  /* 0x000100001171a824 */ /* 0x000fe200078e00ff */
[----:B------:R-:W-:Y:S01]  /*1480*/  @!P2 SHF.L.U32 R5, R5, 0x10, RZ ;  /* 0x000000100505a819 */ /* 0x000fe200000006ff */
[----:B------:R-:W-:Y:S01]  /*1490*/  @!P2 IMAD.U32 R6, R9, 0x10000, RZ ;  /* 0x000100000906a824 */ /* 0x000fe200078e00ff */
[----:B------:R-:W-:Y:S01]  /*14a0*/  ISETP.LT.OR P1, PT, R49, 0x1, P4 ;  /* 0x000000013100780c */ /* 0x000fe20002721670 */
[----:B------:R-:W-:Y:S01]  /*14b0*/  VIADD R7, R50, 0x200 ;  /* 0x0000020032077836 */ /* 0x000fe20000000000 */
[----:B------:R-:W-:-:S02]  /*14c0*/  @!P2 SHF.L.U32 R115, R16, 0x10, RZ ;  /* 0x000000101073a819 */ /* 0x000fc400000006ff */
[----:B------:R-:W-:Y:S02]  /*14d0*/  @!P2 SHF.L.U32 R8, R8, 0x10, RZ ;  /* 0x000000100808a819 */ /* 0x000fe400000006ff */
[----:B------:R-:W-:Y:S02]  /*14e0*/  @!P0 PRMT R2, R12, 0x7632, R2 ;  /* 0x000076320c028816 */ /* 0x000fe40000000002 */
[----:B------:R-:W-:Y:S02]  /*14f0*/  @!P0 PRMT R3, R13, 0x7632, R3 ;  /* 0x000076320d038816 */ /* 0x000fe40000000003 */
[----:B------:R-:W-:Y:S01]  /*1500*/  @!P0 PRMT R4, R11, 0x7632, R4 ;  /* 0x000076320b048816 */ /* 0x000fe20000000004 */
[----:B------:R-:W-:Y:S01]  /*1510*/  @!P0 IMAD.U32 R108, R2, 0x10000, RZ ;  /* 0x00010000026c8824 */ /* 0x000fe200078e00ff */
[----:B------:R-:W-:Y:S01]  /*1520*/  @!P0 PRMT R2, R10, 0x7632, R2 ;  /* 0x000076320a028816 */ /* 0x000fe20000000002 */
[----:B------:R-:W-:Y:S01]  /*1530*/  @!P2 FMUL R110, R113, R6 ;  /* 0x00000006716ea220 */ /* 0x000fe20000400000 */
[----:B------:R-:W-:Y:S01]  /*1540*/  @!P0 SHF.L.U32 R106, R3, 0x10, RZ ;  /* 0x00000010036a8819 */ /* 0x000fe200000006ff */
[----:B------:R-:W-:Y:S01]  /*1550*/  @!P2 FMUL R109, R114, R5 ;  /* 0x00000005726da220 */ /* 0x000fe20000400000 */
[----:B------:R-:W-:Y:S01]  /*1560*/  @!P0 SHF.L.U32 R105, R13, 0x10, RZ ;  /* 0x000000100d698819 */ /* 0x000fe200000006ff */
[----:B------:R-:W-:Y:S01]  /*1570*/  @!P2 FMUL R111, R115, R8 ;  /* 0x00000008736fa220 */ /* 0x000fe20000400000 */
[----:B------:R-:W-:Y:S01]  /*1580*/  @!P0 SHF.L.U32 R6, R11, 0x10, RZ ;  /* 0x000000100b068819 */ /* 0x000fe200000006ff */
        /* <DEDUP_REMOVED lines=8> */
[----:B------:R-:W-:Y:S01]  /*1610*/  @!P0 FMUL R101, R106, R5 ;  /* 0x000000056a658220 */ /* 0x000fe20000400000 */
[----:B------:R-:W-:Y:S01]  /*1620*/  ISETP.LT.OR P0, PT, R49, 0x1, P2 ;  /* 0x000000013100780c */ /* 0x000fe20001701670 */
[----:B------:R-:W2:Y:S04]  /*1630*/  @!P1 LDG.E.64 R14, desc[UR4][R124.64+0x300] ;  /* 0x000300047c0e9981 */ /* 0x000ea8000c1e1b00 */
[----:B------:R-:W3:Y:S08]  /*1640*/  @!P1 LDG.E.64 R8, desc[UR4][R122.64+0x300] ;  /* 0x000300047a089981 */ /* 0x000ef0000c1e1b00 */
[----:B------:R-:W4:Y:S04]  /*1650*/  @!P0 LDG.E.64 R12, desc[UR4][R124.64+0x400] ;  /* 0x000400047c0c8981 */ /* 0x000f28000c1e1b00 */
[----:B------:R-:W4:Y:S01]  /*1660*/  @!P0 LDG.E.64 R10, desc[UR4][R122.64+0x400] ;  /* 0x000400047a0a8981 */ /* 0x000f22000c1e1b00 */
[----:B------:R-:W-:-:S04]  /*1670*/  LOP3.LUT R0, R0, 0xfffffffd, RZ, 0xc0, !PT ;  /* 0xfffffffd00007812 */ /* 0x000fc800078ec0ff */
[----:B------:R-:W-:-:S04]  /*1680*/  @P5 LOP3.LUT R0, R0, 0x2, RZ, 0xfc, !PT ;  /* 0x0000000200005812 */ /* 0x000fc800078efcff */
[----:B------:R-:W-:-:S04]  /*1690*/  LOP3.LUT R0, R0, 0xfffffffb, RZ, 0xc0, !PT ;  /* 0xfffffffb00007812 */ /* 0x000fc800078ec0ff */
[----:B------:R-:W-:Y:S02]  /*16a0*/  @P4 LOP3.LUT R0, R0, 0x4, RZ, 0xfc, !PT ;  /* 0x0000000400004812 */ /* 0x000fe400078efcff */
[----:B------:R-:W-:Y:S02]  /*16b0*/  IADD3 R7, PT, PT, R50, 0x280, RZ ;  /* 0x0000028032077810 */ /* 0x000fe40007ffe0ff */
[----:B------:R-:W-:-:S04]  /*16c0*/  LOP3.LUT R0, R0, 0xfffffff7, RZ, 0xc0, !PT ;  /* 0xfffffff700007812 */ /* 0x000fc800078ec0ff */
[----:B------:R-:W-:Y:S02]  /*16d0*/  @P2 LOP3.LUT R0, R0, 0x8, RZ, 0xfc, !PT ;  /* 0x0000000800002812 */ /* 0x000fe400078efcff */
[----:B------:R-:W-:Y:S02]  /*16e0*/  ISETP.GE.AND P2, PT, R7, UR6, PT ;  /* 0x0000000607007c0c */ /* 0x000fe4000bf46270 */
[----:B--2---:R-:W-:Y:S02]  /*16f0*/  @!P1 PRMT R2, R14, 0x7632, R2 ;  /* 0x000076320e029816 */ /* 0x004fe40000000002 */
[----:B------:R-:W-:Y:S02]  /*1700*/  @!P1 PRMT R3, R15, 0x7632, R3 ;  /* 0x000076320f039816 */ /* 0x000fe40000000003 */
[----:B------:R-:W-:Y:S02]  /*1710*/  @!P1 SHF.L.U32 R100, R2, 0x10, RZ ;  /* 0x0000001002649819 */ /* 0x000fe400000006ff */
[----:B---3--:R-:W-:Y:S01]  /*1720*/  @!P1 PRMT R2, R8, 0x7632, R2 ;  /* 0x0000763208029816 */ /* 0x008fe20000000002 */
[----:B------:R-:W-:Y:S01]  /*1730*/  @!P1 IMAD.U32 R98, R3, 0x10000, RZ ;  /* 0x0001000003629824 */ /* 0x000fe200078e00ff */
[----:B------:R-:W-:-:S02]  /*1740*/  @!P1 PRMT R4, R9, 0x7632, R4 ;  /* 0x0000763209049816 */ /* 0x000fc40000000004 */
[----:B------:R-:W-:Y:S02]  /*1750*/  @!P1 SHF.L.U32 R3, R2, 0x10, RZ ;  /* 0x0000001002039819 */ /* 0x000fe400000006ff */
[----:B----4-:R-:W-:Y:S01]  /*1760*/  @!P0 PRMT R2, R12, 0x7632, R2 ;  /* 0x000076320c028816 */ /* 0x010fe20000000002 */
[----:B------:R-:W-:Y:S02]  /*1770*/  @!P1 IMAD.U32 R5, R4, 0x10000, RZ ;  /* 0x0001000004059824 */ /* 0x000fe400078e00ff */
[----:B------:R-:W-:Y:S01]  /*1780*/  @!P1 FMUL R96, R100, R3 ;  /* 0x0000000364609220 */ /* 0x000fe20000400000 */
[----:B------:R-:W-:Y:S01]  /*1790*/  @!P0 PRMT R3, R13, 0x7632, R3 ;  /* 0x000076320d038816 */ /* 0x000fe20000000003 */
[----:B------:R-:W-:Y:S01]  /*17a0*/  @!P1 IMAD.U32 R97, R15, 0x10000, RZ ;  /* 0x000100000f619824 */ /* 0x000fe200078e00ff */
[----:B------:R-:W-:Y:S01]  /*17b0*/  @!P0 SHF.L.U32 R92, R2, 0x10, RZ ;  /* 0x00000010025c8819 */ /* 0x000fe200000006ff */
[----:B------:R-:W-:Y:S01]  /*17c0*/  @!P1 IMAD.U32 R6, R9, 0x10000, RZ ;  /* 0x0001000009069824 */ /* 0x000fe200078e00ff */
[----:B------:R-:W-:-:S02]  /*17d0*/  @!P0 PRMT R2, R10, 0x7632, R2 ;  /* 0x000076320a028816 */ /* 0x000fc40000000002 */
[----:B------:R-:W-:Y:S01]  /*17e0*/  @!P0 PRMT R4, R11, 0x7632, R4 ;  /* 0x000076320b048816 */ /* 0x000fe20000000004 */
[----:B------:R-:W-:Y:S01]  /*17f0*/  @!P1 FMUL R93, R98, R5 ;  /* 0x00000005625d9220 */ /* 0x000fe20000400000 */
[----:B------:R-:W-:Y:S01]  /*1800*/  @!P1 FMUL R94, R97, R6 ;  /* 0x00000006615e9220 */ /* 0x000fe20000400000 */
[----:B------:R-:W-:Y:S01]  /*1810*/  @!P0 SHF.L.U32 R91, R12, 0x10, RZ ;  /* 0x000000100c5b8819 */ /* 0x000fe200000006ff */
[----:B------:R-:W-:Y:S01]  /*1820*/  @!P0 IMAD.U32 R90, R3, 0x10000, RZ ;  /* 0x00010000035a8824 */ /* 0x000fe200078e00ff */
[----:B------:R-:W-:Y:S01]  /*1830*/  @!P0 SHF.L.U32 R10, R10, 0x10, RZ ;  /* 0x000000100a0a8819 */ /* 0x000fe200000006ff */
[----:B------:R-:W-:Y:S01]  /*1840*/  @!P0 IMAD.U32 R89, R13, 0x10000, RZ ;  /* 0x000100000d598824 */ /* 0x000fe200078e00ff */
[----:B------:R-:W-:Y:S01]  /*1850*/  @!P0 SHF.L.U32 R5, R4, 0x10, RZ ;  /* 0x0000001004058819 */ /* 0x000fe200000006ff */
[----:B------:R-:W-:Y:S02]  /*1860*/  @!P0 IMAD.U32 R6, R11, 0x10000, RZ ;  /* 0x000100000b068824 */ /* 0x000fe400078e00ff */
[----:B------:R-:W-:-:S02]  /*1870*/  @!P0 IMAD.U32 R3, R2, 0x10000, RZ ;  /* 0x0001000002038824 */ /* 0x000fc400078e00ff */
[----:B------:R-:W-:Y:S01]  /*1880*/  @!P0 FMUL R87, R91, R10 ;  /* 0x0000000a5b578220 */ /* 0x000fe20000400000 */
[----:B------:R-:W-:Y:S01]  /*1890*/  @!P0 FMUL R86, R89, R6 ;  /* 0x0000000659568220 */ /* 0x000fe20000400000 */
[----:B------:R-:W-:Y:S01]  /*18a0*/  @!P0 FMUL R85, R90, R5 ;  /* 0x000000055a558220 */ /* 0x000fe20000400000 */
[----:B------:R-:W-:Y:S01]  /*18b0*/  @!P0 FMUL R88, R92, R3 ;  /* 0x000000035c588220 */ /* 0x000fe20000400000 */
[----:B------:R-:W-:-:S13]  /*18c0*/  ISETP.LT.OR P0, PT, R49, 0x1, P2 ;  /* 0x000000013100780c */ /* 0x000fda0001701670 */
[----:B------:R-:W2:Y:S04]  /*18d0*/  @!P0 LDG.E.64 R6, desc[UR4][R124.64+0x500] ;  /* 0x000500047c068981 */ /* 0x000ea8000c1e1b00 */
[----:B------:R-:W3:Y:S01]  /*18e0*/  @!P0 LDG.E.64 R2, desc[UR4][R122.64+0x500] ;  /* 0x000500047a028981 */ /* 0x000ee2000c1e1b00 */
[----:B------:R-:W-:Y:S02]  /*18f0*/  @!P1 SHF.L.U32 R99, R14, 0x10, RZ ;  /* 0x000000100e639819 */ /* 0x000fe400000006ff */
[----:B------:R-:W-:-:S05]  /*1900*/  @!P1 SHF.L.U32 R8, R8, 0x10, RZ ;  /* 0x0000001008089819 */ /* 0x000fca00000006ff */
[----:B------:R-:W-:Y:S01]  /*1910*/  @!P1 FMUL R95, R99, R8 ;  /* 0x00000008635f9220 */ /* 0x000fe20000400000 */
[C---:B--2---:R-:W-:Y:S01]  /*1920*/  @!P0 PRMT R4, R6.reuse, 0x7632, R4 ;  /* 0x0000763206048816 */ /* 0x044fe20000000004 */
[----:B------:R-:W-:Y:S01]  /*1930*/  @!P0 IMAD.U32 R83, R6, 0x10000, RZ ;  /* 0x0001000006538824 */ /* 0x000fe200078e00ff */
[----:B------:R-:W-:-:S03]  /*1940*/  @!P0 PRMT R5, R7, 0x7632, R5 ;  /* 0x0000763207058816 */ /* 0x000fc60000000005 */
[----:B------:R-:W-:Y:S01]  /*1950*/  @!P0 IMAD.U32 R84, R4, 0x10000, RZ ;  /* 0x0001000004548824 */ /* 0x000fe200078e00ff */
[C---:B---3--:R-:W-:Y:S01]  /*1960*/  @!P0 PRMT R4, R2.reuse, 0x7632, R4 ;  /* 0x0000763202048816 */ /* 0x048fe20000000004 */
[----:B------:R-:W-:Y:S01]  /*1970*/  @!P0 IMAD.U32 R2, R2, 0x10000, RZ ;  /* 0x0001000002028824 */ /* 0x000fe200078e00ff */
[----:B------:R-:W-:Y:S02]  /*1980*/  @!P0 SHF.L.U32 R82, R5, 0x10, RZ ;  /* 0x0000001005528819 */ /* 0x000fe400000006ff */
[----:B------:R-:W-:Y:S01]  /*1990*/  @!P0 PRMT R5, R3, 0x7632, R5 ;  /* 0x0000763203058816 */ /* 0x000fe20000000005 */
[----:B------:R-:W-:Y:S01]  /*19a0*/  @!P0 FMUL R79, R83, R2 ;  /* 0x00000002534f8220 */ /* 0x000fe20000400000 */
[----:B------:R-:W-:Y:S01]  /*19b0*/  VIADD R2, R50, 0x300 ;  /* 0x0000030032027836 */ /* 0x000fe20000000000 */
[----:B------:R-:W-:Y:S02]  /*19c0*/  @!P0 SHF.L.U32 R81, R7, 0x10, RZ ;  /* 0x0000001007518819 */ /* 0x000fe400000006ff */
        /* <DEDUP_REMOVED lines=10> */
[----:B------:R-:W-:-:S04]  /*1a70*/  LOP3.LUT R0, R0, 0xffffffef, RZ, 0xc0, !PT ;  /* 0xffffffef00007812 */ /* 0x000fc800078ec0ff */
[----:B------:R-:W-:-:S04]  /*1a80*/  @P2 LOP3.LUT R0, R0, 0x10, RZ, 0xfc, !PT ;  /* 0x0000001000002812 */ /* 0x000fc800078efcff */
[----:B------:R-:W-:-:S04]  /*1a90*/  LOP3.LUT R0, R0, 0xffffffdf, RZ, 0xc0, !PT ;  /* 0xffffffdf00007812 */ /* 0x000fc800078ec0ff */
[----:B------:R-:W-:Y:S02]  /*1aa0*/  @P1 LOP3.LUT R0, R0, 0x20, RZ, 0xfc, !PT ;  /* 0x0000002000001812 */ /* 0x000fe400078efcff */
[----:B--2---:R-:W-:Y:S02]  /*1ab0*/  @!P0 PRMT R4, R6, 0x7632, R4 ;  /* 0x0000763206048816 */ /* 0x004fe40000000004 */
[----:B------:R-:W-:Y:S02]  /*1ac0*/  @!P0 PRMT R5, R7, 0x7632, R5 ;  /* 0x0000763207058816 */ /* 0x000fe40000000005 */
[----:B------:R-:W-:Y:S02]  /*1ad0*/  @!P0 SHF.L.U32 R76, R4, 0x10, RZ ;  /* 0x00000010044c8819 */ /* 0x000fe400000006ff */
[----:B---3--:R-:W-:Y:S02]  /*1ae0*/  @!P0 PRMT R4, R2, 0x7632, R4 ;  /* 0x0000763202048816 */ /* 0x008fe40000000004 */
[----:B------:R-:W-:-:S02]  /*1af0*/  @!P0 SHF.L.U32 R75, R6, 0x10, RZ ;  /* 0x00000010064b8819 */ /* 0x000fc400000006ff */
[----:B------:R-:W-:Y:S01]  /*1b00*/  @!P0 SHF.L.U32 R2, R2, 0x10, RZ ;  /* 0x0000001002028819 */ /* 0x000fe200000006ff */
[----:B------:R-:W-:Y:S01]  /*1b10*/  @!P0 IMAD.U32 R74, R5, 0x10000, RZ ;  /* 0x00010000054a8824 */ /* 0x000fe200078e00ff */
[----:B------:R-:W-:-:S03]  /*1b20*/  @!P0 PRMT R5, R3, 0x7632, R5 ;  /* 0x0000763203058816 */ /* 0x000fc60000000005 */
[----:B------:R-:W-:Y:S01]  /*1b30*/  @!P0 FMUL R71, R75, R2 ;  /* 0x000000024b478220 */ /* 0x000fe20000400000 */
[----:B------:R-:W-:Y:S01]  /*1b40*/  VIADD R2, R50, 0x380 ;  /* 0x0000038032027836 */ /* 0x000fe20000000000 */
[----:B------:R-:W-:Y:S01]  /*1b50*/  @!P0 SHF.L.U32 R5, R5, 0x10, RZ ;  /* 0x0000001005058819 */ /* 0x000fe200000006ff */
[----:B------:R-:W-:Y:S02]  /*1b60*/  @!P0 IMAD.U32 R6, R3, 0x10000, RZ ;  /* 0x0001000003068824 */ /* 0x000fe400078e00ff */
        /* <DEDUP_REMOVED lines=11> */
[----:B------:R-:W-:-:S04]  /*1c20*/  LOP3.LUT R0, R0, 0xfffdffff, RZ, 0xc0, !PT ;  /* 0xfffdffff00007812 */ /* 0x000fc800078ec0ff */
[----:B------:R-:W-:Y:S02]  /*1c30*/  @P1 LOP3.LUT R0, R0, 0x20000, RZ, 0xfc, !PT ;  /* 0x0002000000001812 */ /* 0x000fe400078efcff */
[C---:B--2---:R-:W-:Y:S02]  /*1c40*/  @!P0 PRMT R8, R10.reuse, 0x7632, R8 ;  /* 0x000076320a088816 */ /* 0x044fe40000000008 */
[----:B------:R-:W-:Y:S02]  /*1c50*/  @!P0 SHF.L.U32 R3, R10, 0x10, RZ ;  /* 0x000000100a038819 */ /* 0x000fe400000006ff */
[----:B---3--:R-:W-:Y:S01]  /*1c60*/  @!P0 PRMT R10, R6, 0x7632, R10 ;  /* 0x00007632060a8816 */ /* 0x008fe2000000000a */
[C---:B------:R-:W-:Y:S01]  /*1c70*/  @!P0 IMAD.U32 R5, R11.reuse, 0x10000, RZ ;  /* 0x000100000b058824 */ /* 0x040fe200078e00ff */
[----:B------:R-:W-:Y:S02]  /*1c80*/  @!P0 PRMT R9, R11, 0x7632, R9 ;  /* 0x000076320b098816 */ /* 0x000fe40000000009 */
[----:B------:R-:W-:-:S02]  /*1c90*/  @!P0 PRMT R13, R7, 0x7632, R13 ;  /* 0x00007632070d8816 */ /* 0x000fc4000000000d */
[----:B------:R-:W-:Y:S02]  /*1ca0*/  @!P0 SHF.L.U32 R11, R10, 0x10, RZ ;  /* 0x000000100a0b8819 */ /* 0x000fe400000006ff */
[----:B------:R-:W-:Y:S01]  /*1cb0*/  IADD3 R10, PT, PT, R50, 0x400, RZ ;  /* 0x00000400320a7810 */ /* 0x000fe20007ffe0ff */
[----:B------:R-:W-:Y:S01]  /*1cc0*/  @!P0 IMAD.U32 R4, R9, 0x10000, RZ ;  /* 0x0001000009048824 */ /* 0x000fe200078e00ff */
[----:B------:R-:W-:Y:S01]  /*1cd0*/  @!P0 SHF.L.U32 R2, R8, 0x10, RZ ;  /* 0x0000001008028819 */ /* 0x000fe200000006ff */
[----:B------:R-:W-:Y:S01]  /*1ce0*/  @!P0 IMAD.U32 R14, R7, 0x10000, RZ ;  /* 0x00010000070e8824 */ /* 0x000fe200078e00ff */
[----:B------:R-:W-:Y:S01]  /*1cf0*/  @!P0 SHF.L.U32 R12, R6, 0x10, RZ ;  /* 0x00000010060c8819 */ /* 0x000fe200000006ff */
[----:B------:R-:W-:Y:S01]  /*1d00*/  @!P0 IMAD.U32 R13, R13, 0x10000, RZ ;  /* 0x000100000d0d8824 */ /* 0x000fe200078e00ff */
[----:B------:R-:W-:Y:S02]  /*1d10*/  ISETP.GE.AND P1, PT, R10, UR6, PT ;  /* 0x000000060a007c0c */ /* 0x000fe4000bf26270 */
[----:B------:R-:W-:-:S02]  /*1d20*/  CS2R R6, SRZ ;  /* 0x0000000000067805 */ /* 0x000fc4000001ff00 */
[----:B------:R-:W-:Y:S01]  /*1d30*/  CS2R R8, SRZ ;  /* 0x0000000000087805 */ /* 0x000fe2000001ff00 */
[----:B------:R-:W-:Y:S01]  /*1d40*/  @!P0 FMUL R7, R3, R12 ;  /* 0x0000000c03078220 */ /* 0x000fe20000400000 */
        /* <DEDUP_REMOVED lines=10> */
[----:B--2---:R-:W-:Y:S02]  /*1df0*/  @!P0 PRMT R18, R14, 0x7632, R18 ;  /* 0x000076320e128816 */ /* 0x004fe40000000012 */
[----:B------:R-:W-:-:S03]  /*1e00*/  @!P0 PRMT R19, R15, 0x7632, R19 ;  /* 0x000076320f138816 */ /* 0x000fc60000000013 */
[----:B------:R-:W-:Y:S01]  /*1e10*/  @!P0 IMAD.U32 R10, R18, 0x10000, RZ ;  /* 0x00010000120a8824 */ /* 0x000fe200078e00ff */
[----:B---3--:R-:W-:Y:S02]  /*1e20*/  @!P0 PRMT R18, R16, 0x7632, R18 ;  /* 0x0000763210128816 */ /* 0x008fe40000000012 */
[----:B------:R-:W-:Y:S02]  /*1e30*/  @!P0 SHF.L.U32 R12, R19, 0x10, RZ ;  /* 0x00000010130c8819 */ /* 0x000fe400000006ff */
[----:B------:R-:W-:Y:S01]  /*1e40*/  @!P0 PRMT R21, R17, 0x7632, R21 ;  /* 0x0000763211158816 */ /* 0x000fe20000000015 */
[----:B------:R-:W-:Y:S02]  /*1e50*/  @!P0 IMAD.U32 R19, R18, 0x10000, RZ ;  /* 0x0001000012138824 */ /* 0x000fe400078e00ff */
[----:B------:R-:W-:Y:S01]  /*1e60*/  VIADD R18, R50, 0x480 ;  /* 0x0000048032127836 */ /* 0x000fe20000000000 */
[----:B------:R-:W-:Y:S01]  /*1e70*/  @!P0 SHF.L.U32 R13, R15, 0x10, RZ ;  /* 0x000000100f0d8819 */ /* 0x000fe200000006ff */
[----:B------:R-:W-:Y:S01]  /*1e80*/  @!P0 IMAD.U32 R11, R14, 0x10000, RZ ;  /* 0x000100000e0b8824 */ /* 0x000fe200078e00ff */
[----:B------:R-:W-:Y:S01]  /*1e90*/  @!P0 SHF.L.U32 R22, R17, 0x10, RZ ;  /* 0x0000001011168819 */ /* 0x000fe200000006ff */
[----:B------:R-:W-:Y:S01]  /*1ea0*/  @!P0 IMAD.U32 R20, R16, 0x10000, RZ ;  /* 0x0001000010148824 */ /* 0x000fe200078e00ff */
[----:B------:R-:W-:-:S02]  /*1eb0*/  @!P0 SHF.L.U32 R21, R21, 0x10, RZ ;  /* 0x0000001015158819 */ /* 0x000fc400000006ff */
[----:B------:R-:W-:Y:S02]  /*1ec0*/  CS2R R14, SRZ ;  /* 0x00000000000e7805 */ /* 0x000fe4000001ff00 */
[----:B------:R-:W-:Y:S02]  /*1ed0*/  ISETP.GE.AND P1, PT, R18, UR6, PT ;  /* 0x0000000612007c0c */ /* 0x000fe4000bf26270 */
        /* <DEDUP_REMOVED lines=13> */
[----:B------:R-:W-:Y:S02]  /*1fb0*/  @!P0 PRMT R27, R23, 0x7632, R27 ;  /* 0x00007632171b8816 */ /* 0x000fe4000000001b */
[----:B------:R-:W-:Y:S02]  /*1fc0*/  @!P0 SHF.L.U32 R18, R26, 0x10, RZ ;  /* 0x000000101a128819 */ /* 0x000fe400000006ff */
[----:B---3--:R-:W-:Y:S01]  /*1fd0*/  @!P0 PRMT R26, R24, 0x7632, R26 ;  /* 0x00007632181a8816 */ /* 0x008fe2000000001a */
[----:B------:R-:W-:Y:S01]  /*1fe0*/  @!P0 IMAD.U32 R20, R27, 0x10000, RZ ;  /* 0x000100001b148824 */ /* 0x000fe200078e00ff */
        /* <DEDUP_REMOVED lines=76> */
[----:B--2---:R-:W-:-:S05]  /*24b0*/  @!P0 PRMT R51, R46, 0x7632, R51 ;  /* 0x000076322e338816 */ /* 0x004fca0000000033 */
[----:B------:R-:W-:Y:S01]  /*24c0*/  @!P0 IMAD.U32 R42, R51, 0x10000, RZ ;  /* 0x00010000332a8824 */ /* 0x000fe200078e00ff */
[----:B---3--:R-:W-:Y:S02]  /*24d0*/  @!P0 PRMT R51, R52, 0x7632, R51 ;  /* 0x0000763234338816 */ /* 0x008fe40000000033 */
[C---:B------:R-:W-:Y:S01]  /*24e0*/  @!P0 PRMT R54, R47.reuse, 0x7632, R54 ;  /* 0x000076322f368816 */ /* 0x040fe20000000036 */
[----:B------:R-:W-:Y:S01]  /*24f0*/  @!P0 IMAD.U32 R43, R46, 0x10000, RZ ;  /* 0x000100002e2b8824 */ /* 0x000fe200078e00ff */
[----:B------:R-:W-:Y:S01]  /*2500*/  @!P0 SHF.L.U32 R45, R47, 0x10, RZ ;  /* 0x000000102f2d8819 */ /* 0x000fe200000006ff */
[----:B------:R-:W-:Y:S01]  /*2510*/  @!P0 IMAD.U32 R51, R51, 0x10000, RZ ;  /* 0x0001000033338824 */ /* 0x000fe200078e00ff */
[----:B------:R-:W-:Y:S02]  /*2520*/  CS2R R46, SRZ ;  /* 0x00000000002e7805 */ /* 0x000fe4000001ff00 */
[----:B------:R-:W-:Y:S02]  /*2530*/  @!P0 SHF.L.U32 R44, R54, 0x10, RZ ;  /* 0x00000010362c8819 */ /* 0x000fe400000006ff */
[C---:B------:R-:W-:Y:S01]  /*2540*/  @!P0 PRMT R54, R53.reuse, 0x7632, R54 ;  /* 0x0000763235368816 */ /* 0x040fe20000000036 */
[----:B------:R-:W-:Y:S01]  /*2550*/  @!P0 FMUL R46, R42, R51 ;  /* 0x000000332a2e8220 */ /* 0x000fe20000400000 */
[----:B------:R-:W-:Y:S01]  /*2560*/  VIADD R51, R50, 0x680 ;  /* 0x0000068032337836 */ /* 0x000fe20000000000 */
        /* <DEDUP_REMOVED lines=11> */
[----:B------:R-:W-:Y:S02]  /*2620*/  @P1 LOP3.LUT R0, R0, 0x800, RZ, 0xfc, !PT ;  /* 0x0000080000001812 */ /* 0x000fe400078efcff */
[----:B--2---:R-:W-:-:S04]  /*2630*/  @!P0 PRMT R51, R52, 0x7632, R51 ;  /* 0x0000763234338816 */ /* 0x004fc80000000033 */
[----:B------:R-:W-:Y:S02]  /*2640*/  @!P0 SHF.L.U32 R232, R51, 0x10, RZ ;  /* 0x0000001033e88819 */ /* 0x000fe400000006ff */
[----:B---3--:R-:W-:-:S04]  /*2650*/  @!P0 PRMT R51, R54, 0x7632, R51 ;  /* 0x0000763236338816 */ /* 0x008fc80000000033 */
[----:B------:R-:W-:Y:S02]  /*2660*/  @!P0 SHF.L.U32 R51, R51, 0x10, RZ ;  /* 0x0000001033338819 */ /* 0x000fe400000006ff */
[----:B------:R-:W-:Y:S02]  /*2670*/  @!P0 PRMT R56, R53, 0x7632, R56 ;  /* 0x0000763235388816 */ /* 0x000fe40000000038 */
[----:B------:R-:W-:Y:S01]  /*2680*/  @!P0 SHF.L.U32 R231, R52, 0x10, RZ ;  /* 0x0000001034e78819 */ /* 0x000fe200000006ff */
[----:B------:R-:W-:Y:S01]  /*2690*/  @!P0 FMUL R236, R232, R51 ;  /* 0x00000033e8ec8220 */ /* 0x000fe20000400000 */
[----:B------:R-:W-:Y:S02]  /*26a0*/  @!P0 PRMT R52, R55, 0x7632, R52 ;  /* 0x0000763237348816 */ /* 0x000fe40000000034 */
[----:B------:R-:W-:Y:S01]  /*26b0*/  IADD3 R51, PT, PT, R50, 0x700, RZ ;  /* 0x0000070032337810 */ /* 0x000fe20007ffe0ff */
[----:B------:R-:W-:Y:S01]  /*26c0*/  @!P0 IMAD.U32 R233, R53, 0x10000, RZ ;  /* 0x0001000035e98824 */ /* 0x000fe200078e00ff */
[----:B------:R-:W-:Y:S01]  /*26d0*/  @!P0 SHF.L.U32 R54, R54, 0x10, RZ ;  /* 0x0000001036368819 */ /* 0x000fe200000006ff */
[----:B------:R-:W-:Y:S01]  /*26e0*/  @!P0 IMAD.U32 R234, R56, 0x10000, RZ ;  /* 0x0001000038ea8824 */ /* 0x000fe200078e00ff */
[----:B------:R-:W-:Y:S01]  /*26f0*/  ISETP.GE.AND P1, PT, R51, UR6, PT ;  /* 0x0000000633007c0c */ /* 0x000fe2000bf26270 */
[----:B------:R-:W-:-:S02]  /*2700*/  @!P0 IMAD.U32 R56, R55, 0x10000, RZ ;  /* 0x0001000037388824 */ /* 0x000fc400078e00ff */
[----:B------:R-:W-:Y:S02]  /*2710*/  @!P0 IMAD.U32 R53, R52, 0x10000, RZ ;  /* 0x0001000034358824 */ /* 0x000fe400078e00ff */
        /* <DEDUP_REMOVED lines=31> */
[----:B--2---:R-:W-:-:S05]  /*2910*/  @!P0 PRMT R51, R52, 0x7632, R51 ;  /* 0x0000763234338816 */ /* 0x004fca0000000033 */
[----:B------:R-:W-:Y:S01]  /*2920*/  @!P0 IMAD.U32 R126, R51, 0x10000, RZ ;  /* 0x00010000337e8824 */ /* 0x000fe200078e00ff */
[----:B---3--:R-:W-:Y:S01]  /*2930*/  @!P0 PRMT R51, R54, 0x7632, R51 ;  /* 0x0000763236338816 */ /* 0x008fe20000000033 */
[----:B------:R-:W-:-:S03]  /*2940*/  @!P0 IMAD.U32 R128, R52, 0x10000, RZ ;  /* 0x0001000034808824 */ /* 0x000fc600078e00ff */
[----:B------:R-:W-:Y:S02]  /*2950*/  @!P0 SHF.L.U32 R51, R51, 0x10, RZ ;  /* 0x0000001033338819 */ /* 0x000fe400000006ff */
        /* <DEDUP_REMOVED lines=50> */
[----:B------:R-:W-:Y:S04]  /*2c80*/  STL [R1+0x4bc], R13 ;  /* 0x0004bc0d01007387 */ /* 0x000fe80000100800 */
[----:B------:R-:W-:Y:S04]  /*2c90*/  STL [R1+0x4c0], R10 ;  /* 0x0004c00a01007387 */ /* 0x000fe80000100800 */
[----:B------:R0:W-:Y:S01]  /*2ca0*/  STL [R1+0x4c4], R12 ;  /* 0x0004c40c01007387 */ /* 0x0001e20000100800 */
[----:B------:R-:W-:Y:S02]  /*2cb0*/  LOP3.LUT R0, R0, 0xfffffeff, RZ, 0xc0, !PT ;  /* 0xfffffeff00007812 */ /* 0x000fe400078ec0ff */
[----:B------:R-:W-:-:S02]  /*2cc0*/  CS2R R2, SRZ ;  /* 0x0000000000027805 */ /* 0x000fc4000001ff00 */
[----:B0-----:R-:W-:Y:S02]  /*2cd0*/  CS2R R12, SRZ ;  /* 0x00000000000c7805 */ /* 0x001fe4000001ff00 */
[----:B------:R-:W-:Y:S02]  /*2ce0*/  CS2R R10, SRZ ;  /* 0x00000000000a7805 */ /* 0x000fe4000001ff00 */
[----:B------:R-:W-:Y:S02]  /*2cf0*/  @P1 LOP3.LUT R0, R0, 0x100, RZ, 0xfc, !PT ;  /* 0x0000010000001812 */ /* 0x000fe400078efcff */
[----:B--2---:R-:W-:-:S05]  /*2d00*/  @!P0 PRMT R51, R52, 0x7632, R51 ;  /* 0x0000763234338816 */ /* 0x004fca0000000033 */
[----:B------:R-:W-:Y:S01]  /*2d10*/  @!P0 IMAD.U32 R5, R51, 0x10000, RZ ;  /* 0x0001000033058824 */ /* 0x000fe200078e00ff */
[----:B---3--:R-:W-:Y:S01]  /*2d20*/  @!P0 PRMT R51, R54, 0x7632, R51 ;  /* 0x0000763236338816 */ /* 0x008fe20000000033 */
[----:B------:R-:W-:-:S04]  /*2d30*/  @!P0 IMAD.U32 R13, R52, 0x10000, RZ ;  /* 0x00010000340d8824 */ /* 0x000fc800078e00ff */
[----:B------:R-:W-:Y:S01]  /*2d40*/  @!P0 IMAD.U32 R51, R51, 0x10000, RZ ;  /* 0x0001000033338824 */ /* 0x000fe200078e00ff */
[----:B------:R-:W-:Y:S02]  /*2d50*/  @!P0 PRMT R56, R53, 0x7632, R56 ;  /* 0x0000763235388816 */ /* 0x000fe40000000038 */
[----:B------:R-:W-:Y:S01]  /*2d60*/  @!P0 PRMT R52, R55, 0x7632, R52 ;  /* 0x0000763237348816 */ /* 0x000fe20000000034 */
[----:B------:R-:W-:Y:S01]  /*2d70*/  @!P0 FMUL R4, R5, R51 ;  /* 0x0000003305048220 */ /* 0x000fe20000400000 */
[----:B------:R-:W-:Y:S01]  /*2d80*/  VIADD R51, R50, 0x880 ;  /* 0x0000088032337836 */ /* 0x000fe20000000000 */
[----:B------:R-:W-:Y:S01]  /*2d90*/  @!P0 SHF.L.U32 R11, R53, 0x10, RZ ;  /* 0x00000010350b8819 */ /* 0x000fe200000006ff */
        /* <DEDUP_REMOVED lines=55> */
[----:B-1----:R-:W-:Y:S02]  /*3110*/  CS2R R4, SRZ ;  /* 0x0000000000047805 */ /* 0x002fe4000001ff00 */
[----:B------:R-:W-:Y:S01]  /*3120*/  LOP3.LUT R0, R0, 0xffffff7f, RZ, 0xc0, !PT ;  /* 0xffffff7f00007812 */ /* 0x000fe200078ec0ff */
[----:B------:R0:W-:Y:S01]  /*3130*/  STL [R1+0x1fc], R2 ;  /* 0x0001fc0201007387 */ /* 0x0001e20000100800 */
[----:B------:R-:W-:Y:S02]  /*3140*/  CS2R R10, SRZ ;  /* 0x00000000000a7805 */ /* 0x000fe4000001ff00 */
[----:B------:R-:W-:Y:S02]  /*3150*/  @P1 LOP3.LUT R0, R0, 0x80, RZ, 0xfc, !PT ;  /* 0x0000008000001812 */ /* 0x000fe400078efcff */
[----:B0-----:R-:W-:Y:S02]  /*3160*/  CS2R R2, SRZ ;  /* 0x0000000000027805 */ /* 0x001fe4000001ff00 */
[----:B--2---:R-:W-:-:S04]  /*3170*/  @!P0 PRMT R51, R52, 0x7632, R51 ;  /* 0x0000763234338816 */ /* 0x004fc80000000033 */
[----:B------:R-:W-:Y:S02]  /*3180*/  @!P0 SHF.L.U32 R5, R51, 0x10, RZ ;  /* 0x0000001033058819 */ /* 0x000fe400000006ff */
[----:B---3--:R-:W-:-:S04]  /*3190*/  @!P0 PRMT R51, R54, 0x7632, R51 ;  /* 0x0000763236338816 */ /* 0x008fc80000000033 */
[----:B------:R-:W-:Y:S02]  /*31a0*/  @!P0 SHF.L.U32 R51, R51, 0x10, RZ ;  /* 0x0000001033338819 */ /* 0x000fe400000006ff */
[----:B------:R-:W-:Y:S02]  /*31b0*/  @!P0 SHF.L.U32 R13, R52, 0x10, RZ ;  /* 0x00000010340d8819 */ /* 0x000fe400000006ff */
[----:B------:R-:W-:Y:S01]  /*31c0*/  @!P0 PRMT R56, R53, 0x7632, R56 ;  /* 0x0000763235388816 */ /* 0x000fe20000000038 */
        /* <DEDUP_REMOVED lines=23> */
[----:B-1----:R-:W-:Y:S01]  /*3340*/  CS2R R4, SRZ ;  /* 0x0000000000047805 */ /* 0x002fe2000001ff00 */
[----:B------:R0:W-:Y:S01]  /*3350*/  STL [R1+0x21c], R2 ;  /* 0x00021c0201007387 */ /* 0x0001e20000100800 */
[----:B------:R-:W-:Y:S02]  /*3360*/  CS2R R10, SRZ ;  /* 0x00000000000a7805 */ /* 0x000fe4000001ff00 */
[----:B------:R-:W-:Y:S02]  /*3370*/  LOP3.LUT R0, R0, 0xffffffbf, RZ, 0xc0, !PT ;  /* 0xffffffbf00007812 */ /* 0x000fe400078ec0ff */
[----:B0-----:R-:W-:Y:S02]  /*3380*/  CS2R R2, SRZ ;  /* 0x0000000000027805 */ /* 0x001fe4000001ff00 */
[----:B------:R-:W-:Y:S02]  /*3390*/  @P1 LOP3.LUT R0, R0, 0x40, RZ, 0xfc, !PT ;  /* 0x0000004000001812 */ /* 0x000fe400078efcff */
        /* <DEDUP_REMOVED lines=32> */
[----:B0-----:R-:W-:Y:S02]  /*35a0*/  CS2R R2, SRZ ;  /* 0x0000000000027805 */ /* 0x001fe4000001ff00 */
        /* <DEDUP_REMOVED lines=93> */
[----:B------:R1:W-:Y:S01]  /*3b80*/  STL [R1+0x294], R4 ;  /* 0x0002940401007387 */ /* 0x0003e20000100800 */
[----:B0-----:R-:W-:-:S02]  /*3b90*/  CS2R R10, SRZ ;  /* 0x00000000000a7805 */ /* 0x001fc4000001ff00 */
[----:B-1----:R-:W-:Y:S01]  /*3ba0*/  CS2R R4, SRZ ;  /* 0x0000000000047805 */ /* 0x002fe2000001ff00 */
[----:B------:R0:W-:Y:S01]  /*3bb0*/  STL [R1+0x29c], R2 ;  /* 0x00029c0201007387 */ /* 0x0001e20000100800 */
[----:B------:R-:W-:Y:S02]  /*3bc0*/  CS2R R232, SRZ ;  /* 0x0000000000e87805 */ /* 0x000fe4000001ff00 */
[----:B------:R-:W-:Y:S02]  /*3bd0*/  MOV R234, RZ ;  /* 0x000000ff00ea7202 */ /* 0x000fe40000000f00 */
[----:B0-----:R-:W-:Y:S02]  /*3be0*/  CS2R R2, SRZ ;  /* 0x0000000000027805 */ /* 0x001fe4000001ff00 */
        /* <DEDUP_REMOVED lines=23> */
[----:B------:R0:W-:Y:S01]  /*3d60*/  STL [R1+0x2cc], R4 ;  /* 0x0002cc0401007387 */ /* 0x0001e20000100800 */
[----:B------:R-:W-:-:S03]  /*3d70*/  CS2R R12, SRZ ;  /* 0x00000000000c7805 */ /* 0x000fc6000001ff00 */
[----:B------:R-:W-:Y:S01]  /*3d80*/  STL [R1+0x2d4], R2 ;  /* 0x0002d40201007387 */ /* 0x000fe20000100800 */
[----:B0-----:R-:W-:-:S03]  /*3d90*/  CS2R R4, SRZ ;  /* 0x0000000000047805 */ /* 0x001fc6000001ff00 */
[----:B------:R0:W-:Y:S04]  /*3da0*/  STL [R1+0x1b0], R10 ;  /* 0x0001b00a01007387 */ /* 0x0001e80000100800 */
[----:B------:R-:W-:Y:S04]  /*3db0*/  STL [R1+0x1b8], R234 ;  /* 0x0001b8ea01007387 */ /* 0x000fe80000100800 */
[----:B------:R1:W-:Y:S01]  /*3dc0*/  STL [R1+0x1b4], R3 ;  /* 0x0001b40301007387 */ /* 0x0003e20000100800 */
[----:B0-----:R-:W-:Y:S02]  /*3dd0*/  CS2R R10, SRZ ;  /* 0x00000000000a7805 */ /* 0x001fe4000001ff00 */
[----:B-1----:R-:W-:-:S02]  /*3de0*/  CS2R R2, SRZ ;  /* 0x0000000000027805 */ /* 0x002fc4000001ff00 */
        /* <DEDUP_REMOVED lines=31> */
[----:B------:R0:W-:Y:S02]  /*3fe0*/  STL [R1+0x184], R4 ;  /* 0x0001840401007387 */ /* 0x0001e40000100800 */
[----:B0-----:R-:W-:-:S02]  /*3ff0*/  CS2R R4, SRZ ;  /* 0x0000000000047805 */ /* 0x001fc4000001ff00 */
[----:B------:R0:W-:Y:S01]  /*4000*/  STL [R1+0x18c], R2 ;  /* 0x00018c0201007387 */ /* 0x0001e20000100800 */
[----:B------:R-:W-:Y:S01]  /*4010*/  CS2R R10, SRZ ;  /* 0x00000000000a7805 */ /* 0x000fe2000001ff00 */
[----:B------:R-:W-:Y:S01]  /*4020*/  IMAD.MOV.U32 R12, RZ, RZ, RZ ;  /* 0x000000ffff0c7224 */ /* 0x000fe200078e00ff */
[----:B0-----:R-:W-:Y:S02]  /*4030*/  CS2R R2, SRZ ;  /* 0x0000000000027805 */ /* 0x001fe4000001ff00 */
        /* <DEDUP_REMOVED lines=18> */
[----:B------:R-:W-:-:S13]  /*4160*/  ISETP.GE.AND P6, PT, R51, UR6, PT ;  /* 0x0000000633007c0c */ /* 0x000fda000bfc6270 */
[----:B------:R-:W-:Y:S02]  /*4170*/  @P6 LOP3.LUT R0, R0, 0x4000000, RZ, 0xfc, !PT ;  /* 0x0400000000006812 */ /* 0x000fe400078efcff */
[----:B------:R-:W-:-:S13]  /*4180*/  ISETP.LT.OR P6, PT, R49, 0x1, P6 ;  /* 0x000000013100780c */ /* 0x000fda00037c1670 */
[----:B------:R-:W2:Y:S04]  /*4190*/  @!P6 LDG.E.64 R52, desc[UR4][R124.64+0x1e00] ;  /* 0x001e00047c34e981 */ /* 0x000ea8000c1e1b00 */
[----:B------:R-:W3:Y:S04]  /*41a0*/  @!P6 LDG.E.64 R54, desc[UR4][R122.64+0x1e00] ;  /* 0x001e00047a36e981 */ /* 0x000ee8000c1e1b00 */
[----:B------:R0:W-:Y:S04]  /*41b0*/  STL [R1+0x328], R13 ;  /* 0x0003280d01007387 */ /* 0x0001e80000100800 */
[----:B------:R-:W-:Y:S04]  /*41c0*/  STL [R1+0x340], R11 ;  /* 0x0003400b01007387 */ /* 0x000fe80000100800 */
[----:B------:R-:W-:Y:S04]  /*41d0*/  STL [R1+0x33c], R5 ;  /* 0x00033c0501007387 */ /* 0x000fe80000100800 */
[----:B------:R-:W-:Y:S04]  /*41e0*/  STL [R1+0x344], R3 ;  /* 0x0003440301007387 */ /* 0x000fe80000100800 */
[----:B------:R-:W-:Y:S04]  /*41f0*/  STL [R1+0x2f8], R12 ;  /* 0x0002f80c01007387 */ /* 0x000fe80000100800 */
[----:B------:R-:W-:Y:S04]  /*4200*/  STL [R1+0x31c], R10 ;  /* 0x00031c0a01007387 */ /* 0x000fe80000100800 */
[----:B------:R1:W-:Y:S01]  /*4210*/  STL [R1+0x318], R4 ;  /* 0x0003180401007387 */ /* 0x0003e20000100800 */
[----:B0-----:R-:W-:-:S03]  /*4220*/  HFMA2 R13, -RZ, RZ, 0, 0 ;  /* 0x00000000ff0d7431 */ /* 0x001fc600000001ff */
[----:B------:R0:W-:Y:S01]  /*4230*/  STL [R1+0x320], R2 ;  /* 0x0003200201007387 */ /* 0x0001e20000100800 */
[----:B-1----:R-:W-:Y:S02]  /*4240*/  CS2R R4, SRZ ;  /* 0x0000000000047805 */ /* 0x002fe4000001ff00 */
[----:B0-----:R-:W-:Y:S02]  /*4250*/  CS2R R2, SRZ ;  /* 0x0000000000027805 */ /* 0x001fe4000001ff00 */
[----:B------:R-:W-:Y:S02]  /*4260*/  CS2R R10, SRZ ;  /* 0x00000000000a7805 */ /* 0x000fe4000001ff00 */
[----:B------:R-:W-:Y:S02]  /*4270*/  MOV R12, RZ ;  /* 0x000000ff000c7202 */ /* 0x000fe40000000f00 */
[----:B------:R-:W-:Y:S02]  /*4280*/  LOP3.LUT R0, R0, 0xfdffffff, RZ, 0xc0, !PT ;  /* 0xfdffffff00007812 */ /* 0x000fe400078ec0ff */
[----:B--2---:R-:W-:-:S02]  /*4290*/  @!P6 PRMT R49, R52, 0x7632, R49 ;  /* 0x000076323431e816 */ /* 0x004fc40000000031 */
[----:B------:R-:W-:Y:S02]  /*42a0*/  @!P6 PRMT R51, R53, 0x7632, R51 ;  /* 0x000076323533e816 */ /* 0x000fe40000000033 */
[----:B------:R-:W-:Y:S02]  /*42b0*/  @!P6 SHF.L.U32 R5, R49, 0x10, RZ ;  /* 0x000000103105e819 */ /* 0x000fe400000006ff */
[----:B---3--:R-:W-:Y:S02]  /*42c0*/  @!P6 PRMT R49, R54, 0x7632, R49 ;  /* 0x000076323631e816 */ /* 0x008fe40000000031 */
[----:B------:R-:W-:Y:S02]  /*42d0*/  @!P6 SHF.L.U32 R3, R51, 0x10, RZ ;  /* 0x000000103303e819 */ /* 0x000fe400000006ff */
        /* <DEDUP_REMOVED lines=27> */
[----:B------:R-:W-:-:S02]  /*4490*/  CS2R R242, SRZ ;  /* 0x0000000000f27805 */ /* 0x000fc4000001ff00 */
[----:B0-----:R-:W-:Y:S02]  /*44a0*/  CS2R R4, SRZ ;  /* 0x0000000000047805 */ /* 0x001fe4000001ff00 */
[----:B-1----:R-:W-:Y:S02]  /*44b0*/  CS2R R2, SRZ ;  /* 0x0000000000027805 */ /* 0x002fe4000001ff00 */
[----:B------:R-:W-:Y:S01]  /*44c0*/  CS2R R240, SRZ ;  /* 0x0000000000f07805 */ /* 0x000fe2000001ff00 */
[----:B------:R-:W0:Y:S01]  /*44d0*/  LDCU UR7, c[0x0][0x364] ;  /* 0x00006c80ff0777ac */ /* 0x000e220008000800 */
[----:B------:R-:W-:Y:S01]  /*44e0*/  IMAD.MOV.U32 R239, RZ, RZ, RZ ;  /* 0x000000ffffef7224 */ /* 0x000fe200078e00ff */
[----:B--2---:R-:W-:Y:S02]  /*44f0*/  @!P6 PRMT R49, R52, 0x7632, R49 ;  /* 0x000076323431e816 */ /* 0x004fe40000000031 */
[----:B------:R-:W-:Y:S02]  /*4500*/  @!P6 PRMT R51, R53, 0x7632, R51 ;  /* 0x000076323533e816 */ /* 0x000fe40000000033 */
[----:B------:R-:W-:-:S02]  /*4510*/  @!P6 SHF.L.U32 R3, R49, 0x10, RZ ;  /* 0x000000103103e819 */ /* 0x000fc400000006ff */
[C---:B---3--:R-:W-:Y:S01]  /*4520*/  @!P6 PRMT R49, R54.reuse, 0x7632, R49 ;  /* 0x000076323631e816 */ /* 0x048fe20000000031 */
[----:B------:R-:W-:Y:S01]  /*4530*/  @!P6 IMAD.U32 R2, R51, 0x10000, RZ ;  /* 0x000100003302e824 */ /* 0x000fe200078e00ff */
[----:B------:R-:W-:Y:S01]  /*4540*/  @!P6 SHF.L.U32 R54, R54, 0x10, RZ ;  /* 0x000000103636e819 */ /* 0x000fe200000006ff */
[----:B------:R-:W-:Y:S01]  /*4550*/  @!P6 IMAD.U32 R5, R52, 0x10000, RZ ;  /* 0x000100003405e824 */ /* 0x000fe200078e00ff */
[----:B------:R-:W-:Y:S02]  /*4560*/  @!P6 PRMT R51, R55, 0x7632, R51 ;  /* 0x000076323733e816 */ /* 0x000fe40000000033 */
[----:B------:R-:W-:Y:S02]  /*4570*/  @!P6 SHF.L.U32 R4, R53, 0x10, RZ ;  /* 0x000000103504e819 */ /* 0x000fe400000006ff */
[----:B------:R-:W-:Y:S01]  /*4580*/  @!P6 SHF.L.U32 R55, R55, 0x10, RZ ;  /* 0x000000103737e819 */ /* 0x000fe200000006ff */
[----:B------:R-:W-:Y:S01]  /*4590*/  @!P6 FMUL R242, R5, R54 ;  /* 0x0000003605f2e220 */ /* 0x000fe20000400000 */
[----:B------:R-:W-:Y:S03]  /*45a0*/  STL [R1+0x384], R5 ;  /* 0x0003840501007387 */ /* 0x000fe60000100800 */
[----:B------:R-:W-:Y:S01]  /*45b0*/  @!P6 FMUL R241, R4, R55 ;  /* 0x0000003704f1e220 */ /* 0x000fe20000400000 */
[----:B------:R-:W-:Y:S04]  /*45c0*/  STL [R1+0x390], R4 ;  /* 0x0003900401007387 */ /* 0x000fe80000100800 */
[----:B------:R-:W-:Y:S04]  /*45d0*/  STL [R1+0x388], R3 ;  /* 0x0003880301007387 */ /* 0x000fe80000100800 */
[----:B------:R-:W-:Y:S04]  /*45e0*/  STL [R1+0x394], R2 ;  /* 0x0003940201007387 */ /* 0x000fe80000100800 */
[----:B------:R-:W-:Y:S04]  /*45f0*/  STL [R1+0x2dc], R242 ;  /* 0x0002dcf201007387 */ /* 0x000fe80000100800 */
[----:B------:R-:W-:Y:S04]  /*4600*/  STL [R1+0x528], R242 ;  /* 0x000528f201007387 */ /* 0x000fe80000100800 */
[----:B------:R-:W-:Y:S04]  /*4610*/  STL [R1+0x2e4], R241 ;  /* 0x0002e4f101007387 */ /* 0x000fe80000100800 */
[----:B------:R1:W-:Y:S02]  /*4620*/  STL [R1+0x52c], R241 ;  /* 0x00052cf101007387 */ /* 0x0003e40000100800 */
[----:B-1----:R-:W0:Y:S01]  /*4630*/  S2R R241, SR_CTAID.X ;  /* 0x0000000000f17919 */ /* 0x002e220000002500 */
[----:B------:R-:W-:-:S02]  /*4640*/  @!P6 SHF.L.U32 R49, R49, 0x10, RZ ;  /* 0x000000103131e819 */ /* 0x000fc400000006ff */
[----:B------:R-:W-:-:S03]  /*4650*/  @!P6 SHF.L.U32 R51, R51, 0x10, RZ ;  /* 0x000000103333e819 */ /* 0x000fc600000006ff */
[----:B------:R-:W-:Y:S01]  /*4660*/  @!P6 FMUL R240, R3, R49 ;  /* 0x0000003103f0e220 */ /* 0x000fe20000400000 */
[----:B------:R-:W-:Y:S02]  /*4670*/  VIADD R49, R50, 0x1080 ;  /* 0x0000108032317836 */ /* 0x000fe40000000000 */
[----:B------:R-:W-:-:S03]  /*4680*/  @!P6 FMUL R239, R2, R51 ;  /* 0x0000003302efe220 */ /* 0x000fc60000400000 */
[----:B------:R-:W-:Y:S01]  /*4690*/  ISETP.GE.AND P6, PT, R49, UR6, PT ;  /* 0x0000000631007c0c */ /* 0x000fe2000bfc6270 */
[----:B0-----:R-:W-:-:S12]  /*46a0*/  IMAD R51, R241, UR7, R57 ;  /* 0x00000007f1337c24 */ /* 0x001fd8000f8e0239 */
[----:B------:R-:W-:Y:S02]  /*46b0*/  @P6 LOP3.LUT R48, R48, 0x80000, RZ, 0xfc, !PT ;  /* 0x0008000030306812 */ /* 0x000fe400078efcff */
[----:B------:R-:W-:-:S04]  /*46c0*/  IADD3 R51, PT, PT, -R51, UR9, RZ ;  /* 0x0000000933337c10 */ /* 0x000fc8000fffe1ff */
[----:B------:R-:W-:-:S13]  /*46d0*/  ISETP.LT.OR P6, PT, R51, 0x1, P6 ;  /* 0x000000013300780c */ /* 0x000fda00037c1670 */
[----:B------:R-:W2:Y:S04]  /*46e0*/  @!P6 LDG.E.64 R52, desc[UR4][R124.64+0x2100] ;  /* 0x002100047c34e981 */ /* 0x000ea8000c1e1b00 */
[----:B------:R-:W3:Y:S01]  /*46f0*/  @!P6 LDG.E.64 R54, desc[UR4][R122.64+0x2100] ;  /* 0x002100047a36e981 */ /* 0x000ee2000c1e1b00 */
[----:B------:R-:W-:Y:S01]  /*4700*/  CS2R R2, SRZ ;  /* 0x0000000000027805 */ /* 0x000fe2000001ff00 */
[----:B------:R-:W0:Y:S01]  /*4710*/  LDCU UR7, c[0x0][0x364] ;  /* 0x00006c80ff0777ac */ /* 0x000e220008000800 */
[----:B------:R-:W-:Y:S02]  /*4720*/  CS2R R4, SRZ ;  /* 0x0000000000047805 */ /* 0x000fe4000001ff00 */
[----:B------:R-:W-:Y:S01]  /*4730*/  CS2R R44, SRZ ;  /* 0x00000000002c7805 */ /* 0x000fe2000001ff00 */
[----:B------:R-:W-:Y:S01]  /*4740*/  HFMA2 R231, -RZ, RZ, 0, 0 ;  /* 0x00000000ffe77431 */ /* 0x000fe200000001ff */
[----:B------:R-:W-:-:S02]  /*4750*/  CS2R R42, SRZ ;  /* 0x00000000002a7805 */ /* 0x000fc4000001ff00 */
[----:B------:R-:W-:Y:S02]  /*4760*/  LOP3.LUT R48, R48, 0xfffbffff, RZ, 0xc0, !PT ;  /* 0xfffbffff30307812 */ /* 0x000fe400078ec0ff */
[----:B--2---:R-:W-:Y:S02]  /*4770*/  @!P6 PRMT R49, R52, 0x7632, R49 ;  /* 0x000076323431e816 */ /* 0x004fe40000000031 */
[----:B------:R-:W-:-:S03]  /*4780*/  @!P6 PRMT R51, R53, 0x7632, R51 ;  /* 0x000076323533e816 */ /* 0x000fc60000000033 */
[----:B------:R-:W-:Y:S01]  /*4790*/  @!P6 IMAD.U32 R3, R49, 0x10000, RZ ;  /* 0x000100003103e824 */ /* 0x000fe200078e00ff */
[----:B---3--:R-:W-:Y:S02]  /*47a0*/  @!P6 PRMT R49, R54, 0x7632, R49 ;  /* 0x000076323631e816 */ /* 0x008fe40000000031 */
        /* <DEDUP_REMOVED lines=28> */
[----:B------:R-:W1:Y:S01]  /*4970*/  LDCU UR7, c[0x0][0x364] ;  /* 0x00006c80ff0777ac */ /* 0x000e620008000800 */
[----:B0-----:R-:W-:-:S02]  /*4980*/  CS2R R2, SRZ ;  /* 0x0000000000027805 */ /* 0x001fc4000001ff00 */
[----:B------:R-:W-:Y:S02]  /*4990*/  CS2R R4, SRZ ;  /* 0x0000000000047805 */ /* 0x000fe4000001ff00 */
[----:B------:R-:W-:Y:S02]  /*49a0*/  CS2R R36, SRZ ;  /* 0x0000000000247805 */ /* 0x000fe4000001ff00 */
[----:B------:R-:W-:Y:S02]  /*49b0*/  CS2R R34, SRZ ;  /* 0x0000000000227805 */ /* 0x000fe4000001ff00 */
[----:B------:R-:W-:Y:S02]  /*49c0*/  LOP3.LUT R48, R48, 0xfffdffff, RZ, 0xc0, !PT ;  /* 0xfffdffff30307812 */ /* 0x000fe400078ec0ff */
[----:B--2---:R-:W-:Y:S02]  /*49d0*/  @!P6 PRMT R49, R52, 0x7632, R49 ;  /* 0x000076323431e816 */ /* 0x004fe40000000031 */
[----:B------:R-:W-:-:S02]  /*49e0*/  @!P6 PRMT R51, R53, 0x7632, R51 ;  /* 0x000076323533e816 */ /* 0x000fc40000000033 */
[----:B------:R-:W-:Y:S02]  /*49f0*/  @!P6 SHF.L.U32 R3, R49, 0x10, RZ ;  /* 0x000000103103e819 */ /* 0x000fe400000006ff */
        /* <DEDUP_REMOVED lines=15> */
[----:B-1----:R-:W-:-:S05]  /*4af0*/  IMAD R51, R241, UR7, R57 ;  /* 0x00000007f1337c24 */ /* 0x002fca000f8e0239 */
        /* <DEDUP_REMOVED lines=145> */
[----:B------:R-:W4:Y:S01]  /*5410*/  LDCU UR7, c[0x0][0x364] ;  /* 0x00006c80ff0777ac */ /* 0x000f220008000800 */
[----:B0-----:R-:W-:-:S02]  /*5420*/  CS2R R2, SRZ ;  /* 0x0000000000027805 */ /* 0x001fc4000001ff00 */
[----:B-1----:R-:W-:Y:S02]  /*5430*/  CS2R R18, SRZ ;  /* 0x0000000000127805 */ /* 0x002fe4000001ff00 */
        /* <DEDUP_REMOVED lines=21> */
[----:B----4-:R-:W-:-:S05]  /*5590*/  IMAD R51, R241, UR7, R57 ;  /* 0x00000007f1337c24 */ /* 0x010fca000f8e0239 */
        /* <DEDUP_REMOVED lines=9> */
[----:B------:R-:W4:Y:S03]  /*5630*/  LDCU UR7, c[0x0][0x364] ;  /* 0x00006c80ff0777ac */ /* 0x000f260008000800 */
[----:B------:R-:W-:Y:S01]  /*5640*/  STL [R1+0x13c], R13 ;  /* 0x00013c0d01007387 */ /* 0x000fe20000100800 */
[----:B0-----:R-:W-:-:S03]  /*5650*/  IMAD.MOV.U32 R10, RZ, RZ, RZ ;  /* 0x000000ffff0a7224 */ /* 0x001fc600078e00ff */
[----:B------:R-:W-:Y:S01]  /*5660*/  STL [R1+0x140], R21 ;  /* 0x0001401501007387 */ /* 0x000fe20000100800 */
[----:B-1----:R-:W-:-:S03]  /*5670*/  MOV R12, RZ ;  /* 0x000000ff000c7202 */ /* 0x002fc60000000f00 */
[----:B------:R-:W-:Y:S04]  /*5680*/  STL [R1+0x148], R20 ;  /* 0x0001481401007387 */ /* 0x000fe80000100800 */
[----:B------:R0:W-:Y:S01]  /*5690*/  STL [R1+0x144], R18 ;  /* 0x0001441201007387 */ /* 0x0001e20000100800 */
[----:B------:R-:W-:Y:S01]  /*56a0*/  CS2R R74, SRZ ;  /* 0x00000000004a7805 */ /* 0x000fe2000001ff00 */
[----:B------:R-:W-:Y:S02]  /*56b0*/  HFMA2 R73, -RZ, RZ, 0, 0 ;  /* 0x00000000ff497431 */ /* 0x000fe400000001ff */
[----:B0-----:R-:W-:Y:S01]  /*56c0*/  HFMA2 R18, -RZ, RZ, 0, 0 ;  /* 0x00000000ff127431 */ /* 0x001fe200000001ff */
[----:B------:R0:W-:Y:S01]  /*56d0*/  STL [R1+0x14c], R3 ;  /* 0x00014c0301007387 */ /* 0x0001e20000100800 */
[----:B------:R-:W-:Y:S01]  /*56e0*/  IMAD.MOV.U32 R76, RZ, RZ, RZ ;  /* 0x000000ffff4c7224 */ /* 0x000fe200078e00ff */
[----:B0-----:R-:W-:-:S02]  /*56f0*/  MOV R3, RZ ;  /* 0x000000ff00037202 */ /* 0x001fc40000000f00 */
[----:B------:R-:W-:Y:S02]  /*5700*/  LOP3.LUT R48, R48, 0xffffefff, RZ, 0xc0, !PT ;  /* 0xffffefff30307812 */ /* 0x000fe400078ec0ff */
[----:B--2---:R-:W-:Y:S02]  /*5710*/  @!P6 PRMT R49, R52, 0x7632, R49 ;  /* 0x000076323431e816 */ /* 0x004fe40000000031 */
[----:B------:R-:W-:Y:S02]  /*5720*/  @!P6 PRMT R51, R53, 0x7632, R51 ;  /* 0x000076323533e816 */ /* 0x000fe40000000033 */
[----:B------:R-:W-:Y:S02]  /*5730*/  @!P6 SHF.L.U32 R12, R49, 0x10, RZ ;  /* 0x00000010310ce819 */ /* 0x000fe400000006ff */
[----:B---3--:R-:W-:Y:S02]  /*5740*/  @!P6 PRMT R49, R54, 0x7632, R49 ;  /* 0x000076323631e816 */ /* 0x008fe40000000031 */
[----:B------:R-:W-:-:S02]  /*5750*/  @!P6 SHF.L.U32 R10, R51, 0x10, RZ ;  /* 0x00000010330ae819 */ /* 0x000fc400000006ff */
[----:B------:R-:W-:Y:S02]  /*5760*/  @!P6 PRMT R51, R55, 0x7632, R51 ;  /* 0x000076323733e816 */ /* 0x000fe40000000033 */
[----:B------:R-:W-:Y:S01]  /*5770*/  @!P6 SHF.L.U32 R49, R49, 0x10, RZ ;  /* 0x000000103131e819 */ /* 0x000fe200000006ff */
[----:B------:R-:W-:Y:S01]  /*5780*/  @!P6 IMAD.U32 R18, R53, 0x10000, RZ ;  /* 0x000100003512e824 */ /* 0x000fe200078e00ff */
[----:B------:R-:W-:Y:S01]  /*5790*/  @!P6 SHF.L.U32 R19, R52, 0x10, RZ ;  /* 0x000000103413e819 */ /* 0x000fe200000006ff */
[----:B------:R-:W-:Y:S01]  /*57a0*/  @!P6 IMAD.U32 R54, R54, 0x10000, RZ ;  /* 0x000100003636e824 */ /* 0x000fe200078e00ff */
[----:B------:R-:W-:Y:S01]  /*57b0*/  @!P6 SHF.L.U32 R55, R55, 0x10, RZ ;  /* 0x000000103737e819 */ /* 0x000fe200000006ff */
[----:B------:R-:W-:Y:S02]  /*57c0*/  @!P6 IMAD.U32 R51, R51, 0x10000, RZ ;  /* 0x000100003333e824 */ /* 0x000fe400078e00ff */
        /* <DEDUP_REMOVED lines=20> */
[----:B------:R-:W4:Y:S01]  /*5910*/  LDCU UR7, c[0x0][0x364] ;  /* 0x00006c80ff0777ac */ /* 0x000f220008000800 */
[----:B0-----:R-:W-:Y:S01]  /*5920*/  MOV R12, RZ ;  /* 0x000000ff000c7202 */ /* 0x001fe20000000f00 */
[----:B-1----:R-:W-:Y:S01]  /*5930*/  HFMA2 R10, -RZ, RZ, 0, 0 ;  /* 0x00000000ff0a7431 */ /* 0x002fe200000001ff */
[----:B------:R-:W-:-:S02]  /*5940*/  MOV R18, RZ ;  /* 0x000000ff00127202 */ /* 0x000fc40000000f00 */
[----:B------:R-:W-:Y:S01]  /*5950*/  CS2R R82, SRZ ;  /* 0x0000000000527805 */ /* 0x000fe2000001ff00 */
[----:B------:R-:W-:Y:S02]  /*5960*/  HFMA2 R81, -RZ, RZ, 0, 0 ;  /* 0x00000000ff517431 */ /* 0x000fe400000001ff */
[----:B------:R-:W-:Y:S02]  /*5970*/  IMAD.MOV.U32 R19, RZ, RZ, RZ ;  /* 0x000000ffff137224 */ /* 0x000fe400078e00ff */
[----:B------:R-:W-:Y:S01]  /*5980*/  IMAD.MOV.U32 R84, RZ, RZ, RZ ;  /* 0x000000ffff547224 */ /* 0x000fe200078e00ff */
[----:B------:R-:W-:Y:S02]  /*5990*/  LOP3.LUT R48, R48, 0xfffff7ff, RZ, 0xc0, !PT ;  /* 0xfffff7ff30307812 */ /* 0x000fe400078ec0ff */
[----:B--2---:R-:W-:Y:S02]  /*59a0*/  @!P6 PRMT R49, R52, 0x7632, R49 ;  /* 0x000076323431e816 */ /* 0x004fe40000000031 */
[----:B------:R-:W-:-:S02]  /*59b0*/  @!P6 PRMT R51, R53, 0x7632, R51 ;  /* 0x000076323533e816 */ /* 0x000fc40000000033 */
[----:B------:R-:W-:Y:S02]  /*59c0*/  @!P6 SHF.L.U32 R12, R49, 0x10, RZ ;  /* 0x00000010310ce819 */ /* 0x000fe400000006ff */
[----:B---3--:R-:W-:Y:S01]  /*59d0*/  @!P6 PRMT R49, R54, 0x7632, R49 ;  /* 0x000076323631e816 */ /* 0x008fe20000000031 */
[----:B------:R-:W-:Y:S01]  /*59e0*/  @!P6 IMAD.U32 R10, R51, 0x10000, RZ ;  /* 0x00010000330ae824 */ /* 0x000fe200078e00ff */
        /* <DEDUP_REMOVED lines=69> */
[----:B0-----:R-:W-:Y:S01]  /*5e40*/  HFMA2 R10, -RZ, RZ, 0, 0 ;  /* 0x00000000ff0a7431 */ /* 0x001fe200000001ff */
[----:B------:R-:W-:Y:S01]  /*5e50*/  MOV R12, RZ ;  /* 0x000000ff000c7202 */ /* 0x000fe20000000f00 */
[----:B------:R-:W-:Y:S01]  /*5e60*/  IMAD.MOV.U32 R19, RZ, RZ, RZ ;  /* 0x000000ffff137224 */ /* 0x000fe200078e00ff */
[----:B------:R-:W-:Y:S01]  /*5e70*/  MOV R18, RZ ;  /* 0x000000ff00127202 */ /* 0x000fe20000000f00 */
[----:B------:R-:W-:Y:S01]  /*5e80*/  VIADD R50, R50, 0x1580 ;  /* 0x0000158032327836 */ /* 0x000fe20000000000 */
[----:B------:R-:W-:Y:S01]  /*5e90*/  CS2R R98, SRZ ;  /* 0x0000000000627805 */ /* 0x000fe2000001ff00 */
[----:B------:R-:W-:Y:S01]  /*5ea0*/  IMAD.MOV.U32 R100, RZ, RZ, RZ ;  /* 0x000000ffff647224 */ /* 0x000fe200078e00ff */
[----:B------:R-:W-:-:S02]  /*5eb0*/  LOP3.LUT R48, R48, 0xfffffdff, RZ, 0xc0, !PT ;  /* 0xfffffdff30307812 */ /* 0x000fc400078ec0ff */
[----:B--2---:R-:W-:Y:S02]  /*5ec0*/  @!P6 PRMT R51, R53, 0x7632, R51 ;  /* 0x000076323533e816 */ /* 0x004fe40000000033 */
[----:B------:R-:W-:-:S03]  /*5ed0*/  @!P6 PRMT R49, R52, 0x7632, R49 ;  /* 0x000076323431e816 */ /* 0x000fc60000000031 */
[----:B------:R-:W-:Y:S01]  /*5ee0*/  @!P6 IMAD.U32 R10, R51, 0x10000, RZ ;  /* 0x00010000330ae824 */ /* 0x000fe200078e00ff */
[----:B------:R-:W-:Y:S02]  /*5ef0*/  @!P6 SHF.L.U32 R12, R49, 0x10, RZ ;  /* 0x00000010310ce819 */ /* 0x000fe400000006ff */
[----:B---3--:R-:W-:Y:S02]  /*5f00*/  @!P6 PRMT R49, R54, 0x7632, R49 ;  /* 0x000076323631e816 */ /* 0x008fe40000000031 */
[----:B------:R-:W-:Y:S01]  /*5f10*/  @!P6 PRMT R51, R55, 0x7632, R51 ;  /* 0x000076323733e816 */ /* 0x000fe20000000033 */
[----:B------:R-:W-:Y:S01]  /*5f20*/  @!P6 IMAD.U32 R19, R52, 0x10000, RZ ;  /* 0x000100003413e824 */ /* 0x000fe200078e00ff */
[----:B------:R-:W-:Y:S02]  /*5f30*/  @!P6 SHF.L.U32 R18, R53, 0x10, RZ ;  /* 0x000000103512e819 */ /* 0x000fe400000006ff */
[----:B------:R-:W-:Y:S02]  /*5f40*/  @!P6 SHF.L.U32 R54, R54, 0x10, RZ ;  /* 0x000000103636e819 */ /* 0x000fe400000006ff */
[----:B------:R-:W-:-:S02]  /*5f50*/  @!P6 SHF.L.U32 R55, R55, 0x10, RZ ;  /* 0x000000103737e819 */ /* 0x000fc400000006ff */
[----:B------:R-:W-:Y:S02]  /*5f60*/  @!P6 SHF.L.U32 R49, R49, 0x10, RZ ;  /* 0x000000103131e819 */ /* 0x000fe400000006ff */
[----:B------:R-:W-:Y:S01]  /*5f70*/  @!P6 SHF.L.U32 R51, R51, 0x10, RZ ;  /* 0x000000103333e819 */ /* 0x000fe200000006ff */
[----:B------:R-:W-:Y:S01]  /*5f80*/  @!P6 FMUL R243, R19, R54 ;  /* 0x0000003613f3e220 */ /* 0x000fe20000400000 */
[----:B------:R-:W-:Y:S01]  /*5f90*/  @!P6 FMUL R98, R18, R55 ;  /* 0x000000371262e220 */ /* 0x000fe20000400000 */
[----:B------:R-:W-:Y:S02]  /*5fa0*/  @!P6 FMUL R91, R12, R49 ;  /* 0x000000310c5be220 */ /* 0x000fe40000400000 */
[----:B------:R-:W-:Y:S01]  /*5fb0*/  @!P6 FMUL R100, R10, R51 ;  /* 0x000000330a64e220 */ /* 0x000fe20000400000 */
[----:B------:R-:W-:Y:S01]  /*5fc0*/  ISETP.GE.AND P6, PT, R50, UR6, PT ;  /* 0x0000000632007c0c */ /* 0x000fe2000bfc6270 */
[----:B-1----:R-:W-:-:S05]  /*5fd0*/  IMAD R49, R241, UR7, R57 ;  /* 0x00000007f1317c24 */ /* 0x002fca000f8e0239 */
[----:B------:R-:W-:-:S07]  /*5fe0*/  IADD3 R49, PT, PT, -R49, UR9, RZ ;  /* 0x0000000931317c10 */ /* 0x000fce000fffe1ff */
[----:B------:R-:W-:Y:S02]  /*5ff0*/  @P6 LOP3.LUT R48, R48, 0x200, RZ, 0xfc, !PT ;  /* 0x0000020030306812 */ /* 0x000fe400078efcff */
[----:B------:R-:W-:-:S13]  /*6000*/  ISETP.LT.OR P6, PT, R49, 0x1, P6 ;  /* 0x000000013100780c */ /* 0x000fda00037c1670 */
[----:B------:R-:W2:Y:S04]  /*6010*/  @!P6 LDG.E.64 R50, desc[UR4][R124.64+0x2b00] ;  /* 0x002b00047c32e981 */ /* 0x000ea8000c1e1b00 */
[----:B------:R-:W3:Y:S01]  /*6020*/  @!P6 LDG.E.64 R52, desc[UR4][R122.64+0x2b00] ;  /* 0x002b00047a34e981 */ /* 0x000ee2000c1e1b00 */
[----:B------:R-:W0:Y:S01]  /*6030*/  S2R R224, SR_TID.X ;  /* 0x0000000000e07919 */ /* 0x000e220000002100 */
[----:B------:R-:W1:Y:S02]  /*6040*/  S2R R142, SR_TID.Y ;  /* 0x00000000008e7919 */ /* 0x000e640000002200 */
[----:B------:R-:W-:Y:S04]  /*6050*/  STL [R1+0xb0], R83 ;  /* 0x0000b05301007387 */ /* 0x000fe80000100800 */
[----:B------:R-:W-:Y:S04]  /*6060*/  STL [R1+0xb8], R92 ;  /* 0x0000b85c01007387 */ /* 0x000fe80000100800 */
[----:B------:R-:W-:Y:S04]  /*6070*/  STL [R1+0xb4], R90 ;  /* 0x0000b45a01007387 */ /* 0x000fe80000100800 */
[----:B------:R-:W-:Y:S04]  /*6080*/  STL [R1+0xbc], R89 ;  /* 0x0000bc5901007387 */ /* 0x000fe80000100800 */
[----:B------:R4:W-:Y:S04]  /*6090*/  STL [R1+0xc0], R19 ;  /* 0x0000c01301007387 */ /* 0x0009e80000100800 */
[----:B------:R-:W-:Y:S04]  /*60a0*/  STL [R1+0xc8], R18 ;  /* 0x0000c81201007387 */ /* 0x000fe80000100800 */
[----:B------:R0:W-:Y:S01]  /*60b0*/  STL [R1+0xc4], R12 ;  /* 0x0000c40c01007387 */ /* 0x0001e20000100800 */
[----:B----4-:R-:W-:Y:S01]  /*60c0*/  MOV R19, RZ ;  /* 0x000000ff00137202 */ /* 0x010fe20000000f00 */
[----:B------:R-:W1:Y:S02]  /*60d0*/  LDCU UR7, c[0x0][0x364] ;  /* 0x00006c80ff0777ac */ /* 0x000e640008000800 */
[----:B------:R4:W-:Y:S01]  /*60e0*/  STL [R1+0xcc], R10 ;  /* 0x0000cc0a01007387 */ /* 0x0009e20000100800 */
[----:B0-----:R-:W-:-:S02]  /*60f0*/  HFMA2 R12, -RZ, RZ, 0, 0 ;  /* 0x00000000ff0c7431 */ /* 0x001fc400000001ff */
[----:B------:R-:W-:Y:S02]  /*6100*/  HFMA2 R18, -RZ, RZ, 0, 0 ;  /* 0x00000000ff127431 */ /* 0x000fe400000001ff */
[----:B----4-:R-:W-:Y:S02]  /*6110*/  IMAD.MOV.U32 R10, RZ, RZ, RZ ;  /* 0x000000ffff0a7224 */ /* 0x010fe400078e00ff */
[----:B------:R-:W-:Y:S02]  /*6120*/  IMAD.SHL.U32 R224, R224, 0x4, RZ ;  /* 0x00000004e0e07824 */ /* 0x000fe400078e00ff */
[----:B------:R-:W-:Y:S01]  /*6130*/  IMAD.MOV.U32 R108, RZ, RZ, RZ ;  /* 0x000000ffff6c7224 */ /* 0x000fe200078e00ff */
[----:B------:R-:W-:Y:S02]  /*6140*/  CS2R R106, SRZ ;  /* 0x00000000006a7805 */ /* 0x000fe4000001ff00 */
[----:B------:R-:W-:Y:S02]  /*6150*/  MOV R97, RZ ;  /* 0x000000ff00617202 */ /* 0x000fe40000000f00 */
[----:B------:R-:W-:-:S02]  /*6160*/  LOP3.LUT R48, R48, 0xfffffeff, RZ, 0xc0, !PT ;  /* 0xfffffeff30307812 */ /* 0x000fc400078ec0ff */
[C---:B--2---:R-:W-:Y:S02]  /*6170*/  @!P6 PRMT R49, R50.reuse, 0x7632, R49 ;  /* 0x000076323231e816 */ /* 0x044fe40000000031 */
[----:B------:R-:W-:Y:S02]  /*6180*/  @!P6 SHF.L.U32 R19, R50, 0x10, RZ ;  /* 0x000000103213e819 */ /* 0x000fe400000006ff */
[----:B------:R-:W-:Y:S02]  /*6190*/  @!P6 PRMT R54, R51, 0x7632, R54 ;  /* 0x000076323336e816 */ /* 0x000fe40000000036 */
[----:B---3--:R-:W-:Y:S02]  /*61a0*/  @!P6 PRMT R50, R53, 0x7632, R50 ;  /* 0x000076323532e816 */ /* 0x008fe40000000032 */
[----:B------:R-:W-:Y:S02]  /*61b0*/  @!P6 SHF.L.U32 R12, R49, 0x10, RZ ;  /* 0x00000010310ce819 */ /* 0x000fe400000006ff */
[----:B------:R-:W-:-:S02]  /*61c0*/  @!P6 SHF.L.U32 R10, R54, 0x10, RZ ;  /* 0x00000010360ae819 */ /* 0x000fc400000006ff */
        /* <DEDUP_REMOVED lines=22> */
[----:B------:R-:W-:Y:S04]  /*6330*/  STL [R1+0xa0], R18 ;  /* 0x0000a01201007387 */ /* 0x000fe80000100800 */
[----:B------:R1:W-:Y:S01]  /*6340*/  STL [R1+0x9c], R12 ;  /* 0x00009c0c01007387 */ /* 0x0003e20000100800 */
[----:B0-----:R-:W-:Y:S01]  /*6350*/  IMAD.MOV.U32 R19, RZ, RZ, RZ ;  /* 0x000000ffff137224 */ /* 0x001fe200078e00ff */
[----:B------:R-:W0:Y:S02]  /*6360*/  LDCU UR7, c[0x0][0x364] ;  /* 0x00006c80ff0777ac */ /* 0x000e240008000800 */
[----:B------:R4:W-:Y:S01]  /*6370*/  STL [R1+0xa4], R10 ;  /* 0x0000a40a01007387 */ /* 0x0009e20000100800 */
[----:B-1----:R-:W-:-:S02]  /*6380*/  HFMA2 R12, -RZ, RZ, 0, 0 ;  /* 0x00000000ff0c7431 */ /* 0x002fc400000001ff */
[----:B------:R-:W-:Y:S01]  /*6390*/  HFMA2 R18, -RZ, RZ, 0, 0 ;  /* 0x00000000ff127431 */ /* 0x000fe200000001ff */
[----:B----4-:R-:W-:Y:S02]  /*63a0*/  MOV R10, RZ ;  /* 0x000000ff000a7202 */ /* 0x010fe40000000f00 */
[----:B------:R-:W-:Y:S02]  /*63b0*/  MOV R116, RZ ;  /* 0x000000ff00747202 */ /* 0x000fe40000000f00 */
[----:B------:R-:W-:Y:S01]  /*63c0*/  CS2R R114, SRZ ;  /* 0x0000000000727805 */ /* 0x000fe2000001ff00 */
[----:B------:R-:W-:Y:S01]  /*63d0*/  IMAD.MOV.U32 R105, RZ, RZ, RZ ;  /* 0x000000ffff697224 */ /* 0x000fe200078e00ff */
[----:B------:R-:W-:Y:S02]  /*63e0*/  LOP3.LUT R48, R48, 0xffffff7f, RZ, 0xc0, !PT ;  /* 0xffffff7f30307812 */ /* 0x000fe400078ec0ff */
[C---:B--2---:R-:W-:Y:S01]  /*63f0*/  @!P6 PRMT R49, R50.reuse, 0x7632, R49 ;  /* 0x000076323231e816 */ /* 0x044fe20000000031 */
[----:B------:R-:W-:Y:S01]  /*6400*/  @!P6 IMAD.U32 R19, R50, 0x10000, RZ ;  /* 0x000100003213e824 */ /* 0x000fe200078e00ff */
[----:B------:R-:W-:-:S02]  /*6410*/  @!P6 PRMT R54, R51, 0x7632, R54 ;  /* 0x000076323336e816 */ /* 0x000fc40000000036 */
[----:B---3--:R-:W-:Y:S02]  /*6420*/  @!P6 PRMT R50, R53, 0x7632, R50 ;  /* 0x000076323532e816 */ /* 0x008fe40000000032 */
[----:B------:R-:W-:Y:S01]  /*6430*/  @!P6 SHF.L.U32 R12, R49, 0x10, RZ ;  /* 0x00000010310ce819 */ /* 0x000fe200000006ff */
[----:B------:R-:W-:Y:S01]  /*6440*/  @!P6 IMAD.U32 R10, R54, 0x10000, RZ ;  /* 0x00010000360ae824 */ /* 0x000fe200078e00ff */
[----:B------:R-:W-:Y:S01]  /*6450*/  @!P6 PRMT R49, R52, 0x7632, R49 ;  /* 0x000076323431e816 */ /* 0x000fe20000000031 */
[----:B------:R-:W-:Y:S01]  /*6460*/  @!P6 IMAD.U32 R50, R50, 0x10000, RZ ;  /* 0x000100003232e824 */ /* 0x000fe200078e00ff */
[----:B------:R-:W-:Y:S02]  /*6470*/  @!P6 SHF.L.U32 R18, R51, 0x10, RZ ;  /* 0x000000103312e819 */ /* 0x000fe400000006ff */
        /* <DEDUP_REMOVED lines=28> */
[----:B------:R-:W-:Y:S01]  /*6640*/  CS2R R132, SRZ ;  /* 0x0000000000847805 */ /* 0x000fe2000001ff00 */
[----:B------:R-:W-:Y:S01]  /*6650*/  IMAD.MOV.U32 R113, RZ, RZ, RZ ;  /* 0x000000ffff717224 */ /* 0x000fe200078e00ff */
[----:B------:R-:W-:Y:S02]  /*6660*/  MOV R119, RZ ;  /* 0x000000ff00777202 */ /* 0x000fe40000000f00 */
        /* <DEDUP_REMOVED lines=37> */
[----:B----4-:R-:W-:Y:S01]  /*68c0*/  MOV R10, RZ ;  /* 0x000000ff000a7202 */ /* 0x010fe20000000f00 */
[----:B------:R-:W-:Y:S01]  /*68d0*/  IMAD.MOV.U32 R252, RZ, RZ, RZ ;  /* 0x000000fffffc7224 */ /* 0x000fe200078e00ff */
[----:B------:R-:W-:Y:S02]  /*68e0*/  CS2R R130, SRZ ;  /* 0x0000000000827805 */ /* 0x000fe4000001ff00 */
[----:B------:R-:W-:Y:S02]  /*68f0*/  LOP3.LUT R48, R48, 0xffffffdf, RZ, 0xc0, !PT ;  /* 0xffffffdf30307812 */ /* 0x000fe400078ec0ff */
[C---:B--2---:R-:W-:Y:S01]  /*6900*/  @!P6 PRMT R49, R50.reuse, 0x7632, R49 ;  /* 0x000076323231e816 */ /* 0x044fe20000000031 */
[----:B------:R-:W-:Y:S01]  /*6910*/  @!P6 IMAD.U32 R19, R50, 0x10000, RZ ;  /* 0x000100003213e824 */ /* 0x000fe200078e00ff */
[----:B------:R-:W-:Y:S02]  /*6920*/  @!P6 PRMT R54, R51, 0x7632, R54 ;  /* 0x000076323336e816 */ /* 0x000fe40000000036 */
[----:B---3--:R-:W-:-:S02]  /*6930*/  @!P6 PRMT R50, R53, 0x7632, R50 ;  /* 0x000076323532e816 */ /* 0x008fc40000000032 */
[----:B------:R-:W-:Y:S01]  /*6940*/  @!P6 SHF.L.U32 R12, R49, 0x10, RZ ;  /* 0x00000010310ce819 */ /* 0x000fe200000006ff */
[----:B------:R-:W-:Y:S01]  /*6950*/  @!P6 IMAD.U32 R10, R54, 0x10000, RZ ;  /* 0x00010000360ae824 */ /* 0x000fe200078e00ff */
[----:B------:R-:W-:Y:S02]  /*6960*/  @!P6 SHF.L.U32 R50, R50, 0x10, RZ ;  /* 0x000000103232e819 */ /* 0x000fe400000006ff */
[----:B------:R-:W-:Y:S02]  /*6970*/  @!P6 PRMT R49, R52, 0x7632, R49 ;  /* 0x000076323431e816 */ /* 0x000fe40000000031 */
        /* <DEDUP_REMOVED lines=20> */
[----:B------:R0:W-:Y:S01]  /*6ac0*/  STL [R1+0x44], R19 ;  /* 0x0000441301007387 */ /* 0x0001e20000100800 */
[----:B------:R-:W1:Y:S01]  /*6ad0*/  LDCU UR7, c[0x0][0x364] ;  /* 0x00006c80ff0777ac */ /* 0x000e620008000800 */
[----:B0-----:R-:W-:-:S02]  /*6ae0*/  HFMA2 R19, -RZ, RZ, 0, 0 ;  /* 0x00000000ff137431 */ /* 0x001fc400000001ff */
[----:B------:R-:W-:Y:S04]  /*6af0*/  STL [R1+0x4c], R18 ;  /* 0x00004c1201007387 */ /* 0x000fe80000100800 */
[----:B------:R0:W-:Y:S04]  /*6b00*/  STL [R1+0x48], R12 ;  /* 0x0000480c01007387 */ /* 0x0001e80000100800 */
[----:B------:R4:W-:Y:S01]  /*6b10*/  STL [R1+0x50], R10 ;  /* 0x0000500a01007387 */ /* 0x0009e20000100800 */
[----:B------:R-:W-:Y:S02]  /*6b20*/  CS2R R250, SRZ ;  /* 0x0000000000fa7805 */ /* 0x000fe4000001ff00 */
[----:B0-----:R-:W-:Y:S01]  /*6b30*/  MOV R12, RZ ;  /* 0x000000ff000c7202 */ /* 0x001fe20000000f00 */
[----:B----4-:R-:W-:Y:S01]  /*6b40*/  IMAD.MOV.U32 R10, RZ, RZ, RZ ;  /* 0x000000ffff0a7224 */ /* 0x010fe200078e00ff */
[----:B------:R-:W-:-:S02]  /*6b50*/  MOV R18, RZ ;  /* 0x000000ff00127202 */ /* 0x000fc40000000f00 */
[----:B------:R-:W-:Y:S02]  /*6b60*/  CS2R R248, SRZ ;  /* 0x0000000000f87805 */ /* 0x000fe4000001ff00 */
[----:B------:R-:W-:Y:S02]  /*6b70*/  LOP3.LUT R48, R48, 0xffffffef, RZ, 0xc0, !PT ;  /* 0xffffffef30307812 */ /* 0x000fe400078ec0ff */
[C---:B--2---:R-:W-:Y:S02]  /*6b80*/  @!P6 PRMT R49, R50.reuse, 0x7632, R49 ;  /* 0x000076323231e816 */ /* 0x044fe40000000031 */
[----:B------:R-:W-:Y:S02]  /*6b90*/  @!P6 SHF.L.U32 R19, R50, 0x10, RZ ;  /* 0x000000103213e819 */ /* 0x000fe400000006ff */
[----:B------:R-:W-:Y:S02]  /*6ba0*/  @!P6 PRMT R54, R51, 0x7632, R54 ;  /* 0x000076323336e816 */ /* 0x000fe40000000036 */
[----:B---3--:R-:W-:-:S02]  /*6bb0*/  @!P6 PRMT R50, R53, 0x7632, R50 ;  /* 0x000076323532e816 */ /* 0x008fc40000000032 */
[----:B------:R-:W-:Y:S02]  /*6bc0*/  @!P6 SHF.L.U32 R12, R49, 0x10, RZ ;  /* 0x00000010310ce819 */ /* 0x000fe400000006ff */
[----:B------:R-:W-:Y:S01]  /*6bd0*/  @!P6 SHF.L.U32 R10, R54, 0x10, RZ ;  /* 0x00000010360ae819 */ /* 0x000fe200000006ff */
[----:B------:R-:W-:Y:S01]  /*6be0*/  @!P6 IMAD.U32 R50, R50, 0x10000, RZ ;  /* 0x000100003232e824 */ /* 0x000fe200078e00ff */
[C---:B------:R-:W-:Y:S01]  /*6bf0*/  @!P6 PRMT R49, R52.reuse, 0x7632, R49 ;  /* 0x000076323431e816 */ /* 0x040fe20000000031 */
        /* <DEDUP_REMOVED lines=29> */
[----:B------:R-:W-:Y:S02]  /*6dd0*/  CS2R R246, SRZ ;  /* 0x0000000000f67805 */ /* 0x000fe4000001ff00 */
[----:B------:R-:W-:Y:S02]  /*6de0*/  CS2R R244, SRZ ;  /* 0x0000000000f47805 */ /* 0x000fe4000001ff00 */
[----:B------:R-:W-:Y:S02]  /*6df0*/  LOP3.LUT R48, R48, 0xfffffff7, RZ, 0xc0, !PT ;  /* 0xfffffff730307812 */ /* 0x000fe400078ec0ff */
[C---:B--2---:R-:W-:Y:S01]  /*6e00*/  @!P6 PRMT R49, R50.reuse, 0x7632, R49 ;  /* 0x000076323231e816 */ /* 0x044fe20000000031 */
[----:B------:R-:W-:Y:S01]  /*6e10*/  @!P6 IMAD.U32 R19, R50, 0x10000, RZ ;  /* 0x000100003213e824 */ /* 0x000fe200078e00ff */
[----:B------:R-:W-:-:S02]  /*6e20*/  @!P6 PRMT R54, R51, 0x7632, R54 ;  /* 0x000076323336e816 */ /* 0x000fc40000000036 */
[----:B---3--:R-:W-:Y:S02]  /*6e30*/  @!P6 PRMT R50, R53, 0x7632, R50 ;  /* 0x000076323532e816 */ /* 0x008fe40000000032 */
[----:B------:R-:W-:Y:S01]  /*6e40*/  @!P6 SHF.L.U32 R12, R49, 0x10, RZ ;  /* 0x00000010310ce819 */ /* 0x000fe200000006ff */
[----:B------:R-:W-:Y:S01]  /*6e50*/  @!P6 IMAD.U32 R10, R54, 0x10000, RZ ;  /* 0x00010000360ae824 */ /* 0x000fe200078e00ff */
[----:B------:R-:W-:Y:S02]  /*6e60*/  @!P6 SHF.L.U32 R50, R50, 0x10, RZ ;  /* 0x000000103232e819 */ /* 0x000fe400000006ff */
[----:B------:R-:W-:Y:S02]  /*6e70*/  @!P6 PRMT R49, R52, 0x7632, R49 ;  /* 0x000076323431e816 */ /* 0x000fe40000000031 */
[----:B------:R-:W-:Y:S01]  /*6e80*/  @!P6 SHF.L.U32 R18, R51, 0x10, RZ ;  /* 0x000000103312e819 */ /* 0x000fe200000006ff */
[----:B------:R-:W-:Y:S01]  /*6e90*/  @!P6 FMUL R247, R10, R50 ;  /* 0x000000320af7e220 */ /* 0x000fe20000400000 */
        /* <DEDUP_REMOVED lines=13> */
[----:B------:R-:W3:Y:S01]  /*6f70*/  @!P6 LDG.E.64 R56, desc[UR4][R122.64+0x3100] ;  /* 0x003100047a38e981 */ /* 0x000ee2000c1e1b00 */
[----:B------:R-:W-:Y:S02]  /*6f80*/  HFMA2 R49, -RZ, RZ, 0, 0 ;  /* 0x00000000ff317431 */ /* 0x000fe400000001ff */
[----:B------:R-:W-:Y:S01]  /*6f90*/  IMAD.MOV.U32 R51, RZ, RZ, RZ ;  /* 0x000000ffff337224 */ /* 0x000fe200078e00ff */
[----:B------:R-:W0:Y:S01]  /*6fa0*/  LDCU UR7, c[0x0][0x364] ;  /* 0x00006c80ff0777ac */ /* 0x000e220008000800 */
[----:B------:R-:W-:Y:S01]  /*6fb0*/  HFMA2 R52, -RZ, RZ, 0, 0 ;  /* 0x00000000ff347431 */ /* 0x000fe200000001ff */
[----:B------:R-:W-:-:S02]  /*6fc0*/  MOV R50, RZ ;  /* 0x000000ff00327202 */ /* 0x000fc40000000f00 */
[----:B------:R-:W-:Y:S02]  /*6fd0*/  MOV R242, R59 ;  /* 0x0000003b00f27202 */ /* 0x000fe40000000f00 */
[----:B------:R-:W-:Y:S01]  /*6fe0*/  LOP3.LUT R48, R48, 0xfffffffb, RZ, 0xc0, !PT ;  /* 0xfffffffb30307812 */ /* 0x000fe200078ec0ff */
[----:B------:R-:W-:Y:S01]  /*6ff0*/  IMAD.MOV.U32 R233, RZ, RZ, R63 ;  /* 0x000000ffffe97224 */ /* 0x000fe200078e003f */
[----:B------:R-:W-:Y:S02]  /*7000*/  MOV R232, R62 ;  /* 0x0000003e00e87202 */ /* 0x000fe40000000f00 */
[----:B------:R-:W-:Y:S02]  /*7010*/  MOV R234, R64 ;  /* 0x0000004000ea7202 */ /* 0x000fe40000000f00 */
[----:B--2---:R-:W-:Y:S02]  /*7020*/  @!P6 PRMT R58, R55, 0x7632, R58 ;  /* 0x00007632373ae816 */ /* 0x004fe4000000003a */
[----:B------:R-:W-:-:S02]  /*7030*/  @!P6 PRMT R53, R54, 0x7632, R53 ;  /* 0x000076323635e816 */ /* 0x000fc40000000035 */
[----:B------:R-:W-:Y:S02]  /*7040*/  @!P6 SHF.L.U32 R51, R58, 0x10, RZ ;  /* 0x000000103a33e819 */ /* 0x000fe400000006ff */
[----:B---3--:R-:W-:Y:S02]  /*7050*/  @!P6 PRMT R58, R56, 0x7632, R58 ;  /* 0x00007632383ae816 */ /* 0x008fe4000000003a */
[----:B------:R-:W-:Y:S02]  /*7060*/  @!P6 SHF.L.U32 R49, R53, 0x10, RZ ;  /* 0x000000103531e819 */ /* 0x000fe400000006ff */
[----:B------:R-:W-:Y:S02]  /*7070*/  @!P6 SHF.L.U32 R58, R58, 0x10, RZ ;  /* 0x000000103a3ae819 */ /* 0x000fe400000006ff */
[----:B------:R-:W-:Y:S02]  /*7080*/  @!P6 PRMT R60, R57, 0x7632, R60 ;  /* 0x00007632393ce816 */ /* 0x000fe4000000003c */
[----:B------:R-:W-:Y:S01]  /*7090*/  MOV R53, RZ ;  /* 0x000000ff00357202 */ /* 0x000fe20000000f00 */
[----:B------:R-:W-:Y:S01]  /*70a0*/  @!P6 FMUL R53, R49, R58 ;  /* 0x0000003a3135e220 */ /* 0x000fe20000400000 */
[----:B------:R-:W-:Y:S01]  /*70b0*/  @!P6 SHF.L.U32 R50, R54, 0x10, RZ ;  /* 0x000000103632e819 */ /* 0x000fe200000006ff */
[----:B------:R-:W-:Y:S01]  /*70c0*/  @!P6 IMAD.U32 R52, R55, 0x10000, RZ ;  /* 0x000100003734e824 */ /* 0x000fe200078e00ff */
[----:B------:R-:W-:Y:S01]  /*70d0*/  @!P6 SHF.L.U32 R57, R57, 0x10, RZ ;  /* 0x000000103939e819 */ /* 0x000fe200000006ff */
[----:B------:R-:W-:Y:S01]  /*70e0*/  @!P6 IMAD.U32 R59, R56, 0x10000, RZ ;  /* 0x00010000383be824 */ /* 0x000fe200078e00ff */
[----:B------:R-:W-:Y:S01]  /*70f0*/  @!P6 SHF.L.U32 R60, R60, 0x10, RZ ;  /* 0x000000103c3ce819 */ /* 0x000fe200000006ff */
[----:B------:R-:W-:Y:S01]  /*7100*/  VIADD R58, R224, 0x1900 ;  /* 0x00001900e03a7836 */ /* 0x000fe20000000000 */
[----:B------:R-:W-:Y:S01]  /*7110*/  CS2R R54, SRZ ;  /* 0x0000000000367805 */ /* 0x000fe2000001ff00 */
[----:B------:R-:W-:-:S02]  /*7120*/  IMAD.MOV.U32 R56, RZ, RZ, RZ ;  /* 0x000000ffff387224 */ /* 0x000fc400078e00ff */
        /* <DEDUP_REMOVED lines=15> */
[----:B------:R-:W-:Y:S02]  /*7220*/  LOP3.LUT R48, R48, 0xfffffffd, RZ, 0xc0, !PT ;  /* 0xfffffffd30307812 */ /* 0x000fe400078ec0ff */
[----:B--2---:R-:W-:Y:S02]  /*7230*/  @!P6 PRMT R66, R63, 0x7632, R66 ;  /* 0x000076323f42e816 */ /* 0x004fe40000000042 */
[----:B------:R-:W-:Y:S02]  /*7240*/  @!P6 PRMT R61, R62, 0x7632, R61 ;  /* 0x000076323e3de816 */ /* 0x000fe4000000003d */
[----:B------:R-:W-:Y:S02]  /*7250*/  @!P6 SHF.L.U32 R59, R66, 0x10, RZ ;  /* 0x00000010423be819 */ /* 0x000fe400000006ff */
[----:B---3--:R-:W-:Y:S02]  /*7260*/  @!P6 PRMT R66, R64, 0x7632, R66 ;  /* 0x000076324042e816 */ /* 0x008fe40000000042 */
[----:B------:R-:W-:-:S02]  /*7270*/  @!P6 SHF.L.U32 R57, R61, 0x10, RZ ;  /* 0x000000103d39e819 */ /* 0x000fc400000006ff */
        /* <DEDUP_REMOVED lines=22> */
[----:B------:R-:W-:Y:S01]  /*73e0*/  HFMA2 R68, -RZ, RZ, 0, 0 ;  /* 0x00000000ff447431 */ /* 0x000fe200000001ff */
[----:B------:R-:W0:Y:S01]  /*73f0*/  LDCU UR7, c[0x0][0x364] ;  /* 0x00006c80ff0777ac */ /* 0x000e220008000800 */
[----:B------:R-:W-:Y:S01]  /*7400*/  HFMA2 R65, -RZ, RZ, 0, 0 ;  /* 0x00000000ff417431 */ /* 0x000fe200000001ff */
[----:B------:R-:W-:Y:S01]  /*7410*/  MOV R66, RZ ;  /* 0x000000ff00427202 */ /* 0x000fe20000000f00 */
[----:B------:R-:W-:Y:S01]  /*7420*/  IMAD.MOV.U32 R67, RZ, RZ, RZ ;  /* 0x000000ffff437224 */ /* 0x000fe200078e00ff */
[----:B------:R-:W-:-:S02]  /*7430*/  CS2R R138, SRZ ;  /* 0x00000000008a7805 */ /* 0x000fc4000001ff00 */
[----:B------:R-:W-:Y:S02]  /*7440*/  CS2R R140, SRZ ;  /* 0x00000000008c7805 */ /* 0x000fe4000001ff00 */
[----:B------:R-:W-:Y:S02]  /*7450*/  LOP3.LUT R48, R48, 0xfffffffe, RZ, 0xc0, !PT ;  /* 0xfffffffe30307812 */ /* 0x000fe400078ec0ff */
[C---:B--2---:R-:W-:Y:S01]  /*7460*/  @!P6 PRMT R135, R127.reuse, 0x7632, R135 ;  /* 0x000076327f87e816 */ /* 0x044fe20000000087 */
[----:B------:R-:W-:Y:S01]  /*7470*/  @!P6 IMAD.U32 R68, R127, 0x10000, RZ ;  /* 0x000100007f44e824 */ /* 0x000fe200078e00ff */
[----:B---3--:R-:W-:Y:S02]  /*7480*/  @!P6 PRMT R127, R129, 0x7632, R127 ;  /* 0x00007632817fe816 */ /* 0x008fe4000000007f */
[C---:B------:R-:W-:Y:S02]  /*7490*/  @!P6 PRMT R134, R126.reuse, 0x7632, R134 ;  /* 0x000076327e86e816 */ /* 0x040fe40000000086 */
[----:B------:R-:W-:Y:S01]  /*74a0*/  @!P6 SHF.L.U32 R66, R126, 0x10, RZ ;  /* 0x000000107e42e819 */ /* 0x000fe200000006ff */
[----:B------:R-:W-:Y:S01]  /*74b0*/  @!P6 IMAD.U32 R127, R127, 0x10000, RZ ;  /* 0x000100007f7fe824 */ /* 0x000fe200078e00ff */
[----:B------:R-:W-:-:S02]  /*74c0*/  @!P6 SHF.L.U32 R67, R135, 0x10, RZ ;  /* 0x000000108743e819 */ /* 0x000fc400000006ff */
[C---:B------:R-:W-:Y:S01]  /*74d0*/  @!P6 PRMT R126, R128.reuse, 0x7632, R126 ;  /* 0x00007632807ee816 */ /* 0x040fe2000000007e */
        /* <DEDUP_REMOVED lines=16> */
[----:B------:R-:W-:Y:S02]  /*75e0*/  CS2R R134, SRZ ;  /* 0x0000000000867805 */ /* 0x000fe4000001ff00 */
[----:B------:R-:W-:Y:S01]  /*75f0*/  CS2R R136, SRZ ;  /* 0x0000000000887805 */ /* 0x000fe2000001ff00 */
[----:B------:R-:W0:Y:S01]  /*7600*/  LDCU UR7, c[0x0][0x364] ;  /* 0x00006c80ff0777ac */ /* 0x000e220008000800 */
[----:B------:R-:W-:Y:S02]  /*7610*/  CS2R R146, SRZ ;  /* 0x0000000000927805 */ /* 0x000fe4000001ff00 */
[----:B------:R-:W-:-:S02]  /*7620*/  CS2R R148, SRZ ;  /* 0x0000000000947805 */ /* 0x000fc4000001ff00 */
[----:B------:R-:W-:Y:S02]  /*7630*/  MOV R150, RZ ;  /* 0x000000ff00967202 */ /* 0x000fe40000000f00 */
[----:B------:R-:W-:Y:S02]  /*7640*/  LOP3.LUT R0, R0, 0x7fffffff, RZ, 0xc0, !PT ;  /* 0x7fffffff00007812 */ /* 0x000fe400078ec0ff */
[C---:B--2---:R-:W-:Y:S01]  /*7650*/  @!P6 PRMT R144, R127.reuse, 0x7632, R144 ;  /* 0x000076327f90e816 */ /* 0x044fe20000000090 */
[----:B------:R-:W-:Y:S01]  /*7660*/  @!P6 IMAD.U32 R134, R127, 0x10000, RZ ;  /* 0x000100007f86e824 */ /* 0x000fe200078e00ff */
[----:B---3--:R-:W-:Y:S02]  /*7670*/  @!P6 PRMT R127, R129, 0x7632, R127 ;  /* 0x00007632817fe816 */ /* 0x008fe4000000007f */
[C---:B------:R-:W-:Y:S02]  /*7680*/  @!P6 PRMT R143, R126.reuse, 0x7632, R143 ;  /* 0x000076327e8fe816 */ /* 0x040fe4000000008f */
[----:B------:R-:W-:-:S02]  /*7690*/  @!P6 SHF.L.U32 R136, R126, 0x10, RZ ;  /* 0x000000107e88e819 */ /* 0x000fc400000006ff */
[----:B------:R-:W-:Y:S02]  /*76a0*/  @!P6 SHF.L.U32 R135, R144, 0x10, RZ ;  /* 0x000000109087e819 */ /* 0x000fe400000006ff */
[C---:B------:R-:W-:Y:S02]  /*76b0*/  @!P6 PRMT R126, R128.reuse, 0x7632, R126 ;  /* 0x00007632807ee816 */ /* 0x040fe4000000007e */
        /* <DEDUP_REMOVED lines=17> */
[----:B------:R-:W-:Y:S01]  /*77d0*/  IMAD.MOV.U32 R143, RZ, RZ, RZ ;  /* 0x000000ffff8f7224 */ /* 0x000fe200078e00ff */
[----:B------:R-:W-:Y:S01]  /*77e0*/  CS2R R144, SRZ ;  /* 0x0000000000907805 */ /* 0x000fe2000001ff00 */
[----:B------:R-:W0:Y:S01]  /*77f0*/  LDCU UR7, c[0x0][0x364] ;  /* 0x00006c80ff0777ac */ /* 0x000e220008000800 */
[----:B------:R-:W-:Y:S01]  /*7800*/  HFMA2 R158, -RZ, RZ, 0, 0 ;  /* 0x00000000ff9e7431 */ /* 0x000fe200000001ff */
[----:B------:R-:W-:Y:S02]  /*7810*/  CS2R R154, SRZ ;  /* 0x00000000009a7805 */ /* 0x000fe4000001ff00 */
[----:B------:R-:W-:-:S02]  /*7820*/  CS2R R156, SRZ ;  /* 0x00000000009c7805 */ /* 0x000fc4000001ff00 */
[----:B------:R-:W-:Y:S02]  /*7830*/  LOP3.LUT R0, R0, 0xbfffffff, RZ, 0xc0, !PT ;  /* 0xbfffffff00007812 */ /* 0x000fe400078ec0ff */
[C---:B--2---:R-:W-:Y:S02]  /*7840*/  @!P6 PRMT R152, R127.reuse, 0x7632, R152 ;  /* 0x000076327f98e816 */ /* 0x044fe40000000098 */
[----:B------:R-:W-:Y:S02]  /*7850*/  @!P6 SHF.L.U32 R143, R127, 0x10, RZ ;  /* 0x000000107f8fe819 */ /* 0x000fe400000006ff */
        /* <DEDUP_REMOVED lines=22> */
[----:B------:R-:W-:Y:S02]  /*79c0*/  MOV R151, RZ ;  /* 0x000000ff00977202 */ /* 0x000fe40000000f00 */
[----:B------:R-:W-:Y:S01]  /*79d0*/  CS2R R152, SRZ ;  /* 0x0000000000987805 */ /* 0x000fe2000001ff00 */
[----:B------:R-:W0:Y:S01]  /*79e0*/  LDCU UR7, c[0x0][0x364] ;  /* 0x00006c80ff0777ac */ /* 0x000e220008000800 */
[----:B------:R-:W-:Y:S02]  /*79f0*/  CS2R R162, SRZ ;  /* 0x0000000000a27805 */ /* 0x000fe4000001ff00 */
[----:B------:R-:W-:Y:S01]  /*7a00*/  CS2R R164, SRZ ;  /* 0x0000000000a47805 */ /* 0x000fe2000001ff00 */
[----:B------:R-:W-:Y:S01]  /*7a10*/  IMAD.MOV.U32 R166, RZ, RZ, RZ ;  /* 0x000000ffffa67224 */ /* 0x000fe200078e00ff */
[----:B------:R-:W-:-:S02]  /*7a20*/  LOP3.LUT R0, R0, 0xdfffffff, RZ, 0xc0, !PT ;  /* 0xdfffffff00007812 */ /* 0x000fc400078ec0ff */
[C---:B--2---:R-:W-:Y:S02]  /*7a30*/  @!P6 PRMT R160, R127.reuse, 0x7632, R160 ;  /* 0x000076327fa0e816 */ /* 0x044fe400000000a0 */
[----:B------:R-:W-:Y:S02]  /*7a40*/  @!P6 SHF.L.U32 R151, R127, 0x10, RZ ;  /* 0x000000107f97e819 */ /* 0x000fe400000006ff */
[----:B---3--:R-:W-:Y:S01]  /*7a50*/  @!P6 PRMT R127, R129, 0x7632, R127 ;  /* 0x00007632817fe816 */ /* 0x008fe2000000007f */
[C---:B------:R-:W-:Y:S01]  /*7a60*/  @!P6 IMAD.U32 R153, R126.reuse, 0x10000, RZ ;  /* 0x000100007e99e824 */ /* 0x040fe200078e00ff */
[----:B------:R-:W-:Y:S01]  /*7a70*/  @!P6 PRMT R159, R126, 0x7632, R159 ;  /* 0x000076327e9fe816 */ /* 0x000fe2000000009f */
[----:B------:R-:W-:Y:S01]  /*7a80*/  @!P6 IMAD.U32 R152, R160, 0x10000, RZ ;  /* 0x00010000a098e824 */ /* 0x000fe200078e00ff */
[----:B------:R-:W-:Y:S02]  /*7a90*/  @!P6 SHF.L.U32 R127, R127, 0x10, RZ ;  /* 0x000000107f7fe819 */ /* 0x000fe400000006ff */
[----:B------:R-:W-:-:S02]  /*7aa0*/  @!P6 PRMT R126, R128, 0x7632, R126 ;  /* 0x00007632807ee816 */ /* 0x000fc4000000007e */
[----:B------:R-:W-:Y:S01]  /*7ab0*/  @!P6 SHF.L.U32 R154, R159, 0x10, RZ ;  /* 0x000000109f9ae819 */ /* 0x000fe200000006ff */
[----:B------:R-:W-:Y:S01]  /*7ac0*/  @!P6 FMUL R163, R152, R127 ;  /* 0x0000007f98a3e220 */ /* 0x000fe20000400000 */
[----:B------:R-:W-:Y:S01]  /*7ad0*/  @!P6 SHF.L.U32 R128, R128, 0x10, RZ ;  /* 0x000000108080e819 */ /* 0x000fe200000006ff */
[----:B------:R-:W-:Y:S01]  /*7ae0*/  VIADD R127, R224, 0x1b80 ;  /* 0x00001b80e07f7836 */ /* 0x000fe20000000000 */
[----:B------:R-:W-:Y:S02]  /*7af0*/  @!P6 SHF.L.U32 R129, R129, 0x10, RZ ;  /* 0x000000108181e819 */ /* 0x000fe400000006ff */
        /* <DEDUP_REMOVED lines=12> */
[----:B------:R-:W-:Y:S01]  /*7bc0*/  CS2R R160, SRZ ;  /* 0x0000000000a07805 */ /* 0x000fe2000001ff00 */
[----:B------:R-:W0:Y:S01]  /*7bd0*/  LDCU UR7, c[0x0][0x364] ;  /* 0x00006c80ff0777ac */ /* 0x000e220008000800 */
[----:B------:R-:W-:Y:S02]  /*7be0*/  CS2R R170, SRZ ;  /* 0x0000000000aa7805 */ /* 0x000fe4000001ff00 */
[----:B------:R-:W-:-:S02]  /*7bf0*/  LOP3.LUT R0, R0, 0xefffffff, RZ, 0xc0, !PT ;  /* 0xefffffff00007812 */ /* 0x000fc400078ec0ff */
[C---:B--2---:R-:W-:Y:S01]  /*7c00*/  @!P6 PRMT R168, R127.reuse, 0x7632, R168 ;  /* 0x000076327fa8e816 */ /* 0x044fe200000000a8 */
[----:B------:R-:W-:Y:S01]  /*7c10*/  @!P6 IMAD.U32 R159, R127, 0x10000, RZ ;  /* 0x000100007f9fe824 */ /* 0x000fe200078e00ff */
[----:B---3--:R-:W-:Y:S02]  /*7c20*/  @!P6 PRMT R127, R129, 0x7632, R127 ;  /* 0x00007632817fe816 */ /* 0x008fe4000000007f */
[C---:B------:R-:W-:Y:S02]  /*7c30*/  @!P6 PRMT R167, R126.reuse, 0x7632, R167 ;  /* 0x000076327ea7e816 */ /* 0x040fe400000000a7 */
[----:B------:R-:W-:Y:S02]  /*7c40*/  @!P6 SHF.L.U32 R161, R126, 0x10, RZ ;  /* 0x000000107ea1e819 */ /* 0x000fe400000006ff */
[----:B------:R-:W-:Y:S02]  /*7c50*/  @!P6 SHF.L.U32 R160, R168, 0x10, RZ ;  /* 0x00000010a8a0e819 */ /* 0x000fe400000006ff */
[----:B------:R-:W-:-:S02]  /*7c60*/  @!P6 PRMT R126, R128, 0x7632, R126 ;  /* 0x00007632807ee816 */ /* 0x000fc4000000007e */
[----:B------:R-:W-:Y:S01]  /*7c70*/  @!P6 SHF.L.U32 R127, R127, 0x10, RZ ;  /* 0x000000107f7fe819 */ /* 0x000fe200000006ff */
[----:B------:R-:W-:Y:S01]  /*7c80*/  @!P6 IMAD.U32 R128, R128, 0x10000, RZ ;  /* 0x000100008080e824 */ /* 0x000fe200078e00ff */
[----:B------:R-:W-:Y:S01]  /*7c90*/  @!P6 SHF.L.U32 R162, R167, 0x10, RZ ;  /* 0x00000010a7a2e819 */ /* 0x000fe200000006ff */
[----:B------:R-:W-:Y:S01]  /*7ca0*/  @!P6 IMAD.U32 R126, R126, 0x10000, RZ ;  /* 0x000100007e7ee824 */ /* 0x000fe200078e00ff */
[----:B------:R-:W-:Y:S01]  /*7cb0*/  @!P6 SHF.L.U32 R129, R129, 0x10, RZ ;  /* 0x000000108181e819 */ /* 0x000fe200000006ff */
[----:B------:R-:W-:Y:S01]  /*7cc0*/  @!P6 FMUL R170, R160, R127 ;  /* 0x0000007fa0aae220 */ /* 0x000fe20000400000 */
[----:B------:R-:W-:Y:S02]  /*7cd0*/  IADD3 R127, PT, PT, R224, 0x1c00, RZ ;  /* 0x00001c00e07f7810 */ /* 0x000fe40007ffe0ff */
[----:B------:R-:W-:Y:S02]  /*7ce0*/  CS2R R168, SRZ ;  /* 0x0000000000a87805 */ /* 0x000fe4000001ff00 */
[----:B------:R-:W-:Y:S01]  /*7cf0*/  MOV R167, RZ ;  /* 0x000000ff00a77202 */ /* 0x000fe20000000f00 */
        /* <DEDUP_REMOVED lines=81> */
[----:B------:R-:W-:Y:S01]  /*8210*/  @!P6 SHF.L.U32 R185, R126, 0x10, RZ ;  /* 0x000000107eb9e819 */ /* 0x000fe200000006ff */
[----:B------:R-:W-:Y:S01]  /*8220*/  @!P6 IMAD.U32 R127, R127, 0x10000, RZ ;  /* 0x000100007f7fe824 */ /* 0x000fe200078e00ff */
[----:B------:R-:W-:Y:S02]  /*8230*/  @!P6 SHF.L.U32 R184, R192, 0x10, RZ ;  /* 0x00000010c0b8e819 */ /* 0x000fe400000006ff */
[----:B------:R-:W-:-:S02]  /*8240*/  @!P6 PRMT R126, R128, 0x7632, R126 ;  /* 0x00007632807ee816 */ /* 0x000fc4000000007e */
[----:B------:R-:W-:Y:S02]  /*8250*/  CS2R R192, SRZ ;  /* 0x0000000000c07805 */ /* 0x000fe4000001ff00 */
[----:B------:R-:W-:Y:S01]  /*8260*/  @!P6 SHF.L.U32 R186, R191, 0x10, RZ ;  /* 0x00000010bfbae819 */ /* 0x000fe200000006ff */
[----:B------:R-:W-:Y:S01]  /*8270*/  @!P6 IMAD.U32 R128, R128, 0x10000, RZ ;  /* 0x000100008080e824 */ /* 0x000fe200078e00ff */
[----:B------:R-:W-:Y:S01]  /*8280*/  @!P6 SHF.L.U32 R129, R129, 0x10, RZ ;  /* 0x000000108181e819 */ /* 0x000fe200000006ff */
[----:B------:R-:W-:Y:S01]  /*8290*/  @!P6 FMUL R192, R184, R127 ;  /* 0x0000007fb8c0e220 */ /* 0x000fe20000400000 */
        /* <DEDUP_REMOVED lines=13> */
[----:B------:R-:W-:Y:S02]  /*8370*/  CS2R R196, SRZ ;  /* 0x0000000000c47805 */ /* 0x000fe4000001ff00 */
[----:B------:R-:W-:Y:S01]  /*8380*/  CS2R R198, SRZ ;  /* 0x0000000000c67805 */ /* 0x000fe2000001ff00 */
[----:B------:R-:W0:Y:S01]  /*8390*/  LDCU UR7, c[0x0][0x364] ;  /* 0x00006c80ff0777ac */ /* 0x000e220008000800 */
[----:B------:R-:W-:-:S02]  /*83a0*/  CS2R R200, SRZ ;  /* 0x0000000000c87805 */ /* 0x000fc4000001ff00 */
[----:B------:R-:W-:Y:S02]  /*83b0*/  CS2R R202, SRZ ;  /* 0x0000000000ca7805 */ /* 0x000fe4000001ff00 */
[----:B------:R-:W-:Y:S01]  /*83c0*/  LOP3.LUT R0, R0, 0xffdfffff, RZ, 0xc0, !PT ;  /* 0xffdfffff00007812 */ /* 0x000fe200078ec0ff */
[C---:B--2---:R-:W-:Y:S01]  /*83d0*/  @!P6 IMAD.U32 R191, R126.reuse, 0x10000, RZ ;  /* 0x000100007ebfe824 */ /* 0x044fe200078e00ff */
[----:B------:R-:W-:-:S04]  /*83e0*/  @!P6 PRMT R126, R126, 0x7632, R126 ;  /* 0x000076327e7ee816 */ /* 0x000fc8000000007e */
[----:B------:R-:W-:Y:S02]  /*83f0*/  @!P6 SHF.L.U32 R197, R126, 0x10, RZ ;  /* 0x000000107ec5e819 */ /* 0x000fe400000006ff */
[----:B---3--:R-:W-:Y:S02]  /*8400*/  @!P6 SHF.L.U32 R126, R128, 0x10, RZ ;  /* 0x00000010807ee819 */ /* 0x008fe400000006ff */
[----:B------:R-:W-:-:S03]  /*8410*/  @!P6 SHF.L.U32 R196, R127, 0x10, RZ ;  /* 0x000000107fc4e819 */ /* 0x000fc600000006ff */
[----:B------:R-:W-:Y:S01]  /*8420*/  @!P6 FMUL R199, R191, R126 ;  /* 0x0000007ebfc7e220 */ /* 0x000fe20000400000 */
[----:B------:R-:W-:Y:S02]  /*8430*/  @!P6 SHF.L.U32 R126, R129, 0x10, RZ ;  /* 0x00000010817ee819 */ /* 0x000fe400000006ff */
[----:B------:R-:W-:Y:S02]  /*8440*/  @!P6 PRMT R127, R127, 0x7632, R127 ;  /* 0x000076327f7fe816 */ /* 0x000fe4000000007f */
[----:B------:R-:W-:Y:S02]  /*8450*/  @!P6 PRMT R128, R128, 0x7632, R128 ;  /* 0x000076328080e816 */ /* 0x000fe40000000080 */
[----:B------:R-:W-:Y:S01]  /*8460*/  @!P6 PRMT R129, R129, 0x7632, R129 ;  /* 0x000076328181e816 */ /* 0x000fe20000000081 */
[----:B------:R-:W-:Y:S01]  /*8470*/  @!P6 FMUL R198, R196, R126 ;  /* 0x0000007ec4c6e220 */ /* 0x000fe20000400000 */
[----:B------:R-:W-:Y:S02]  /*8480*/  @!P6 IMAD.U32 R200, R127, 0x10000, RZ ;  /* 0x000100007fc8e824 */ /* 0x000fe400078e00ff */
[----:B------:R-:W-:Y:S01]  /*8490*/  @!P6 SHF.L.U32 R129, R129, 0x10, RZ ;  /* 0x000000108181e819 */ /* 0x000fe200000006ff */
[----:B------:R-:W-:Y:S01]  /*84a0*/  @!P6 IMAD.U32 R126, R128, 0x10000, RZ ;  /* 0x00010000807ee824 */ /* 0x000fe200078e00ff */
[----:B------:R-:W-:-:S03]  /*84b0*/  IADD3 R127, PT, PT, R224, 0x1e00, RZ ;  /* 0x00001e00e07f7810 */ /* 0x000fc60007ffe0ff */
        /* <DEDUP_REMOVED lines=70> */
[----:B------:R-:W-:Y:S01]  /*8920*/  MOV R222, RZ ;  /* 0x000000ff00de7202 */ /* 0x000fe20000000f00 */
[----:B------:R-:W0:Y:S01]  /*8930*/  LDCU UR7, c[0x0][0x364] ;  /* 0x00006c80ff0777ac */ /* 0x000e220008000800 */
[----:B------:R-:W-:Y:S01]  /*8940*/  VIADD R224, R224, 0x1f80 ;  /* 0x00001f80e0e07836 */ /* 0x000fe20000000000 */
[----:B------:R-:W-:Y:S01]  /*8950*/  LOP3.LUT R0, R0, 0xfffbffff, RZ, 0xc0, !PT ;  /* 0xfffbffff00007812 */ /* 0x000fe200078ec0ff */
[C---:B--2---:R-:W-:Y:S01]  /*8960*/  @!P6 IMAD.U32 R218, R126.reuse, 0x10000, RZ ;  /* 0x000100007edae824 */ /* 0x044fe200078e00ff */
[----:B------:R-:W-:-:S04]  /*8970*/  @!P6 PRMT R126, R126, 0x7632, R126 ;  /* 0x000076327e7ee816 */ /* 0x000fc8000000007e */
[----:B------:R-:W-:Y:S01]  /*8980*/  @!P6 SHF.L.U32 R220, R126, 0x10, RZ ;  /* 0x000000107edce819 */ /* 0x000fe200000006ff */
[----:B------:R-:W-:Y:S02]  /*8990*/  HFMA2 R126, -RZ, RZ, 0, 0 ;  /* 0x00000000ff7e7431 */ /* 0x000fe400000001ff */
[C---:B------:R-:W-:Y:S01]  /*89a0*/  @!P6 IMAD.U32 R126, R127.reuse, 0x10000, RZ ;  /* 0x000100007f7ee824 */ /* 0x040fe200078e00ff */
[----:B------:R-:W-:-:S04]  /*89b0*/  @!P6 PRMT R127, R127, 0x7632, R127 ;  /* 0x000076327f7fe816 */ /* 0x000fc8000000007f */
[----:B------:R-:W-:Y:S01]  /*89c0*/  @!P6 SHF.L.U32 R222, R127, 0x10, RZ ;  /* 0x000000107fdee819 */ /* 0x000fe200000006ff */
[----:B---3--:R-:W-:Y:S01]  /*89d0*/  @!P6 IMAD.U32 R127, R128, 0x10000, RZ ;  /* 0x00010000807fe824 */ /* 0x008fe200078e00ff */
[----:B------:R-:W-:-:S03]  /*89e0*/  @!P6 SHF.L.U32 R223, R129, 0x10, RZ ;  /* 0x0000001081dfe819 */ /* 0x000fc600000006ff */
[----:B------:R-:W-:Y:S01]  /*89f0*/  @!P6 FMUL R221, R218, R127 ;  /* 0x0000007fdadde220 */ /* 0x000fe20000400000 */
[----:B------:R-:W-:Y:S01]  /*8a00*/  HFMA2 R127, -RZ, RZ, 0, 0 ;  /* 0x00000000ff7f7431 */ /* 0x000fe200000001ff */
[----:B------:R-:W-:Y:S02]  /*8a10*/  @!P6 PRMT R128, R128, 0x7632, R128 ;  /* 0x000076328080e816 */ /* 0x000fe40000000080 */
[----:B------:R-:W-:Y:S01]  /*8a20*/  @!P6 PRMT R129, R129, 0x7632, R129 ;  /* 0x000076328181e816 */ /* 0x000fe20000000081 */
[----:B------:R-:W-:Y:S02]  /*8a30*/  @!P6 FMUL R127, R126, R223 ;  /* 0x000000df7e7fe220 */ /* 0x000fe40000400000 */
[----:B------:R-:W-:Y:S01]  /*8a40*/  @!P6 IMAD.U32 R223, R128, 0x10000, RZ ;  /* 0x0001000080dfe824 */ /* 0x000fe200078e00ff */
[----:B------:R-:W-:-:S03]  /*8a50*/  MOV R128, RZ ;  /* 0x000000ff00807202 */ /* 0x000fc60000000f00 */
[----:B------:R-:W-:Y:S01]  /*8a60*/  @!P6 FMUL R128, R220, R223 ;  /* 0x000000dfdc80e220 */ /* 0x000fe20000400000 */
[----:B------:R-:W-:Y:S01]  /*8a70*/  @!P6 SHF.L.U32 R223, R129, 0x10, RZ ;  /* 0x0000001081dfe819 */ /* 0x000fe200000006ff */
[----:B------:R-:W-:-:S04]  /*8a80*/  IMAD.MOV.U32 R129, RZ, RZ, RZ ;  /* 0x000000ffff817224 */ /* 0x000fc800078e00ff */
        /* <DEDUP_REMOVED lines=9> */
[----:B------:R-:W-:Y:S01]  /*8b20*/  MOV R42, R232 ;  /* 0x000000e8002a7202 */ /* 0x000fe20000000f00 */
[----:B------:R-:W-:Y:S01]  /*8b30*/  IMAD.MOV.U32 R224, RZ, RZ, RZ ;  /* 0x000000ffffe07224 */ /* 0x000fe200078e00ff */
[----:B------:R-:W-:Y:S01]  /*8b40*/  MOV R232, R226 ;  /* 0x000000e200e87202 */ /* 0x000fe20000000f00 */
[----:B------:R-:W-:Y:S02]  /*8b50*/  HFMA2 R226, -RZ, RZ, 0, 0 ;  /* 0x00000000ffe27431 */ /* 0x000fe400000001ff */
[----:B------:R-:W-:Y:S01]  /*8b60*/  IMAD.MOV.U32 R44, RZ, RZ, R233 ;  /* 0x000000ffff2c7224 */ /* 0x000fe200078e00e9 */
[----:B------:R-:W-:Y:S01]  /*8b70*/  MOV R231, R242 ;  /* 0x000000f200e77202 */ /* 0x000fe20000000f00 */
[----:B------:R-:W-:Y:S01]  /*8b80*/  IMAD.MOV.U32 R233, RZ, RZ, R227 ;  /* 0x000000ffffe97224 */ /* 0x000fe200078e00e3 */
[----:B------:R-:W-:Y:S01]  /*8b90*/  MOV R242, R225 ;  /* 0x000000e100f27202 */ /* 0x000fe20000000f00 */
[----:B------:R-:W-:Y:S01]  /*8ba0*/  IMAD.MOV.U32 R225, RZ, RZ, RZ ;  /* 0x000000ffffe17224 */ /* 0x000fe200078e00ff */
[----:B------:R-:W-:Y:S01]  /*8bb0*/  STL [R1], R19 ;  /* 0x0000001301007387 */ /* 0x000fe20000100800 */
[----:B------:R-:W-:-:S02]  /*8bc0*/  MOV R45, R234 ;  /* 0x000000ea002d7202 */ /* 0x000fc40000000f00 */
[----:B------:R-:W-:Y:S01]  /*8bd0*/  MOV R234, R228 ;  /* 0x000000e400ea7202 */ /* 0x000fe20000000f00 */
[----:B------:R-:W-:Y:S04]  /*8be0*/  STL [R1+0xc], R18 ;  /* 0x00000c1201007387 */ /* 0x000fe80000100800 */
[----:B------:R0:W-:Y:S04]  /*8bf0*/  STL [R1+0x4], R12 ;  /* 0x0000040c01007387 */ /* 0x0001e80000100800 */
[----:B------:R1:W-:Y:S04]  /*8c00*/  STL [R1+0x10], R10 ;  /* 0x0000100a01007387 */ /* 0x0003e80000100800 */
[----:B------:R-:W4:Y:S04]  /*8c10*/  LDL R239, [R1+0x1f8] ;  /* 0x0001f80001ef7983 */ /* 0x000f280000100800 */
[----:B------:R-:W4:Y:S04]  /*8c20*/  LDL R240, [R1+0x1fc] ;  /* 0x0001fc0001f07983 */ /* 0x000f280000100800 */
[----:B------:R-:W4:Y:S01]  /*8c30*/  LDL R241, [R1+0x210] ;  /* 0x0002100001f17983 */ /* 0x000f220000100800 */
[----:B--2---:R-:W-:-:S03]  /*8c40*/  @!P6 SHF.L.U32 R223, R124, 0x10, RZ ;  /* 0x000000107cdfe819 */ /* 0x004fc600000006ff */
[----:B0-----:R-:W2:Y:S01]  /*8c50*/  LDL R12, [R1+0x21c] ;  /* 0x00021c00010c7983 */ /* 0x001ea20000100800 */
[----:B------:R-:W-:Y:S01]  /*8c60*/  @!P6 PRMT R124, R124, 0x7632, R124 ;  /* 0x000076327c7ce816 */ /* 0x000fe2000000007c */
[----:B---3--:R-:W-:Y:S01]  /*8c70*/  @!P6 IMAD.U32 R227, R123, 0x10000, RZ ;  /* 0x000100007be3e824 */ /* 0x008fe200078e00ff */
[----:B------:R-:W-:Y:S01]  /*8c80*/  MOV R228, RZ ;  /* 0x000000ff00e47202 */ /* 0x000fe20000000f00 */
[----:B-1----:R-:W3:Y:S01]  /*8c90*/  LDL R10, [R1+0x230] ;  /* 0x00023000010a7983 */ /* 0x002ee20000100800 */
[----:B------:R-:W-:Y:S02]  /*8ca0*/  @!P6 SHF.L.U32 R224, R124, 0x10, RZ ;  /* 0x000000107ce0e819 */ /* 0x000fe400000006ff */
[----:B------:R-:W-:Y:S01]  /*8cb0*/  MOV R124, RZ ;  /* 0x000000ff007c7202 */ /* 0x000fe20000000f00 */
[C---:B------:R-:W-:Y:S01]  /*8cc0*/  @!P6 IMAD.U32 R124, R125.reuse, 0x10000, RZ ;  /* 0x000100007d7ce824 */ /* 0x040fe200078e00ff */
[----:B------:R-:W-:Y:S01]  /*8cd0*/  @!P6 PRMT R125, R125, 0x7632, R125 ;  /* 0x000076327d7de816 */ /* 0x000fe2000000007d */
[----:B------:R-:W3:Y:S03]  /*8ce0*/  LDL R19, [R1+0x234] ;  /* 0x0002340001137983 */ /* 0x000ee60000100800 */
[----:B------:R-:W-:Y:S01]  /*8cf0*/  @!P6 SHF.L.U32 R226, R125, 0x10, RZ ;  /* 0x000000107de2e819 */ /* 0x000fe200000006ff */
[----:B------:R-:W3:Y:S01]  /*8d00*/  LDL R21, [R1+0x238] ;  /* 0x0002380001157983 */ /* 0x000ee20000100800 */
[----:B------:R-:W-:-:S02]  /*8d10*/  @!P6 SHF.L.U32 R125, R122, 0x10, RZ ;  /* 0x000000107a7de819 */ /* 0x000fc400000006ff */
[----:B------:R-:W-:Y:S01]  /*8d20*/  @!P6 PRMT R122, R122, 0x7632, R122 ;  /* 0x000076327a7ae816 */ /* 0x000fe2000000007a */
[----:B------:R-:W3:Y:S02]  /*8d30*/  LDL R20, [R1+0x23c] ;  /* 0x00023c0001147983 */ /* 0x000ee40000100800 */
[----:B------:R-:W-:Y:S01]  /*8d40*/  @!P6 FMUL R225, R223, R125 ;  /* 0x0000007ddfe1e220 */ /* 0x000fe20000400000 */
[----:B------:R-:W-:Y:S01]  /*8d50*/  MOV R125, RZ ;  /* 0x000000ff007d7202 */ /* 0x000fe20000000f00 */
[----:B------:R-:W-:Y:S01]  /*8d60*/  @!P6 FMUL R125, R124, R227 ;  /* 0x000000e37c7de220 */ /* 0x000fe20000400000 */
[----:B------:R-:W-:Y:S01]  /*8d70*/  HFMA2 R227, -RZ, RZ, 0, 0 ;  /* 0x00000000ffe37431 */ /* 0x000fe200000001ff */
[----:B------:R-:W-:Y:S01]  /*8d80*/  @!P6 SHF.L.U32 R122, R122, 0x10, RZ ;  /* 0x000000107a7ae819 */ /* 0x000fe200000006ff */
[----:B------:R-:W3:Y:S04]  /*8d90*/  LDL R18, [R1+0x250] ;  /* 0x0002500001127983 */ /* 0x000ee80000100800 */
[----:B------:R-:W-:Y:S01]  /*8da0*/  @!P6 FMUL R227, R224, R122 ;  /* 0x0000007ae0e3e220 */ /* 0x000fe20000400000 */
[----:B------:R-:W-:Y:S01]  /*8db0*/  FADD R122, R120, R121 ;  /* 0x00000079787a7221 */ /* 0x000fe20000000000 */
[----:B------:R-:W3:Y:S03]  /*8dc0*/  LDL R27, [R1+0x254] ;  /* 0x00025400011b7983 */ /* 0x000ee60000100800 */
        /* <DEDUP_REMOVED lines=63> */
[----:B------:R-:W2:Y:S02]  /*91c0*/  LDL R242, [R1+0x214] ;  /* 0x0002140001f27983 */ /* 0x000ea40000100800 */
[----:B------:R-:W-:-:S04]  /*91d0*/  FADD R122, R122, R232 ;  /* 0x000000e87a7a7221 */ /* 0x000fc80000000000 */
[----:B------:R-:W-:Y:S02]  /*91e0*/  FADD R122, R122, R233 ;  /* 0x000000e97a7a7221 */ /* 0x000fe40000000000 */
[----:B------:R-:W4:Y:S01]  /*91f0*/  LDL R233, [R1+0x1f0] ;  /* 0x0001f00001e97983 */ /* 0x000f220000100800 */
[----:B------:R-:W-:-:S03]  /*9200*/  MOV R232, R234 ;  /* 0x000000ea00e87202 */ /* 0x000fc60000000f00 */
[----:B------:R-:W3:Y:S01]  /*9210*/  LDL R234, [R1+0x1f4] ;  /* 0x0001f40001ea7983 */ /* 0x000ee20000100800 */
[----:B------:R-:W-:-:S05]  /*9220*/  @!P6 PRMT R123, R123, 0x7632, R123 ;  /* 0x000076327b7be816 */ /* 0x000fca000000007b */
[----:B------:R-:W-:-:S04]  /*9230*/  @!P6 IMAD.U32 R123, R123, 0x10000, RZ ;  /* 0x000100007b7be824 */ /* 0x000fc800078e00ff */
[----:B------:R-:W-:Y:S02]  /*9240*/  @!P6 FMUL R228, R226, R123 ;  /* 0x0000007be2e4e220 */ /* 0x000fe40000400000 */
[----:B------:R-:W2:Y:S01]  /*9250*/  LDL R123, [R1+0x218] ;  /* 0x00021800017b7983 */ /* 0x000ea20000100800 */
[----:B------:R-:W-:-:S03]  /*9260*/  FADD R122, R122, R45 ;  /* 0x0000002d7a7a7221 */ /* 0x000fc60000000000 */
        /* <DEDUP_REMOVED lines=8> */
[----:B------:R-:W2:Y:S01]  /*92f0*/  LDL.LU R232, [R1+0x58c] ;  /* 0x00058c0001e87983 */ /* 0x000ea20000300800 */
[----:B----4-:R-:W-:-:S03]  /*9300*/  FADD R122, R122, R233 ;  /* 0x000000e97a7a7221 */ /* 0x010fc60000000000 */
[----:B------:R-:W4:Y:S01]  /*9310*/  LDL.LU R233, [R1+0x588] ;  /* 0x0005880001e97983 */ /* 0x000f220000300800 */
[----:B---3--:R-:W-:-:S03]  /*9320*/  FADD R122, R122, R234 ;  /* 0x000000ea7a7a7221 */ /* 0x008fc60000000000 */
[----:B------:R-:W3:Y:S01]  /*9330*/  LDL.LU R234, [R1+0x584] ;  /* 0x0005840001ea7983 */ /* 0x000ee20000300800 */
        /* <DEDUP_REMOVED lines=109> */
[----:B------:R-:W3:Y:S01]  /*9a10*/  LDL.LU R239, [R1+0x534] ;  /* 0x0005340001ef7983 */ /* 0x000ee20000300800 */
[----:B------:R-:W-:-:S03]  /*9a20*/  FADD R122, R122, R240 ;  /* 0x000000f07a7a7221 */ /* 0x000fc60000000000 */
[----:B------:R-:W4:Y:S01]  /*9a30*/  LDL.LU R240, [R1+0x530] ;  /* 0x0005300001f07983 */ /* 0x000f220000300800 */
[----:B------:R-:W-:-:S03]  /*9a40*/  FADD R122, R122, R241 ;  /* 0x000000f17a7a7221 */ /* 0x000fc60000000000 */
[----:B------:R-:W3:Y:S01]  /*9a50*/  LDL.LU R241, [R1+0x52c] ;  /* 0x00052c0001f17983 */ /* 0x000ee20000300800 */
[----:B--2---:R-:W-:-:S03]  /*9a60*/  FADD R122, R122, R242 ;  /* 0x000000f27a7a7221 */ /* 0x004fc60000000000 */
[----:B------:R-:W2:Y:S02]  /*9a70*/  LDL.LU R242, [R1+0x528] ;  /* 0x0005280001f27983 */ /* 0x000ea40000300800 */
[----:B--2---:R-:W-:Y:S02]  /*9a80*/  FADD R122, R122, R242 ;  /* 0x000000f27a7a7221 */ /* 0x004fe40000000000 */
[----:B------:R0:W5:Y:S02]  /*9a90*/  LDL.LU R242, [R1+0x524] ;  /* 0x0005240001f27983 */ /* 0x0001640000300800 */
[----:B----4-:R-:W-:Y:S02]  /*9aa0*/  FADD R122, R122, R240 ;  /* 0x000000f07a7a7221 */ /* 0x010fe40000000000 */
[----:B------:R0:W5:Y:S02]  /*9ab0*/  LDL.LU R240, [R1+0x520] ;  /* 0x0005200001f07983 */ /* 0x0001640000300800 */
[----:B---3--:R-:W-:-:S02]  /*9ac0*/  FADD R122, R122, R241 ;  /* 0x000000f17a7a7221 */ /* 0x008fc40000000000 */
        /* <DEDUP_REMOVED lines=9> */
[----:B------:R-:W-:-:S04]  /*9b60*/  FADD R122, R122, R123 ;  /* 0x0000007b7a7a7221 */ /* 0x000fc80000000000 */
[----:B------:R-:W-:Y:S01]  /*9b70*/  FADD R122, R122, R231 ;  /* 0x000000e77a7a7221 */ /* 0x000fe20000000000 */
[----:B------:R-:W1:Y:S03]  /*9b80*/  S2R R123, SR_CTAID.X ;  /* 0x00000000007b7919 */ /* 0x000e660000002500 */
[----:B------:R-:W-:Y:S01]  /*9b90*/  FADD R122, R122, R44 ;  /* 0x0000002c7a7a7221 */ /* 0x000fe20000000000 */
[----:B------:R0:W5:Y:S03]  /*9ba0*/  LDL.LU R231, [R1+0x508] ;  /* 0x0005080001e77983 */ /* 0x0001660000300800 */
        /* <DEDUP_REMOVED lines=15> */
[----:B------:R-:W1:Y:S01]  /*9ca0*/  LDCU UR7, c[0x0][0x364] ;  /* 0x00006c80ff0777ac */ /* 0x000e620008000800 */
        /* <DEDUP_REMOVED lines=31> */
[----:B------:R-:W-:Y:S01]  /*9ea0*/  FADD R122, R122, R74 ;  /* 0x0000004a7a7a7221 */ /* 0x000fe20000000000 */
[----:B-1----:R-:W-:Y:S01]  /*9eb0*/  IMAD R123, R123, UR7, R142 ;  /* 0x000000077b7b7c24 */ /* 0x002fe2000f8e028e */
        /* <DEDUP_REMOVED lines=163> */
.L_x_5896:
[----:B------:R-:W-:Y:S05]  /*a8f0*/  BSYNC.RECONVERGENT B0 ;  /* 0x0000000000007941 */ /* 0x000fea0003800200 */
.L_x_5895:
[----:B------:R-:W-:Y:S01]  /*a900*/  LOP3.LUT P6, RZ, R0, 0x1, RZ, 0xc0, !PT ;  /* 0x0000000100ff7812 */ /* 0x000fe200078cc0ff */
[----:B------:R-:W-:-:S12]  /*a910*/  BSSY.RECONVERGENT B0, `(.L_x_5897) ;  /* 0x000000e000007945 */ /* 0x000fd80003800200 */
        /* <DEDUP_REMOVED lines=13> */
.L_x_5898:
[----:B------:R-:W-:Y:S05]  /*a9f0*/  BSYNC.RECONVERGENT B0 ;  /* 0x0000000000007941 */ /* 0x000fea0003800200 */
.L_x_5897:
[----:B------:R-:W-:Y:S01]  /*aa00*/  LOP3.LUT P6, RZ, R0, 0x2, RZ, 0xc0, !PT ;  /* 0x0000000200ff7812 */ /* 0x000fe200078cc0ff */
[----:B------:R-:W-:-:S12]  /*aa10*/  BSSY.RECONVERGENT B0, `(.L_x_5899) ;  /* 0x000000e000007945 */ /* 0x000fd80003800200 */
        /* <DEDUP_REMOVED lines=13> */
.L_x_5900:
[----:B------:R-:W-:Y:S05]  /*aaf0*/  BSYNC.RECONVERGENT B0 ;  /* 0x0000000000007941 */ /* 0x000fea0003800200 */
.L_x_5899:
[----:B------:R-:W-:Y:S01]  /*ab00*/  LOP3.LUT P6, RZ, R0, 0x4, RZ, 0xc0, !PT ;  /* 0x0000000400ff7812 */ /* 0x000fe200078cc0ff */
[----:B------:R-:W-:-:S12]  /*ab10*/  BSSY.RECONVERGENT B0, `(.L_x_5901) ;  /* 0x000000e000007945 */ /* 0x000fd80003800200 */
        /* <DEDUP_REMOVED lines=13> */
.L_x_5902:
[----:B------:R-:W-:Y:S05]  /*abf0*/  BSYNC.RECONVERGENT B0 ;  /* 0x0000000000007941 */ /* 0x000fea0003800200 */
.L_x_5901:
[----:B------:R-:W-:Y:S01]  /*ac00*/  LOP3.LUT P6, RZ, R0, 0x8, RZ, 0xc0, !PT ;  /* 0x0000000800ff7812 */ /* 0x000fe200078cc0ff */
[----:B------:R-:W-:Y:S01]  /*ac10*/  IMAD.SHL.U32 R93, R133, 0x4, RZ ;  /* 0x00000004855d7824 */ /* 0x000fe200078e00ff */
[----:B------:R-:W-:Y:S04]  /*ac20*/  BSSY.RECONVERGENT B0, `(.L_x_5903) ;  /* 0x000000f000007945 */ /* 0x000fe80003800200 */
[----:B---3--:R-:W-:-:S07]  /*ac30*/  IADD3 R94, PT, PT, R93, 0xc00, RZ ;  /* 0x00000c005d5e7810 */ /* 0x008fce0007ffe0ff */
        /* <DEDUP_REMOVED lines=13> */
.L_x_5904:
[----:B------:R-:W-:Y:S05]  /*ad10*/  BSYNC.RECONVERGENT B0 ;  /* 0x0000000000007941 */ /* 0x000fea0003800200 */
.L_x_5903:
[----:B------:R-:W-:Y:S01]  /*ad20*/  LOP3.LUT P6, RZ, R0, 0x10, RZ, 0xc0, !PT ;  /* 0x0000001000ff7812 */ /* 0x000fe200078cc0ff */
[----:B------:R-:W-:Y:S01]  /*ad30*/  BSSY.RECONVERGENT B0, `(.L_x_5905) ;  /* 0x000000f000007945 */ /* 0x000fe20003800200 */
[----:B------:R-:W-:-:S11]  /*ad40*/  IADD3 R85, PT, PT, R93, 0xc80, RZ ;  /* 0x00000c805d557810 */ /* 0x000fd60007ffe0ff */
        /* <DEDUP_REMOVED lines=13> */
.L_x_5906:
[----:B------:R-:W-:Y:S05]  /*ae20*/  BSYNC.RECONVERGENT B0 ;  /* 0x0000000000007941 */ /* 0x000fea0003800200 */
.L_x_5905:
        /* <DEDUP_REMOVED lines=15> */
.L_x_5908:
[----:B------:R-:W-:Y:S05]  /*af20*/  BSYNC.RECONVERGENT B0 ;  /* 0x0000000000007941 */ /* 0x000fea0003800200 */
.L_x_5907:
        /* <DEDUP_REMOVED lines=15> */
.L_x_5910:
[----:B------:R-:W-:Y:S05]  /*b020*/  BSYNC.RECONVERGENT B0 ;  /* 0x0000000000007941 */ /* 0x000fea0003800200 */
.L_x_5909:
        /* <DEDUP_REMOVED lines=15> */
.L_x_5912:
[----:B------:R-:W-:Y:S05]  /*b120*/  BSYNC.RECONVERGENT B0 ;  /* 0x0000000000007941 */ /* 0x000fea0003800200 */
.L_x_5911:
        /* <DEDUP_REMOVED lines=15> */
.L_x_5914:
[----:B------:R-:W-:Y:S05]  /*b220*/  BSYNC.RECONVERGENT B0 ;  /* 0x0000000000007941 */ /* 0x000fea0003800200 */
.L_x_5913:
        /* <DEDUP_REMOVED lines=15> */
.L_x_5916:
[----:B------:R-:W-:Y:S05]  /*b320*/  BSYNC.RECONVERGENT B0 ;  /* 0x0000000000007941 */ /* 0x000fea0003800200 */
.L_x_5915:
        /* <DEDUP_REMOVED lines=15> */
.L_x_5918:
[----:B------:R-:W-:Y:S05]  /*b420*/  BSYNC.RECONVERGENT B0 ;  /* 0x0000000000007941 */ /* 0x000fea0003800200 */
.L_x_5917:
        /* <DEDUP_REMOVED lines=15> */
.L_x_5920:
[----:B------:R-:W-:Y:S05]  /*b520*/  BSYNC.RECONVERGENT B0 ;  /* 0x0000000000007941 */ /* 0x000fea0003800200 */
.L_x_5919:
        /* <DEDUP_REMOVED lines=15> */
.L_x_5922:
[----:B------:R-:W-:Y:S05]  /*b620*/  BSYNC.RECONVERGENT B0 ;  /* 0x0000000000007941 */ /* 0x000fea0003800200 */
.L_x_5921:
        /* <DEDUP_REMOVED lines=19> */
.L_x_5924:
[----:B------:R-:W-:Y:S05]  /*b760*/  BSYNC.RECONVERGENT B0 ;  /* 0x0000000000007941 */ /* 0x000fea0003800200 */
.L_x_5923:
        /* <DEDUP_REMOVED lines=23> */
.L_x_5926:
[----:B------:R-:W-:Y:S05]  /*b8e0*/  BSYNC.RECONVERGENT B0 ;  /* 0x0000000000007941 */ /* 0x000fea0003800200 */
.L_x_5925:
        /* <DEDUP_REMOVED lines=23> */
.L_x_5928:
[----:B------:R-:W-:Y:S05]  /*ba60*/  BSYNC.RECONVERGENT B0 ;  /* 0x0000000000007941 */ /* 0x000fea0003800200 */
.L_x_5927:
        /* <DEDUP_REMOVED lines=23> */
.L_x_5930:
[----:B------:R-:W-:Y:S05]  /*bbe0*/  BSYNC.RECONVERGENT B0 ;  /* 0x0000000000007941 */ /* 0x000fea0003800200 */
.L_x_5929:
        /* <DEDUP_REMOVED lines=23> */
.L_x_5932:
[----:B------:R-:W-:Y:S05]  /*bd60*/  BSYNC.RECONVERGENT B0 ;  /* 0x0000000000007941 */ /* 0x000fea0003800200 */
.L_x_5931:
        /* <DEDUP_REMOVED lines=22> */
.L_x_5934:
[----:B------:R-:W-:Y:S05]  /*bed0*/  BSYNC.RECONVERGENT B0 ;  /* 0x0000000000007941 */ /* 0x000fea0003800200 */
.L_x_5933:
        /* <DEDUP_REMOVED lines=22> */
.L_x_5936:
[----:B------:R-:W-:Y:S05]  /*c040*/  BSYNC.RECONVERGENT B0 ;  /* 0x0000000000007941 */ /* 0x000fea0003800200 */
.L_x_5935:
        /* <DEDUP_REMOVED lines=22> */
.L_x_5938:
[----:B------:R-:W-:Y:S05]  /*c1b0*/  BSYNC.RECONVERGENT B0 ;  /* 0x0000000000007941 */ /* 0x000fea0003800200 */
.L_x_5937:
        /* <DEDUP_REMOVED lines=22> */
.L_x_5940:
[----:B------:R-:W-:Y:S05]  /*c320*/  BSYNC.RECONVERGENT B0 ;  /* 0x0000000000007941 */ /* 0x000fea0003800200 */
.L_x_5939:
        /* <DEDUP_REMOVED lines=22> */
.L_x_5942:
[----:B------:R-:W-:Y:S05]  /*c490*/  BSYNC.RECONVERGENT B0 ;  /* 0x0000000000007941 */ /* 0x000fea0003800200 */
.L_x_5941:
[----:B------:R-:W-:Y:S01]  /*c4a0*/  ISETP.GE.AND P0, PT, R94, UR6, PT ;  /* 0x000000065e007c0c */ /* 0x000fe2000bf06270 */
[----:B------:R-:W-:Y:S01]  /*c4b0*/  BSSY.RECONVERGENT B0, `(.L_x_5943) ;  /* 0x0000017000007945 */ /* 0x000fe20003800200 */
[----:B------:R-:W-:-:S11]  /*c4c0*/  VIADD R8, R93, 0xd00 ;  /* 0x00000d005d087836 */ /* 0x000fd60000000000 */
        /* <DEDUP_REMOVED lines=21> */
.L_x_5944:
[----:B------:R-:W-:Y:S05]  /*c620*/  BSYNC.RECONVERGENT B0 ;  /* 0x0000000000007941 */ /* 0x000fea0003800200 */
.L_x_5943:
[----:B------:R-:W-:Y:S01]  /*c630*/  ISETP.GE.AND P0, PT, R85, UR6, PT ;  /* 0x0000000655007c0c */ /* 0x000fe2000bf06270 */
[----:B------:R-:W-:Y:S01]  /*c640*/  BSSY.RECONVERGENT B0, `(.L_x_5945) ;  /* 0x0000017000007945 */ /* 0x000fe20003800200 */
[----:B------:R-:W-:-:S11]  /*c650*/  IADD3 R7, PT, PT, R93, 0xd80, RZ ;  /* 0x00000d805d077810 */ /* 0x000fd60007ffe0ff */
        /* <DEDUP_REMOVED lines=21> */
.L_x_5946:
[----:B------:R-:W-:Y:S05]  /*c7b0*/  BSYNC.RECONVERGENT B0 ;  /* 0x0000000000007941 */ /* 0x000fea0003800200 */
.L_x_5945:
        /* <DEDUP_REMOVED lines=24> */
.L_x_5948:
[----:B------:R-:W-:Y:S05]  /*c940*/  BSYNC.RECONVERGENT B0 ;  /* 0x0000000000007941 */ /* 0x000fea0003800200 */
.L_x_5947:
        /* <DEDUP_REMOVED lines=24> */
.L_x_5950:
[----:B------:R-:W-:Y:S05]  /*cad0*/  BSYNC.RECONVERGENT B0 ;  /* 0x0000000000007941 */ /* 0x000fea0003800200 */
.L_x_5949:
        /* <DEDUP_REMOVED lines=23> */
.L_x_5952:
[----:B------:R-:W-:Y:S05]  /*cc50*/  BSYNC.RECONVERGENT B0 ;  /* 0x0000000000007941 */ /* 0x000fea0003800200 */
.L_x_5951:
        /* <DEDUP_REMOVED lines=22> */
.L_x_5954:
[----:B------:R-:W-:Y:S05]  /*cdc0*/  BSYNC.RECONVERGENT B0 ;  /* 0x0000000000007941 */ /* 0x000fea0003800200 */
.L_x_5953:
        /* <DEDUP_REMOVED lines=23> */
.L_x_5956:
[----:B------:R-:W-:Y:S05]  /*cf40*/  BSYNC.RECONVERGENT B0 ;  /* 0x0000000000007941 */ /* 0x000fea0003800200 */
.L_x_5955:
        /* <DEDUP_REMOVED lines=23> */
.L_x_5958:
[----:B------:R-:W-:Y:S05]  /*d0c0*/  BSYNC.RECONVERGENT B0 ;  /* 0x0000000000007941 */ /* 0x000fea0003800200 */
.L_x_5957:
        /* <DEDUP_REMOVED lines=23> */
.L_x_5960:
[----:B------:R-:W-:Y:S05]  /*d240*/  BSYNC.RECONVERGENT B0 ;  /* 0x0000000000007941 */ /* 0x000fea0003800200 */
.L_x_5959:
        /* <DEDUP_REMOVED lines=23> */
.L_x_5962:
[----:B------:R-:W-:Y:S05]  /*d3c0*/  BSYNC.RECONVERGENT B0 ;  /* 0x0000000000007941 */ /* 0x000fea0003800200 */
.L_x_5961:
        /* <DEDUP_REMOVED lines=23> */
.L_x_5964:
[----:B------:R-:W-:Y:S05]  /*d540*/  BSYNC.RECONVERGENT B0 ;  /* 0x0000000000007941 */ /* 0x000fea0003800200 */
.L_x_5963:
        /* <DEDUP_REMOVED lines=23> */
.L_x_5966:
[----:B------:R-:W-:Y:S05]  /*d6c0*/  BSYNC.RECONVERGENT B0 ;  /* 0x0000000000007941 */ /* 0x000fea0003800200 */
.L_x_5965:
        /* <DEDUP_REMOVED lines=23> */
.L_x_5968:
[----:B------:R-:W-:Y:S05]  /*d840*/  BSYNC.RECONVERGENT B0 ;  /* 0x0000000000007941 */ /* 0x000fea0003800200 */
.L_x_5967:
        /* <DEDUP_REMOVED lines=23> */
.L_x_5970:
[----:B------:R-:W-:Y:S05]  /*d9c0*/  BSYNC.RECONVERGENT B0 ;  /* 0x0000000000007941 */ /* 0x000fea0003800200 */
.L_x_5969:
        /* <DEDUP_REMOVED lines=23> */
.L_x_5972:
[----:B------:R-:W-:Y:S05]  /*db40*/  BSYNC.RECONVERGENT B0 ;  /* 0x0000000000007941 */ /* 0x000fea0003800200 */
.L_x_5971:
        /* <DEDUP_REMOVED lines=23> */
.L_x_5974:
[----:B------:R-:W-:Y:S05]  /*dcc0*/  BSYNC.RECONVERGENT B0 ;  /* 0x0000000000007941 */ /* 0x000fea0003800200 */
.L_x_5973:
        /* <DEDUP_REMOVED lines=23> */
.L_x_5976:
[----:B------:R-:W-:Y:S05]  /*de40*/  BSYNC.RECONVERGENT B0 ;  /* 0x0000000000007941 */ /* 0x000fea0003800200 */
.L_x_5975:
        /* <DEDUP_REMOVED lines=23> */
.L_x_5978:
[----:B------:R-:W-:Y:S05]  /*dfc0*/  BSYNC.RECONVERGENT B0 ;  /* 0x0000000000007941 */ /* 0x000fea0003800200 */
.L_x_5977:
[----:B------:R-:W-:Y:S01]  /*dfd0*/  LOP3.LUT P0, RZ, R48, 0x400, RZ, 0xc0, !PT ;  /* 0x0000040030ff7812 */ /* 0x000fe2000780c0ff */
[----:B------:R-:W-:-:S12]  /*dfe0*/  BSSY.RECONVERGENT B0, `(.L_x_5979) ;  /* 0x0000015000007945 */ /* 0x000fd80003800200 */
[----:B------:R-:W-:Y:S05]  /*dff0*/  @P0 BRA `(.L_x_5980) ;  /* 0x00000000004c0947 */ /* 0x000fea0003800000 */
[----:B------:R-:W5:Y:S01]  /*e000*/  LDL.LU R8, [R1+0xc0] ;  /* 0x0000c00001087983 */ /* 0x000f620000300800 */
[----:B------:R-:W1:Y:S03]  /*e010*/  LDCU UR6, c[0x0][0x398] ;  /* 0x00007300ff0677ac */ /* 0x000e660008000800 */
[----:B------:R-:W2:Y:S04]  /*e020*/  LDL.LU R7, [R1+0x94] ;  /* 0x0000940001077983 */ /* 0x000ea80000300800 */
[----:B0-----:R-:W2:Y:S04]  /*e030*/  LDL.LU R3, [R1+0xc4] ;  /* 0x0000c40001037983 */ /* 0x001ea80000300800 */
[----:B------:R-:W3:Y:S04]  /*e040*/  LDL.LU R6, [R1+0xa8] ;  /* 0x0000a80001067983 */ /* 0x000ee80000300800 */
[----:B------:R-:W3:Y:S04]  /*e050*/  LDL.LU R4, [R1+0xc8] ;  /* 0x0000c80001047983 */ /* 0x000ee80000300800 */
[----:B------:R-:W4:Y:S04]  /*e060*/  LDL.LU R5, [R1+0xac] ;  /* 0x0000ac0001057983 */ /* 0x000f280000300800 */
[----:B------:R-:W4:Y:S01]  /*e070*/  LDL.LU R2, [R1+0xcc] ;  /* 0x0000cc0001027983 */ /* 0x000f220000300800 */
[C---:B-----5:R-:W-:Y:S01]  /*e080*/  FFMA R243, -R142.reuse, R8, R243 ;  /* 0x000000088ef37223 */ /* 0x060fe200000001f3 */
[----:B--2---:R-:W-:-:S04]  /*e090*/  FFMA R3, -R142, R3, R7 ;  /* 0x000000038e037223 */ /* 0x004fc80000000107 */
[----:B-1----:R-:W-:Y:S01]  /*e0a0*/  FMUL R3, R3, UR6 ;  /* 0x0000000603037c20 */ /* 0x002fe20008400000 */
        /* <DEDUP_REMOVED lines=8> */
.L_x_5980:
[----:B------:R-:W-:Y:S05]  /*e130*/  BSYNC.RECONVERGENT B0 ;  /* 0x0000000000007941 */ /* 0x000fea0003800200 */
.L_x_5979:
        /* <DEDUP_REMOVED lines=23> */
.L_x_5982:
[----:B------:R-:W-:Y:S05]  /*e2b0*/  BSYNC.RECONVERGENT B0 ;  /* 0x0000000000007941 */ /* 0x000fea0003800200 */
.L_x_5981:
        /* <DEDUP_REMOVED lines=23> */
.L_x_5984:
[----:B------:R-:W-:Y:S05]  /*e430*/  BSYNC.RECONVERGENT B0 ;  /* 0x0000000000007941 */ /* 0x000fea0003800200 */
.L_x_5983:
        /* <DEDUP_REMOVED lines=23> */
.L_x_5986:
[----:B------:R-:W-:Y:S05]  /*e5b0*/  BSYNC.RECONVERGENT B0 ;  /* 0x0000000000007941 */ /* 0x000fea0003800200 */
.L_x_5985:
        /* <DEDUP_REMOVED lines=23> */
.L_x_5988:
[----:B------:R-:W-:Y:S05]  /*e730*/  BSYNC.RECONVERGENT B0 ;  /* 0x0000000000007941 */ /* 0x000fea0003800200 */
.L_x_5987:
        /* <DEDUP_REMOVED lines=19> */
.L_x_5990:
[----:B------:R-:W-:Y:S05]  /*e870*/  BSYNC.RECONVERGENT B0 ;  /* 0x0000000000007941 */ /* 0x000fea0003800200 */
.L_x_5989:
[----:B------:R-:W-:Y:S01]  /*e880*/  LOP3.LUT P0, RZ, R48, 0x10, RZ, 0xc0, !PT ;  /* 0x0000001030ff7812 */ /* 0x000fe2000780c0ff */
[----:B------:R-:W-:-:S12]  /*e890*/  BSSY.RECONVERGENT B0, `(.L_x_5991) ;  /* 0x0000012000007945 */ /* 0x000fd80003800200 */
[----:B------:R-:W-:Y:S05]  /*e8a0*/  @P0 BRA `(.L_x_5992) ;  /* 0x0000000000400947 */ /* 0x000fea0003800000 */
[----:B------:R-:W5:Y:S01]  /*e8b0*/  LDL.LU R5, [R1] ;  /* 0x0000000001057983 */ /* 0x000f620000300800 */
        /* <DEDUP_REMOVED lines=15> */
.L_x_5992:
[----:B------:R-:W-:Y:S05]  /*e9b0*/  BSYNC.RECONVERGENT B0 ;  /* 0x0000000000007941 */ /* 0x000fea0003800200 */
.L_x_5991:
        /* <DEDUP_REMOVED lines=15> */
.L_x_5994:
[----:B------:R-:W-:Y:S05]  /*eab0*/  BSYNC.RECONVERGENT B0 ;  /* 0x0000000000007941 */ /* 0x000fea0003800200 */
.L_x_5993:
        /* <DEDUP_REMOVED lines=15> */
.L_x_5996:
[----:B------:R-:W-:Y:S05]  /*ebb0*/  BSYNC.RECONVERGENT B0 ;  /* 0x0000000000007941 */ /* 0x000fea0003800200 */
.L_x_5995:
        /* <DEDUP_REMOVED lines=15> */
.L_x_5998:
[----:B------:R-:W-:Y:S05]  /*ecb0*/  BSYNC.RECONVERGENT B0 ;  /* 0x0000000000007941 */ /* 0x000fea0003800200 */
.L_x_5997:
        /* <DEDUP_REMOVED lines=15> */
.L_x_6000:
[----:B------:R-:W-:Y:S05]  /*edb0*/  BSYNC.RECONVERGENT B0 ;  /* 0x0000000000007941 */ /* 0x000fea0003800200 */
.L_x_5999:
        /* <DEDUP_REMOVED lines=15> */
.L_x_6002:
[----:B------:R-:W-:Y:S05]  /*eeb0*/  BSYNC.RECONVERGENT B0 ;  /* 0x0000000000007941 */ /* 0x000fea0003800200 */
.L_x_6001:
        /* <DEDUP_REMOVED lines=15> */
.L_x_6004:
[----:B------:R-:W-:Y:S05]  /*efb0*/  BSYNC.RECONVERGENT B0 ;  /* 0x0000000000007941 */ /* 0x000fea0003800200 */
.L_x_6003:
        /* <DEDUP_REMOVED lines=15> */
.L_x_6006:
[----:B------:R-:W-:Y:S05]  /*f0b0*/  BSYNC.RECONVERGENT B0 ;  /* 0x0000000000007941 */ /* 0x000fea0003800200 */
.L_x_6005:
        /* <DEDUP_REMOVED lines=15> */
.L_x_6008:
[----:B------:R-:W-:Y:S05]  /*f1b0*/  BSYNC.RECONVERGENT B0 ;  /* 0x0000000000007941 */ /* 0x000fea0003800200 */
.L_x_6007:
        /* <DEDUP_REMOVED lines=15> */
.L_x_6010:
[----:B------:R-:W-:Y:S05]  /*f2b0*/  BSYNC.RECONVERGENT B0 ;  /* 0x0000000000007941 */ /* 0x000fea0003800200 */
.L_x_6009:
        /* <DEDUP_REMOVED lines=15> */
.L_x_6012:
[----:B------:R-:W-:Y:S05]  /*f3b0*/  BSYNC.RECONVERGENT B0 ;  /* 0x0000000000007941 */ /* 0x000fea0003800200 */
.L_x_6011:
        /* <DEDUP_REMOVED lines=9> */
[----:B0-----:R-:W-:Y:S01]  /*f450*/  FMUL R2, R197, UR6 ;  /* 0x00000006c5027c20 */ /* 0x001fe20008400000 */
[----:B------:R-:W-:Y:S01]  /*f460*/  FMUL R196, R196, UR6 ;  /* 0x00000006c4c47c20 */ /* 0x000fe20008400000 */
[----:B------:R-:W-:-:S03]  /*f470*/  FMUL R3, R200, UR6 ;  /* 0x00000006c8037c20 */ /* 0x000fc60008400000 */
[----:B------:R-:W-:Y:S02]  /*f480*/  F2FP.BF16.F32.PACK_AB R2, R2, R191 ;  /* 0x000000bf0202723e */ /* 0x000fe400000010ff */
[----:B------:R-:W-:-:S05]  /*f490*/  F2FP.BF16.F32.PACK_AB R3, R3, R196 ;  /* 0x000000c40303723e */ /* 0x000fca00000010ff */
[----:B------:R0:W-:Y:S02]  /*f4a0*/  STG.E.64 desc[UR4][R122.64+0x3b00], R2 ;  /* 0x003b00027a007986 */ /* 0x0001e4000c101b04 */
.L_x_6014:
[----:B------:R-:W-:Y:S05]  /*f4b0*/  BSYNC.RECONVERGENT B0 ;  /* 0x0000000000007941 */ /* 0x000fea0003800200 */
.L_x_6013:
        /* <DEDUP_REMOVED lines=11> */
[----:B0-----:R-:W-:-:S03]  /*f570*/  FMUL R3, R208, UR6 ;  /* 0x00000006d0037c20 */ /* 0x001fc60008400000 */
[----:B------:R-:W-:Y:S02]  /*f580*/  F2FP.BF16.F32.PACK_AB R2, R205, R202 ;  /* 0x000000cacd02723e */ /* 0x000fe400000010ff */
[----:B------:R-:W-:-:S05]  /*f590*/  F2FP.BF16.F32.PACK_AB R3, R3, R204 ;  /* 0x000000cc0303723e */ /* 0x000fca00000010ff */
[----:B------:R0:W-:Y:S02]  /*f5a0*/  STG.E.64 desc[UR4][R122.64+0x3c00], R2 ;  /* 0x003c00027a007986 */ /* 0x0001e4000c101b04 */
.L_x_6016:
[----:B------:R-:W-:Y:S05]  /*f5b0*/  BSYNC.RECONVERGENT B0 ;  /* 0x0000000000007941 */ /* 0x000fea0003800200 */
.L_x_6015:
        /* <DEDUP_REMOVED lines=15> */
.L_x_6018:
[----:B------:R-:W-:Y:S05]  /*f6b0*/  BSYNC.RECONVERGENT B0 ;  /* 0x0000000000007941 */ /* 0x000fea0003800200 */
.L_x_6017:
        /* <DEDUP_REMOVED lines=15> */
.L_x_6020:
[----:B------:R-:W-:Y:S05]  /*f7b0*/  BSYNC.RECONVERGENT B0 ;  /* 0x0000000000007941 */ /* 0x000fea0003800200 */
.L_x_6019:
[----:B------:R-:W-:-:S13]  /*f7c0*/  LOP3.LUT P0, RZ, R0, 0x40000, RZ, 0xc0, !PT ;  /* 0x0004000000ff7812 */ /* 0x000fda000780c0ff */
[----:B------:R-:W-:Y:S05]  /*f7d0*/  @P0 EXIT ;  /* 0x000000000000094d */ /* 0x000fea0003800000 */
        /* <DEDUP_REMOVED lines=11> */
[----:B------:R-:W-:Y:S01]  /*f890*/  STG.E.64 desc[UR4][R122.64+0x3f00], R2 ;  /* 0x003f00027a007986 */ /* 0x000fe2000c101b04 */
[----:B------:R-:W-:Y:S05]  /*f8a0*/  EXIT ;  /* 0x000000000000794d */ /* 0x000fea0003800000 */
.L_x_6021:
        /* <DEDUP_REMOVED lines=13> */
.L_x_11337:


//--------------------- .text._ZN18transformer_engine35scaled_masked_softmax_warp_backwardI13__nv_bfloat16S1_fLi12EEEvPT0_PKT_S6_T1_ii --------------------------
	.section	.text._ZN18transformer_engine35scaled_masked_softmax_warp_backwardI13__nv_bfloat16S1_fLi12EEEvPT0_PKT_S6_T1_ii,"ax",@progbits
	.align	128
        .global         _ZN18transformer_engine35scaled_masked_softmax_warp_backwardI13__nv_bfloat16S1_fLi12EEEvPT0_PKT_S6_T1_ii
        .type           _ZN18transformer_engine35scaled_masked_softmax_warp_backwardI13__nv_bfloat16S1_fLi12EEEvPT0_PKT_S6_T1_ii,@function
        .size           _ZN18transformer_engine35scaled_masked_softmax_warp_backwardI13__nv_bfloat16S1_fLi12EEEvPT0_PKT_S6_T1_ii,(.L_x_11338 - _ZN18transformer_engine35scaled_masked_softmax_warp_backwardI13__nv_bfloat16S1_fLi12EEEvPT0_PKT_S6_T1_ii)
        .other          _ZN18transformer_engine35scaled_masked_softmax_warp_backwardI13__nv_bfloat16S1_fLi12EEEvPT0_PKT_S6_T1_ii,@"STO_CUDA_ENTRY STV_DEFAULT"
_ZN18transformer_engine35scaled_masked_softmax_warp_backwardI13__nv_bfloat16S1_fLi12EEEvPT0_PKT_S6_T1_ii:
.text._ZN18transformer_engine35scaled_masked_softmax_warp_backwardI13__nv_bfloat16S1_fLi12EEEvPT0_PKT_S6_T1_ii:
[----:B------:R-:W0:Y:S01]  /*0000*/  LDC R1, c[0x0][0x37c] ;  /* 0x0000df00ff017b82 */ /* 0x000e220000000800 */
[----:B------:R-:W1:Y:S01]  /*0010*/  S2R R124, SR_TID.X ;  /* 0x00000000007c7919 */ /* 0x000e620000002100 */
[----:B------:R-:W2:Y:S01]  /*0020*/  LDCU UR8, c[0x0][0x3a0] ;  /* 0x00007400ff0877ac */ /* 0x000ea20008000800 */
[----:B------:R-:W-:Y:S01]  /*0030*/  HFMA2 R125, -RZ, RZ, 0, 0 ;  /* 0x00000000ff7d7431 */ /* 0x000fe200000001ff */
[----:B------:R-:W-:Y:S01]  /*0040*/  LOP3.LUT R75, R75, 0xfff7ffff, RZ, 0xc0, !PT ;  /* 0xfff7ffff4b4b7812 */ /* 0x000fe200078ec0ff */
[----:B------:R-:W3:Y:S01]  /*0050*/  S2R R228, SR_CTAID.X ;  /* 0x0000000000e47919 */ /* 0x000ee20000002500 */
[----:B------:R-:W3:Y:S01]  /*0060*/  LDCU UR4, c[0x0][0x364] ;  /* 0x00006c80ff0477ac */ /* 0x000ee20008000800 */
[----:B0-----:R-:W-:Y:S01]  /*0070*/  IADD3 R1, PT, PT, R1, -0x38, RZ ;  /* 0xffffffc801017810 */ /* 0x001fe20007ffe0ff */
[----:B------:R-:W3:Y:S01]  /*0080*/  S2R R3, SR_TID.Y ;  /* 0x0000000000037919 */ /* 0x000ee20000002200 */
[----:B------:R-:W0:Y:S01]  /*0090*/  LDCU UR7, c[0x0][0x39c] ;  /* 0x00007380ff0777ac */ /* 0x000e220008000800 */
[----:B------:R-:W4:Y:S01]  /*00a0*/  LDCU.64 UR12, c[0x0][0x390] ;  /* 0x00007200ff0c77ac */ /* 0x000f220008000a00 */
[----:B------:R-:W4:Y:S01]  /*00b0*/  LDCU.64 UR10, c[0x0][0x388] ;  /* 0x00007100ff0a77ac */ /* 0x000f220008000a00 */
[----:B--2---:R-:W-:Y:S01]  /*00c0*/  USHF.R.S32.HI UR6, URZ, 0x1f, UR8 ;  /* 0x0000001fff067899 */ /* 0x004fe20008011408 */
[----:B-1----:R-:W-:-:S05]  /*00d0*/  IMAD.SHL.U32 R124, R124, 0x4, RZ ;  /* 0x000000047c7c7824 */ /* 0x002fca00078e00ff */
[----:B------:R-:W-:Y:S01]  /*00e0*/  ISETP.GE.AND P0, PT, R124, UR8, PT ;  /* 0x000000087c007c0c */ /* 0x000fe2000bf06270 */
[----:B---3--:R-:W-:Y:S01]  /*00f0*/  IMAD R3, R228, UR4, R3 ;  /* 0x00000004e4037c24 */ /* 0x008fe2000f8e0203 */
[----:B------:R-:W1:Y:S01]  /*0100*/  LDCU.64 UR4, c[0x0][0x358] ;  /* 0x00006b00ff0477ac */ /* 0x000e620008000a00 */
[----:B------:R-:W-:Y:S02]  /*0110*/  VIADD R0, R124, 0x80 ;  /* 0x000000807c007836 */ /* 0x000fe40000000000 */
[C---:B------:R-:W-:Y:S01]  /*0120*/  IMAD R5, R3.reuse, UR6, RZ ;  /* 0x0000000603057c24 */ /* 0x040fe2000f8e02ff */
[C---:B0-----:R-:W-:Y:S01]  /*0130*/  IADD3 R168, PT, PT, -R3.reuse, UR7, RZ ;  /* 0x0000000703a87c10 */ /* 0x041fe2000fffe1ff */
[----:B------:R-:W-:Y:S01]  /*0140*/  IMAD.WIDE.U32 R134, R3, UR8, R124 ;  /* 0x0000000803867c25 */ /* 0x000fe2000f8e007c */
[----:B------:R-:W-:Y:S02]  /*0150*/  ISETP.GE.AND P2, PT, R0, UR8, PT ;  /* 0x0000000800007c0c */ /* 0x000fe4000bf46270 */
[----:B------:R-:W-:Y:S01]  /*0160*/  ISETP.LT.OR P1, PT, R168, 0x1, P0 ;  /* 0x00000001a800780c */ /* 0x000fe20000721670 */
[----:B------:R-:W-:Y:S01]  /*0170*/  IMAD.IADD R3, R135, 0x1, R5 ;  /* 0x0000000187037824 */ /* 0x000fe200078e0205 */
[----:B------:R-:W-:-:S02]  /*0180*/  SHF.L.U32 R135, R134, 0x1, RZ ;  /* 0x0000000186877819 */ /* 0x000fc400000006ff */
[----:B------:R-:W-:Y:S02]  /*0190*/  @P0 LOP3.LUT R75, R75, 0x80000, RZ, 0xfc, !PT ;  /* 0x000800004b4b0812 */ /* 0x000fe400078efcff */
[----:B------:R-:W-:Y:S02]  /*01a0*/  SHF.L.U64.HI R134, R134, 0x1, R3 ;  /* 0x0000000186867819 */ /* 0x000fe40000010203 */
[----:B----4-:R-:W-:Y:S02]  /*01b0*/  IADD3 R126, P0, PT, R135, UR12, RZ ;  /* 0x0000000c877e7c10 */ /* 0x010fe4000ff1e0ff */
[----:B------:R-:W-:Y:S02]  /*01c0*/  LOP3.LUT R75, R75, 0xfffffffd, RZ, 0xc0, !PT ;  /* 0xfffffffd4b4b7812 */ /* 0x000fe400078ec0ff */
[----:B------:R-:W-:Y:S02]  /*01d0*/  IADD3.X R127, PT, PT, R134, UR13, RZ, P0, !PT ;  /* 0x0000000d867f7c10 */ /* 0x000fe400087fe4ff */
[----:B------:R-:W-:-:S02]  /*01e0*/  IADD3 R122, P0, PT, R135, UR10, RZ ;  /* 0x0000000a877a7c10 */ /* 0x000fc4000ff1e0ff */
[----:B------:R-:W-:Y:S01]  /*01f0*/  IADD3 R0, PT, PT, R124, 0x100, RZ ;  /* 0x000001007c007810 */ /* 0x000fe20007ffe0ff */
[----:B-1----:R-:W2:Y:S01]  /*0200*/  @!P1 LDG.E.64 R4, desc[UR4][R126.64] ;  /* 0x000000047e049981 */ /* 0x002ea2000c1e1b00 */
[----:B------:R-:W-:Y:S02]  /*0210*/  @P2 LOP3.LUT R75, R75, 0x2, RZ, 0xfc, !PT ;  /* 0x000000024b4b2812 */ /* 0x000fe400078efcff */
[----:B------:R-:W-:Y:S02]  /*0220*/  IADD3.X R123, PT, PT, R134, UR11, RZ, P0, !PT ;  /* 0x0000000b867b7c10 */ /* 0x000fe400087fe4ff */
[----:B------:R-:W-:Y:S02]  /*0230*/  CS2R R132, SRZ ;  /* 0x0000000000847805 */ /* 0x000fe4000001ff00 */
[----:B------:R-:W-:Y:S02]  /*0240*/  ISETP.LT.OR P2, PT, R168, 0x1, P2 ;  /* 0x00000001a800780c */ /* 0x000fe40001741670 */
[----:B------:R-:W-:-:S02]  /*0250*/  CS2R R120, SRZ ;  /* 0x0000000000787805 */ /* 0x000fc4000001ff00 */
[----:B------:R-:W-:Y:S01]  /*0260*/  ISETP.GE.AND P0, PT, R0, UR8, PT ;  /* 0x0000000800007c0c */ /* 0x000fe2000bf06270 */
[----:B------:R-:W3:Y:S01]  /*0270*/  @!P1 LDG.E.64 R2, desc[UR4][R122.64] ;  /* 0x000000047a029981 */ /* 0x000ee2000c1e1b00 */
[----:B------:R-:W-:Y:S02]  /*0280*/  LOP3.LUT R75, R75, 0xfffffffb, RZ, 0xc0, !PT ;  /* 0xfffffffb4b4b7812 */ /* 0x000fe400078ec0ff */
[----:B------:R-:W-:Y:S02]  /*0290*/  CS2R R118, SRZ ;  /* 0x0000000000767805 */ /* 0x000fe4000001ff00 */
[----:B------:R-:W-:Y:S02]  /*02a0*/  CS2R R116, SRZ ;  /* 0x0000000000747805 */ /* 0x000fe4000001ff00 */
[----:B------:R-:W-:Y:S02]  /*02b0*/  CS2R R112, SRZ ;  /* 0x0000000000707805 */ /* 0x000fe4000001ff00 */
[----:B------:R-:W-:-:S02]  /*02c0*/  CS2R R114, SRZ ;  /* 0x0000000000727805 */ /* 0x000fc4000001ff00 */
[----:B------:R-:W-:Y:S02]  /*02d0*/  IADD3 R14, PT, PT, R124, 0x180, RZ ;  /* 0x000001807c0e7810 */ /* 0x000fe40007ffe0ff */
[----:B------:R-:W-:Y:S02]  /*02e0*/  CS2R R108, SRZ ;  /* 0x00000000006c7805 */ /* 0x000fe4000001ff00 */
[----:B------:R-:W-:Y:S02]  /*02f0*/  CS2R R110, SRZ ;  /* 0x00000000006e7805 */ /* 0x000fe4000001ff00 */
[----:B------:R-:W-:Y:S01]  /*0300*/  CS2R R106, SRZ ;  /* 0x00000000006a7805 */ /* 0x000fe2000001ff00 */
[----:B------:R-:W4:Y:S01]  /*0310*/  @!P2 LDG.E.64 R8, desc[UR4][R126.64+0x100] ;  /* 0x000100047e08a981 */ /* 0x000f22000c1e1b00 */
[----:B------:R-:W-:Y:S02]  /*0320*/  @P0 LOP3.LUT R75, R75, 0x4, RZ, 0xfc, !PT ;  /* 0x000000044b4b0812 */ /* 0x000fe400078efcff */
[----:B------:R-:W-:Y:S01]  /*0330*/  ISETP.LT.OR P0, PT, R168, 0x1, P0 ;  /* 0x00000001a800780c */ /* 0x000fe20000701670 */
[----:B------:R-:W4:Y:S01]  /*0340*/  @!P2 LDG.E.64 R6, desc[UR4][R122.64+0x100] ;  /* 0x000100047a06a981 */ /* 0x000f22000c1e1b00 */
[----:B------:R-:W-:-:S02]  /*0350*/  CS2R R104, SRZ ;  /* 0x0000000000687805 */ /* 0x000fc4000001ff00 */
[----:B------:R-:W-:Y:S02]  /*0360*/  CS2R R102, SRZ ;  /* 0x0000000000667805 */ /* 0x000fe4000001ff00 */
[----:B------:R-:W-:Y:S02]  /*0370*/  CS2R R100, SRZ ;  /* 0x0000000000647805 */ /* 0x000fe4000001ff00 */
[----:B------:R-:W-:Y:S02]  /*0380*/  CS2R R98, SRZ ;  /* 0x0000000000627805 */ /* 0x000fe4000001ff00 */
[----:B------:R-:W-:Y:S02]  /*0390*/  CS2R R96, SRZ ;  /* 0x0000000000607805 */ /* 0x000fe4000001ff00 */
[----:B------:R-:W-:Y:S02]  /*03a0*/  CS2R R94, SRZ ;  /* 0x00000000005e7805 */ /* 0x000fe4000001ff00 */
[----:B------:R-:W-:-:S02]  /*03b0*/  CS2R R92, SRZ ;  /* 0x00000000005c7805 */ /* 0x000fc4000001ff00 */
[----:B------:R-:W-:Y:S02]  /*03c0*/  CS2R R90, SRZ ;  /* 0x00000000005a7805 */ /* 0x000fe4000001ff00 */
[----:B------:R-:W-:Y:S02]  /*03d0*/  CS2R R88, SRZ ;  /* 0x0000000000587805 */ /* 0x000fe4000001ff00 */
[----:B------:R-:W-:Y:S02]  /*03e0*/  CS2R R86, SRZ ;  /* 0x0000000000567805 */ /* 0x000fe4000001ff00 */
[----:B------:R-:W-:Y:S01]  /*03f0*/  CS2R R84, SRZ ;  /* 0x0000000000547805 */ /* 0x000fe2000001ff00 */
[----:B------:R-:W4:Y:S04]  /*0400*/  @!P0 LDG.E.64 R12, desc[UR4][R126.64+0x200] ;  /* 0x000200047e0c8981 */ /* 0x000f28000c1e1b00 */
[----:B------:R-:W4:Y:S01]  /*0410*/  @!P0 LDG.E.64 R10, desc[UR4][R122.64+0x200] ;  /* 0x000200047a0a8981 */ /* 0x000f22000c1e1b00 */
[----:B------:R-:W-:-:S02]  /*0420*/  ISETP.GE.AND P3, PT, R14, UR8, PT ;  /* 0x000000080e007c0c */ /* 0x000fc4000bf66270 */
[----:B------:R-:W-:Y:S02]  /*0430*/  CS2R R82, SRZ ;  /* 0x0000000000527805 */ /* 0x000fe4000001ff00 */
[----:B------:R-:W-:Y:S02]  /*0440*/  CS2R R80, SRZ ;  /* 0x0000000000507805 */ /* 0x000fe4000001ff00 */
[----:B------:R-:W-:Y:S02]  /*0450*/  CS2R R78, SRZ ;  /* 0x00000000004e7805 */ /* 0x000fe4000001ff00 */
[----:B------:R-:W-:Y:S01]  /*0460*/  CS2R R76, SRZ ;  /* 0x00000000004c7805 */ /* 0x000fe2000001ff00 */
[----:B------:R-:W-:Y:S01]  /*0470*/  IMAD.MOV.U32 R74, RZ, RZ, RZ ;  /* 0x000000ffff4a7224 */ /* 0x000fe200078e00ff */
[----:B------:R-:W-:Y:S02]  /*0480*/  CS2R R72, SRZ ;  /* 0x0000000000487805 */ /* 0x000fe4000001ff00 */
        /* <DEDUP_REMOVED lines=26> */
[----:B------:R-:W-:Y:S02]  /*0630*/  MOV R229, RZ ;  /* 0x000000ff00e57202 */ /* 0x000fe40000000f00 */
[----:B------:R-:W-:Y:S02]  /*0640*/  CS2R R232, SRZ ;  /* 0x0000000000e87805 */ /* 0x000fe4000001ff00 */
[----:B------:R-:W-:Y:S02]  /*0650*/  CS2R R236, SRZ ;  /* 0x0000000000ec7805 */ /* 0x000fe4000001ff00 */
[----:B------:R-:W-:Y:S02]  /*0660*/  CS2R R234, SRZ ;  /* 0x0000000000ea7805 */ /* 0x000fe4000001ff00 */
[----:B------:R-:W-:-:S02]  /*0670*/  CS2R R238, SRZ ;  /* 0x0000000000ee7805 */ /* 0x000fc4000001ff00 */
[----:B------:R-:W-:Y:S01]  /*0680*/  CS2R R240, SRZ ;  /* 0x0000000000f07805 */ /* 0x000fe2000001ff00 */
[----:B------:R-:W-:Y:S01]  /*0690*/  STL [R1+0x28], R135 ;  /* 0x0000288701007387 */ /* 0x000fe20000100800 */
[C---:B--2---:R-:W-:Y:S01]  /*06a0*/  @!P1 PRMT R0, R4.reuse, 0x7632, R0 ;  /* 0x0000763204009816 */ /* 0x044fe20000000000 */
[----:B------:R-:W-:Y:S02]  /*06b0*/  @!P1 IMAD.U32 R132, R4, 0x10000, RZ ;  /* 0x0001000004849824 */ /* 0x000fe400078e00ff */
[C---:B------:R-:W-:Y:S01]  /*06c0*/  @!P1 IMAD.U32 R121, R5.reuse, 0x10000, RZ ;  /* 0x0001000005799824 */ /* 0x040fe200078e00ff */
[----:B------:R-:W-:Y:S01]  /*06d0*/  @!P1 SHF.L.U32 R133, R0, 0x10, RZ ;  /* 0x0000001000859819 */ /* 0x000fe200000006ff */
[----:B------:R-:W-:Y:S01]  /*06e0*/  STL [R1+0x2c], R134 ;  /* 0x00002c8601007387 */ /* 0x000fe20000100800 */
[----:B------:R-:W-:Y:S02]  /*06f0*/  @!P1 PRMT R0, R5, 0x7632, R0 ;  /* 0x0000763205009816 */ /* 0x000fe40000000000 */
[C---:B---3--:R-:W-:Y:S01]  /*0700*/  @!P1 PRMT R4, R2.reuse, 0x7632, R4 ;  /* 0x0000763202049816 */ /* 0x048fe20000000004 */
[----:B------:R-:W-:Y:S01]  /*0710*/  @!P1 IMAD.U32 R5, R2, 0x10000, RZ ;  /* 0x0001000002059824 */ /* 0x000fe200078e00ff */
[----:B------:R-:W-:-:S02]  /*0720*/  @!P1 SHF.L.U32 R2, R3, 0x10, RZ ;  /* 0x0000001003029819 */ /* 0x000fc400000006ff */
[----:B------:R-:W-:-:S03]  /*0730*/  @!P1 SHF.L.U32 R118, R0, 0x10, RZ ;  /* 0x0000001000769819 */ /* 0x000fc600000006ff */
[----:B------:R-:W-:Y:S01]  /*0740*/  @!P1 FMUL R117, R121, R2 ;  /* 0x0000000279759220 */ /* 0x000fe20000400000 */
[----:B----4-:R-:W-:Y:S02]  /*0750*/  @!P2 PRMT R0, R8, 0x7632, R0 ;  /* 0x000076320800a816 */ /* 0x010fe40000000000 */
[----:B------:R-:W-:Y:S02]  /*0760*/  @!P2 PRMT R2, R9, 0x7632, R2 ;  /* 0x000076320902a816 */ /* 0x000fe40000000002 */
[----:B------:R-:W-:Y:S01]  /*0770*/  @!P1 PRMT R3, R3, 0x7632, R3 ;  /* 0x0000763203039816 */ /* 0x000fe20000000003 */
[----:B------:R-:W-:Y:S01]  /*0780*/  @!P2 IMAD.U32 R115, R0, 0x10000, RZ ;  /* 0x000100000073a824 */ /* 0x000fe200078e00ff */
[----:B------:R-:W-:Y:S02]  /*0790*/  @!P2 SHF.L.U32 R113, R2, 0x10, RZ ;  /* 0x000000100271a819 */ /* 0x000fe400000006ff */
[----:B------:R-:W-:Y:S02]  /*07a0*/  @!P2 PRMT R2, R7, 0x7632, R2 ;  /* 0x000076320702a816 */ /* 0x000fe40000000002 */
[----:B------:R-:W-:Y:S01]  /*07b0*/  @!P2 PRMT R0, R6, 0x7632, R0 ;  /* 0x000076320600a816 */ /* 0x000fe20000000000 */
[----:B------:R-:W-:-:S02]  /*07c0*/  @!P1 IMAD.U32 R4, R4, 0x10000, RZ ;  /* 0x0001000004049824 */ /* 0x000fc400078e00ff */
[----:B------:R-:W-:Y:S01]  /*07d0*/  @!P1 IMAD.U32 R3, R3, 0x10000, RZ ;  /* 0x0001000003039824 */ /* 0x000fe200078e00ff */
[----:B------:R-:W-:Y:S01]  /*07e0*/  @!P2 SHF.L.U32 R0, R0, 0x10, RZ ;  /* 0x000000100000a819 */ /* 0x000fe200000006ff */
[----:B------:R-:W-:Y:S02]  /*07f0*/  @!P2 IMAD.U32 R2, R2, 0x10000, RZ ;  /* 0x000100000202a824 */ /* 0x000fe400078e00ff */
[----:B------:R-:W-:Y:S01]  /*0800*/  @!P1 FMUL R119, R132, R5 ;  /* 0x0000000584779220 */ /* 0x000fe20000400000 */
[----:B------:R-:W-:Y:S01]  /*0810*/  @!P1 FMUL R120, R133, R4 ;  /* 0x0000000485789220 */ /* 0x000fe20000400000 */
[----:B------:R-:W-:Y:S01]  /*0820*/  @!P1 FMUL R116, R118, R3 ;  /* 0x0000000376749220 */ /* 0x000fe20000400000 */
[----:B------:R-:W-:Y:S01]  /*0830*/  @!P2 FMUL R108, R113, R2 ;  /* 0x00000002716ca220 */ /* 0x000fe20000400000 */
[----:B------:R-:W-:Y:S01]  /*0840*/  @!P2 FMUL R111, R115, R0 ;  /* 0x00000000736fa220 */ /* 0x000fe20000400000 */
[----:B------:R-:W-:Y:S02]  /*0850*/  ISETP.LT.OR P1, PT, R168, 0x1, P3 ;  /* 0x00000001a800780c */ /* 0x000fe40001f21670 */
[----:B------:R-:W-:-:S02]  /*0860*/  @!P0 PRMT R2, R13, 0x7632, R2 ;  /* 0x000076320d028816 */ /* 0x000fc40000000002 */
[----:B------:R-:W-:Y:S01]  /*0870*/  @!P0 PRMT R0, R12, 0x7632, R0 ;  /* 0x000076320c008816 */ /* 0x000fe20000000000 */
[----:B------:R-:W-:Y:S01]  /*0880*/  @!P2 IMAD.U32 R114, R8, 0x10000, RZ ;  /* 0x000100000872a824 */ /* 0x000fe200078e00ff */
[----:B------:R-:W-:Y:S01]  /*0890*/  @!P2 SHF.L.U32 R112, R9, 0x10, RZ ;  /* 0x000000100970a819 */ /* 0x000fe200000006ff */
[----:B------:R-:W-:Y:S01]  /*08a0*/  @!P0 IMAD.U32 R105, R2, 0x10000, RZ ;  /* 0x0001000002698824 */ /* 0x000fe200078e00ff */
[----:B------:R-:W-:Y:S01]  /*08b0*/  @!P0 SHF.L.U32 R107, R0, 0x10, RZ ;  /* 0x00000010006b8819 */ /* 0x000fe200000006ff */
[----:B------:R-:W-:Y:S01]  /*08c0*/  @!P2 IMAD.U32 R5, R6, 0x10000, RZ ;  /* 0x000100000605a824 */ /* 0x000fe200078e00ff */
[----:B------:R-:W-:Y:S02]  /*08d0*/  @!P2 SHF.L.U32 R7, R7, 0x10, RZ ;  /* 0x000000100707a819 */ /* 0x000fe400000006ff */
[----:B------:R-:W-:Y:S02]  /*08e0*/  @!P0 PRMT R0, R10, 0x7632, R0 ;  /* 0x000076320a008816 */ /* 0x000fe40000000000 */
[----:B------:R-:W-:-:S02]  /*08f0*/  @!P0 PRMT R2, R11, 0x7632, R2 ;  /* 0x000076320b028816 */ /* 0x000fc40000000002 */
[----:B------:R-:W-:Y:S01]  /*0900*/  IADD3 R6, PT, PT, R124, 0x200, RZ ;  /* 0x000002007c067810 */ /* 0x000fe20007ffe0ff */
        /* <DEDUP_REMOVED lines=8> */
[----:B------:R-:W-:Y:S01]  /*0990*/  @!P0 IMAD.U32 R0, R0, 0x10000, RZ ;  /* 0x0001000000008824 */ /* 0x000fe200078e00ff */
[----:B------:R-:W2:Y:S01]  /*09a0*/  @!P1 LDG.E.64 R12, desc[UR4][R126.64+0x300] ;  /* 0x000300047e0c9981 */ /* 0x000ea2000c1e1b00 */
[----:B------:R-:W-:Y:S01]  /*09b0*/  @!P0 FMUL R102, R106, R3 ;  /* 0x000000036a668220 */ /* 0x000fe20000400000 */
[----:B------:R-:W-:Y:S01]  /*09c0*/  @!P0 FMUL R101, R104, R11 ;  /* 0x0000000b68658220 */ /* 0x000fe20000400000 */
[----:B------:R-:W-:Y:S01]  /*09d0*/  @!P0 FMUL R103, R107, R0 ;  /* 0x000000006b678220 */ /* 0x000fe20000400000 */
[----:B------:R-:W-:Y:S01]  /*09e0*/  @!P0 FMUL R100, R105, R2 ;  /* 0x0000000269648220 */ /* 0x000fe20000400000 */
[----:B------:R-:W-:Y:S01]  /*09f0*/  ISETP.LT.OR P0, PT, R168, 0x1, P2 ;  /* 0x00000001a800780c */ /* 0x000fe20001701670 */
[----:B------:R-:W3:-:S12]  /*0a00*/  @!P1 LDG.E.64 R4, desc[UR4][R122.64+0x300] ;  /* 0x000300047a049981 */ /* 0x000ed8000c1e1b00 */
[----:B------:R-:W4:Y:S04]  /*0a10*/  @!P0 LDG.E.64 R8, desc[UR4][R126.64+0x400] ;  /* 0x000400047e088981 */ /* 0x000f28000c1e1b00 */
[----:B------:R-:W4:Y:S01]  /*0a20*/  @!P0 LDG.E.64 R6, desc[UR4][R122.64+0x400] ;  /* 0x000400047a068981 */ /* 0x000f22000c1e1b00 */
[----:B------:R-:W-:-:S04]  /*0a30*/  LOP3.LUT R75, R75, 0xfffffff7, RZ, 0xc0, !PT ;  /* 0xfffffff74b4b7812 */ /* 0x000fc800078ec0ff */
[----:B------:R-:W-:-:S04]  /*0a40*/  @P3 LOP3.LUT R75, R75, 0x8, RZ, 0xfc, !PT ;  /* 0x000000084b4b3812 */ /* 0x000fc800078efcff */
[----:B------:R-:W-:-:S04]  /*0a50*/  LOP3.LUT R75, R75, 0xffffffef, RZ, 0xc0, !PT ;  /* 0xffffffef4b4b7812 */ /* 0x000fc800078ec0ff */
[----:B------:R-:W-:Y:S02]  /*0a60*/  @P2 LOP3.LUT R75, R75, 0x10, RZ, 0xfc, !PT ;  /* 0x000000104b4b2812 */ /* 0x000fe400078efcff */
[----:B--2---:R-:W-:Y:S02]  /*0a70*/  @!P1 PRMT R0, R12, 0x7632, R0 ;  /* 0x000076320c009816 */ /* 0x004fe40000000000 */
[----:B------:R-:W-:-:S03]  /*0a80*/  @!P1 PRMT R2, R13, 0x7632, R2 ;  /* 0x000076320d029816 */ /* 0x000fc60000000002 */
[----:B------:R-:W-:Y:S01]  /*0a90*/  @!P1 IMAD.U32 R99, R0, 0x10000, RZ ;  /* 0x0001000000639824 */ /* 0x000fe200078e00ff */
[----:B------:R-:W-:Y:S02]  /*0aa0*/  @!P1 SHF.L.U32 R97, R2, 0x10, RZ ;  /* 0x0000001002619819 */ /* 0x000fe400000006ff */
[----:B---3--:R-:W-:Y:S02]  /*0ab0*/  @!P1 PRMT R0, R4, 0x7632, R0 ;  /* 0x0000763204009816 */ /* 0x008fe40000000000 */
[----:B------:R-:W-:-:S03]  /*0ac0*/  @!P1 PRMT R2, R5, 0x7632, R2 ;  /* 0x0000763205029816 */ /* 0x000fc60000000002 */
[----:B------:R-:W-:Y:S01]  /*0ad0*/  @!P1 IMAD.U32 R0, R0, 0x10000, RZ ;  /* 0x0001000000009824 */ /* 0x000fe200078e00ff */
[----:B------:R-:W-:-:S03]  /*0ae0*/  @!P1 SHF.L.U32 R2, R2, 0x10, RZ ;  /* 0x0000001002029819 */ /* 0x000fc600000006ff */
[----:B------:R-:W-:Y:S01]  /*0af0*/  @!P1 FMUL R95, R99, R0 ;  /* 0x00000000635f9220 */ /* 0x000fe20000400000 */
[----:B----4-:R-:W-:Y:S01]  /*0b00*/  @!P0 PRMT R0, R8, 0x7632, R0 ;  /* 0x0000763208008816 */ /* 0x010fe20000000000 */
[----:B------:R-:W-:Y:S01]  /*0b10*/  @!P1 FMUL R92, R97, R2 ;  /* 0x00000002615c9220 */ /* 0x000fe20000400000 */
[----:B------:R-:W-:Y:S01]  /*0b20*/  @!P0 PRMT R2, R9, 0x7632, R2 ;  /* 0x0000763209028816 */ /* 0x000fe20000000002 */
[----:B------:R-:W-:Y:S02]  /*0b30*/  @!P1 IMAD.U32 R98, R12, 0x10000, RZ ;  /* 0x000100000c629824 */ /* 0x000fe400078e00ff */
[----:B------:R-:W-:Y:S01]  /*0b40*/  @!P0 IMAD.U32 R91, R0, 0x10000, RZ ;  /* 0x00010000005b8824 */ /* 0x000fe200078e00ff */
[----:B------:R-:W-:Y:S01]  /*0b50*/  @!P0 SHF.L.U32 R89, R2, 0x10, RZ ;  /* 0x0000001002598819 */ /* 0x000fe200000006ff */
[----:B------:R-:W-:Y:S01]  /*0b60*/  @!P1 IMAD.U32 R3, R4, 0x10000, RZ ;  /* 0x0001000004039824 */ /* 0x000fe200078e00ff */
[----:B------:R-:W-:Y:S01]  /*0b70*/  @!P0 PRMT R0, R6, 0x7632, R0 ;  /* 0x0000763206008816 */ /* 0x000fe20000000000 */
[----:B------:R-:W-:Y:S01]  /*0b80*/  VIADD R4, R124, 0x280 ;  /* 0x000002807c047836 */ /* 0x000fe20000000000 */
[----:B------:R-:W-:Y:S01]  /*0b90*/  @!P0 PRMT R2, R7, 0x7632, R2 ;  /* 0x0000763207028816 */ /* 0x000fe20000000002 */
[----:B------:R-:W-:Y:S01]  /*0ba0*/  @!P1 FMUL R94, R98, R3 ;  /* 0x00000003625e9220 */ /* 0x000fe20000400000 */
[----:B------:R-:W-:Y:S01]  /*0bb0*/  @!P0 SHF.L.U32 R88, R9, 0x10, RZ ;  /* 0x0000001009588819 */ /* 0x000fe200000006ff */
[----:B------:R-:W-:Y:S01]  /*0bc0*/  @!P0 IMAD.U32 R90, R8, 0x10000, RZ ;  /* 0x00010000085a8824 */ /* 0x000fe200078e00ff */
[----:B------:R-:W-:Y:S01]  /*0bd0*/  @!P0 SHF.L.U32 R7, R7, 0x10, RZ ;  /* 0x0000001007078819 */ /* 0x000fe200000006ff */
[----:B------:R-:W-:Y:S01]  /*0be0*/  @!P0 IMAD.U32 R3, R6, 0x10000, RZ ;  /* 0x0001000006038824 */ /* 0x000fe200078e00ff */
[----:B------:R-:W-:Y:S01]  /*0bf0*/  @!P0 SHF.L.U32 R0, R0, 0x10, RZ ;  /* 0x0000001000008819 */ /* 0x000fe200000006ff */
[----:B------:R-:W-:Y:S01]  /*0c00*/  @!P0 IMAD.U32 R2, R2, 0x10000, RZ ;  /* 0x0001000002028824 */ /* 0x000fe200078e00ff */
[----:B------:R-:W-:Y:S01]  /*0c10*/  ISETP.GE.AND P2, PT, R4, UR8, PT ;  /* 0x0000000804007c0c */ /* 0x000fe2000bf46270 */
        /* <DEDUP_REMOVED lines=10> */
[----:B--2---:R-:W-:Y:S02]  /*0cc0*/  @!P0 PRMT R0, R6, 0x7632, R0 ;  /* 0x0000763206008816 */ /* 0x004fe40000000000 */
[----:B------:R-:W-:Y:S02]  /*0cd0*/  @!P0 PRMT R4, R7, 0x7632, R4 ;  /* 0x0000763207048816 */ /* 0x000fe40000000004 */
[----:B------:R-:W-:Y:S02]  /*0ce0*/  @!P0 SHF.L.U32 R83, R0, 0x10, RZ ;  /* 0x0000001000538819 */ /* 0x000fe400000006ff */
[C---:B---3--:R-:W-:Y:S02]  /*0cf0*/  @!P0 PRMT R0, R2.reuse, 0x7632, R0 ;  /* 0x0000763202008816 */ /* 0x048fe40000000000 */
[----:B------:R-:W-:Y:S01]  /*0d00*/  @!P0 SHF.L.U32 R5, R2, 0x10, RZ ;  /* 0x0000001002058819 */ /* 0x000fe200000006ff */
[----:B------:R-:W-:Y:S01]  /*0d10*/  @!P0 IMAD.U32 R81, R4, 0x10000, RZ ;  /* 0x0001000004518824 */ /* 0x000fe200078e00ff */
[----:B------:R-:W-:-:S02]  /*0d20*/  @!P0 PRMT R2, R3, 0x7632, R2 ;  /* 0x0000763203028816 */ /* 0x000fc40000000002 */
[----:B------:R-:W-:Y:S01]  /*0d30*/  IADD3 R4, PT, PT, R124, 0x300, RZ ;  /* 0x000003007c047810 */ /* 0x000fe20007ffe0ff */
        /* <DEDUP_REMOVED lines=20> */
[----:B---3--:R-:W-:Y:S01]  /*0e80*/  @!P0 PRMT R0, R2, 0x7632, R0 ;  /* 0x0000763202008816 */ /* 0x008fe20000000000 */
[----:B------:R-:W-:Y:S01]  /*0e90*/  @!P0 IMAD.U32 R72, R4, 0x10000, RZ ;  /* 0x0001000004488824 */ /* 0x000fe200078e00ff */
[----:B------:R-:W-:Y:S01]  /*0ea0*/  @!P0 SHF.L.U32 R73, R6, 0x10, RZ ;  /* 0x0000001006498819 */ /* 0x000fe200000006ff */
[C---:B------:R-:W-:Y:S01]  /*0eb0*/  @!P0 IMAD.U32 R6, R3.reuse, 0x10000, RZ ;  /* 0x0001000003068824 */ /* 0x040fe200078e00ff */
[----:B------:R-:W-:-:S02]  /*0ec0*/  @!P0 PRMT R4, R3, 0x7632, R4 ;  /* 0x0000763203048816 */ /* 0x000fc40000000004 */
[----:B------:R-:W-:Y:S02]  /*0ed0*/  @!P0 SHF.L.U32 R3, R0, 0x10, RZ ;  /* 0x0000001000038819 */ /* 0x000fe400000006ff */
[----:B------:R-:W-:Y:S01]  /*0ee0*/  IADD3 R0, PT, PT, R124, 0x380, RZ ;  /* 0x000003807c007810 */ /* 0x000fe20007ffe0ff */
        /* <DEDUP_REMOVED lines=13> */
[----:B--2---:R-:W-:Y:S02]  /*0fc0*/  @!P0 PRMT R0, R6, 0x7632, R0 ;  /* 0x0000763206008816 */ /* 0x004fe40000000000 */
[----:B------:R-:W-:-:S03]  /*0fd0*/  @!P0 PRMT R4, R7, 0x7632, R4 ;  /* 0x0000763207048816 */ /* 0x000fc60000000004 */
[----:B------:R-:W-:Y:S01]  /*0fe0*/  @!P0 IMAD.U32 R66, R0, 0x10000, RZ ;  /* 0x0001000000428824 */ /* 0x000fe200078e00ff */
[----:B---3--:R-:W-:Y:S01]  /*0ff0*/  @!P0 PRMT R0, R2, 0x7632, R0 ;  /* 0x0000763202008816 */ /* 0x008fe20000000000 */
[----:B------:R-:W-:Y:S01]  /*1000*/  @!P0 IMAD.U32 R65, R6, 0x10000, RZ ;  /* 0x0001000006418824 */ /* 0x000fe200078e00ff */
[----:B------:R-:W-:Y:S02]  /*1010*/  @!P0 SHF.L.U32 R64, R4, 0x10, RZ ;  /* 0x0000001004408819 */ /* 0x000fe400000006ff */
[C---:B------:R-:W-:Y:S02]  /*1020*/  @!P0 PRMT R4, R3.reuse, 0x7632, R4 ;  /* 0x0000763203048816 */ /* 0x040fe40000000004 */
[----:B------:R-:W-:Y:S01]  /*1030*/  @!P0 SHF.L.U32 R6, R3, 0x10, RZ ;  /* 0x0000001003068819 */ /* 0x000fe200000006ff */
[----:B------:R-:W-:Y:S02]  /*1040*/  @!P0 IMAD.U32 R3, R0, 0x10000, RZ ;  /* 0x0001000000038824 */ /* 0x000fe400078e00ff */
        /* <DEDUP_REMOVED lines=88> */
[----:B------:R-:W-:Y:S01]  /*15d0*/  @!P0 SHF.L.U32 R32, R4, 0x10, RZ ;  /* 0x0000001004208819 */ /* 0x000fe200000006ff */
[C---:B------:R-:W-:Y:S01]  /*15e0*/  @!P0 IMAD.U32 R6, R3.reuse, 0x10000, RZ ;  /* 0x0001000003068824 */ /* 0x040fe200078e00ff */
[----:B------:R-:W-:Y:S02]  /*15f0*/  @!P0 PRMT R4, R3, 0x7632, R4 ;  /* 0x0000763203048816 */ /* 0x000fe40000000004 */
[----:B------:R-:W-:Y:S01]  /*1600*/  @!P0 SHF.L.U32 R3, R0, 0x10, RZ ;  /* 0x0000001000038819 */ /* 0x000fe200000006ff */
[----:B------:R-:W-:Y:S01]  /*1610*/  VIADD R0, R124, 0x600 ;  /* 0x000006007c007836 */ /* 0x000fe20000000000 */
[----:B------:R-:W-:Y:S02]  /*1620*/  @!P0 SHF.L.U32 R31, R7, 0x10, RZ ;  /* 0x00000010071f8819 */ /* 0x000fe400000006ff */
[----:B------:R-:W-:-:S02]  /*1630*/  @!P0 SHF.L.U32 R2, R2, 0x10, RZ ;  /* 0x0000001002028819 */ /* 0x000fc400000006ff */
[----:B------:R-:W-:Y:S02]  /*1640*/  @!P0 SHF.L.U32 R5, R4, 0x10, RZ ;  /* 0x0000001004058819 */ /* 0x000fe400000006ff */
        /* <DEDUP_REMOVED lines=13> */
[----:B---3--:R-:W-:Y:S02]  /*1720*/  @!P0 PRMT R0, R2, 0x7632, R0 ;  /* 0x0000763202008816 */ /* 0x008fe40000000000 */
[----:B------:R-:W-:Y:S01]  /*1730*/  @!P0 SHF.L.U32 R25, R6, 0x10, RZ ;  /* 0x0000001006198819 */ /* 0x000fe200000006ff */
[C---:B------:R-:W-:Y:S01]  /*1740*/  @!P0 IMAD.U32 R6, R3.reuse, 0x10000, RZ ;  /* 0x0001000003068824 */ /* 0x040fe200078e00ff */
[----:B------:R-:W-:Y:S02]  /*1750*/  @!P0 SHF.L.U32 R24, R4, 0x10, RZ ;  /* 0x0000001004188819 */ /* 0x000fe400000006ff */
[----:B------:R-:W-:Y:S02]  /*1760*/  @!P0 PRMT R4, R3, 0x7632, R4 ;  /* 0x0000763203048816 */ /* 0x000fe40000000004 */
[----:B------:R-:W-:Y:S02]  /*1770*/  @!P0 SHF.L.U32 R3, R0, 0x10, RZ ;  /* 0x0000001000038819 */ /* 0x000fe400000006ff */
[----:B------:R-:W-:Y:S01]  /*1780*/  IADD3 R0, PT, PT, R124, 0x680, RZ ;  /* 0x000006807c007810 */ /* 0x000fe20007ffe0ff */
[----:B------:R-:W-:Y:S01]  /*1790*/  @!P0 IMAD.U32 R5, R4, 0x10000, RZ ;  /* 0x0001000004058824 */ /* 0x000fe200078e00ff */
        /* <DEDUP_REMOVED lines=14> */
[C---:B---3--:R-:W-:Y:S01]  /*1880*/  @!P0 PRMT R0, R2.reuse, 0x7632, R0 ;  /* 0x0000763202008816 */ /* 0x048fe20000000000 */
        /* <DEDUP_REMOVED lines=18> */
[----:B------:R0:W-:Y:S01]  /*19b0*/  STL [R1+0x30], R132 ;  /* 0x0000308401007387 */ /* 0x0001e20000100800 */
[----:B------:R-:W-:Y:S02]  /*19c0*/  LOP3.LUT R75, R75, 0xfffffbff, RZ, 0xc0, !PT ;  /* 0xfffffbff4b4b7812 */ /* 0x000fe400078ec0ff */
[----:B------:R-:W-:Y:S01]  /*19d0*/  CS2R R242, SRZ ;  /* 0x0000000000f27805 */ /* 0x000fe2000001ff00 */
[----:B0-----:R-:W-:Y:S01]  /*19e0*/  HFMA2 R132, -RZ, RZ, 0, 0 ;  /* 0x00000000ff847431 */ /* 0x001fe200000001ff */
[----:B------:R-:W-:Y:S01]  /*19f0*/  @P1 LOP3.LUT R75, R75, 0x400, RZ, 0xfc, !PT ;  /* 0x000004004b4b1812 */ /* 0x000fe200078efcff */
[----:B------:R0:W-:Y:S01]  /*1a00*/  STL [R1+0x34], R121 ;  /* 0x0000347901007387 */ /* 0x0001e20000100800 */
[----:B------:R-:W-:Y:S01]  /*1a10*/  CS2R R134, SRZ ;  /* 0x0000000000867805 */ /* 0x000fe2000001ff00 */
[----:B0-----:R-:W-:Y:S01]  /*1a20*/  IMAD.MOV.U32 R121, RZ, RZ, RZ ;  /* 0x000000ffff797224 */ /* 0x001fe200078e00ff */
[----:B--2---:R-:W-:-:S04]  /*1a30*/  @!P0 PRMT R0, R2, 0x7632, R0 ;  /* 0x0000763202008816 */ /* 0x004fc80000000000 */
[----:B------:R-:W-:Y:S02]  /*1a40*/  @!P0 SHF.L.U32 R241, R0, 0x10, RZ ;  /* 0x0000001000f18819 */ /* 0x000fe400000006ff */
[----:B---3--:R-:W-:-:S04]  /*1a50*/  @!P0 PRMT R0, R4, 0x7632, R0 ;  /* 0x0000763204008816 */ /* 0x008fc80000000000 */
[----:B------:R-:W-:Y:S02]  /*1a60*/  @!P0 SHF.L.U32 R0, R0, 0x10, RZ ;  /* 0x0000001000008819 */ /* 0x000fe400000006ff */
[----:B------:R-:W-:Y:S02]  /*1a70*/  @!P0 SHF.L.U32 R240, R2, 0x10, RZ ;  /* 0x0000001002f08819 */ /* 0x000fe400000006ff */
[----:B------:R-:W-:Y:S01]  /*1a80*/  @!P0 PRMT R6, R3, 0x7632, R6 ;  /* 0x0000763203068816 */ /* 0x000fe20000000006 */
[----:B------:R-:W-:Y:S01]  /*1a90*/  @!P0 FMUL R132, R241, R0 ;  /* 0x00000000f1848220 */ /* 0x000fe20000400000 */
[----:B------:R-:W-:Y:S01]  /*1aa0*/  @!P0 PRMT R2, R5, 0x7632, R2 ;  /* 0x0000763205028816 */ /* 0x000fe20000000002 */
[----:B------:R-:W-:Y:S01]  /*1ab0*/  VIADD R0, R124, 0x780 ;  /* 0x000007807c007836 */ /* 0x000fe20000000000 */
[----:B------:R-:W-:Y:S01]  /*1ac0*/  @!P0 SHF.L.U32 R243, R6, 0x10, RZ ;  /* 0x0000001006f38819 */ /* 0x000fe200000006ff */
        /* <DEDUP_REMOVED lines=15> */
[----:B------:R-:W-:Y:S02]  /*1bc0*/  MOV R15, RZ ;  /* 0x000000ff000f7202 */ /* 0x000fe40000000f00 */
[----:B------:R-:W-:Y:S02]  /*1bd0*/  @P1 LOP3.LUT R75, R75, 0x200, RZ, 0xfc, !PT ;  /* 0x000002004b4b1812 */ /* 0x000fe400078efcff */
[----:B------:R-:W-:Y:S02]  /*1be0*/  CS2R R246, SRZ ;  /* 0x0000000000f67805 */ /* 0x000fe4000001ff00 */
[----:B------:R-:W-:Y:S02]  /*1bf0*/  CS2R R250, SRZ ;  /* 0x0000000000fa7805 */ /* 0x000fe4000001ff00 */
        /* <DEDUP_REMOVED lines=12> */
[----:B------:R-:W-:Y:S01]  /*1cc0*/  @!P0 SHF.L.U32 R5, R5, 0x10, RZ ;  /* 0x0000001005058819 */ /* 0x000fe200000006ff */
[----:B------:R-:W-:Y:S01]  /*1cd0*/  @!P0 IMAD.U32 R2, R2, 0x10000, RZ ;  /* 0x0001000002028824 */ /* 0x000fe200078e00ff */
[----:B------:R-:W-:Y:S01]  /*1ce0*/  ISETP.GE.AND P1, PT, R0, UR8, PT ;  /* 0x0000000800007c0c */ /* 0x000fe2000bf26270 */
[----:B------:R-:W-:-:S02]  /*1cf0*/  @!P0 FMUL R247, R18, R4 ;  /* 0x0000000412f78220 */ /* 0x000fc40000400000 */
[----:B------:R-:W-:Y:S01]  /*1d00*/  @!P0 FMUL R249, R17, R5 ;  /* 0x0000000511f98220 */ /* 0x000fe20000400000 */
[----:B------:R-:W-:Y:S01]  /*1d10*/  @!P0 FMUL R250, R15, R2 ;  /* 0x000000020ffa8220 */ /* 0x000fe20000400000 */
[----:B------:R-:W-:-:S13]  /*1d20*/  ISETP.LT.OR P0, PT, R168, 0x1, P1 ;  /* 0x00000001a800780c */ /* 0x000fda0000f01670 */
[----:B------:R-:W2:Y:S04]  /*1d30*/  @!P0 LDG.E.64 R2, desc[UR4][R126.64+0x1000] ;  /* 0x001000047e028981 */ /* 0x000ea8000c1e1b00 */
[----:B------:R-:W3:Y:S01]  /*1d40*/  @!P0 LDG.E.64 R4, desc[UR4][R122.64+0x1000] ;  /* 0x001000047a048981 */ /* 0x000ee2000c1e1b00 */
[----:B------:R-:W-:Y:S01]  /*1d50*/  HFMA2 R252, -RZ, RZ, 0, 0 ;  /* 0x00000000fffc7431 */ /* 0x000fe200000001ff */
[----:B------:R-:W-:Y:S02]  /*1d60*/  CS2R R8, SRZ ;  /* 0x0000000000087805 */ /* 0x000fe4000001ff00 */
[----:B------:R-:W-:Y:S01]  /*1d70*/  LOP3.LUT R75, R75, 0xfffffeff, RZ, 0xc0, !PT ;  /* 0xfffffeff4b4b7812 */ /* 0x000fe200078ec0ff */
[----:B------:R-:W-:Y:S01]  /*1d80*/  IMAD.MOV.U32 R7, RZ, RZ, RZ ;  /* 0x000000ffff077224 */ /* 0x000fe200078e00ff */
[----:B------:R-:W-:-:S02]  /*1d90*/  CS2R R244, SRZ ;  /* 0x0000000000f47805 */ /* 0x000fc4000001ff00 */
[----:B------:R-:W-:Y:S02]  /*1da0*/  @P1 LOP3.LUT R75, R75, 0x100, RZ, 0xfc, !PT ;  /* 0x000001004b4b1812 */ /* 0x000fe400078efcff */
[----:B------:R-:W-:Y:S02]  /*1db0*/  CS2R R20, SRZ ;  /* 0x0000000000147805 */ /* 0x000fe4000001ff00 */
[----:B--2---:R-:W-:-:S05]  /*1dc0*/  @!P0 PRMT R0, R2, 0x7632, R0 ;  /* 0x0000763202008816 */ /* 0x004fca0000000000 */
[----:B------:R-:W-:Y:S01]  /*1dd0*/  @!P0 IMAD.U32 R252, R0, 0x10000, RZ ;  /* 0x0001000000fc8824 */ /* 0x000fe200078e00ff */
[----:B---3--:R-:W-:Y:S02]  /*1de0*/  @!P0 PRMT R0, R4, 0x7632, R0 ;  /* 0x0000763204008816 */ /* 0x008fe40000000000 */
[C---:B------:R-:W-:Y:S02]  /*1df0*/  @!P0 PRMT R6, R3.reuse, 0x7632, R6 ;  /* 0x0000763203068816 */ /* 0x040fe40000000006 */
[----:B------:R-:W-:Y:S02]  /*1e00*/  @!P0 SHF.L.U32 R251, R2, 0x10, RZ ;  /* 0x0000001002fb8819 */ /* 0x000fe400000006ff */
[----:B------:R-:W-:Y:S02]  /*1e10*/  @!P0 SHF.L.U32 R8, R3, 0x10, RZ ;  /* 0x0000001003088819 */ /* 0x000fe400000006ff */
[C---:B------:R-:W-:Y:S02]  /*1e20*/  @!P0 PRMT R2, R5.reuse, 0x7632, R2 ;  /* 0x0000763205028816 */ /* 0x040fe40000000002 */
[----:B------:R-:W-:Y:S01]  /*1e30*/  @!P0 SHF.L.U32 R3, R0, 0x10, RZ ;  /* 0x0000001000038819 */ /* 0x000fe200000006ff */
        /* <DEDUP_REMOVED lines=20> */
[----:B0-----:R-:W-:-:S02]  /*1f80*/  MOV R18, RZ ;  /* 0x000000ff00127202 */ /* 0x001fc40000000f00 */
[----:B------:R-:W-:Y:S01]  /*1f90*/  CS2R R12, SRZ ;  /* 0x00000000000c7805 */ /* 0x000fe2000001ff00 */
[----:B------:R0:W-:Y:S01]  /*1fa0*/  STL [R1+0x24], R15 ;  /* 0x0000240f01007387 */ /* 0x0001e20000100800 */
[----:B-1----:R-:W-:Y:S02]  /*1fb0*/  CS2R R16, SRZ ;  /* 0x0000000000107805 */ /* 0x002fe4000001ff00 */
[----:B------:R-:W-:Y:S02]  /*1fc0*/  LOP3.LUT R75, R75, 0xffffff7f, RZ, 0xc0, !PT ;  /* 0xffffff7f4b4b7812 */ /* 0x000fe400078ec0ff */
[----:B0-----:R-:W-:Y:S02]  /*1fd0*/  CS2R R14, SRZ ;  /* 0x00000000000e7805 */ /* 0x001fe4000001ff00 */
[----:B------:R-:W-:Y:S02]  /*1fe0*/  @P1 LOP3.LUT R75, R75, 0x80, RZ, 0xfc, !PT ;  /* 0x000000804b4b1812 */ /* 0x000fe400078efcff */
[----:B--2---:R-:W-:-:S02]  /*1ff0*/  @!P0 PRMT R0, R2, 0x7632, R0 ;  /* 0x0000763202008816 */ /* 0x004fc40000000000 */
[----:B------:R-:W-:Y:S02]  /*2000*/  @!P0 PRMT R6, R3, 0x7632, R6 ;  /* 0x0000763203068816 */ /* 0x000fe40000000006 */
[----:B------:R-:W-:Y:S02]  /*2010*/  @!P0 SHF.L.U32 R19, R2, 0x10, RZ ;  /* 0x0000001002138819 */ /* 0x000fe400000006ff */
        /* <DEDUP_REMOVED lines=8> */
[----:B------:R-:W-:-:S02]  /*20a0*/  @!P0 SHF.L.U32 R3, R0, 0x10, RZ ;  /* 0x0000001000038819 */ /* 0x000fc400000006ff */
[----:B------:R-:W-:Y:S01]  /*20b0*/  IADD3 R0, PT, PT, R124, 0x900, RZ ;  /* 0x000009007c007810 */ /* 0x000fe20007ffe0ff */
[----:B------:R-:W-:Y:S01]  /*20c0*/  @!P0 FMUL R15, R19, R4 ;  /* 0x00000004130f8220 */ /* 0x000fe20000400000 */
[----:B------:R-:W-:Y:S01]  /*20d0*/  @!P0 FMUL R14, R17, R6 ;  /* 0x00000006110e8220 */ /* 0x000fe20000400000 */
[----:B------:R-:W-:Y:S01]  /*20e0*/  @!P0 FMUL R16, R20, R3 ;  /* 0x0000000314108220 */ /* 0x000fe20000400000 */
[----:B------:R-:W-:Y:S01]  /*20f0*/  @!P0 FMUL R13, R18, R5 ;  /* 0x00000005120d8220 */ /* 0x000fe20000400000 */
[----:B------:R-:W-:-:S04]  /*2100*/  ISETP.GE.AND P0, PT, R0, UR8, PT ;  /* 0x0000000800007c0c */ /* 0x000fc8000bf06270 */
[----:B------:R-:W-:-:S13]  /*2110*/  ISETP.LT.OR P1, PT, R168, 0x1, P0 ;  /* 0x00000001a800780c */ /* 0x000fda0000721670 */
[----:B------:R-:W2:Y:S04]  /*2120*/  @!P1 LDG.E.64 R2, desc[UR4][R126.64+0x1200] ;  /* 0x001200047e029981 */ /* 0x000ea8000c1e1b00 */
[----:B------:R-:W3:Y:S01]  /*2130*/  @!P1 LDG.E.64 R4, desc[UR4][R122.64+0x1200] ;  /* 0x001200047a049981 */ /* 0x000ee2000c1e1b00 */
[----:B------:R-:W-:-:S03]  /*2140*/  CS2R R10, SRZ ;  /* 0x00000000000a7805 */ /* 0x000fc6000001ff00 */
[----:B------:R0:W-:Y:S04]  /*2150*/  STL [R1], R8 ;  /* 0x0000000801007387 */ /* 0x0001e80000100800 */
[----:B------:R1:W-:Y:S01]  /*2160*/  STL [R1+0x4], R7 ;  /* 0x0000040701007387 */ /* 0x0003e20000100800 */
[----:B0-----:R-:W-:Y:S01]  /*2170*/  HFMA2 R8, -RZ, RZ, 0, 0 ;  /* 0x00000000ff087431 */ /* 0x001fe200000001ff */
[C---:B--2---:R-:W-:Y:S02]  /*2180*/  @!P1 PRMT R0, R2.reuse, 0x7632, R0 ;  /* 0x0000763202009816 */ /* 0x044fe40000000000 */
[----:B------:R-:W-:Y:S02]  /*2190*/  @!P1 SHF.L.U32 R11, R2, 0x10, RZ ;  /* 0x00000010020b9819 */ /* 0x000fe400000006ff */
[----:B------:R-:W-:-:S02]  /*21a0*/  @!P1 SHF.L.U32 R12, R0, 0x10, RZ ;  /* 0x00000010000c9819 */ /* 0x000fc400000006ff */
[----:B------:R-:W-:Y:S02]  /*21b0*/  @!P1 PRMT R6, R3, 0x7632, R6 ;  /* 0x0000763203069816 */ /* 0x000fe40000000006 */
[----:B---3--:R-:W-:Y:S02]  /*21c0*/  @!P1 PRMT R0, R4, 0x7632, R0 ;  /* 0x0000763204009816 */ /* 0x008fe40000000000 */
[----:B------:R-:W-:Y:S01]  /*21d0*/  @!P1 PRMT R2, R5, 0x7632, R2 ;  /* 0x0000763205029816 */ /* 0x000fe20000000002 */
[----:B------:R-:W-:Y:S01]  /*21e0*/  @!P1 IMAD.U32 R9, R3, 0x10000, RZ ;  /* 0x0001000003099824 */ /* 0x000fe200078e00ff */
[----:B------:R-:W-:Y:S01]  /*21f0*/  @!P1 SHF.L.U32 R10, R6, 0x10, RZ ;  /* 0x00000010060a9819 */ /* 0x000fe200000006ff */
[----:B------:R-:W-:Y:S01]  /*2200*/  @!P1 IMAD.U32 R4, R4, 0x10000, RZ ;  /* 0x0001000004049824 */ /* 0x000fe200078e00ff */
[----:B------:R-:W-:Y:S02]  /*2210*/  @!P1 SHF.L.U32 R128, R5, 0x10, RZ ;  /* 0x0000001005809819 */ /* 0x000fe400000006ff */
        /* <DEDUP_REMOVED lines=13> */
[----:B------:R-:W-:Y:S02]  /*22f0*/  MOV R4, RZ ;  /* 0x000000ff00047202 */ /* 0x000fe40000000f00 */
[----:B------:R-:W-:Y:S01]  /*2300*/  CS2R R2, SRZ ;  /* 0x0000000000027805 */ /* 0x000fe2000001ff00 */
[----:B------:R-:W-:Y:S01]  /*2310*/  HFMA2 R0, -RZ, RZ, 0, 0 ;  /* 0x00000000ff007431 */ /* 0x000fe200000001ff */
[----:B------:R-:W-:Y:S02]  /*2320*/  CS2R R142, SRZ ;  /* 0x00000000008e7805 */ /* 0x000fe4000001ff00 */
[----:B------:R-:W-:-:S02]  /*2330*/  CS2R R140, SRZ ;  /* 0x00000000008c7805 */ /* 0x000fc4000001ff00 */
        /* <DEDUP_REMOVED lines=25> */
[----:B--2---:R-:W-:Y:S02]  /*24d0*/  @!P3 PRMT R125, R128, 0x7632, R125 ;  /* 0x00007632807db816 */ /* 0x004fe4000000007d */
[C---:B------:R-:W-:Y:S02]  /*24e0*/  @!P3 PRMT R144, R129.reuse, 0x7632, R144 ;  /* 0x000076328190b816 */ /* 0x040fe40000000090 */
[----:B------:R-:W-:Y:S02]  /*24f0*/  @!P3 SHF.L.U32 R136, R129, 0x10, RZ ;  /* 0x000000108188b819 */ /* 0x000fe400000006ff */
[----:B------:R-:W-:Y:S02]  /*2500*/  @!P3 SHF.L.U32 R139, R125, 0x10, RZ ;  /* 0x000000107d8bb819 */ /* 0x000fe400000006ff */
[C---:B---3--:R-:W-:Y:S02]  /*2510*/  @!P3 PRMT R125, R130.reuse, 0x7632, R125 ;  /* 0x00007632827db816 */ /* 0x048fe4000000007d */
[----:B------:R-:W-:-:S02]  /*2520*/  @!P3 SHF.L.U32 R129, R130, 0x10, RZ ;  /* 0x000000108281b819 */ /* 0x000fc400000006ff */
[C---:B------:R-:W-:Y:S01]  /*2530*/  @!P3 PRMT R130, R131.reuse, 0x7632, R130 ;  /* 0x000076328382b816 */ /* 0x040fe20000000082 */
[----:B------:R-:W-:Y:S01]  /*2540*/  @!P3 IMAD.U32 R138, R128, 0x10000, RZ ;  /* 0x00010000808ab824 */ /* 0x000fe200078e00ff */
[----:B------:R-:W-:Y:S01]  /*2550*/  @!P3 SHF.L.U32 R131, R131, 0x10, RZ ;  /* 0x000000108383b819 */ /* 0x000fe200000006ff */
[----:B------:R-:W-:Y:S01]  /*2560*/  @!P3 IMAD.U32 R137, R144, 0x10000, RZ ;  /* 0x000100009089b824 */ /* 0x000fe200078e00ff */
[----:B------:R-:W-:Y:S01]  /*2570*/  @!P3 SHF.L.U32 R130, R130, 0x10, RZ ;  /* 0x000000108282b819 */ /* 0x000fe200000006ff */
[----:B------:R-:W-:Y:S01]  /*2580*/  @!P3 IMAD.U32 R128, R125, 0x10000, RZ ;  /* 0x000100007d80b824 */ /* 0x000fe200078e00ff */
        /* <DEDUP_REMOVED lines=12> */
[----:B--2---:R-:W-:-:S02]  /*2650*/  @!P4 PRMT R125, R128, 0x7632, R125 ;  /* 0x00007632807dc816 */ /* 0x004fc4000000007d */
[C---:B------:R-:W-:Y:S02]  /*2660*/  @!P4 PRMT R152, R129.reuse, 0x7632, R152 ;  /* 0x000076328198c816 */ /* 0x040fe40000000098 */
[----:B------:R-:W-:Y:S02]  /*2670*/  @!P4 SHF.L.U32 R144, R129, 0x10, RZ ;  /* 0x000000108190c819 */ /* 0x000fe400000006ff */
[----:B------:R-:W-:Y:S02]  /*2680*/  @!P4 SHF.L.U32 R147, R125, 0x10, RZ ;  /* 0x000000107d93c819 */ /* 0x000fe400000006ff */
[C---:B---3--:R-:W-:Y:S02]  /*2690*/  @!P4 PRMT R125, R130.reuse, 0x7632, R125 ;  /* 0x00007632827dc816 */ /* 0x048fe4000000007d */
[----:B------:R-:W-:Y:S02]  /*26a0*/  @!P4 SHF.L.U32 R129, R130, 0x10, RZ ;  /* 0x000000108281c819 */ /* 0x000fe400000006ff */
[C---:B------:R-:W-:Y:S01]  /*26b0*/  @!P4 PRMT R130, R131.reuse, 0x7632, R130 ;  /* 0x000076328382c816 */ /* 0x040fe20000000082 */
[----:B------:R-:W-:Y:S01]  /*26c0*/  @!P4 IMAD.U32 R146, R128, 0x10000, RZ ;  /* 0x000100008092c824 */ /* 0x000fe200078e00ff */
[----:B------:R-:W-:Y:S01]  /*26d0*/  @!P4 SHF.L.U32 R131, R131, 0x10, RZ ;  /* 0x000000108383c819 */ /* 0x000fe200000006ff */
[----:B------:R-:W-:Y:S01]  /*26e0*/  @!P4 IMAD.U32 R145, R152, 0x10000, RZ ;  /* 0x000100009891c824 */ /* 0x000fe200078e00ff */
[----:B------:R-:W-:Y:S01]  /*26f0*/  @!P4 SHF.L.U32 R130, R130, 0x10, RZ ;  /* 0x000000108282c819 */ /* 0x000fe200000006ff */
[----:B------:R-:W-:Y:S01]  /*2700*/  @!P4 IMAD.U32 R128, R125, 0x10000, RZ ;  /* 0x000100007d80c824 */ /* 0x000fe200078e00ff */
[----:B------:R-:W-:-:S02]  /*2710*/  IADD3 R125, PT, PT, R124, 0xb00, RZ ;  /* 0x00000b007c7d7810 */ /* 0x000fc40007ffe0ff */
[----:B------:R-:W-:Y:S01]  /*2720*/  CS2R R152, SRZ ;  /* 0x0000000000987805 */ /* 0x000fe2000001ff00 */
        /* <DEDUP_REMOVED lines=11> */
[----:B------:R-:W-:-:S02]  /*27e0*/  ISETP.GE.AND P6, PT, R168, 0x1, PT ;  /* 0x00000001a800780c */ /* 0x000fc40003fc6270 */
[----:B------:R-:W-:Y:S02]  /*27f0*/  CS2R R164, SRZ ;  /* 0x0000000000a47805 */ /* 0x000fe4000001ff00 */
        /* <DEDUP_REMOVED lines=17> */
[----:B------:R-:W-:-:S13]  /*2910*/  ISETP.GE.OR P5, PT, R125, UR8, !P6 ;  /* 0x000000087d007c0c */ /* 0x000fda000f7a6670 */
[----:B------:R-:W2:Y:S04]  /*2920*/  @!P5 LDG.E.64 R128, desc[UR4][R126.64+0x1800] ;  /* 0x001800047e80d981 */ /* 0x000ea8000c1e1b00 */
[----:B------:R-:W3:Y:S01]  /*2930*/  @!P5 LDG.E.64 R130, desc[UR4][R122.64+0x1800] ;  /* 0x001800047a82d981 */ /* 0x000ee2000c1e1b00 */
[----:B------:R-:W-:Y:S02]  /*2940*/  CS2R R162, SRZ ;  /* 0x0000000000a27805 */ /* 0x000fe4000001ff00 */
[----:B------:R-:W-:Y:S02]  /*2950*/  CS2R R160, SRZ ;  /* 0x0000000000a07805 */ /* 0x000fe4000001ff00 */
[----:B------:R-:W-:Y:S02]  /*2960*/  CS2R R174, SRZ ;  /* 0x0000000000ae7805 */ /* 0x000fe4000001ff00 */
[----:B------:R-:W-:Y:S01]  /*2970*/  CS2R R172, SRZ ;  /* 0x0000000000ac7805 */ /* 0x000fe2000001ff00 */
[----:B------:R-:W-:Y:S01]  /*2980*/  IMAD.MOV.U32 R176, RZ, RZ, RZ ;  /* 0x000000ffffb07224 */ /* 0x000fe200078e00ff */
        /* <DEDUP_REMOVED lines=11> */
[----:B------:R-:W-:Y:S01]  /*2a40*/  VIADD R125, R124, 0xc80 ;  /* 0x00000c807c7d7836 */ /* 0x000fe20000000000 */
[----:B------:R-:W-:Y:S01]  /*2a50*/  @!P5 SHF.L.U32 R130, R130, 0x10, RZ ;  /* 0x000000108282d819 */ /* 0x000fe200000006ff */
[----:B------:R-:W-:Y:S01]  /*2a60*/  @!P5 FMUL R175, R162, R129 ;  /* 0x00000081a2afd220 */ /* 0x000fe20000400000 */
[----:B------:R-:W-:Y:S01]  /*2a70*/  @!P5 FMUL R174, R160, R131 ;  /* 0x00000083a0aed220 */ /* 0x000fe20000400000 */
[----:B------:R-:W-:-:S02]  /*2a80*/  @!P5 FMUL R176, R163, R128 ;  /* 0x00000080a3b0d220 */ /* 0x000fc40000400000 */
[----:B------:R-:W-:Y:S01]  /*2a90*/  @!P5 FMUL R173, R161, R130 ;  /* 0x00000082a1add220 */ /* 0x000fe20000400000 */
[----:B------:R-:W-:-:S13]  /*2aa0*/  ISETP.GE.OR P5, PT, R125, UR8, !P6 ;  /* 0x000000087d007c0c */ /* 0x000fda000f7a6670 */
[----:B------:R-:W2:Y:S04]  /*2ab0*/  @!P5 LDG.E.64 R128, desc[UR4][R126.64+0x1900] ;  /* 0x001900047e80d981 */ /* 0x000ea8000c1e1b00 */
[----:B------:R-:W3:Y:S01]  /*2ac0*/  @!P5 LDG.E.64 R130, desc[UR4][R122.64+0x1900] ;  /* 0x001900047a82d981 */ /* 0x000ee2000c1e1b00 */
[----:B------:R-:W-:Y:S02]  /*2ad0*/  MOV R169, RZ ;  /* 0x000000ff00a97202 */ /* 0x000fe40000000f00 */
[----:B------:R-:W-:Y:S02]  /*2ae0*/  CS2R R170, SRZ ;  /* 0x0000000000aa7805 */ /* 0x000fe4000001ff00 */
[----:B------:R-:W-:Y:S02]  /*2af0*/  IADD3 R124, PT, PT, R124, 0xb80, RZ ;  /* 0x00000b807c7c7810 */ /* 0x000fe40007ffe0ff */
[----:B------:R-:W-:-:S02]  /*2b00*/  CS2R R178, SRZ ;  /* 0x0000000000b27805 */ /* 0x000fc4000001ff00 */
[----:B--2---:R-:W-:Y:S01]  /*2b10*/  @!P5 PRMT R125, R128, 0x7632, R125 ;  /* 0x00007632807dd816 */ /* 0x004fe2000000007d */
[C---:B------:R-:W-:Y:S01]  /*2b20*/  @!P5 IMAD.U32 R169, R129.reuse, 0x10000, RZ ;  /* 0x0001000081a9d824 */ /* 0x040fe200078e00ff */
[----:B------:R-:W-:Y:S02]  /*2b30*/  @!P5 PRMT R177, R129, 0x7632, R177 ;  /* 0x0000763281b1d816 */ /* 0x000fe400000000b1 */
[----:B------:R-:W-:Y:S02]  /*2b40*/  @!P5 SHF.L.U32 R172, R125, 0x10, RZ ;  /* 0x000000107dacd819 */ /* 0x000fe400000006ff */
[----:B---3--:R-:W-:Y:S02]  /*2b50*/  @!P5 PRMT R125, R130, 0x7632, R125 ;  /* 0x00007632827dd816 */ /* 0x008fe4000000007d */
[----:B------:R-:W-:Y:S02]  /*2b60*/  @!P5 PRMT R129, R131, 0x7632, R129 ;  /* 0x000076328381d816 */ /* 0x000fe40000000081 */
[----:B------:R-:W-:Y:S01]  /*2b70*/  @!P5 SHF.L.U32 R170, R177, 0x10, RZ ;  /* 0x00000010b1aad819 */ /* 0x000fe200000006ff */
[----:B------:R-:W-:Y:S01]  /*2b80*/  HFMA2 R177, -RZ, RZ, 0, 0 ;  /* 0x00000000ffb17431 */ /* 0x000fe200000001ff */
[----:B------:R-:W-:Y:S01]  /*2b90*/  @!P5 SHF.L.U32 R171, R128, 0x10, RZ ;  /* 0x0000001080abd819 */ /* 0x000fe200000006ff */
[----:B------:R-:W-:Y:S01]  /*2ba0*/  @!P5 IMAD.U32 R128, R130, 0x10000, RZ ;  /* 0x000100008280d824 */ /* 0x000fe200078e00ff */
[----:B------:R-:W-:Y:S01]  /*2bb0*/  @!P5 SHF.L.U32 R180, R131, 0x10, RZ ;  /* 0x0000001083b4d819 */ /* 0x000fe200000006ff */
[----:B------:R-:W-:Y:S01]  /*2bc0*/  @!P5 IMAD.U32 R125, R125, 0x10000, RZ ;  /* 0x000100007d7dd824 */ /* 0x000fe200078e00ff */
[----:B------:R-:W-:-:S02]  /*2bd0*/  @!P5 SHF.L.U32 R129, R129, 0x10, RZ ;  /* 0x000000108181d819 */ /* 0x000fc400000006ff */
        /* <DEDUP_REMOVED lines=9> */
[----:B------:R-:W0:Y:S01]  /*2c70*/  S2R R224, SR_TID.X ;  /* 0x0000000000e07919 */ /* 0x000e220000002100 */
[----:B------:R-:W-:Y:S01]  /*2c80*/  CS2R R180, SRZ ;  /* 0x0000000000b47805 */ /* 0x000fe2000001ff00 */
[----:B------:R-:W-:Y:S01]  /*2c90*/  IMAD.MOV.U32 R182, RZ, RZ, RZ ;  /* 0x000000ffffb67224 */ /* 0x000fe200078e00ff */
[----:B------:R-:W-:Y:S02]  /*2ca0*/  CS2R R188, SRZ ;  /* 0x0000000000bc7805 */ /* 0x000fe4000001ff00 */
[----:B------:R-:W-:-:S02]  /*2cb0*/  CS2R R186, SRZ ;  /* 0x0000000000ba7805 */ /* 0x000fc4000001ff00 */
[----:B------:R-:W-:Y:S02]  /*2cc0*/  MOV R190, RZ ;  /* 0x000000ff00be7202 */ /* 0x000fe40000000f00 */
[----:B0-----:R-:W-:Y:S02]  /*2cd0*/  SHF.L.U32 R224, R224, 0x2, RZ ;  /* 0x00000002e0e07819 */ /* 0x001fe400000006ff */
[C---:B--2---:R-:W-:Y:S02]  /*2ce0*/  @!P6 PRMT R183, R124.reuse, 0x7632, R183 ;  /* 0x000076327cb7e816 */ /* 0x044fe400000000b7 */
[----:B------:R-:W-:Y:S02]  /*2cf0*/  @!P6 SHF.L.U32 R181, R124, 0x10, RZ ;  /* 0x000000107cb5e819 */ /* 0x000fe400000006ff */
[----:B------:R-:W-:Y:S01]  /*2d00*/  @!P6 PRMT R184, R125, 0x7632, R184 ;  /* 0x000076327db8e816 */ /* 0x000fe200000000b8 */
[----:B------:R-:W-:Y:S01]  /*2d10*/  @!P6 IMAD.U32 R182, R183, 0x10000, RZ ;  /* 0x00010000b7b6e824 */ /* 0x000fe200078e00ff */
[----:B---3--:R-:W-:-:S02]  /*2d20*/  @!P6 PRMT R124, R128, 0x7632, R124 ;  /* 0x00007632807ce816 */ /* 0x008fc4000000007c */
[----:B------:R-:W-:Y:S02]  /*2d30*/  @!P6 PRMT R183, R129, 0x7632, R183 ;  /* 0x0000763281b7e816 */ /* 0x000fe400000000b7 */
[----:B------:R-:W-:Y:S02]  /*2d40*/  @!P6 SHF.L.U32 R179, R125, 0x10, RZ ;  /* 0x000000107db3e819 */ /* 0x000fe400000006ff */
        /* <DEDUP_REMOVED lines=10> */
[----:B------:R-:W-:-:S04]  /*2df0*/  ISETP.GE.AND P6, PT, R168, 0x1, PT ;  /* 0x00000001a800780c */ /* 0x000fc80003fc6270 */
[----:B------:R-:W-:-:S13]  /*2e00*/  ISETP.GE.OR P6, PT, R124, UR8, !P6 ;  /* 0x000000087c007c0c */ /* 0x000fda000f7c6670 */
[----:B------:R-:W2:Y:S04]  /*2e10*/  @!P6 LDG.E.64 R124, desc[UR4][R126.64+0x1a00] ;  /* 0x001a00047e7ce981 */ /* 0x000ea8000c1e1b00 */
[----:B------:R-:W3:Y:S01]  /*2e20*/  @!P6 LDG.E.64 R128, desc[UR4][R122.64+0x1a00] ;  /* 0x001a00047a80e981 */ /* 0x000ee2000c1e1b00 */
[----:B------:R-:W-:Y:S01]  /*2e30*/  CS2R R184, SRZ ;  /* 0x0000000000b87805 */ /* 0x000fe2000001ff00 */
[----:B------:R-:W-:Y:S02]  /*2e40*/  IMAD.MOV.U32 R183, RZ, RZ, RZ ;  /* 0x000000ffffb77224 */ /* 0x000fe400078e00ff */
[----:B------:R-:W-:Y:S01]  /*2e50*/  HFMA2 R198, -RZ, RZ, 0, 0 ;  /* 0x00000000ffc67431 */ /* 0x000fe200000001ff */
[----:B------:R-:W-:Y:S02]  /*2e60*/  CS2R R196, SRZ ;  /* 0x0000000000c47805 */ /* 0x000fe4000001ff00 */
[----:B------:R-:W-:-:S02]  /*2e70*/  CS2R R194, SRZ ;  /* 0x0000000000c27805 */ /* 0x000fc4000001ff00 */
[----:B------:R-:W-:Y:S02]  /*2e80*/  IADD3 R193, PT, PT, R224, 0xd80, RZ ;  /* 0x00000d80e0c17810 */ /* 0x000fe40007ffe0ff */
[C---:B--2---:R-:W-:Y:S02]  /*2e90*/  @!P6 PRMT R191, R124.reuse, 0x7632, R191 ;  /* 0x000076327cbfe816 */ /* 0x044fe400000000bf */
[----:B------:R-:W-:Y:S02]  /*2ea0*/  @!P6 SHF.L.U32 R185, R124, 0x10, RZ ;  /* 0x000000107cb9e819 */ /* 0x000fe400000006ff */
[----:B------:R-:W-:Y:S01]  /*2eb0*/  @!P6 PRMT R192, R125, 0x7632, R192 ;  /* 0x000076327dc0e816 */ /* 0x000fe200000000c0 */
[----:B------:R-:W-:Y:S01]  /*2ec0*/  @!P6 IMAD.U32 R186, R191, 0x10000, RZ ;  /* 0x00010000bfbae824 */ /* 0x000fe200078e00ff */
[----:B---3--:R-:W-:Y:S02]  /*2ed0*/  @!P6 PRMT R124, R128, 0x7632, R124 ;  /* 0x00007632807ce816 */ /* 0x008fe4000000007c */
[----:B------:R-:W-:-:S02]  /*2ee0*/  @!P6 PRMT R191, R129, 0x7632, R191 ;  /* 0x0000763281bfe816 */ /* 0x000fc400000000bf */
[----:B------:R-:W-:Y:S02]  /*2ef0*/  @!P6 SHF.L.U32 R183, R125, 0x10, RZ ;  /* 0x000000107db7e819 */ /* 0x000fe400000006ff */
[----:B------:R-:W-:Y:S01]  /*2f00*/  @!P6 SHF.L.U32 R184, R192, 0x10, RZ ;  /* 0x00000010c0b8e819 */ /* 0x000fe200000006ff */
[----:B------:R-:W-:Y:S01]  /*2f10*/  @!P6 IMAD.U32 R192, R129, 0x10000, RZ ;  /* 0x0001000081c0e824 */ /* 0x000fe200078e00ff */
[----:B------:R-:W-:Y:S01]  /*2f20*/  @!P6 SHF.L.U32 R128, R128, 0x10, RZ ;  /* 0x000000108080e819 */ /* 0x000fe200000006ff */
[----:B------:R-:W-:Y:S01]  /*2f30*/  @!P6 IMAD.U32 R191, R191, 0x10000, RZ ;  /* 0x00010000bfbfe824 */ /* 0x000fe200078e00ff */
[----:B------:R-:W-:Y:S01]  /*2f40*/  @!P6 SHF.L.U32 R125, R124, 0x10, RZ ;  /* 0x000000107c7de819 */ /* 0x000fe200000006ff */
[----:B------:R-:W-:Y:S02]  /*2f50*/  @!P6 FMUL R196, R183, R192 ;  /* 0x000000c0b7c4e220 */ /* 0x000fe40000400000 */
[----:B------:R-:W-:Y:S01]  /*2f60*/  @!P6 FMUL R197, R185, R128 ;  /* 0x00000080b9c5e220 */ /* 0x000fe20000400000 */
[----:B------:R-:W-:Y:S01]  /*2f70*/  @!P6 FMUL R195, R184, R191 ;  /* 0x000000bfb8c3e220 */ /* 0x000fe20000400000 */
[----:B------:R-:W-:Y:S01]  /*2f80*/  @!P6 FMUL R198, R186, R125 ;  /* 0x0000007dbac6e220 */ /* 0x000fe20000400000 */
[----:B------:R-:W-:-:S04]  /*2f90*/  ISETP.GE.AND P6, PT, R168, 0x1, PT ;  /* 0x00000001a800780c */ /* 0x000fc80003fc6270 */
[----:B------:R-:W-:-:S13]  /*2fa0*/  ISETP.GE.OR P6, PT, R193, UR8, !P6 ;  /* 0x00000008c1007c0c */ /* 0x000fda000f7c6670 */
[----:B------:R-:W2:Y:S04]  /*2fb0*/  @!P6 LDG.E.64 R124, desc[UR4][R126.64+0x1b00] ;  /* 0x001b00047e7ce981 */ /* 0x000ea8000c1e1b00 */
[----:B------:R-:W3:Y:S01]  /*2fc0*/  @!P6 LDG.E.64 R128, desc[UR4][R122.64+0x1b00] ;  /* 0x001b00047a80e981 */ /* 0x000ee2000c1e1b00 */
[----:B------:R-:W-:Y:S02]  /*2fd0*/  CS2R R192, SRZ ;  /* 0x0000000000c07805 */ /* 0x000fe4000001ff00 */
[----:B------:R-:W-:Y:S02]  /*2fe0*/  MOV R191, RZ ;  /* 0x000000ff00bf7202 */ /* 0x000fe40000000f00 */
[----:B------:R-:W-:Y:S02]  /*2ff0*/  CS2R R204, SRZ ;  /* 0x0000000000cc7805 */ /* 0x000fe4000001ff00 */
[----:B------:R-:W-:-:S02]  /*3000*/  CS2R R202, SRZ ;  /* 0x0000000000ca7805 */ /* 0x000fc4000001ff00 */
[----:B------:R-:W-:Y:S02]  /*3010*/  IADD3 R201, PT, PT, R224, 0xe00, RZ ;  /* 0x00000e00e0c97810 */ /* 0x000fe40007ffe0ff */
[C---:B--2---:R-:W-:Y:S01]  /*3020*/  @!P6 PRMT R199, R124.reuse, 0x7632, R199 ;  /* 0x000076327cc7e816 */ /* 0x044fe200000000c7 */
[----:B------:R-:W-:Y:S01]  /*3030*/  @!P6 IMAD.U32 R193, R124, 0x10000, RZ ;  /* 0x000100007cc1e824 */ /* 0x000fe200078e00ff */
[----:B------:R-:W-:Y:S02]  /*3040*/  @!P6 PRMT R200, R125, 0x7632, R200 ;  /* 0x000076327dc8e816 */ /* 0x000fe400000000c8 */
[----:B------:R-:W-:Y:S02]  /*3050*/  @!P6 SHF.L.U32 R194, R199, 0x10, RZ ;  /* 0x00000010c7c2e819 */ /* 0x000fe400000006ff */
[----:B---3--:R-:W-:Y:S02]  /*3060*/  @!P6 PRMT R124, R128, 0x7632, R124 ;  /* 0x00007632807ce816 */ /* 0x008fe4000000007c */
[----:B------:R-:W-:Y:S01]  /*3070*/  @!P6 PRMT R199, R129, 0x7632, R199 ;  /* 0x0000763281c7e816 */ /* 0x000fe200000000c7 */
[----:B------:R-:W-:Y:S01]  /*3080*/  @!P6 IMAD.U32 R192, R200, 0x10000, RZ ;  /* 0x00010000c8c0e824 */ /* 0x000fe200078e00ff */
[----:B------:R-:W-:Y:S01]  /*3090*/  @!P6 SHF.L.U32 R191, R125, 0x10, RZ ;  /* 0x000000107dbfe819 */ /* 0x000fe200000006ff */
[----:B------:R-:W-:Y:S01]  /*30a0*/  @!P6 IMAD.U32 R125, R124, 0x10000, RZ ;  /* 0x000100007c7de824 */ /* 0x000fe200078e00ff */
[----:B------:R-:W-:-:S02]  /*30b0*/  @!P6 SHF.L.U32 R128, R128, 0x10, RZ ;  /* 0x000000108080e819 */ /* 0x000fc400000006ff */
[----:B------:R-:W-:Y:S02]  /*30c0*/  @!P6 SHF.L.U32 R200, R129, 0x10, RZ ;  /* 0x0000001081c8e819 */ /* 0x000fe400000006ff */
[----:B------:R-:W-:Y:S01]  /*30d0*/  @!P6 SHF.L.U32 R199, R199, 0x10, RZ ;  /* 0x00000010c7c7e819 */ /* 0x000fe200000006ff */
[----:B------:R-:W-:Y:S01]  /*30e0*/  @!P6 FMUL R204, R193, R128 ;  /* 0x00000080c1cce220 */ /* 0x000fe20000400000 */
[----:B------:R-:W-:Y:S01]  /*30f0*/  @!P6 FMUL R205, R194, R125 ;  /* 0x0000007dc2cde220 */ /* 0x000fe20000400000 */
[----:B------:R-:W-:Y:S02]  /*3100*/  @!P6 FMUL R203, R191, R200 ;  /* 0x000000c8bfcbe220 */ /* 0x000fe40000400000 */
        /* <DEDUP_REMOVED lines=9> */
[----:B------:R-:W-:-:S02]  /*31a0*/  LOP3.LUT R75, R75, 0xffefffff, RZ, 0xc0, !PT ;  /* 0xffefffff4b4b7812 */ /* 0x000fc400078ec0ff */
[C---:B--2---:R-:W-:Y:S01]  /*31b0*/  @!P6 PRMT R206, R124.reuse, 0x7632, R206 ;  /* 0x000076327ccee816 */ /* 0x044fe200000000ce */
[----:B------:R-:W-:Y:S01]  /*31c0*/  @!P6 IMAD.U32 R199, R125, 0x10000, RZ ;  /* 0x000100007dc7e824 */ /* 0x000fe200078e00ff */
[----:B------:R-:W-:Y:S02]  /*31d0*/  @!P6 SHF.L.U32 R200, R124, 0x10, RZ ;  /* 0x000000107cc8e819 */ /* 0x000fe400000006ff */
[----:B---3--:R-:W-:Y:S02]  /*31e0*/  @!P6 SHF.L.U32 R124, R129, 0x10, RZ ;  /* 0x00000010817ce819 */ /* 0x008fe400000006ff */
[----:B------:R-:W-:Y:S02]  /*31f0*/  @!P6 PRMT R125, R125, 0x7632, R125 ;  /* 0x000076327d7de816 */ /* 0x000fe4000000007d */
[----:B------:R-:W-:Y:S02]  /*3200*/  @!P6 PRMT R129, R129, 0x7632, R129 ;  /* 0x000076328181e816 */ /* 0x000fe40000000081 */
[----:B------:R-:W-:-:S02]  /*3210*/  @!P6 SHF.L.U32 R201, R206, 0x10, RZ ;  /* 0x00000010cec9e819 */ /* 0x000fc400000006ff */
[----:B------:R-:W-:Y:S02]  /*3220*/  CS2R R206, SRZ ;  /* 0x0000000000ce7805 */ /* 0x000fe4000001ff00 */
[C---:B------:R-:W-:Y:S01]  /*3230*/  @!P6 SHF.L.U32 R209, R128.reuse, 0x10, RZ ;  /* 0x0000001080d1e819 */ /* 0x040fe200000006ff */
[----:B------:R-:W-:Y:S01]  /*3240*/  @!P6 FMUL R206, R199, R124 ;  /* 0x0000007cc7cee220 */ /* 0x000fe20000400000 */
[----:B------:R-:W-:Y:S01]  /*3250*/  @!P6 PRMT R128, R128, 0x7632, R128 ;  /* 0x000076328080e816 */ /* 0x000fe20000000080 */
[----:B------:R-:W-:Y:S02]  /*3260*/  @!P6 IMAD.U32 R207, R125, 0x10000, RZ ;  /* 0x000100007dcfe824 */ /* 0x000fe400078e00ff */
[----:B------:R-:W-:Y:S01]  /*3270*/  @!P6 IMAD.U32 R124, R129, 0x10000, RZ ;  /* 0x00010000817ce824 */ /* 0x000fe200078e00ff */
[----:B------:R-:W-:Y:S01]  /*3280*/  @!P6 SHF.L.U32 R128, R128, 0x10, RZ ;  /* 0x000000108080e819 */ /* 0x000fe200000006ff */
[----:B------:R-:W-:Y:S02]  /*3290*/  @!P6 FMUL R208, R200, R209 ;  /* 0x000000d1c8d0e220 */ /* 0x000fe40000400000 */
[----:B------:R-:W-:Y:S01]  /*32a0*/  @!P6 FMUL R210, R207, R124 ;  /* 0x0000007ccfd2e220 */ /* 0x000fe20000400000 */
[----:B------:R-:W-:-:S02]  /*32b0*/  IADD3 R124, PT, PT, R224, 0xe80, RZ ;  /* 0x00000e80e07c7810 */ /* 0x000fc40007ffe0ff */
[----:B------:R-:W-:Y:S01]  /*32c0*/  MOV R209, RZ ;  /* 0x000000ff00d17202 */ /* 0x000fe20000000f00 */
[----:B------:R-:W-:Y:S01]  /*32d0*/  @!P6 FMUL R209, R201, R128 ;  /* 0x00000080c9d1e220 */ /* 0x000fe20000400000 */
[----:B------:R-:W-:-:S13]  /*32e0*/  ISETP.GE.AND P6, PT, R124, UR8, PT ;  /* 0x000000087c007c0c */ /* 0x000fda000bfc6270 */
        /* <DEDUP_REMOVED lines=17> */
[----:B------:R-:W-:Y:S01]  /*3400*/  @!P6 PRMT R125, R125, 0x7632, R125 ;  /* 0x000076327d7de816 */ /* 0x000fe2000000007d */
[----:B------:R-:W-:Y:S01]  /*3410*/  @!P6 FMUL R214, R213, R124 ;  /* 0x0000007cd5d6e220 */ /* 0x000fe20000400000 */
[----:B------:R-:W-:Y:S01]  /*3420*/  @!P6 PRMT R129, R129, 0x7632, R129 ;  /* 0x000076328181e816 */ /* 0x000fe20000000081 */
[----:B------:R-:W-:Y:S02]  /*3430*/  @!P6 IMAD.U32 R124, R128, 0x10000, RZ ;  /* 0x00010000807ce824 */ /* 0x000fe400078e00ff */
[----:B------:R-:W-:Y:S01]  /*3440*/  @!P6 IMAD.U32 R216, R125, 0x10000, RZ ;  /* 0x000100007dd8e824 */ /* 0x000fe200078e00ff */
[----:B------:R-:W-:Y:S01]  /*3450*/  @!P6 SHF.L.U32 R129, R129, 0x10, RZ ;  /* 0x000000108181e819 */ /* 0x000fe200000006ff */
[----:B------:R-:W-:Y:S01]  /*3460*/  @!P6 FMUL R217, R212, R124 ;  /* 0x0000007cd4d9e220 */ /* 0x000fe20000400000 */
[----:B------:R-:W-:-:S03]  /*3470*/  IADD3 R124, PT, PT, R224, 0xf00, RZ ;  /* 0x00000f00e07c7810 */ /* 0x000fc60007ffe0ff */
[----:B------:R-:W-:Y:S01]  /*3480*/  @!P6 FMUL R218, R216, R129 ;  /* 0x00000081d8dae220 */ /* 0x000fe20000400000 */
[----:B------:R-:W-:-:S13]  /*3490*/  ISETP.GE.AND P6, PT, R124, UR8, PT ;  /* 0x000000087c007c0c */ /* 0x000fda000bfc6270 */
[----:B------:R-:W-:Y:S02]  /*34a0*/  @P6 LOP3.LUT R75, R75, 0x40000, RZ, 0xfc, !PT ;  /* 0x000400004b4b6812 */ /* 0x000fe400078efcff */
[----:B------:R-:W-:-:S13]  /*34b0*/  ISETP.LT.OR P6, PT, R168, 0x1, P6 ;  /* 0x00000001a800780c */ /* 0x000fda00037c1670 */
[----:B------:R-:W2:Y:S04]  /*34c0*/  @!P6 LDG.E.64 R124, desc[UR4][R126.64+0x1e00] ;  /* 0x001e00047e7ce981 */ /* 0x000ea8000c1e1b00 */
[----:B------:R-:W3:Y:S01]  /*34d0*/  @!P6 LDG.E.64 R128, desc[UR4][R122.64+0x1e00] ;  /* 0x001e00047a80e981 */ /* 0x000ee2000c1e1b00 */
[----:B------:R-:W-:Y:S01]  /*34e0*/  IMAD.MOV.U32 R168, RZ, RZ, RZ ;  /* 0x000000ffffa87224 */ /* 0x000fe200078e00ff */
[----:B------:R-:W0:Y:S01]  /*34f0*/  S2R R225, SR_TID.Y ;  /* 0x0000000000e17919 */ /* 0x000e220000002200 */
[----:B------:R-:W-:Y:S01]  /*3500*/  CS2R R220, SRZ ;  /* 0x0000000000dc7805 */ /* 0x000fe2000001ff00 */
[----:B------:R-:W0:Y:S01]  /*3510*/  LDCU UR6, c[0x0][0x364] ;  /* 0x00006c80ff0677ac */ /* 0x000e220008000800 */
[----:B------:R-:W-:Y:S02]  /*3520*/  IADD3 R224, PT, PT, R224, 0xf80, RZ ;  /* 0x00000f80e0e07810 */ /* 0x000fe40007ffe0ff */
[----:B------:R-:W-:-:S02]  /*3530*/  LOP3.LUT R75, R75, 0xfffffffe, RZ, 0xc0, !PT ;  /* 0xfffffffe4b4b7812 */ /* 0x000fc400078ec0ff */
[C---:B--2---:R-:W-:Y:S02]  /*3540*/  @!P6 SHF.L.U32 R168, R124.reuse, 0x10, RZ ;  /* 0x000000107ca8e819 */ /* 0x044fe400000006ff */
[----:B------:R-:W-:-:S04]  /*3550*/  @!P6 PRMT R124, R124, 0x7632, R124 ;  /* 0x000076327c7ce816 */ /* 0x000fc8000000007c */
[----:B------:R-:W-:Y:S01]  /*3560*/  @!P6 SHF.L.U32 R219, R124, 0x10, RZ ;  /* 0x000000107cdbe819 */ /* 0x000fe200000006ff */
[----:B------:R-:W-:Y:S01]  /*3570*/  IMAD.MOV.U32 R124, RZ, RZ, RZ ;  /* 0x000000ffff7c7224 */ /* 0x000fe200078e00ff */
[C---:B------:R-:W-:Y:S02]  /*3580*/  @!P6 SHF.L.U32 R124, R125.reuse, 0x10, RZ ;  /* 0x000000107d7ce819 */ /* 0x040fe400000006ff */
[----:B------:R-:W-:Y:S02]  /*3590*/  @!P6 PRMT R125, R125, 0x7632, R125 ;  /* 0x000076327d7de816 */ /* 0x000fe4000000007d */
[C---:B---3--:R-:W-:Y:S02]  /*35a0*/  @!P6 PRMT R222, R128.reuse, 0x7632, R222 ;  /* 0x0000763280dee816 */ /* 0x048fe400000000de */
[----:B------:R-:W-:Y:S01]  /*35b0*/  @!P6 SHF.L.U32 R221, R125, 0x10, RZ ;  /* 0x000000107ddde819 */ /* 0x000fe200000006ff */
[----:B------:R-:W-:Y:S01]  /*35c0*/  @!P6 IMAD.U32 R125, R128, 0x10000, RZ ;  /* 0x00010000807de824 */ /* 0x000fe200078e00ff */
[C---:B------:R-:W-:Y:S01]  /*35d0*/  @!P6 SHF.L.U32 R223, R129.reuse, 0x10, RZ ;  /* 0x0000001081dfe819 */ /* 0x040fe200000006ff */
[----:B------:R-:W-:Y:S01]  /*35e0*/  @!P6 IMAD.U32 R222, R222, 0x10000, RZ ;  /* 0x00010000dedee824 */ /* 0x000fe200078e00ff */
[----:B------:R-:W-:Y:S01]  /*35f0*/  @!P6 PRMT R129, R129, 0x7632, R129 ;  /* 0x000076328181e816 */ /* 0x000fe20000000081 */
[----:B------:R-:W-:Y:S01]  /*3600*/  @!P6 FMUL R220, R168, R125 ;  /* 0x0000007da8dce220 */ /* 0x000fe20000400000 */
[----:B------:R-:W-:Y:S01]  /*3610*/  MOV R128, RZ ;  /* 0x000000ff00807202 */ /* 0x000fe20000000f00 */
[----:B------:R-:W-:-:S02]  /*3620*/  HFMA2 R125, -RZ, RZ, 0, 0 ;  /* 0x00000000ff7d7431 */ /* 0x000fc400000001ff */
[----:B------:R-:W-:Y:S01]  /*3630*/  @!P6 FMUL R128, R219, R222 ;  /* 0x000000dedb80e220 */ /* 0x000fe20000400000 */
[----:B------:R-:W-:Y:S01]  /*3640*/  @!P6 SHF.L.U32 R222, R129, 0x10, RZ ;  /* 0x0000001081dee819 */ /* 0x000fe200000006ff */
[----:B------:R-:W-:Y:S02]  /*3650*/  IMAD.MOV.U32 R129, RZ, RZ, RZ ;  /* 0x000000ffff817224 */ /* 0x000fe400078e00ff */
        /* <DEDUP_REMOVED lines=12> */
[----:B--2---:R-:W-:Y:S02]  /*3720*/  @!P6 PRMT R222, R126, 0x7632, R222 ;  /* 0x000076327edee816 */ /* 0x004fe400000000de */
[----:B---3--:R-:W-:-:S03]  /*3730*/  @!P6 PRMT R224, R122, 0x7632, R224 ;  /* 0x000076327ae0e816 */ /* 0x008fc600000000e0 */
[----:B------:R-:W-:Y:S01]  /*3740*/  @!P6 IMAD.U32 R223, R222, 0x10000, RZ ;  /* 0x00010000dedfe824 */ /* 0x000fe200078e00ff */
[----:B------:R-:W-:Y:S02]  /*3750*/  MOV R222, RZ ;  /* 0x000000ff00de7202 */ /* 0x000fe40000000f00 */
[----:B------:R-:W-:Y:S01]  /*3760*/  @!P6 SHF.L.U32 R222, R126, 0x10, RZ ;  /* 0x000000107edee819 */ /* 0x000fe200000006ff */
[----:B------:R-:W-:Y:S01]  /*3770*/  HFMA2 R126, -RZ, RZ, 0, 0 ;  /* 0x00000000ff7e7431 */ /* 0x000fe200000001ff */
[----:B------:R-:W-:Y:S01]  /*3780*/  @!P6 SHF.L.U32 R122, R122, 0x10, RZ ;  /* 0x000000107a7ae819 */ /* 0x000fe200000006ff */
[----:B------:R-:W-:-:S04]  /*3790*/  @!P6 IMAD.U32 R224, R224, 0x10000, RZ ;  /* 0x00010000e0e0e824 */ /* 0x000fc800078e00ff */
[----:B------:R-:W-:Y:S01]  /*37a0*/  @!P6 FMUL R226, R222, R122 ;  /* 0x0000007adee2e220 */ /* 0x000fe20000400000 */
[----:B------:R-:W-:Y:S01]  /*37b0*/  @!P6 PRMT R122, R127, 0x7632, R122 ;  /* 0x000076327f7ae816 */ /* 0x000fe2000000007a */
[----:B------:R-:W-:Y:S01]  /*37c0*/  @!P6 FMUL R126, R223, R224 ;  /* 0x000000e0df7ee220 */ /* 0x000fe20000400000 */
[----:B------:R-:W-:Y:S02]  /*37d0*/  CS2R R224, SRZ ;  /* 0x0000000000e07805 */ /* 0x000fe4000001ff00 */
[C---:B------:R-:W-:Y:S02]  /*37e0*/  @!P6 SHF.L.U32 R227, R123.reuse, 0x10, RZ ;  /* 0x000000107be3e819 */ /* 0x040fe400000006ff */
[----:B------:R-:W-:Y:S02]  /*37f0*/  @!P6 SHF.L.U32 R225, R122, 0x10, RZ ;  /* 0x000000107ae1e819 */ /* 0x000fe400000006ff */
[----:B------:R-:W-:Y:S02]  /*3800*/  @!P6 PRMT R122, R123, 0x7632, R122 ;  /* 0x000076327b7ae816 */ /* 0x000fe4000000007a */
[----:B------:R-:W0:Y:S01]  /*3810*/  S2R R123, SR_TID.Y ;  /* 0x00000000007b7919 */ /* 0x000e220000002200 */
[----:B------:R-:W-:-:S02]  /*3820*/  @!P6 SHF.L.U32 R224, R127, 0x10, RZ ;  /* 0x000000107fe0e819 */ /* 0x000fc400000006ff */
[----:B------:R-:W-:Y:S01]  /*3830*/  @!P6 SHF.L.U32 R122, R122, 0x10, RZ ;  /* 0x000000107a7ae819 */ /* 0x000fe200000006ff */
[----:B------:R-:W-:Y:S02]  /*3840*/  IMAD.MOV.U32 R127, RZ, RZ, RZ ;  /* 0x000000ffff7f7224 */ /* 0x000fe400078e00ff */
[----:B------:R-:W-:Y:S01]  /*3850*/  @!P6 FMUL R127, R224, R227 ;  /* 0x000000e3e07fe220 */ /* 0x000fe20000400000 */
[----:B------:R-:W-:Y:S02]  /*3860*/  IMAD.MOV.U32 R227, RZ, RZ, RZ ;  /* 0x000000ffffe37224 */ /* 0x000fe400078e00ff */
[----:B------:R-:W-:Y:S01]  /*3870*/  @!P6 FMUL R227, R225, R122 ;  /* 0x0000007ae1e3e220 */ /* 0x000fe20000400000 */
[----:B0-----:R-:W-:-:S05]  /*3880*/  IMAD R122, R228, UR6, R123 ;  /* 0x00000006e47a7c24 */ /* 0x001fca000f8e027b */
[----:B------:R-:W-:-:S04]  /*3890*/  IADD3 R122, PT, PT, -R122, UR7, RZ ;  /* 0x000000077a7a7c10 */ /* 0x000fc8000fffe1ff */
[----:B------:R-:W-:Y:S01]  /*38a0*/  ISETP.GE.AND P6, PT, R122, 0x1, PT ;  /* 0x000000017a00780c */ /* 0x000fe20003fc6270 */
        /* <DEDUP_REMOVED lines=56> */
[----:B------:R0:W5:Y:S02]  /*3c30*/  LDL.LU R121, [R1+0x34] ;  /* 0x0000340001797983 */ /* 0x0001640000300800 */
[----:B------:R-:W-:Y:S02]  /*3c40*/  FADD R122, R122, R132 ;  /* 0x000000847a7a7221 */ /* 0x000fe40000000000 */
[----:B------:R0:W5:Y:S02]  /*3c50*/  LDL.LU R132, [R1+0x30] ;  /* 0x0000300001847983 */ /* 0x0001640000300800 */
[----:B------:R-:W-:Y:S02]  /*3c60*/  FADD R122, R122, R134 ;  /* 0x000000867a7a7221 */ /* 0x000fe40000000000 */
[----:B------:R0:W5:Y:S02]  /*3c70*/  LDL.LU R134, [R1+0x2c] ;  /* 0x00002c0001867983 */ /* 0x0001640000300800 */
[----:B------:R-:W-:-:S02]  /*3c80*/  FADD R122, R122, R135 ;  /* 0x000000877a7a7221 */ /* 0x000fc40000000000 */
        /* <DEDUP_REMOVED lines=80> */
[----:B------:R-:W0:Y:S01]  /*4190*/  LDCU.64 UR6, c[0x0][0x380] ;  /* 0x00007000ff0677ac */ /* 0x000e220008000a00 */
[----:B------:R-:W-:Y:S01]  /*41a0*/  BSSY.RECONVERGENT B0, `(.L_x_6022) ;  /* 0x0000011000007945 */ /* 0x000fe20003800200 */
[----:B0----5:R-:W-:-:S04]  /*41b0*/  IADD3 R122, P6, PT, R135, UR6, RZ ;  /* 0x00000006877a7c10 */ /* 0x021fc8000ffde0ff */
[----:B------:R-:W-:Y:S02]  /*41c0*/  IADD3.X R123, PT, PT, R134, UR7, RZ, P6, !PT ;  /* 0x00000007867b7c10 */ /* 0x000fe4000b7fe4ff */
[----:B------:R-:W-:-:S13]  /*41d0*/  LOP3.LUT P6, RZ, R75, 0x80000, RZ, 0xc0, !PT ;  /* 0x000800004bff7812 */ /* 0x000fda00078cc0ff */
        /* <DEDUP_REMOVED lines=9> */
[----:B------:R-:W-:-:S04]  /*4270*/  FMUL R117, R116, UR6 ;  /* 0x0000000674757c20 */ /* 0x000fc80008400000 */
[----:B------:R-:W-:Y:S02]  /*4280*/  F2FP.BF16.F32.PACK_AB R116, R120, R119 ;  /* 0x000000777874723e */ /* 0x000fe400000010ff */
[----:B------:R-:W-:-:S05]  /*4290*/  F2FP.BF16.F32.PACK_AB R117, R117, R118 ;  /* 0x000000767575723e */ /* 0x000fca00000010ff */
[----:B------:R0:W-:Y:S02]  /*42a0*/  STG.E.64 desc[UR4][R122.64], R116 ;  /* 0x000000747a007986 */ /* 0x0001e4000c101b04 */
.L_x_6023:
[----:B------:R-:W-:Y:S05]  /*42b0*/  BSYNC.RECONVERGENT B0 ;  /* 0x0000000000007941 */ /* 0x000fea0003800200 */
.L_x_6022:
[----:B0-----:R-:W0:Y:S01]  /*42c0*/  S2R R116, SR_TID.X ;  /* 0x0000000000747919 */ /* 0x001e220000002100 */
        /* <DEDUP_REMOVED lines=15> */
.L_x_6025:
[----:B------:R-:W-:Y:S05]  /*43c0*/  BSYNC.RECONVERGENT B0 ;  /* 0x0000000000007941 */ /* 0x000fea0003800200 */
.L_x_6024:
        /* <DEDUP_REMOVED lines=15> */
.L_x_6027:
[----:B------:R-:W-:Y:S05]  /*44c0*/  BSYNC.RECONVERGENT B0 ;  /* 0x0000000000007941 */ /* 0x000fea0003800200 */
.L_x_6026:
[----:B------:R-:W-:Y:S01]  /*44d0*/  LOP3.LUT P6, RZ, R75, 0x8, RZ, 0xc0, !PT ;  /* 0x000000084bff7812 */ /* 0x000fe200078cc0ff */
[----:B------:R-:W-:Y:S01]  /*44e0*/  BSSY.RECONVERGENT B0, `(.L_x_6028) ;  /* 0x0000010000007945 */ /* 0x000fe20003800200 */
[----:B0-2---:R-:W-:-:S04]  /*44f0*/  SHF.L.U32 R100, R116, 0x2, RZ ;  /* 0x0000000274647819 */ /* 0x005fc800000006ff */
[----:B------:R-:W-:-:S07]  /*4500*/  IADD3 R101, PT, PT, R100, 0xc00, RZ ;  /* 0x00000c0064657810 */ /* 0x000fce0007ffe0ff */
        /* <DEDUP_REMOVED lines=13> */
.L_x_6029:
[----:B------:R-:W-:Y:S05]  /*45e0*/  BSYNC.RECONVERGENT B0 ;  /* 0x0000000000007941 */ /* 0x000fea0003800200 */
.L_x_6028:
        /* <DEDUP_REMOVED lines=15> */
.L_x_6031:
[----:B------:R-:W-:Y:S05]  /*46e0*/  BSYNC.RECONVERGENT B0 ;  /* 0x0000000000007941 */ /* 0x000fea0003800200 */
.L_x_6030:
        /* <DEDUP_REMOVED lines=15> */
.L_x_6033:
[----:B------:R-:W-:Y:S05]  /*47e0*/  BSYNC.RECONVERGENT B0 ;  /* 0x0000000000007941 */ /* 0x000fea0003800200 */
.L_x_6032:
[----:B------:R-:W-:Y:S01]  /*47f0*/  LOP3.LUT P6, RZ, R75, 0x40, RZ, 0xc0, !PT ;  /* 0x000000404bff7812 */ /* 0x000fe200078cc0ff */
[----:B------:R-:W-:-:S12]  /*4800*/  BSSY.RECONVERGENT B0, `(.L_x_6034) ;  /* 0x000000e000007945 */ /* 0x000fd80003800200 */
        /* <DEDUP_REMOVED lines=13> */
.L_x_6035:
[----:B------:R-:W-:Y:S05]  /*48e0*/  BSYNC.RECONVERGENT B0 ;  /* 0x0000000000007941 */ /* 0x000fea0003800200 */
.L_x_6034:
        /* <DEDUP_REMOVED lines=15> */
.L_x_6037:
[----:B------:R-:W-:Y:S05]  /*49e0*/  BSYNC.RECONVERGENT B0 ;  /* 0x0000000000007941 */ /* 0x000fea0003800200 */
.L_x_6036:
        /* <DEDUP_REMOVED lines=15> */
.L_x_6039:
[----:B------:R-:W-:Y:S05]  /*4ae0*/  BSYNC.RECONVERGENT B0 ;  /* 0x0000000000007941 */ /* 0x000fea0003800200 */
.L_x_6038:
        /* <DEDUP_REMOVED lines=15> */
.L_x_6041:
[----:B------:R-:W-:Y:S05]  /*4be0*/  BSYNC.RECONVERGENT B0 ;  /* 0x0000000000007941 */ /* 0x000fea0003800200 */
.L_x_6040:
        /* <DEDUP_REMOVED lines=15> */
.L_x_6043:
[----:B------:R-:W-:Y:S05]  /*4ce0*/  BSYNC.RECONVERGENT B0 ;  /* 0x0000000000007941 */ /* 0x000fea0003800200 */
.L_x_6042:
        /* <DEDUP_REMOVED lines=15> */
.L_x_6045:
[----:B------:R-:W-:Y:S05]  /*4de0*/  BSYNC.RECONVERGENT B0 ;  /* 0x0000000000007941 */ /* 0x000fea0003800200 */
.L_x_6044:
        /* <DEDUP_REMOVED lines=15> */
.L_x_6047:
[----:B------:R-:W-:Y:S05]  /*4ee0*/  BSYNC.RECONVERGENT B0 ;  /* 0x0000000000007941 */ /* 0x000fea0003800200 */
.L_x_6046:
        /* <DEDUP_REMOVED lines=15> */
.L_x_6049:
[----:B------:R-:W-:Y:S05]  /*4fe0*/  BSYNC.RECONVERGENT B0 ;  /* 0x0000000000007941 */ /* 0x000fea0003800200 */
.L_x_6048:
        /* <DEDUP_REMOVED lines=19> */
.L_x_6051:
[----:B------:R-:W-:Y:S05]  /*5120*/  BSYNC.RECONVERGENT B0 ;  /* 0x0000000000007941 */ /* 0x000fea0003800200 */
.L_x_6050:
        /* <DEDUP_REMOVED lines=19> */
.L_x_6053:
[----:B------:R-:W-:Y:S05]  /*5260*/  BSYNC.RECONVERGENT B0 ;  /* 0x0000000000007941 */ /* 0x000fea0003800200 */
.L_x_6052:
[----:B------:R-:W-:Y:S01]  /*5270*/  LOP3.LUT P6, RZ, R75, 0x100, RZ, 0xc0, !PT ;  /* 0x000001004bff7812 */ /* 0x000fe200078cc0ff */
[----:B------:R-:W-:-:S12]  /*5280*/  BSSY.RECONVERGENT B0, `(.L_x_6054) ;  /* 0x0000010000007945 */ /* 0x000fd80003800200 */
[----:B------:R-:W-:Y:S05]  /*5290*/  @P6 BRA `(.L_x_6055) ;  /* 0x0000000000386947 */ /* 0x000fea0003800000 */
[----:B0-----:R-:W5:Y:S01]  /*52a0*/  LDL.LU R23, [R1] ;  /* 0x0000000001177983 */ /* 0x001f620000300800 */
[----:B------:R-:W0:Y:S03]  /*52b0*/  LDCU UR6, c[0x0][0x398] ;  /* 0x00007300ff0677ac */ /* 0x000e260008000800 */
[----:B------:R-:W2:Y:S01]  /*52c0*/  LDL.LU R22, [R1+0x4] ;  /* 0x0000040001167983 */ /* 0x000ea20000300800 */
[C---:B------:R-:W-:Y:S01]  /*52d0*/  FFMA R21, -R228.reuse, R251, R21 ;  /* 0x000000fbe4157223 */ /* 0x040fe20000000115 */
[----:B------:R-:W-:-:S03]  /*52e0*/  FFMA R244, -R228, R252, R244 ;  /* 0x000000fce4f47223 */ /* 0x000fc600000001f4 */
[----:B0-----:R-:W-:Y:S01]  /*52f0*/  FMUL R21, R21, UR6 ;  /* 0x0000000615157c20 */ /* 0x001fe20008400000 */
[C---:B-----5:R-:W-:Y:S01]  /*5300*/  FFMA R245, -R228.reuse, R23, R245 ;  /* 0x00000017e4f57223 */ /* 0x060fe200000001f5 */
[----:B--2---:R-:W-:Y:S01]  /*5310*/  FFMA R246, -R228, R22, R246 ;  /* 0x00000016e4f67223 */ /* 0x004fe200000001f6 */
[----:B------:R-:W-:Y:S02]  /*5320*/  FMUL R22, R244, UR6 ;  /* 0x00000006f4167c20 */ /* 0x000fe40008400000 */
[----:B------:R-:W-:Y:S01]  /*5330*/  FMUL R23, R245, UR6 ;  /* 0x00000006f5177c20 */ /* 0x000fe20008400000 */
[----:B------:R-:W-:Y:S02]  /*5340*/  FMUL R246, R246, UR6 ;  /* 0x00000006f6f67c20 */ /* 0x000fe40008400000 */
[----:B------:R-:W-:-:S03]  /*5350*/  F2FP.BF16.F32.PACK_AB R22, R22, R21 ;  /* 0x000000151616723e */ /* 0x000fc600000010ff */
[----:B------:R-:W-:-:S05]  /*5360*/  F2FP.BF16.F32.PACK_AB R23, R246, R23 ;  /* 0x00000017f617723e */ /* 0x000fca00000010ff */
[----:B------:R0:W-:Y:S02]  /*5370*/  STG.E.64 desc[UR4][R122.64+0x1000], R22 ;  /* 0x001000167a007986 */ /* 0x0001e4000c101b04 */
.L_x_6055:
[----:B------:R-:W-:Y:S05]  /*5380*/  BSYNC.RECONVERGENT B0 ;  /* 0x0000000000007941 */ /* 0x000fea0003800200 */
.L_x_6054:
        /* <DEDUP_REMOVED lines=15> */
.L_x_6057:
[----:B------:R-:W-:Y:S05]  /*5480*/  BSYNC.RECONVERGENT B0 ;  /* 0x0000000000007941 */ /* 0x000fea0003800200 */
.L_x_6056:
[----:B------:R-:W-:Y:S04]  /*5490*/  BSSY.RECONVERGENT B0, `(.L_x_6058) ;  /* 0x000000e000007945 */ /* 0x000fe80003800200 */
        /* <DEDUP_REMOVED lines=13> */
.L_x_6059:
[----:B------:R-:W-:Y:S05]  /*5570*/  BSYNC.RECONVERGENT B0 ;  /* 0x0000000000007941 */ /* 0x000fea0003800200 */
.L_x_6058:
        /* <DEDUP_REMOVED lines=14> */
.L_x_6061:
[----:B------:R-:W-:Y:S05]  /*5660*/  BSYNC.RECONVERGENT B0 ;  /* 0x0000000000007941 */ /* 0x000fea0003800200 */
.L_x_6060:
[----:B------:R-:W5:Y:S01]  /*5670*/  S2R R0, SR_TID.X ;  /* 0x0000000000007919 */ /* 0x000f620000002100 */
[----:B------:R-:W-:Y:S01]  /*5680*/  BSSY.RECONVERGENT B0, `(.L_x_6062) ;  /* 0x0000011000007945 */ /* 0x000fe20003800200 */
[----:B-----5:R-:W-:-:S05]  /*5690*/  IMAD.SHL.U32 R0, R0, 0x4, RZ ;  /* 0x0000000400007824 */ /* 0x020fca00078e00ff */
[----:B------:R-:W-:-:S04]  /*56a0*/  IADD3 R0, PT, PT, R0, 0xd80, RZ ;  /* 0x00000d8000007810 */ /* 0x000fc80007ffe0ff */
[----:B------:R-:W-:Y:S01]  /*56b0*/  ISETP.GE.AND P0, PT, R0, UR8, PT ;  /* 0x0000000800007c0c */ /* 0x000fe2000bf06270 */
[----:B------:R-:W-:-:S12]  /*56c0*/  @P2 BRA `(.L_x_6063) ;  /* 0x0000000000302947 */ /* 0x000fd80003800000 */
        /* <DEDUP_REMOVED lines=12> */
.L_x_6063:
[----:B------:R-:W-:Y:S05]  /*5790*/  BSYNC.RECONVERGENT B0 ;  /* 0x0000000000007941 */ /* 0x000fea0003800200 */
.L_x_6062:
[----:B------:R-:W5:Y:S01]  /*57a0*/  S2R R0, SR_TID.X ;  /* 0x0000000000007919 */ /* 0x000f620000002100 */
[----:B------:R-:W-:Y:S01]  /*57b0*/  BSSY.RECONVERGENT B0, `(.L_x_6064) ;  /* 0x0000011000007945 */ /* 0x000fe20003800200 */
[----:B-----5:R-:W-:-:S05]  /*57c0*/  SHF.L.U32 R0, R0, 0x2, RZ ;  /* 0x0000000200007819 */ /* 0x020fca00000006ff */
[----:B------:R-:W-:-:S05]  /*57d0*/  VIADD R0, R0, 0xe00 ;  /* 0x00000e0000007836 */ /* 0x000fca0000000000 */
        /* <DEDUP_REMOVED lines=14> */
.L_x_6065:
[----:B------:R-:W-:Y:S05]  /*58c0*/  BSYNC.RECONVERGENT B0 ;  /* 0x0000000000007941 */ /* 0x000fea0003800200 */
.L_x_6064:
[----:B------:R-:W-:Y:S01]  /*58d0*/  BSSY.RECONVERGENT B0, `(.L_x_6066) ;  /* 0x0000010000007945 */ /* 0x000fe20003800200 */
[----:B------:R-:W-:Y:S02]  /*58e0*/  IADD3 R0, PT, PT, R100, 0xc80, RZ ;  /* 0x00000c8064007810 */ /* 0x000fe40007ffe0ff */
        /* <DEDUP_REMOVED lines=14> */
.L_x_6067:
[----:B------:R-:W-:Y:S05]  /*59d0*/  BSYNC.RECONVERGENT B0 ;  /* 0x0000000000007941 */ /* 0x000fea0003800200 */
.L_x_6066:
        /* <DEDUP_REMOVED lines=16> */
.L_x_6069:
[----:B------:R-:W-:Y:S05]  /*5ae0*/  BSYNC.RECONVERGENT B0 ;  /* 0x0000000000007941 */ /* 0x000fea0003800200 */
.L_x_6068:
[----:B------:R-:W-:Y:S01]  /*5af0*/  BSSY.RECONVERGENT B0, `(.L_x_6070) ;  /* 0x000000f000007945 */ /* 0x000fe20003800200 */
[----:B------:R-:W-:-:S03]  /*5b00*/  ISETP.GE.AND P4, PT, R100, UR8, PT ;  /* 0x0000000864007c0c */ /* 0x000fc6000bf86270 */
[----:B------:R-:W-:Y:S10]  /*5b10*/  @P2 BRA `(.L_x_6071) ;  /* 0x0000000000302947 */ /* 0x000ff40003800000 */
        /* <DEDUP_REMOVED lines=12> */
.L_x_6071:
[----:B------:R-:W-:Y:S05]  /*5be0*/  BSYNC.RECONVERGENT B0 ;  /* 0x0000000000007941 */ /* 0x000fea0003800200 */
.L_x_6070:
        /* <DEDUP_REMOVED lines=14> */
.L_x_6073:
[----:B------:R-:W-:Y:S05]  /*5cd0*/  BSYNC.RECONVERGENT B0 ;  /* 0x0000000000007941 */ /* 0x000fea0003800200 */
.L_x_6072:
        /* <DEDUP_REMOVED lines=14> */
.L_x_6075:
[----:B------:R-:W-:Y:S05]  /*5dc0*/  BSYNC.RECONVERGENT B0 ;  /* 0x0000000000007941 */ /* 0x000fea0003800200 */
.L_x_6074:
        /* <DEDUP_REMOVED lines=14> */
.L_x_6077:
[----:B------:R-:W-:Y:S05]  /*5eb0*/  BSYNC.RECONVERGENT B0 ;  /* 0x0000000000007941 */ /* 0x000fea0003800200 */
.L_x_6076:
        /* <DEDUP_REMOVED lines=14> */
.L_x_6079:
[----:B------:R-:W-:Y:S05]  /*5fa0*/  BSYNC.RECONVERGENT B0 ;  /* 0x0000000000007941 */ /* 0x000fea0003800200 */
.L_x_6078:
        /* <DEDUP_REMOVED lines=15> */
.L_x_6081:
[----:B------:R-:W-:Y:S05]  /*60a0*/  BSYNC.RECONVERGENT B0 ;  /* 0x0000000000007941 */ /* 0x000fea0003800200 */
.L_x_6080:
        /* <DEDUP_REMOVED lines=15> */
.L_x_6083:
[----:B------:R-:W-:Y:S05]  /*61a0*/  BSYNC.RECONVERGENT B0 ;  /* 0x0000000000007941 */ /* 0x000fea0003800200 */
.L_x_6082:
        /* <DEDUP_REMOVED lines=13> */
[----:B------:R-:W-:Y:S01]  /*6280*/  STG.E.64 desc[UR4][R122.64+0x1f00], R126 ;  /* 0x001f007e7a007986 */ /* 0x000fe2000c101b04 */
[----:B------:R-:W-:Y:S05]  /*6290*/  EXIT ;  /* 0x000000000000794d */ /* 0x000fea0003800000 */
.L_x_6084:
        /* <DEDUP_REMOVED lines=14> */
.L_x_11338:


//--------------------- .text._ZN18transformer_engine35scaled_masked_softmax_warp_backwardI13__nv_bfloat16S1_fLi11EEEvPT0_PKT_S6_T1_ii --------------------------
	.section	.text._ZN18transformer_engine35scaled_masked_softmax_warp_backwardI13__nv_bfloat16S1_fLi11EEEvPT0_PKT_S6_T1_ii,"ax",@progbits
	.align	128
        .global         _ZN18transformer_engine35scaled_masked_softmax_warp_backwardI13__nv_bfloat16S1_fLi11EEEvPT0_PKT_S6_T1_ii
        .type           _ZN18transformer_engine35scaled_masked_softmax_warp_backwardI13__nv_bfloat16S1_fLi11EEEvPT0_PKT_S6_T1_ii,@function
        .size           _ZN18transformer_engine35scaled_masked_softmax_warp_backwardI13__nv_bfloat16S1_fLi11EEEvPT0_PKT_S6_T1_ii,(.L_x_11339 - _ZN18transformer_engine35scaled_masked_softmax_warp_backwardI13__nv_bfloat16S1_fLi11EEEvPT0_PKT_S6_T1_ii)
        .other          _ZN18transformer_engine35scaled_masked_softmax_warp_backwardI13__nv_bfloat16S1_fLi11EEEvPT0_PKT_S6_T1_ii,@"STO_CUDA_ENTRY STV_DEFAULT"
_ZN18transformer_engine35scaled_masked_softmax_warp_backwardI13__nv_bfloat16S1_fLi11EEEvPT0_PKT_S6_T1_ii:
.text._ZN18transformer_engine35scaled_masked_softmax_warp_backwardI13__nv_bfloat16S1_fLi11EEEvPT0_PKT_S6_T1_ii:
[----:B------:R-:W-:Y:S01]  /*0000*/  LDC R1, c[0x0][0x37c] ;  /* 0x0000df00ff017b82 */ /* 0x000fe20000000800 */
[----:B------:R-:W0:Y:S01]  /*0010*/  S2R R6, SR_TID.X ;  /* 0x0000000000067919 */ /* 0x000e220000002100 */
[----:B------:R-:W1:Y:S01]  /*0020*/  LDCU UR8, c[0x0][0x3a0] ;  /* 0x00007400ff0877ac */ /* 0x000e620008000800 */
[----:B------:R-:W-:Y:S01]  /*0030*/  IMAD.MOV.U32 R7, RZ, RZ, RZ ;  /* 0x000000ffff077224 */ /* 0x000fe200078e00ff */
[----:B------:R-:W2:Y:S01]  /*0040*/  S2R R103, SR_CTAID.X ;  /* 0x0000000000677919 */ /* 0x000ea20000002500 */
[----:B------:R-:W2:Y:S01]  /*0050*/  LDCU UR4, c[0x0][0x364] ;  /* 0x00006c80ff0477ac */ /* 0x000ea20008000800 */
[----:B------:R-:W2:Y:S01]  /*0060*/  S2R R0, SR_TID.Y ;  /* 0x0000000000007919 */ /* 0x000ea20000002200 */
[----:B------:R-:W3:Y:S01]  /*0070*/  LDCU UR7, c[0x0][0x39c] ;  /* 0x00007380ff0777ac */ /* 0x000ee20008000800 */
[----:B------:R-:W4:Y:S01]  /*0080*/  LDCU.64 UR12, c[0x0][0x390] ;  /* 0x00007200ff0c77ac */ /* 0x000f220008000a00 */
[----:B------:R-:W5:Y:S01]  /*0090*/  LDCU.64 UR10, c[0x0][0x388] ;  /* 0x00007100ff0a77ac */ /* 0x000f620008000a00 */
[----:B-1----:R-:W-:Y:S01]  /*00a0*/  USHF.R.S32.HI UR6, URZ, 0x1f, UR8 ;  /* 0x0000001fff067899 */ /* 0x002fe20008011408 */
[----:B0-----:R-:W-:-:S04]  /*00b0*/  SHF.L.U32 R6, R6, 0x2, RZ ;  /* 0x0000000206067819 */ /* 0x001fc800000006ff */
[C---:B------:R-:W-:Y:S01]  /*00c0*/  ISETP.GE.AND P0, PT, R6.reuse, UR8, PT ;  /* 0x0000000806007c0c */ /* 0x040fe2000bf06270 */
[----:B--2---:R-:W-:Y:S01]  /*00d0*/  IMAD R5, R103, UR4, R0 ;  /* 0x0000000467057c24 */ /* 0x004fe2000f8e0200 */
[----:B------:R-:W0:Y:S02]  /*00e0*/  LDCU.64 UR4, c[0x0][0x358] ;  /* 0x00006b00ff0477ac */ /* 0x000e240008000a00 */
[----:B------:R-:W-:Y:S01]  /*00f0*/  P2R R133, PR, RZ, 0x1 ;  /* 0x00000001ff857803 */ /* 0x000fe20000000000 */
[C---:B------:R-:W-:Y:S01]  /*0100*/  IMAD R101, R5.reuse, UR6, RZ ;  /* 0x0000000605657c24 */ /* 0x040fe2000f8e02ff */
[C---:B---3--:R-:W-:Y:S01]  /*0110*/  IADD3 R122, PT, PT, -R5.reuse, UR7, RZ ;  /* 0x00000007057a7c10 */ /* 0x048fe2000fffe1ff */
[----:B------:R-:W-:Y:S01]  /*0120*/  IMAD.WIDE.U32 R2, R5, UR8, R6 ;  /* 0x0000000805027c25 */ /* 0x000fe2000f8e0006 */
[----:B------:R-:W-:Y:S02]  /*0130*/  IADD3 R0, PT, PT, R6, 0x80, RZ ;  /* 0x0000008006007810 */ /* 0x000fe40007ffe0ff */
[----:B------:R-:W-:Y:S01]  /*0140*/  ISETP.LT.OR P0, PT, R122, 0x1, P0 ;  /* 0x000000017a00780c */ /* 0x000fe20000701670 */
[----:B------:R-:W-:Y:S01]  /*0150*/  IMAD.SHL.U32 R102, R2, 0x2, RZ ;  /* 0x0000000202667824 */ /* 0x000fe200078e00ff */
[----:B------:R-:W-:-:S02]  /*0160*/  IADD3 R101, PT, PT, R3, R101, RZ ;  /* 0x0000006503657210 */ /* 0x000fc40007ffe0ff */
[----:B------:R-:W-:Y:S02]  /*0170*/  ISETP.GE.AND P2, PT, R0, UR8, PT ;  /* 0x0000000800007c0c */ /* 0x000fe4000bf46270 */
[----:B------:R-:W-:Y:S02]  /*0180*/  SHF.L.U64.HI R101, R2, 0x1, R101 ;  /* 0x0000000102657819 */ /* 0x000fe40000010265 */
[----:B----4-:R-:W-:Y:S02]  /*0190*/  IADD3 R4, P1, PT, R102, UR12, RZ ;  /* 0x0000000c66047c10 */ /* 0x010fe4000ff3e0ff */
[----:B------:R-:W-:Y:S02]  /*01a0*/  P2R R132, PR, RZ, 0x4 ;  /* 0x00000004ff847803 */ /* 0x000fe40000000000 */
[C---:B------:R-:W-:Y:S02]  /*01b0*/  IADD3.X R5, PT, PT, R101.reuse, UR13, RZ, P1, !PT ;  /* 0x0000000d65057c10 */ /* 0x040fe40008ffe4ff */
[----:B------:R-:W-:Y:S01]  /*01c0*/  ISETP.LT.OR P2, PT, R122, 0x1, P2 ;  /* 0x000000017a00780c */ /* 0x000fe20001741670 */
[----:B------:R-:W-:Y:S01]  /*01d0*/  VIADD R0, R6, 0x100 ;  /* 0x0000010006007836 */ /* 0x000fe20000000000 */
[----:B-----5:R-:W-:Y:S01]  /*01e0*/  IADD3 R2, P1, PT, R102, UR10, RZ ;  /* 0x0000000a66027c10 */ /* 0x020fe2000ff3e0ff */
[----:B0-----:R-:W2:Y:S03]  /*01f0*/  @!P0 LDG.E.64 R10, desc[UR4][R4.64] ;  /* 0x00000004040a8981 */ /* 0x001ea6000c1e1b00 */
[----:B------:R-:W-:-:S02]  /*0200*/  IADD3.X R3, PT, PT, R101, UR11, RZ, P1, !PT ;  /* 0x0000000b65037c10 */ /* 0x000fc40008ffe4ff */
[----:B------:R-:W-:-:S03]  /*0210*/  ISETP.GE.AND P1, PT, R0, UR8, PT ;  /* 0x0000000800007c0c */ /* 0x000fc6000bf26270 */
[----:B------:R-:W3:Y:S01]  /*0220*/  @!P0 LDG.E.64 R8, desc[UR4][R2.64] ;  /* 0x0000000402088981 */ /* 0x000ee2000c1e1b00 */
[----:B------:R-:W-:-:S03]  /*0230*/  P2R R130, PR, RZ, 0x2 ;  /* 0x00000002ff827803 */ /* 0x000fc60000000000 */
[----:B------:R-:W4:Y:S01]  /*0240*/  @!P2 LDG.E.64 R14, desc[UR4][R4.64+0x100] ;  /* 0x00010004040ea981 */ /* 0x000f22000c1e1b00 */
[----:B------:R-:W-:-:S03]  /*0250*/  ISETP.LT.OR P1, PT, R122, 0x1, P1 ;  /* 0x000000017a00780c */ /* 0x000fc60000f21670 */
[----:B------:R-:W5:Y:S10]  /*0260*/  @!P2 LDG.E.64 R12, desc[UR4][R2.64+0x100] ;  /* 0x00010004020ca981 */ /* 0x000f74000c1e1b00 */
[----:B------:R-:W5:Y:S04]  /*0270*/  @!P1 LDG.E.64 R18, desc[UR4][R4.64+0x200] ;  /* 0x0002000404129981 */ /* 0x000f68000c1e1b00 */
[----:B------:R-:W5:Y:S01]  /*0280*/  @!P1 LDG.E.64 R16, desc[UR4][R2.64+0x200] ;  /* 0x0002000402109981 */ /* 0x000f62000c1e1b00 */
[----:B------:R-:W-:-:S02]  /*0290*/  CS2R R98, SRZ ;  /* 0x0000000000627805 */ /* 0x000fc4000001ff00 */
[----:B------:R-:W-:Y:S01]  /*02a0*/  CS2R R96, SRZ ;  /* 0x0000000000607805 */ /* 0x000fe2000001ff00 */
[----:B------:R-:W-:Y:S01]  /*02b0*/  HFMA2 R100, -RZ, RZ, 0, 0 ;  /* 0x00000000ff647431 */ /* 0x000fe200000001ff */
[----:B------:R-:W-:Y:S02]  /*02c0*/  MOV R89, RZ ;  /* 0x000000ff00597202 */ /* 0x000fe40000000f00 */
[----:B------:R-:W-:Y:S01]  /*02d0*/  CS2R R84, SRZ ;  /* 0x0000000000547805 */ /* 0x000fe2000001ff00 */
[----:B------:R-:W-:Y:S01]  /*02e0*/  VIADD R20, R6, 0x180 ;  /* 0x0000018006147836 */ /* 0x000fe20000000000 */
[----:B------:R-:W-:Y:S02]  /*02f0*/  CS2R R82, SRZ ;  /* 0x0000000000527805 */ /* 0x000fe4000001ff00 */
[----:B------:R-:W-:Y:S02]  /*0300*/  CS2R R80, SRZ ;  /* 0x0000000000507805 */ /* 0x000fe4000001ff00 */
[----:B------:R-:W-:-:S02]  /*0310*/  CS2R R94, SRZ ;  /* 0x00000000005e7805 */ /* 0x000fc4000001ff00 */
[----:B------:R-:W-:Y:S02]  /*0320*/  CS2R R92, SRZ ;  /* 0x00000000005c7805 */ /* 0x000fe4000001ff00 */
[----:B------:R-:W-:Y:S02]  /*0330*/  ISETP.GE.AND P3, PT, R20, UR8, PT ;  /* 0x0000000814007c0c */ /* 0x000fe4000bf66270 */
[----:B------:R-:W-:Y:S02]  /*0340*/  CS2R R78, SRZ ;  /* 0x00000000004e7805 */ /* 0x000fe4000001ff00 */
[----:B------:R-:W-:Y:S02]  /*0350*/  CS2R R68, SRZ ;  /* 0x0000000000447805 */ /* 0x000fe4000001ff00 */
[----:B------:R-:W-:Y:S02]  /*0360*/  CS2R R70, SRZ ;  /* 0x0000000000467805 */ /* 0x000fe4000001ff00 */
[----:B------:R-:W-:-:S02]  /*0370*/  CS2R R72, SRZ ;  /* 0x0000000000487805 */ /* 0x000fc4000001ff00 */
[----:B------:R-:W-:Y:S01]  /*0380*/  CS2R R74, SRZ ;  /* 0x00000000004a7805 */ /* 0x000fe2000001ff00 */
[----:B------:R-:W-:Y:S01]  /*0390*/  IMAD.MOV.U32 R77, RZ, RZ, RZ ;  /* 0x000000ffff4d7224 */ /* 0x000fe200078e00ff */
        /* <DEDUP_REMOVED lines=9> */
[----:B------:R-:W-:Y:S01]  /*0430*/  CS2R R42, SRZ ;  /* 0x00000000002a7805 */ /* 0x000fe2000001ff00 */
[----:B------:R-:W-:Y:S01]  /*0440*/  IMAD.MOV.U32 R44, RZ, RZ, RZ ;  /* 0x000000ffff2c7224 */ /* 0x000fe200078e00ff */
[----:B------:R-:W-:-:S02]  /*0450*/  CS2R R38, SRZ ;  /* 0x0000000000267805 */ /* 0x000fc4000001ff00 */
[----:B------:R-:W-:Y:S02]  /*0460*/  CS2R R36, SRZ ;  /* 0x0000000000247805 */ /* 0x000fe4000001ff00 */
[----:B------:R-:W-:Y:S02]  /*0470*/  CS2R R34, SRZ ;  /* 0x0000000000227805 */ /* 0x000fe4000001ff00 */
[----:B------:R-:W-:Y:S02]  /*0480*/  CS2R R32, SRZ ;  /* 0x0000000000207805 */ /* 0x000fe4000001ff00 */
[----:B------:R-:W-:Y:S02]  /*0490*/  CS2R R30, SRZ ;  /* 0x00000000001e7805 */ /* 0x000fe4000001ff00 */
[----:B------:R-:W-:Y:S02]  /*04a0*/  CS2R R28, SRZ ;  /* 0x00000000001c7805 */ /* 0x000fe4000001ff00 */
[----:B------:R-:W-:-:S02]  /*04b0*/  P2R R129, PR, RZ, 0x8 ;  /* 0x00000008ff817803 */ /* 0x000fc40000000000 */
[C---:B--2---:R-:W-:Y:S01]  /*04c0*/  @!P0 PRMT R0, R10.reuse, 0x7632, R0 ;  /* 0x000076320a008816 */ /* 0x044fe20000000000 */
[----:B------:R-:W-:Y:S01]  /*04d0*/  @!P0 IMAD.U32 R100, R10, 0x10000, RZ ;  /* 0x000100000a648824 */ /* 0x000fe200078e00ff */
[C---:B------:R-:W-:Y:S02]  /*04e0*/  @!P0 SHF.L.U32 R97, R11.reuse, 0x10, RZ ;  /* 0x000000100b618819 */ /* 0x040fe400000006ff */
[----:B------:R-:W-:Y:S02]  /*04f0*/  @!P0 SHF.L.U32 R99, R0, 0x10, RZ ;  /* 0x0000001000638819 */ /* 0x000fe400000006ff */
[----:B------:R-:W-:Y:S02]  /*0500*/  @!P0 PRMT R0, R11, 0x7632, R0 ;  /* 0x000076320b008816 */ /* 0x000fe40000000000 */
[----:B---3--:R-:W-:Y:S02]  /*0510*/  @!P0 PRMT R7, R8, 0x7632, R7 ;  /* 0x0000763208078816 */ /* 0x008fe40000000007 */
[----:B------:R-:W-:-:S02]  /*0520*/  @!P0 SHF.L.U32 R96, R0, 0x10, RZ ;  /* 0x0000001000608819 */ /* 0x000fc400000006ff */
[C---:B----4-:R-:W-:Y:S01]  /*0530*/  @!P2 PRMT R0, R14.reuse, 0x7632, R0 ;  /* 0x000076320e00a816 */ /* 0x050fe20000000000 */
[----:B------:R-:W-:Y:S01]  /*0540*/  @!P2 IMAD.U32 R84, R14, 0x10000, RZ ;  /* 0x000100000e54a824 */ /* 0x000fe200078e00ff */
[----:B------:R-:W-:Y:S01]  /*0550*/  @!P0 SHF.L.U32 R11, R8, 0x10, RZ ;  /* 0x00000010080b8819 */ /* 0x000fe200000006ff */
[----:B------:R-:W-:Y:S01]  /*0560*/  @!P0 IMAD.U32 R8, R7, 0x10000, RZ ;  /* 0x0001000007088824 */ /* 0x000fe200078e00ff */
[----:B------:R-:W-:Y:S02]  /*0570*/  @!P2 SHF.L.U32 R89, R0, 0x10, RZ ;  /* 0x000000100059a819 */ /* 0x000fe400000006ff */
[----:B-----5:R-:W-:Y:S01]  /*0580*/  @!P2 PRMT R0, R12, 0x7632, R0 ;  /* 0x000076320c00a816 */ /* 0x020fe20000000000 */
[----:B------:R-:W-:Y:S01]  /*0590*/  @!P0 FMUL R98, R99, R8 ;  /* 0x0000000863628220 */ /* 0x000fe20000400000 */
[----:B------:R-:W-:Y:S01]  /*05a0*/  @!P2 PRMT R7, R15, 0x7632, R7 ;  /* 0x000076320f07a816 */ /* 0x000fe20000000007 */
[----:B------:R-:W-:Y:S01]  /*05b0*/  @!P0 FMUL R95, R100, R11 ;  /* 0x0000000b645f8220 */ /* 0x000fe20000400000 */
[----:B------:R-:W-:-:S02]  /*05c0*/  @!P0 SHF.L.U32 R10, R9, 0x10, RZ ;  /* 0x00000010090a8819 */ /* 0x000fc400000006ff */
[----:B------:R-:W-:Y:S01]  /*05d0*/  @!P0 PRMT R9, R9, 0x7632, R9 ;  /* 0x0000763209098816 */ /* 0x000fe20000000009 */
[----:B------:R-:W-:Y:S01]  /*05e0*/  @!P2 IMAD.U32 R85, R7, 0x10000, RZ ;  /* 0x000100000755a824 */ /* 0x000fe200078e00ff */
[----:B------:R-:W-:Y:S01]  /*05f0*/  @!P2 SHF.L.U32 R0, R0, 0x10, RZ ;  /* 0x000000100000a819 */ /* 0x000fe200000006ff */
[----:B------:R-:W-:Y:S01]  /*0600*/  @!P0 FMUL R94, R97, R10 ;  /* 0x0000000a615e8220 */ /* 0x000fe20000400000 */
[----:B------:R-:W-:Y:S01]  /*0610*/  @!P2 PRMT R8, R13, 0x7632, R8 ;  /* 0x000076320d08a816 */ /* 0x000fe20000000008 */
[----:B------:R-:W-:Y:S01]  /*0620*/  @!P0 IMAD.U32 R9, R9, 0x10000, RZ ;  /* 0x0001000009098824 */ /* 0x000fe200078e00ff */
[----:B------:R-:W-:Y:S01]  /*0630*/  @!P2 SHF.L.U32 R7, R12, 0x10, RZ ;  /* 0x000000100c07a819 */ /* 0x000fe200000006ff */
[----:B------:R-:W-:Y:S01]  /*0640*/  @!P2 FMUL R82, R89, R0 ;  /* 0x000000005952a220 */ /* 0x000fe20000400000 */
[----:B------:R-:W-:Y:S01]  /*0650*/  @!P2 SHF.L.U32 R8, R8, 0x10, RZ ;  /* 0x000000100808a819 */ /* 0x000fe200000006ff */
[----:B------:R-:W-:Y:S01]  /*0660*/  @!P0 FMUL R93, R96, R9 ;  /* 0x00000009605d8220 */ /* 0x000fe20000400000 */
[----:B------:R-:W-:Y:S01]  /*0670*/  @!P1 PRMT R0, R18, 0x7632, R0 ;  /* 0x0000763212009816 */ /* 0x000fe20000000000 */
[----:B------:R-:W-:Y:S01]  /*0680*/  @!P2 FMUL R81, R84, R7 ;  /* 0x000000075451a220 */ /* 0x000fe20000400000 */
[----:B------:R-:W-:Y:S01]  /*0690*/  @!P1 PRMT R7, R19, 0x7632, R7 ;  /* 0x0000763213079816 */ /* 0x000fe20000000007 */
[----:B------:R-:W-:Y:S01]  /*06a0*/  @!P2 FMUL R78, R85, R8 ;  /* 0x00000008554ea220 */ /* 0x000fe20000400000 */
[----:B------:R-:W-:Y:S01]  /*06b0*/  ISETP.LT.OR P0, PT, R122, 0x1, P3 ;  /* 0x000000017a00780c */ /* 0x000fe20001f01670 */
[----:B------:R-:W-:Y:S01]  /*06c0*/  @!P1 IMAD.U32 R70, R18, 0x10000, RZ ;  /* 0x0001000012469824 */ /* 0x000fe200078e00ff */
[----:B------:R-:W-:Y:S01]  /*06d0*/  @!P1 SHF.L.U32 R68, R0, 0x10, RZ ;  /* 0x0000001000449819 */ /* 0x000fe200000006ff */
[----:B------:R-:W-:Y:S01]  /*06e0*/  @!P1 IMAD.U32 R71, R7, 0x10000, RZ ;  /* 0x0001000007479824 */ /* 0x000fe200078e00ff */
[----:B------:R-:W-:-:S02]  /*06f0*/  @!P2 SHF.L.U32 R83, R15, 0x10, RZ ;  /* 0x000000100f53a819 */ /* 0x000fc400000006ff */
[----:B------:R-:W-:Y:S02]  /*0700*/  @!P2 SHF.L.U32 R10, R13, 0x10, RZ ;  /* 0x000000100d0aa819 */ /* 0x000fe400000006ff */
[----:B------:R-:W-:Y:S02]  /*0710*/  @!P1 PRMT R0, R16, 0x7632, R0 ;  /* 0x0000763210009816 */ /* 0x000fe40000000000 */
[----:B------:R-:W-:Y:S01]  /*0720*/  @!P1 PRMT R8, R17, 0x7632, R8 ;  /* 0x0000763211089816 */ /* 0x000fe20000000008 */
[----:B------:R-:W-:Y:S01]  /*0730*/  @!P2 FMUL R80, R83, R10 ;  /* 0x0000000a5350a220 */ /* 0x000fe20000400000 */
[----:B------:R-:W-:Y:S01]  /*0740*/  IADD3 R12, PT, PT, R6, 0x200, RZ ;  /* 0x00000200060c7810 */ /* 0x000fe20007ffe0ff */
[----:B------:R-:W2:Y:S01]  /*0750*/  @!P0 LDG.E.64 R10, desc[UR4][R2.64+0x300] ;  /* 0x00030004020a8981 */ /* 0x000ea2000c1e1b00 */
[----:B------:R-:W-:Y:S01]  /*0760*/  @!P1 SHF.L.U32 R72, R19, 0x10, RZ ;  /* 0x0000001013489819 */ /* 0x000fe200000006ff */
[----:B------:R-:W-:Y:S01]  /*0770*/  @!P1 IMAD.U32 R8, R8, 0x10000, RZ ;  /* 0x0001000008089824 */ /* 0x000fe200078e00ff */
[----:B------:R-:W-:Y:S01]  /*0780*/  @!P1 SHF.L.U32 R7, R16, 0x10, RZ ;  /* 0x0000001010079819 */ /* 0x000fe200000006ff */
[----:B------:R-:W3:Y:S01]  /*0790*/  @!P0 LDG.E.64 R18, desc[UR4][R4.64+0x300] ;  /* 0x0003000404128981 */ /* 0x000ee2000c1e1b00 */
        /* <DEDUP_REMOVED lines=8> */
[----:B------:R-:W4:Y:S04]  /*0820*/  @!P1 LDG.E.64 R14, desc[UR4][R4.64+0x400] ;  /* 0x00040004040e9981 */ /* 0x000f28000c1e1b00 */
[----:B------:R-:W5:Y:S01]  /*0830*/  @!P1 LDG.E.64 R12, desc[UR4][R2.64+0x400] ;  /* 0x00040004020c9981 */ /* 0x000f62000c1e1b00 */
[----:B---3--:R-:W-:Y:S02]  /*0840*/  @!P0 PRMT R0, R18, 0x7632, R0 ;  /* 0x0000763212008816 */ /* 0x008fe40000000000 */
[----:B------:R-:W-:Y:S02]  /*0850*/  @!P0 PRMT R7, R19, 0x7632, R7 ;  /* 0x0000763213078816 */ /* 0x000fe40000000007 */
[----:B--2---:R-:W-:Y:S01]  /*0860*/  @!P0 PRMT R8, R11, 0x7632, R8 ;  /* 0x000076320b088816 */ /* 0x004fe20000000008 */
[----:B------:R-:W-:Y:S01]  /*0870*/  @!P0 IMAD.U32 R60, R0, 0x10000, RZ ;  /* 0x00010000003c8824 */ /* 0x000fe200078e00ff */
[----:B------:R-:W-:-:S02]  /*0880*/  @!P0 PRMT R0, R10, 0x7632, R0 ;  /* 0x000076320a008816 */ /* 0x000fc40000000000 */
[----:B------:R-:W-:Y:S02]  /*0890*/  @!P0 SHF.L.U32 R63, R7, 0x10, RZ ;  /* 0x00000010073f8819 */ /* 0x000fe400000006ff */
[----:B------:R-:W-:Y:S02]  /*08a0*/  @!P0 SHF.L.U32 R62, R18, 0x10, RZ ;  /* 0x00000010123e8819 */ /* 0x000fe400000006ff */
[----:B------:R-:W-:Y:S02]  /*08b0*/  @!P0 SHF.L.U32 R7, R10, 0x10, RZ ;  /* 0x000000100a078819 */ /* 0x000fe400000006ff */
[----:B------:R-:W-:Y:S02]  /*08c0*/  @!P0 SHF.L.U32 R9, R0, 0x10, RZ ;  /* 0x0000001000098819 */ /* 0x000fe400000006ff */
[----:B------:R-:W-:Y:S01]  /*08d0*/  @!P0 SHF.L.U32 R8, R8, 0x10, RZ ;  /* 0x0000001008088819 */ /* 0x000fe200000006ff */
[----:B------:R-:W-:Y:S01]  /*08e0*/  @!P0 FMUL R67, R62, R7 ;  /* 0x000000073e438220 */ /* 0x000fe20000400000 */
[----:B------:R-:W-:-:S02]  /*08f0*/  @!P0 SHF.L.U32 R64, R19, 0x10, RZ ;  /* 0x0000001013408819 */ /* 0x000fc400000006ff */
[----:B----4-:R-:W-:Y:S01]  /*0900*/  @!P1 PRMT R0, R14, 0x7632, R0 ;  /* 0x000076320e009816 */ /* 0x010fe20000000000 */
[----:B------:R-:W-:Y:S01]  /*0910*/  @!P0 FMUL R66, R63, R8 ;  /* 0x000000083f428220 */ /* 0x000fe20000400000 */
[----:B------:R-:W-:Y:S01]  /*0920*/  @!P1 PRMT R7, R15, 0x7632, R7 ;  /* 0x000076320f079816 */ /* 0x000fe20000000007 */
[----:B------:R-:W-:Y:S01]  /*0930*/  @!P0 FMUL R65, R60, R9 ;  /* 0x000000093c418220 */ /* 0x000fe20000400000 */
[----:B------:R-:W-:Y:S01]  /*0940*/  @!P1 SHF.L.U32 R61, R0, 0x10, RZ ;  /* 0x00000010003d9819 */ /* 0x000fe200000006ff */
[----:B------:R-:W-:Y:S01]  /*0950*/  @!P0 IMAD.U32 R11, R11, 0x10000, RZ ;  /* 0x000100000b0b8824 */ /* 0x000fe200078e00ff */
[----:B-----5:R-:W-:Y:S01]  /*0960*/  @!P1 PRMT R0, R12, 0x7632, R0 ;  /* 0x000076320c009816 */ /* 0x020fe20000000000 */
[----:B------:R-:W-:Y:S01]  /*0970*/  VIADD R9, R6, 0x280 ;  /* 0x0000028006097836 */ /* 0x000fe20000000000 */
[----:B------:R-:W-:Y:S01]  /*0980*/  @!P1 PRMT R8, R13, 0x7632, R8 ;  /* 0x000076320d089816 */ /* 0x000fe20000000008 */
[----:B------:R-:W-:Y:S01]  /*0990*/  @!P1 IMAD.U32 R59, R7, 0x10000, RZ ;  /* 0x00010000073b9824 */ /* 0x000fe200078e00ff */
[----:B------:R-:W-:Y:S01]  /*09a0*/  @!P1 SHF.L.U32 R57, R15, 0x10, RZ ;  /* 0x000000100f399819 */ /* 0x000fe200000006ff */
[----:B------:R-:W-:Y:S01]  /*09b0*/  @!P0 FMUL R69, R64, R11 ;  /* 0x0000000b40458220 */ /* 0x000fe20000400000 */
[----:B------:R-:W-:Y:S01]  /*09c0*/  @!P1 SHF.L.U32 R7, R12, 0x10, RZ ;  /* 0x000000100c079819 */ /* 0x000fe200000006ff */
        /* <DEDUP_REMOVED lines=12> */
[----:B------:R-:W-:Y:S02]  /*0a90*/  P2R R128, PR, RZ, 0x4 ;  /* 0x00000004ff807803 */ /* 0x000fe40000000000 */
[----:B--2---:R-:W-:Y:S02]  /*0aa0*/  @!P1 PRMT R0, R10, 0x7632, R0 ;  /* 0x000076320a009816 */ /* 0x004fe40000000000 */
[----:B------:R-:W-:-:S03]  /*0ab0*/  @!P1 PRMT R7, R11, 0x7632, R7 ;  /* 0x000076320b079816 */ /* 0x000fc60000000007 */
[----:B------:R-:W-:Y:S01]  /*0ac0*/  @!P1 IMAD.U32 R41, R0, 0x10000, RZ ;  /* 0x0001000000299824 */ /* 0x000fe200078e00ff */
[----:B---3--:R-:W-:Y:S02]  /*0ad0*/  @!P1 PRMT R0, R8, 0x7632, R0 ;  /* 0x0000763208009816 */ /* 0x008fe40000000000 */
[----:B------:R-:W-:Y:S02]  /*0ae0*/  @!P1 SHF.L.U32 R43, R10, 0x10, RZ ;  /* 0x000000100a2b9819 */ /* 0x000fe400000006ff */
        /* <DEDUP_REMOVED lines=16> */
[----:B--2---:R-:W-:Y:S02]  /*0bf0*/  @!P2 PRMT R0, R10, 0x7632, R0 ;  /* 0x000076320a00a816 */ /* 0x004fe40000000000 */
[----:B------:R-:W-:-:S03]  /*0c00*/  @!P2 PRMT R7, R11, 0x7632, R7 ;  /* 0x000076320b07a816 */ /* 0x000fc60000000007 */
[----:B------:R-:W-:Y:S01]  /*0c10*/  @!P2 IMAD.U32 R35, R0, 0x10000, RZ ;  /* 0x000100000023a824 */ /* 0x000fe200078e00ff */
[C---:B---3--:R-:W-:Y:S02]  /*0c20*/  @!P2 PRMT R0, R8.reuse, 0x7632, R0 ;  /* 0x000076320800a816 */ /* 0x048fe40000000000 */
[----:B------:R-:W-:Y:S02]  /*0c30*/  @!P2 SHF.L.U32 R34, R7, 0x10, RZ ;  /* 0x000000100722a819 */ /* 0x000fe400000006ff */
[----:B------:R-:W-:Y:S02]  /*0c40*/  @!P2 SHF.L.U32 R7, R8, 0x10, RZ ;  /* 0x000000100807a819 */ /* 0x000fe400000006ff */
[----:B------:R-:W-:Y:S02]  /*0c50*/  @!P2 SHF.L.U32 R0, R0, 0x10, RZ ;  /* 0x000000100000a819 */ /* 0x000fe400000006ff */
[C---:B------:R-:W-:Y:S02]  /*0c60*/  @!P2 PRMT R8, R9.reuse, 0x7632, R8 ;  /* 0x000076320908a816 */ /* 0x040fe40000000008 */
[----:B------:R-:W-:Y:S01]  /*0c70*/  @!P2 SHF.L.U32 R36, R10, 0x10, RZ ;  /* 0x000000100a24a819 */ /* 0x000fe200000006ff */
[----:B------:R-:W-:Y:S01]  /*0c80*/  @!P2 IMAD.U32 R10, R9, 0x10000, RZ ;  /* 0x00010000090aa824 */ /* 0x000fe200078e00ff */
[----:B------:R-:W-:Y:S01]  /*0c90*/  @!P2 SHF.L.U32 R33, R11, 0x10, RZ ;  /* 0x000000100b21a819 */ /* 0x000fe200000006ff */
[----:B------:R-:W-:Y:S01]  /*0ca0*/  @!P2 FMUL R32, R35, R0 ;  /* 0x000000002320a220 */ /* 0x000fe20000400000 */
[----:B------:R-:W-:Y:S01]  /*0cb0*/  @!P2 SHF.L.U32 R9, R8, 0x10, RZ ;  /* 0x000000100809a819 */ /* 0x000fe200000006ff */
[----:B------:R-:W-:-:S02]  /*0cc0*/  VIADD R0, R6, 0x380 ;  /* 0x0000038006007836 */ /* 0x000fc40000000000 */
        /* <DEDUP_REMOVED lines=57> */
[----:B------:R-:W-:Y:S01]  /*1060*/  CS2R R10, SRZ ;  /* 0x00000000000a7805 */ /* 0x000fe2000001ff00 */
[----:B------:R-:W-:Y:S01]  /*1070*/  HFMA2 R0, -RZ, RZ, 0, 0 ;  /* 0x00000000ff007431 */ /* 0x000fe200000001ff */
[----:B------:R-:W-:Y:S02]  /*1080*/  CS2R R50, SRZ ;  /* 0x0000000000327805 */ /* 0x000fe4000001ff00 */
[----:B------:R-:W-:Y:S02]  /*1090*/  CS2R R48, SRZ ;  /* 0x0000000000307805 */ /* 0x000fe4000001ff00 */
[----:B--2---:R-:W-:-:S02]  /*10a0*/  @!P5 PRMT R7, R46, 0x7632, R7 ;  /* 0x000076322e07d816 */ /* 0x004fc40000000007 */
[----:B------:R-:W-:Y:S02]  /*10b0*/  @!P5 PRMT R45, R47, 0x7632, R45 ;  /* 0x000076322f2dd816 */ /* 0x000fe4000000002d */
        /* <DEDUP_REMOVED lines=21> */
[----:B------:R-:W-:Y:S01]  /*1210*/  VIADD R6, R6, 0x580 ;  /* 0x0000058006067836 */ /* 0x000fe20000000000 */
[----:B--2---:R-:W-:Y:S02]  /*1220*/  @!P6 PRMT R7, R86, 0x7632, R7 ;  /* 0x000076325607e816 */ /* 0x004fe40000000007 */
[----:B------:R-:W-:-:S02]  /*1230*/  @!P6 PRMT R76, R87, 0x7632, R76 ;  /* 0x00007632574ce816 */ /* 0x000fc4000000004c */
[----:B------:R-:W-:Y:S02]  /*1240*/  @!P6 SHF.L.U32 R45, R87, 0x10, RZ ;  /* 0x00000010572de819 */ /* 0x000fe400000006ff */
[----:B------:R-:W-:Y:S02]  /*1250*/  @!P6 SHF.L.U32 R48, R7, 0x10, RZ ;  /* 0x000000100730e819 */ /* 0x000fe400000006ff */
[----:B---3--:R-:W-:Y:S02]  /*1260*/  @!P6 PRMT R7, R8, 0x7632, R7 ;  /* 0x000076320807e816 */ /* 0x008fe40000000007 */
[C---:B------:R-:W-:Y:S01]  /*1270*/  @!P6 PRMT R87, R9.reuse, 0x7632, R87 ;  /* 0x000076320957e816 */ /* 0x040fe20000000057 */
[----:B------:R-:W-:Y:S01]  /*1280*/  @!P6 IMAD.U32 R47, R86, 0x10000, RZ ;  /* 0x00010000562fe824 */ /* 0x000fe200078e00ff */
[----:B------:R-:W-:Y:S01]  /*1290*/  @!P6 SHF.L.U32 R86, R8, 0x10, RZ ;  /* 0x000000100856e819 */ /* 0x000fe200000006ff */
[----:B------:R-:W-:Y:S01]  /*12a0*/  @!P6 IMAD.U32 R46, R76, 0x10000, RZ ;  /* 0x000100004c2ee824 */ /* 0x000fe200078e00ff */
[----:B------:R-:W-:-:S02]  /*12b0*/  @!P6 SHF.L.U32 R88, R9, 0x10, RZ ;  /* 0x000000100958e819 */ /* 0x000fc400000006ff */
[----:B------:R-:W-:Y:S02]  /*12c0*/  @!P6 SHF.L.U32 R7, R7, 0x10, RZ ;  /* 0x000000100707e819 */ /* 0x000fe400000006ff */
[----:B------:R-:W-:Y:S02]  /*12d0*/  @!P6 SHF.L.U32 R87, R87, 0x10, RZ ;  /* 0x000000105757e819 */ /* 0x000fe400000006ff */
[----:B------:R-:W-:Y:S01]  /*12e0*/  CS2R R8, SRZ ;  /* 0x0000000000087805 */ /* 0x000fe2000001ff00 */
[----:B------:R-:W-:Y:S02]  /*12f0*/  IMAD.MOV.U32 R76, RZ, RZ, RZ ;  /* 0x000000ffff4c7224 */ /* 0x000fe400078e00ff */
[----:B------:R-:W-:Y:S01]  /*1300*/  @!P6 FMUL R76, R47, R86 ;  /* 0x000000562f4ce220 */ /* 0x000fe20000400000 */
[----:B------:R-:W-:Y:S01]  /*1310*/  @!P6 FMUL R8, R45, R88 ;  /* 0x000000582d08e220 */ /* 0x000fe20000400000 */
[----:B------:R-:W-:Y:S01]  /*1320*/  @!P6 FMUL R79, R48, R7 ;  /* 0x00000007304fe220 */ /* 0x000fe20000400000 */
[----:B------:R-:W-:Y:S01]  /*1330*/  @!P6 FMUL R9, R46, R87 ;  /* 0x000000572e09e220 */ /* 0x000fe20000400000 */
[----:B------:R-:W-:-:S04]  /*1340*/  ISETP.GE.AND P6, PT, R122, 0x1, PT ;  /* 0x000000017a00780c */ /* 0x000fc80003fc6270 */
[----:B------:R-:W-:-:S13]  /*1350*/  ISETP.GE.OR P6, PT, R6, UR8, !P6 ;  /* 0x0000000806007c0c */ /* 0x000fda000f7c6670 */
[----:B------:R-:W2:Y:S04]  /*1360*/  @!P6 LDG.E.64 R86, desc[UR4][R4.64+0xb00] ;  /* 0x000b00040456e981 */ /* 0x000ea8000c1e1b00 */
[----:B------:R-:W3:Y:S01]  /*1370*/  @!P6 LDG.E.64 R6, desc[UR4][R2.64+0xb00] ;  /* 0x000b00040206e981 */ /* 0x000ee2000c1e1b00 */
[----:B------:R-:W0:Y:S01]  /*1380*/  S2R R131, SR_TID.X ;  /* 0x0000000000837919 */ /* 0x000e220000002100 */
[----:B------:R-:W-:Y:S01]  /*1390*/  HFMA2 R88, -RZ, RZ, 0, 0 ;  /* 0x00000000ff587431 */ /* 0x000fe200000001ff */
[----:B------:R-:W-:Y:S02]  /*13a0*/  CS2R R90, SRZ ;  /* 0x00000000005a7805 */ /* 0x000fe4000001ff00 */
[----:B------:R-:W-:Y:S02]  /*13b0*/  CS2R R108, SRZ ;  /* 0x00000000006c7805 */ /* 0x000fe4000001ff00 */
[----:B------:R-:W-:Y:S01]  /*13c0*/  MOV R113, RZ ;  /* 0x000000ff00717202 */ /* 0x000fe20000000f00 */
[----:B------:R-:W-:-:S02]  /*13d0*/  IMAD.MOV.U32 R111, RZ, RZ, RZ ;  /* 0x000000ffff6f7224 */ /* 0x000fc400078e00ff */
[----:B0-----:R-:W-:Y:S01]  /*13e0*/  IMAD.SHL.U32 R131, R131, 0x4, RZ ;  /* 0x0000000483837824 */ /* 0x001fe200078e00ff */
[C---:B--2---:R-:W-:Y:S01]  /*13f0*/  @!P6 PRMT R105, R87.reuse, 0x7632, R105 ;  /* 0x000076325769e816 */ /* 0x044fe20000000069 */
[----:B------:R-:W-:Y:S01]  /*1400*/  @!P6 IMAD.U32 R88, R87, 0x10000, RZ ;  /* 0x000100005758e824 */ /* 0x000fe200078e00ff */
[C---:B------:R-:W-:Y:S02]  /*1410*/  @!P6 PRMT R104, R86.reuse, 0x7632, R104 ;  /* 0x000076325668e816 */ /* 0x040fe40000000068 */
[----:B------:R-:W-:Y:S02]  /*1420*/  @!P6 SHF.L.U32 R91, R86, 0x10, RZ ;  /* 0x00000010565be819 */ /* 0x000fe400000006ff */
[----:B---3--:R-:W-:Y:S02]  /*1430*/  @!P6 PRMT R86, R6, 0x7632, R86 ;  /* 0x000076320656e816 */ /* 0x008fe40000000056 */
[----:B------:R-:W-:Y:S02]  /*1440*/  @!P6 PRMT R87, R7, 0x7632, R87 ;  /* 0x000076320757e816 */ /* 0x000fe40000000057 */
[----:B------:R-:W-:-:S02]  /*1450*/  @!P6 SHF.L.U32 R90, R105, 0x10, RZ ;  /* 0x00000010695ae819 */ /* 0x000fc400000006ff */
[----:B------:R-:W-:Y:S01]  /*1460*/  @!P6 SHF.L.U32 R105, R7, 0x10, RZ ;  /* 0x000000100769e819 */ /* 0x000fe200000006ff */
[----:B------:R-:W-:Y:S01]  /*1470*/  @!P6 IMAD.U32 R6, R6, 0x10000, RZ ;  /* 0x000100000606e824 */ /* 0x000fe200078e00ff */
[----:B------:R-:W-:Y:S02]  /*1480*/  @!P6 SHF.L.U32 R92, R104, 0x10, RZ ;  /* 0x00000010685ce819 */ /* 0x000fe400000006ff */
[----:B------:R-:W-:Y:S02]  /*1490*/  @!P6 SHF.L.U32 R7, R86, 0x10, RZ ;  /* 0x000000105607e819 */ /* 0x000fe400000006ff */
[----:B------:R-:W-:Y:S01]  /*14a0*/  @!P6 SHF.L.U32 R87, R87, 0x10, RZ ;  /* 0x000000105757e819 */ /* 0x000fe200000006ff */
[----:B------:R-:W-:Y:S01]  /*14b0*/  @!P6 FMUL R108, R91, R6 ;  /* 0x000000065b6ce220 */ /* 0x000fe20000400000 */
[----:B------:R-:W-:Y:S01]  /*14c0*/  @!P6 FMUL R111, R88, R105 ;  /* 0x00000069586fe220 */ /* 0x000fe20000400000 */
[----:B------:R-:W-:Y:S01]  /*14d0*/  @!P6 FMUL R113, R92, R7 ;  /* 0x000000075c71e220 */ /* 0x000fe20000400000 */
[----:B------:R-:W-:Y:S01]  /*14e0*/  IADD3 R6, PT, PT, R131, 0x600, RZ ;  /* 0x0000060083067810 */ /* 0x000fe20007ffe0ff */
[----:B------:R-:W-:Y:S01]  /*14f0*/  @!P6 FMUL R109, R90, R87 ;  /* 0x000000575a6de220 */ /* 0x000fe20000400000 */
[----:B------:R-:W-:-:S04]  /*1500*/  ISETP.GE.AND P6, PT, R122, 0x1, PT ;  /* 0x000000017a00780c */ /* 0x000fc80003fc6270 */
[----:B------:R-:W-:-:S13]  /*1510*/  ISETP.GE.OR P6, PT, R6, UR8, !P6 ;  /* 0x0000000806007c0c */ /* 0x000fda000f7c6670 */
[----:B------:R-:W2:Y:S04]  /*1520*/  @!P6 LDG.E.64 R86, desc[UR4][R4.64+0xc00] ;  /* 0x000c00040456e981 */ /* 0x000ea8000c1e1b00 */
[----:B------:R-:W3:Y:S01]  /*1530*/  @!P6 LDG.E.64 R6, desc[UR4][R2.64+0xc00] ;  /* 0x000c00040206e981 */ /* 0x000ee2000c1e1b00 */
[----:B------:R-:W-:Y:S02]  /*1540*/  CS2R R106, SRZ ;  /* 0x00000000006a7805 */ /* 0x000fe4000001ff00 */
[----:B------:R-:W-:Y:S02]  /*1550*/  CS2R R104, SRZ ;  /* 0x0000000000687805 */ /* 0x000fe4000001ff00 */
[----:B------:R-:W-:Y:S02]  /*1560*/  CS2R R118, SRZ ;  /* 0x0000000000767805 */ /* 0x000fe4000001ff00 */
[----:B------:R-:W-:-:S02]  /*1570*/  CS2R R116, SRZ ;  /* 0x0000000000747805 */ /* 0x000fc4000001ff00 */
[----:B------:R-:W-:Y:S02]  /*1580*/  IADD3 R137, PT, PT, R131, 0x680, RZ ;  /* 0x0000068083897810 */ /* 0x000fe40007ffe0ff */
[C---:B--2---:R-:W-:Y:S01]  /*1590*/  @!P6 PRMT R110, R86.reuse, 0x7632, R110 ;  /* 0x00007632566ee816 */ /* 0x044fe2000000006e */
[C---:B------:R-:W-:Y:S01]  /*15a0*/  @!P6 IMAD.U32 R104, R87.reuse, 0x10000, RZ ;  /* 0x000100005768e824 */ /* 0x040fe200078e00ff */
[----:B------:R-:W-:Y:S02]  /*15b0*/  @!P6 PRMT R112, R87, 0x7632, R112 ;  /* 0x000076325770e816 */ /* 0x000fe40000000070 */
[----:B------:R-:W-:Y:S01]  /*15c0*/  @!P6 SHF.L.U32 R106, R86, 0x10, RZ ;  /* 0x00000010566ae819 */ /* 0x000fe200000006ff */
[C---:B---3--:R-:W-:Y:S01]  /*15d0*/  @!P6 IMAD.U32 R87, R6.reuse, 0x10000, RZ ;  /* 0x000100000657e824 */ /* 0x048fe200078e00ff */
[----:B------:R-:W-:Y:S02]  /*15e0*/  @!P6 PRMT R86, R6, 0x7632, R86 ;  /* 0x000076320656e816 */ /* 0x000fe40000000056 */
[----:B------:R-:W-:-:S02]  /*15f0*/  @!P6 PRMT R6, R7, 0x7632, R6 ;  /* 0x000076320706e816 */ /* 0x000fc40000000006 */
[----:B------:R-:W-:Y:S02]  /*1600*/  @!P6 SHF.L.U32 R107, R110, 0x10, RZ ;  /* 0x000000106e6be819 */ /* 0x000fe400000006ff */
[----:B------:R-:W-:Y:S01]  /*1610*/  @!P6 SHF.L.U32 R105, R112, 0x10, RZ ;  /* 0x000000107069e819 */ /* 0x000fe200000006ff */
[----:B------:R-:W-:Y:S01]  /*1620*/  @!P6 IMAD.U32 R6, R6, 0x10000, RZ ;  /* 0x000100000606e824 */ /* 0x000fe200078e00ff */
        /* <DEDUP_REMOVED lines=14> */
[----:B------:R-:W-:-:S02]  /*1710*/  MOV R123, RZ ;  /* 0x000000ff007b7202 */ /* 0x000fc40000000f00 */
[C---:B--2---:R-:W-:Y:S02]  /*1720*/  @!P6 PRMT R120, R86.reuse, 0x7632, R120 ;  /* 0x000076325678e816 */ /* 0x044fe40000000078 */
[C---:B------:R-:W-:Y:S02]  /*1730*/  @!P6 PRMT R121, R87.reuse, 0x7632, R121 ;  /* 0x000076325779e816 */ /* 0x040fe40000000079 */
[----:B------:R-:W-:Y:S02]  /*1740*/  @!P6 SHF.L.U32 R114, R86, 0x10, RZ ;  /* 0x000000105672e819 */ /* 0x000fe400000006ff */
[----:B------:R-:W-:Y:S02]  /*1750*/  @!P6 SHF.L.U32 R110, R87, 0x10, RZ ;  /* 0x00000010576ee819 */ /* 0x000fe400000006ff */
[C---:B---3--:R-:W-:Y:S02]  /*1760*/  @!P6 PRMT R86, R6.reuse, 0x7632, R86 ;  /* 0x000076320656e816 */ /* 0x048fe40000000056 */
[----:B------:R-:W-:-:S02]  /*1770*/  @!P6 SHF.L.U32 R87, R6, 0x10, RZ ;  /* 0x000000100657e819 */ /* 0x000fc400000006ff */
[----:B------:R-:W-:Y:S01]  /*1780*/  @!P6 PRMT R6, R7, 0x7632, R6 ;  /* 0x000076320706e816 */ /* 0x000fe20000000006 */
[----:B------:R-:W-:Y:S01]  /*1790*/  @!P6 IMAD.U32 R115, R120, 0x10000, RZ ;  /* 0x000100007873e824 */ /* 0x000fe200078e00ff */
[----:B------:R-:W-:Y:S01]  /*17a0*/  @!P6 SHF.L.U32 R112, R121, 0x10, RZ ;  /* 0x000000107970e819 */ /* 0x000fe200000006ff */
[----:B------:R-:W-:Y:S01]  /*17b0*/  @!P6 IMAD.U32 R7, R7, 0x10000, RZ ;  /* 0x000100000707e824 */ /* 0x000fe200078e00ff */
[----:B------:R-:W-:Y:S01]  /*17c0*/  @!P6 SHF.L.U32 R86, R86, 0x10, RZ ;  /* 0x000000105656e819 */ /* 0x000fe200000006ff */
[----:B------:R-:W-:Y:S01]  /*17d0*/  @!P6 IMAD.U32 R127, R6, 0x10000, RZ ;  /* 0x00010000067fe824 */ /* 0x000fe200078e00ff */
[----:B------:R-:W-:Y:S02]  /*17e0*/  IADD3 R6, PT, PT, R131, 0x700, RZ ;  /* 0x0000070083067810 */ /* 0x000fe40007ffe0ff */
[----:B------:R-:W-:Y:S01]  /*17f0*/  CS2R R120, SRZ ;  /* 0x0000000000787805 */ /* 0x000fe2000001ff00 */
[----:B------:R-:W-:Y:S01]  /*1800*/  @!P6 FMUL R125, R114, R87 ;  /* 0x00000057727de220 */ /* 0x000fe20000400000 */
[----:B------:R-:W-:Y:S01]  /*1810*/  @!P6 FMUL R123, R110, R7 ;  /* 0x000000076e7be220 */ /* 0x000fe20000400000 */
[----:B------:R-:W-:Y:S01]  /*1820*/  @!P6 FMUL R120, R115, R86 ;  /* 0x000000567378e220 */ /* 0x000fe20000400000 */
[----:B------:R-:W-:Y:S01]  /*1830*/  @!P6 FMUL R121, R112, R127 ;  /* 0x0000007f7079e220 */ /* 0x000fe20000400000 */
[----:B------:R-:W-:-:S04]  /*1840*/  ISETP.GE.AND P6, PT, R6, UR8, PT ;  /* 0x0000000806007c0c */ /* 0x000fc8000bfc6270 */
[----:B------:R-:W-:Y:S02]  /*1850*/  P2R R140, PR, RZ, 0x40 ;  /* 0x00000040ff8c7803 */ /* 0x000fe40000000000 */
[----:B------:R-:W-:-:S13]  /*1860*/  ISETP.LT.OR P6, PT, R122, 0x1, P6 ;  /* 0x000000017a00780c */ /* 0x000fda00037c1670 */
[----:B------:R-:W2:Y:S04]  /*1870*/  @!P6 LDG.E.64 R86, desc[UR4][R4.64+0xe00] ;  /* 0x000e00040456e981 */ /* 0x000ea8000c1e1b00 */
[----:B------:R-:W3:Y:S01]  /*1880*/  @!P6 LDG.E.64 R6, desc[UR4][R2.64+0xe00] ;  /* 0x000e00040206e981 */ /* 0x000ee2000c1e1b00 */
[----:B------:R-:W0:Y:S01]  /*1890*/  S2R R142, SR_TID.Y ;  /* 0x00000000008e7919 */ /* 0x000e220000002200 */
[----:B------:R-:W0:Y:S01]  /*18a0*/  LDCU UR6, c[0x0][0x364] ;  /* 0x00006c80ff0677ac */ /* 0x000e220008000800 */
[----:B------:R-:W-:Y:S01]  /*18b0*/  HFMA2 R122, -RZ, RZ, 0, 0 ;  /* 0x00000000ff7a7431 */ /* 0x000fe200000001ff */
[----:B------:R-:W-:Y:S01]  /*18c0*/  CS2R R126, SRZ ;  /* 0x00000000007e7805 */ /* 0x000fe2000001ff00 */
[----:B------:R-:W-:Y:S01]  /*18d0*/  VIADD R131, R131, 0x780 ;  /* 0x0000078083837836 */ /* 0x000fe20000000000 */
[C---:B--2---:R-:W-:Y:S01]  /*18e0*/  @!P6 PRMT R134, R86.reuse, 0x7632, R134 ;  /* 0x000076325686e816 */ /* 0x044fe20000000086 */
[----:B------:R-:W-:Y:S01]  /*18f0*/  @!P6 IMAD.U32 R124, R86, 0x10000, RZ ;  /* 0x00010000567ce824 */ /* 0x000fe200078e00ff */
[----:B------:R-:W-:-:S02]  /*1900*/  @!P6 PRMT R135, R87, 0x7632, R135 ;  /* 0x000076325787e816 */ /* 0x000fc40000000087 */
[----:B------:R-:W-:Y:S02]  /*1910*/  @!P6 SHF.L.U32 R122, R134, 0x10, RZ ;  /* 0x00000010867ae819 */ /* 0x000fe400000006ff */
[C---:B---3--:R-:W-:Y:S02]  /*1920*/  @!P6 PRMT R86, R6.reuse, 0x7632, R86 ;  /* 0x000076320656e816 */ /* 0x048fe40000000056 */
[----:B------:R-:W-:Y:S02]  /*1930*/  @!P6 PRMT R134, R7, 0x7632, R134 ;  /* 0x000076320786e816 */ /* 0x000fe40000000086 */
[----:B------:R-:W-:Y:S01]  /*1940*/  @!P6 SHF.L.U32 R139, R6, 0x10, RZ ;  /* 0x00000010068be819 */ /* 0x000fe200000006ff */
[----:B------:R-:W-:Y:S01]  /*1950*/  HFMA2 R6, -RZ, RZ, 0, 0 ;  /* 0x00000000ff067431 */ /* 0x000fe200000001ff */
[----:B------:R-:W-:Y:S01]  /*1960*/  @!P6 SHF.L.U32 R127, R87, 0x10, RZ ;  /* 0x00000010577fe819 */ /* 0x000fe200000006ff */
[----:B------:R-:W-:Y:S01]  /*1970*/  @!P6 IMAD.U32 R126, R135, 0x10000, RZ ;  /* 0x00010000877ee824 */ /* 0x000fe200078e00ff */
[----:B------:R-:W-:-:S02]  /*1980*/  @!P6 SHF.L.U32 R136, R7, 0x10, RZ ;  /* 0x000000100788e819 */ /* 0x000fc400000006ff */
[----:B------:R-:W-:Y:S02]  /*1990*/  @!P6 SHF.L.U32 R141, R86, 0x10, RZ ;  /* 0x00000010568de819 */ /* 0x000fe400000006ff */
[----:B------:R-:W-:Y:S01]  /*19a0*/  @!P6 SHF.L.U32 R143, R134, 0x10, RZ ;  /* 0x00000010868fe819 */ /* 0x000fe200000006ff */
[----:B0-----:R-:W-:Y:S01]  /*19b0*/  IMAD R86, R103, UR6, R142 ;  /* 0x0000000667567c24 */ /* 0x001fe2000f8e028e */
[----:B------:R-:W-:Y:S01]  /*19c0*/  MOV R87, RZ ;  /* 0x000000ff00577202 */ /* 0x000fe20000000f00 */
[----:B------:R-:W-:Y:S02]  /*19d0*/  IMAD.MOV.U32 R135, RZ, RZ, RZ ;  /* 0x000000ffff877224 */ /* 0x000fe400078e00ff */
[----:B------:R-:W-:Y:S01]  /*19e0*/  @!P6 FMUL R87, R124, R139 ;  /* 0x0000008b7c57e220 */ /* 0x000fe20000400000 */
[----:B------:R-:W-:Y:S02]  /*19f0*/  IMAD.MOV.U32 R7, RZ, RZ, RZ ;  /* 0x000000ffff077224 */ /* 0x000fe400078e00ff */
[----:B------:R-:W-:Y:S01]  /*1a00*/  @!P6 FMUL R6, R127, R136 ;  /* 0x000000887f06e220 */ /* 0x000fe20000400000 */
[----:B------:R-:W-:Y:S01]  /*1a10*/  @!P6 FMUL R135, R122, R141 ;  /* 0x0000008d7a87e220 */ /* 0x000fe20000400000 */
[----:B------:R-:W-:Y:S01]  /*1a20*/  @!P6 FMUL R7, R126, R143 ;  /* 0x0000008f7e07e220 */ /* 0x000fe20000400000 */
[----:B------:R-:W-:-:S02]  /*1a30*/  ISETP.GE.AND P6, PT, R131, UR8, PT ;  /* 0x0000000883007c0c */ /* 0x000fc4000bfc6270 */
[----:B------:R-:W-:Y:S02]  /*1a40*/  IADD3 R86, PT, PT, -R86, UR7, RZ ;  /* 0x0000000756567c10 */ /* 0x000fe4000fffe1ff */
[----:B------:R-:W-:Y:S02]  /*1a50*/  P2R R144, PR, RZ, 0x40 ;  /* 0x00000040ff907803 */ /* 0x000fe40000000000 */
[----:B------:R-:W-:-:S13]  /*1a60*/  ISETP.LT.OR P6, PT, R86, 0x1, P6 ;  /* 0x000000015600780c */ /* 0x000fda00037c1670 */
[----:B------:R-:W2:Y:S04]  /*1a70*/  @!P6 LDG.E.64 R4, desc[UR4][R4.64+0xf00] ;  /* 0x000f00040404e981 */ /* 0x000ea8000c1e1b00 */
[----:B------:R-:W3:Y:S01]  /*1a80*/  @!P6 LDG.E.64 R2, desc[UR4][R2.64+0xf00] ;  /* 0x000f00040202e981 */ /* 0x000ee2000c1e1b00 */
[----:B------:R-:W-:Y:S01]  /*1a90*/  HFMA2 R131, -RZ, RZ, 0, 0 ;  /* 0x00000000ff837431 */ /* 0x000fe200000001ff */
[----:B------:R-:W-:Y:S02]  /*1aa0*/  MOV R136, RZ ;  /* 0x000000ff00887202 */ /* 0x000fe40000000f00 */
[----:B------:R-:W-:Y:S01]  /*1ab0*/  MOV R86, RZ ;  /* 0x000000ff00567202 */ /* 0x000fe20000000f00 */
[----:B------:R-:W-:Y:S02]  /*1ac0*/  IMAD.MOV.U32 R134, RZ, RZ, RZ ;  /* 0x000000ffff867224 */ /* 0x000fe400078e00ff */
[----:B------:R-:W-:-:S02]  /*1ad0*/  HFMA2 R141, -RZ, RZ, 0, 0 ;  /* 0x00000000ff8d7431 */ /* 0x000fc400000001ff */
[----:B------:R-:W-:Y:S01]  /*1ae0*/  IMAD.MOV.U32 R143, RZ, RZ, RZ ;  /* 0x000000ffff8f7224 */ /* 0x000fe200078e00ff */
[C---:B--2---:R-:W-:Y:S02]  /*1af0*/  @!P6 PRMT R138, R4.reuse, 0x7632, R138 ;  /* 0x00007632048ae816 */ /* 0x044fe4000000008a */
[----:B------:R-:W-:Y:S02]  /*1b00*/  @!P6 SHF.L.U32 R131, R4, 0x10, RZ ;  /* 0x000000100483e819 */ /* 0x000fe400000006ff */
[----:B---3--:R-:W-:Y:S01]  /*1b10*/  @!P6 PRMT R4, R2, 0x7632, R4 ;  /* 0x000076320204e816 */ /* 0x008fe20000000004 */
[C---:B------:R-:W-:Y:S01]  /*1b20*/  @!P6 IMAD.U32 R136, R5.reuse, 0x10000, RZ ;  /* 0x000100000588e824 */ /* 0x040fe200078e00ff */
[----:B------:R-:W-:Y:S02]  /*1b30*/  @!P6 PRMT R139, R5, 0x7632, R139 ;  /* 0x00007632058be816 */ /* 0x000fe4000000008b */
[C---:B------:R-:W-:Y:S02]  /*1b40*/  @!P6 PRMT R5, R3.reuse, 0x7632, R5 ;  /* 0x000076320305e816 */ /* 0x040fe40000000005 */
[----:B------:R-:W-:-:S02]  /*1b50*/  @!P6 SHF.L.U32 R145, R3, 0x10, RZ ;  /* 0x000000100391e819 */ /* 0x000fc400000006ff */
[----:B------:R-:W-:Y:S02]  /*1b60*/  @!P6 SHF.L.U32 R86, R138, 0x10, RZ ;  /* 0x000000108a56e819 */ /* 0x000fe400000006ff */
[----:B------:R-:W-:Y:S02]  /*1b70*/  @!P6 SHF.L.U32 R3, R4, 0x10, RZ ;  /* 0x000000100403e819 */ /* 0x000fe400000006ff */
[----:B------:R-:W-:Y:S02]  /*1b80*/  @!P6 SHF.L.U32 R134, R139, 0x10, RZ ;  /* 0x000000108b86e819 */ /* 0x000fe400000006ff */
[----:B------:R-:W-:Y:S01]  /*1b90*/  CS2R R138, SRZ ;  /* 0x00000000008a7805 */ /* 0x000fe2000001ff00 */
[----:B------:R-:W-:Y:S02]  /*1ba0*/  @!P6 IMAD.U32 R2, R2, 0x10000, RZ ;  /* 0x000100000202e824 */ /* 0x000fe400078e00ff */
[----:B------:R-:W-:Y:S01]  /*1bb0*/  @!P6 FMUL R139, R86, R3 ;  /* 0x00000003568be220 */ /* 0x000fe20000400000 */
[----:B------:R-:W-:Y:S01]  /*1bc0*/  FADD R3, R95, R98 ;  /* 0x000000625f037221 */ /* 0x000fe20000000000 */
[----:B------:R-:W-:-:S03]  /*1bd0*/  @!P6 FMUL R138, R131, R2 ;  /* 0x00000002838ae220 */ /* 0x000fc60000400000 */
        /* <DEDUP_REMOVED lines=58> */
[----:B------:R-:W-:-:S03]  /*1f80*/  @!P6 SHF.L.U32 R5, R5, 0x10, RZ ;  /* 0x000000100505e819 */ /* 0x000fc600000006ff */
[----:B------:R-:W-:Y:S01]  /*1f90*/  FADD R2, R3, R138 ;  /* 0x0000008a03027221 */ /* 0x000fe20000000000 */
[----:B------:R-:W-:-:S03]  /*1fa0*/  @!P6 FMUL R141, R136, R145 ;  /* 0x00000091888de220 */ /* 0x000fc60000400000 */
[----:B------:R-:W-:Y:S01]  /*1fb0*/  FADD R2, R2, R139 ;  /* 0x0000008b02027221 */ /* 0x000fe20000000000 */
[----:B------:R-:W-:-:S03]  /*1fc0*/  @!P6 FMUL R143, R134, R5 ;  /* 0x00000005868fe220 */ /* 0x000fc60000400000 */
[----:B------:R-:W-:-:S04]  /*1fd0*/  FADD R2, R2, R141 ;  /* 0x0000008d02027221 */ /* 0x000fc80000000000 */
[----:B------:R-:W-:-:S05]  /*1fe0*/  FADD R2, R2, R143 ;  /* 0x0000008f02027221 */ /* 0x000fca0000000000 */
[----:B------:R-:W0:Y:S02]  /*1ff0*/  SHFL.BFLY PT, R3, R2, 0x10, 0x1f ;  /* 0x0e001f0002037f89 */ /* 0x000e2400000e0000 */
[----:B0-----:R-:W-:-:S05]  /*2000*/  FADD R3, R2, R3 ;  /* 0x0000000302037221 */ /* 0x001fca0000000000 */
[----:B------:R-:W0:Y:S02]  /*2010*/  SHFL.BFLY PT, R4, R3, 0x8, 0x1f ;  /* 0x0d001f0003047f89 */ /* 0x000e2400000e0000 */
[----:B0-----:R-:W-:-:S05]  /*2020*/  FADD R4, R3, R4 ;  /* 0x0000000403047221 */ /* 0x001fca0000000000 */
[----:B------:R-:W0:Y:S01]  /*2030*/  SHFL.BFLY PT, R5, R4, 0x4, 0x1f ;  /* 0x0c801f0004057f89 */ /* 0x000e2200000e0000 */
[----:B------:R-:W1:Y:S01]  /*2040*/  LDCU UR6, c[0x0][0x364] ;  /* 0x00006c80ff0677ac */ /* 0x000e620008000800 */
[----:B0-----:R-:W-:-:S05]  /*2050*/  FADD R5, R4, R5 ;  /* 0x0000000504057221 */ /* 0x001fca0000000000 */
[----:B------:R-:W0:Y:S01]  /*2060*/  SHFL.BFLY PT, R146, R5, 0x2, 0x1f ;  /* 0x0c401f0005927f89 */ /* 0x000e2200000e0000 */
[----:B-1----:R-:W-:-:S05]  /*2070*/  IMAD R103, R103, UR6, R142 ;  /* 0x0000000667677c24 */ /* 0x002fca000f8e028e */
[----:B------:R-:W-:-:S04]  /*2080*/  IADD3 R142, PT, PT, -R103, UR7, RZ ;  /* 0x00000007678e7c10 */ /* 0x000fc8000fffe1ff */
[----:B------:R-:W-:Y:S01]  /*2090*/  ISETP.GE.AND P6, PT, R142, 0x1, PT ;  /* 0x000000018e00780c */ /* 0x000fe20003fc6270 */
[----:B0-----:R-:W-:-:S05]  /*20a0*/  FADD R146, R5, R146 ;  /* 0x0000009205927221 */ /* 0x001fca0000000000 */
[----:B------:R0:W1:Y:S07]  /*20b0*/  SHFL.BFLY PT, R103, R146, 0x1, 0x1f ;  /* 0x0c201f0092677f89 */ /* 0x00006e00000e0000 */
[----:B------:R-:W-:Y:S05]  /*20c0*/  @!P6 EXIT ;  /* 0x000000000000e94d */ /* 0x000fea0003800000 */
[----:B------:R-:W2:Y:S01]  /*20d0*/  LDCU.64 UR6, c[0x0][0x380] ;  /* 0x00007000ff0677ac */ /* 0x000ea20008000a00 */
[----:B------:R-:W-:Y:S01]  /*20e0*/  BSSY.RECONVERGENT B0, `(.L_x_6085) ;  /* 0x0000015000007945 */ /* 0x000fe20003800200 */
[----:B--2---:R-:W-:Y:S01]  /*20f0*/  IADD3 R2, P6, PT, R102, UR6, RZ ;  /* 0x0000000666027c10 */ /* 0x004fe2000ffde0ff */
[----:B-1----:R-:W-:-:S03]  /*2100*/  FADD R102, R146, R103 ;  /* 0x0000006792667221 */ /* 0x002fc60000000000 */
[----:B------:R-:W-:Y:S02]  /*2110*/  IADD3.X R3, PT, PT, R101, UR7, RZ, P6, !PT ;  /* 0x0000000765037c10 */ /* 0x000fe4000b7fe4ff */
[----:B------:R-:W1:Y:S01]  /*2120*/  S2R R101, SR_TID.X ;  /* 0x0000000000657919 */ /* 0x000e620000002100 */
[----:B------:R-:W-:Y:S01]  /*2130*/  ISETP.NE.AND P6, PT, R133, RZ, PT ;  /* 0x000000ff8500720c */ /* 0x000fe20003fc5270 */
[----:B-1----:R-:W-:-:S05]  /*2140*/  IMAD.SHL.U32 R101, R101, 0x4, RZ ;  /* 0x0000000465657824 */ /* 0x002fca00078e00ff */
[----:B------:R-:W-:-:S07]  /*2150*/  IADD3 R103, PT, PT, R101, 0x580, RZ ;  /* 0x0000058065677810 */ /* 0x000fce0007ffe0ff */
        /* <DEDUP_REMOVED lines=13> */
.L_x_6086:
[----:B------:R-:W-:Y:S05]  /*2230*/  BSYNC.RECONVERGENT B0 ;  /* 0x0000000000007941 */ /* 0x000fea0003800200 */
.L_x_6085:
[----:B------:R-:W-:Y:S01]  /*2240*/  ISETP.NE.AND P6, PT, R132, RZ, PT ;  /* 0x000000ff8400720c */ /* 0x000fe20003fc5270 */
        /* <DEDUP_REMOVED lines=14> */
.L_x_6088:
[----:B------:R-:W-:Y:S05]  /*2330*/  BSYNC.RECONVERGENT B0 ;  /* 0x0000000000007941 */ /* 0x000fea0003800200 */
.L_x_6087:
        /* <DEDUP_REMOVED lines=8> */
[----:B-12---:R-:W-:Y:S01]  /*23c0*/  FMUL R4, R70, UR6 ;  /* 0x0000000646047c20 */ /* 0x006fe20008400000 */
[----:B------:R-:W-:Y:S01]  /*23d0*/  FMUL R5, R68, UR6 ;  /* 0x0000000644057c20 */ /* 0x000fe20008400000 */
[----:B------:R-:W-:Y:S01]  /*23e0*/  FMUL R72, R72, UR6 ;  /* 0x0000000648487c20 */ /* 0x000fe20008400000 */
[----:B------:R-:W-:-:S03]  /*23f0*/  FMUL R71, R71, UR6 ;  /* 0x0000000647477c20 */ /* 0x000fc60008400000 */
[----:B------:R-:W-:Y:S02]  /*2400*/  F2FP.BF16.F32.PACK_AB R4, R5, R4 ;  /* 0x000000040504723e */ /* 0x000fe400000010ff */
[----:B------:R-:W-:-:S05]  /*2410*/  F2FP.BF16.F32.PACK_AB R5, R71, R72 ;  /* 0x000000484705723e */ /* 0x000fca00000010ff */
[----:B------:R3:W-:Y:S02]  /*2420*/  STG.E.64 desc[UR4][R2.64+0x200], R4 ;  /* 0x0002000402007986 */ /* 0x0007e4000c101b04 */
.L_x_6090:
[----:B------:R-:W-:Y:S05]  /*2430*/  BSYNC.RECONVERGENT B0 ;  /* 0x0000000000007941 */ /* 0x000fea0003800200 */
.L_x_6089:
        /* <DEDUP_REMOVED lines=8> */
[----:B-123--:R-:W-:Y:S01]  /*24c0*/  FMUL R4, R62, UR6 ;  /* 0x000000063e047c20 */ /* 0x00efe20008400000 */
[----:B------:R-:W-:Y:S01]  /*24d0*/  FMUL R5, R60, UR6 ;  /* 0x000000063c057c20 */ /* 0x000fe20008400000 */
[----:B------:R-:W-:Y:S01]  /*24e0*/  FMUL R64, R64, UR6 ;  /* 0x0000000640407c20 */ /* 0x000fe20008400000 */
[----:B------:R-:W-:-:S03]  /*24f0*/  FMUL R63, R63, UR6 ;  /* 0x000000063f3f7c20 */ /* 0x000fc60008400000 */
[----:B------:R-:W-:Y:S02]  /*2500*/  F2FP.BF16.F32.PACK_AB R4, R5, R4 ;  /* 0x000000040504723e */ /* 0x000fe400000010ff */
[----:B------:R-:W-:-:S05]  /*2510*/  F2FP.BF16.F32.PACK_AB R5, R63, R64 ;  /* 0x000000403f05723e */ /* 0x000fca00000010ff */
[----:B------:R4:W-:Y:S02]  /*2520*/  STG.E.64 desc[UR4][R2.64+0x300], R4 ;  /* 0x0003000402007986 */ /* 0x0009e4000c101b04 */
.L_x_6092:
[----:B------:R-:W-:Y:S05]  /*2530*/  BSYNC.RECONVERGENT B0 ;  /* 0x0000000000007941 */ /* 0x000fea0003800200 */
.L_x_6091:
        /* <DEDUP_REMOVED lines=8> */
[----:B-1234-:R-:W-:Y:S01]  /*25c0*/  FMUL R4, R55, UR6 ;  /* 0x0000000637047c20 */ /* 0x01efe20008400000 */
[----:B------:R-:W-:Y:S01]  /*25d0*/  FMUL R5, R56, UR6 ;  /* 0x0000000638057c20 */ /* 0x000fe20008400000 */
[----:B------:R-:W-:Y:S01]  /*25e0*/  FMUL R54, R54, UR6 ;  /* 0x0000000636367c20 */ /* 0x000fe20008400000 */
[----:B------:R-:W-:-:S03]  /*25f0*/  FMUL R55, R52, UR6 ;  /* 0x0000000634377c20 */ /* 0x000fc60008400000 */
[----:B------:R-:W-:Y:S02]  /*2600*/  F2FP.BF16.F32.PACK_AB R4, R5, R4 ;  /* 0x000000040504723e */ /* 0x000fe400000010ff */
[----:B------:R-:W-:-:S05]  /*2610*/  F2FP.BF16.F32.PACK_AB R5, R55, R54 ;  /* 0x000000363705723e */ /* 0x000fca00000010ff */
[----:B------:R1:W-:Y:S02]  /*2620*/  STG.E.64 desc[UR4][R2.64+0x400], R4 ;  /* 0x0004000402007986 */ /* 0x0003e4000c101b04 */
.L_x_6094:
[----:B------:R-:W-:Y:S05]  /*2630*/  BSYNC.RECONVERGENT B0 ;  /* 0x0000000000007941 */ /* 0x000fea0003800200 */
.L_x_6093:
[----:B------:R-:W-:Y:S04]  /*2640*/  BSSY.RECONVERGENT B0, `(.L_x_6095) ;  /* 0x000000e000007945 */ /* 0x000fe80003800200 */
        /* <DEDUP_REMOVED lines=13> */
.L_x_6096:
[----:B------:R-:W-:Y:S05]  /*2720*/  BSYNC.RECONVERGENT B0 ;  /* 0x0000000000007941 */ /* 0x000fea0003800200 */
.L_x_6095:
        /* <DEDUP_REMOVED lines=15> */
.L_x_6098:
[----:B------:R-:W-:Y:S05]  /*2820*/  BSYNC.RECONVERGENT B0 ;  /* 0x0000000000007941 */ /* 0x000fea0003800200 */
.L_x_6097:
        /* <DEDUP_REMOVED lines=16> */
.L_x_6100:
[----:B------:R-:W-:Y:S05]  /*2930*/  BSYNC.RECONVERGENT B0 ;  /* 0x0000000000007941 */ /* 0x000fea0003800200 */
.L_x_6099:
        /* <DEDUP_REMOVED lines=15> */
.L_x_6102:
[----:B------:R-:W-:Y:S05]  /*2a30*/  BSYNC.RECONVERGENT B0 ;  /* 0x0000000000007941 */ /* 0x000fea0003800200 */
.L_x_6101:
        /* <DEDUP_REMOVED lines=10> */
[----:B-1234-:R-:W-:-:S03]  /*2ae0*/  FMUL R5, R10, UR6 ;  /* 0x000000060a057c20 */ /* 0x01efc60008400000 */
[----:B------:R-:W-:Y:S02]  /*2af0*/  F2FP.BF16.F32.PACK_AB R4, R12, R11 ;  /* 0x0000000b0c04723e */ /* 0x000fe400000010ff */
[----:B------:R-:W-:-:S05]  /*2b00*/  F2FP.BF16.F32.PACK_AB R5, R5, R0 ;  /* 0x000000000505723e */ /* 0x000fca00000010ff */
[----:B------:R1:W-:Y:S02]  /*2b10*/  STG.E.64 desc[UR4][R2.64+0x900], R4 ;  /* 0x0009000402007986 */ /* 0x0003e4000c101b04 */
.L_x_6104:
[----:B------:R-:W-:Y:S05]  /*2b20*/  BSYNC.RECONVERGENT B0 ;  /* 0x0000000000007941 */ /* 0x000fea0003800200 */
.L_x_6103:
        /* <DEDUP_REMOVED lines=14> */
.L_x_6106:
[----:B------:R-:W-:Y:S05]  /*2c10*/  BSYNC.RECONVERGENT B0 ;  /* 0x0000000000007941 */ /* 0x000fea0003800200 */
.L_x_6105:
        /* <DEDUP_REMOVED lines=14> */
.L_x_6108:
[----:B------:R-:W-:Y:S05]  /*2d00*/  BSYNC.RECONVERGENT B0 ;  /* 0x0000000000007941 */ /* 0x000fea0003800200 */
.L_x_6107:
        /* <DEDUP_REMOVED lines=14> */
.L_x_6110:
[----:B------:R-:W-:Y:S05]  /*2df0*/  BSYNC.RECONVERGENT B0 ;  /* 0x0000000000007941 */ /* 0x000fea0003800200 */
.L_x_6109:
        /* <DEDUP_REMOVED lines=14> */
.L_x_6112:
[----:B------:R-:W-:Y:S05]  /*2ee0*/  BSYNC.RECONVERGENT B0 ;  /* 0x0000000000007941 */ /* 0x000fea0003800200 */
.L_x_6111:
[----:B------:R-:W-:Y:S01]  /*2ef0*/  ISETP.NE.AND P0, PT, R140, RZ, PT ;  /* 0x000000ff8c00720c */ /* 0x000fe20003f05270 */
        /* <DEDUP_REMOVED lines=14> */
.L_x_6114:
[----:B------:R-:W-:Y:S05]  /*2fe0*/  BSYNC.RECONVERGENT B0 ;  /* 0x0000000000007941 */ /* 0x000fea0003800200 */
.L_x_6113:
[----:B------:R-:W-:-:S13]  /*2ff0*/  ISETP.NE.AND P0, PT, R144, RZ, PT ;  /* 0x000000ff9000720c */ /* 0x000fda0003f05270 */
        /* <DEDUP_REMOVED lines=12> */
[----:B------:R-:W-:Y:S01]  /*30c0*/  STG.E.64 desc[UR4][R2.64+0xf00], R4 ;  /* 0x000f000402007986 */ /* 0x000fe2000c101b04 */
[----:B------:R-:W-:Y:S05]  /*30d0*/  EXIT ;  /* 0x000000000000794d */ /* 0x000fea0003800000 */
.L_x_6115:
        /* <DEDUP_REMOVED lines=10> */
.L_x_11339:


//--------------------- .text._ZN18transformer_engine35scaled_masked_softmax_warp_backwardI13__nv_bfloat16S1_fLi10EEEvPT0_PKT_S6_T1_ii --------------------------
	.section	.text._ZN18transformer_engine35scaled_masked_softmax_warp_backwardI13__nv_bfloat16S1_fLi10EEEvPT0_PKT_S6_T1_ii,"ax",@progbits
	.align	128
        .global         _ZN18transformer_engine35scaled_masked_softmax_warp_backwardI13__nv_bfloat16S1_fLi10EEEvPT0_PKT_S6_T1_ii
        .type           _ZN18transformer_engine35scaled_masked_softmax_warp_backwardI13__nv_bfloat16S1_fLi10EEEvPT0_PKT_S6_T1_ii,@function
        .size           _ZN18transformer_engine35scaled_masked_softmax_warp_backwardI13__nv_bfloat16S1_fLi10EEEvPT0_PKT_S6_T1_ii,(.L_x_11340 - _ZN18transformer_engine35scaled_masked_softmax_warp_backwardI13__nv_bfloat16S1_fLi10EEEvPT0_PKT_S6_T1_ii)
        .other          _ZN18transformer_engine35scaled_masked_softmax_warp_backwardI13__nv_bfloat16S1_fLi10EEEvPT0_PKT_S6_T1_ii,@"STO_CUDA_ENTRY STV_DEFAULT"
_ZN18transformer_engine35scaled_masked_softmax_warp_backwardI13__nv_bfloat16S1_fLi10EEEvPT0_PKT_S6_T1_ii:
.text._ZN18transformer_engine35scaled_masked_softmax_warp_backwardI13__nv_bfloat16S1_fLi10EEEvPT0_PKT_S6_T1_ii:
[----:B------:R-:W-:Y:S01]  /*0000*/  LDC R1, c[0x0][0x37c] ;  /* 0x0000df00ff017b82 */ /* 0x000fe20000000800 */
[----:B------:R-:W0:Y:S01]  /*0010*/  S2R R3, SR_CTAID.X ;  /* 0x0000000000037919 */ /* 0x000e220000002500 */
[----:B------:R-:W1:Y:S01]  /*0020*/  LDCU UR7, c[0x0][0x3a0] ;  /* 0x00007400ff0777ac */ /* 0x000e620008000800 */
[----:B------:R-:W-:Y:S01]  /*0030*/  HFMA2 R5, -RZ, RZ, 0, 0 ;  /* 0x00000000ff057431 */ /* 0x000fe200000001ff */
[----:B------:R-:W0:Y:S01]  /*0040*/  S2R R0, SR_TID.Y ;  /* 0x0000000000007919 */ /* 0x000e220000002200 */
[----:B------:R-:W0:Y:S01]  /*0050*/  LDCU UR4, c[0x0][0x364] ;  /* 0x00006c80ff0477ac */ /* 0x000e220008000800 */
[----:B------:R-:W2:Y:S01]  /*0060*/  S2R R4, SR_TID.X ;  /* 0x0000000000047919 */ /* 0x000ea20000002100 */
[----:B------:R-:W3:Y:S01]  /*0070*/  LDCU UR6, c[0x0][0x39c] ;  /* 0x00007380ff0677ac */ /* 0x000ee20008000800 */
[----:B------:R-:W4:Y:S01]  /*0080*/  LDCU.64 UR10, c[0x0][0x390] ;  /* 0x00007200ff0a77ac */ /* 0x000f220008000a00 */
[----:B------:R-:W5:Y:S01]  /*0090*/  LDCU.64 UR8, c[0x0][0x388] ;  /* 0x00007100ff0877ac */ /* 0x000f620008000a00 */
[----:B-1----:R-:W-:Y:S01]  /*00a0*/  USHF.R.S32.HI UR5, URZ, 0x1f, UR7 ;  /* 0x0000001fff057899 */ /* 0x002fe20008011407 */
[----:B0-----:R-:W-:Y:S01]  /*00b0*/  IMAD R3, R3, UR4, R0 ;  /* 0x0000000403037c24 */ /* 0x001fe2000f8e0200 */
[----:B--2---:R-:W-:-:S04]  /*00c0*/  SHF.L.U32 R4, R4, 0x2, RZ ;  /* 0x0000000204047819 */ /* 0x004fc800000006ff */
[----:B------:R-:W-:-:S05]  /*00d0*/  IMAD R7, R3, UR5, RZ ;  /* 0x0000000503077c24 */ /* 0x000fca000f8e02ff */
[----:B------:R-:W0:Y:S01]  /*00e0*/  LDCU.64 UR4, c[0x0][0x358] ;  /* 0x00006b00ff0477ac */ /* 0x000e220008000a00 */
[C---:B---3--:R-:W-:Y:S01]  /*00f0*/  IADD3 R0, PT, PT, -R3.reuse, UR6, RZ ;  /* 0x0000000603007c10 */ /* 0x048fe2000fffe1ff */
[----:B------:R-:W-:Y:S01]  /*0100*/  IMAD.WIDE.U32 R54, R3, UR7, R4 ;  /* 0x0000000703367c25 */ /* 0x000fe2000f8e0004 */
[----:B------:R-:W-:-:S03]  /*0110*/  ISETP.GE.AND P6, PT, R4, UR7, PT ;  /* 0x0000000704007c0c */ /* 0x000fc6000bfc6270 */
[----:B------:R-:W-:Y:S01]  /*0120*/  IMAD.IADD R3, R55, 0x1, R7 ;  /* 0x0000000137037824 */ /* 0x000fe200078e0207 */
[----:B------:R-:W-:Y:S02]  /*0130*/  SHF.L.U32 R55, R54, 0x1, RZ ;  /* 0x0000000136377819 */ /* 0x000fe400000006ff */
[----:B------:R-:W-:Y:S02]  /*0140*/  ISETP.LT.OR P3, PT, R0, 0x1, P6 ;  /* 0x000000010000780c */ /* 0x000fe40003761670 */
[----:B------:R-:W-:Y:S02]  /*0150*/  SHF.L.U64.HI R54, R54, 0x1, R3 ;  /* 0x0000000136367819 */ /* 0x000fe40000010203 */
[----:B----4-:R-:W-:-:S04]  /*0160*/  IADD3 R6, P0, PT, R55, UR10, RZ ;  /* 0x0000000a37067c10 */ /* 0x010fc8000ff1e0ff */
[----:B------:R-:W-:Y:S02]  /*0170*/  IADD3.X R7, PT, PT, R54, UR11, RZ, P0, !PT ;  /* 0x0000000b36077c10 */ /* 0x000fe400087fe4ff */
[----:B-----5:R-:W-:-:S03]  /*0180*/  IADD3 R2, P0, PT, R55, UR8, RZ ;  /* 0x0000000837027c10 */ /* 0x020fc6000ff1e0ff */
[----:B0-----:R-:W2:Y:S01]  /*0190*/  @!P3 LDG.E.64 R12, desc[UR4][R6.64] ;  /* 0x00000004060cb981 */ /* 0x001ea2000c1e1b00 */
[----:B------:R-:W-:-:S05]  /*01a0*/  IADD3.X R3, PT, PT, R54, UR9, RZ, P0, !PT ;  /* 0x0000000936037c10 */ /* 0x000fca00087fe4ff */
[----:B------:R-:W3:Y:S01]  /*01b0*/  @!P3 LDG.E.64 R8, desc[UR4][R2.64] ;  /* 0x000000040208b981 */ /* 0x000ee2000c1e1b00 */
[----:B------:R-:W-:-:S04]  /*01c0*/  IADD3 R5, PT, PT, R4, 0x80, RZ ;  /* 0x0000008004057810 */ /* 0x000fc80007ffe0ff */
[----:B------:R-:W-:-:S04]  /*01d0*/  ISETP.GE.AND P0, PT, R5, UR7, PT ;  /* 0x0000000705007c0c */ /* 0x000fc8000bf06270 */
[----:B------:R-:W-:Y:S01]  /*01e0*/  ISETP.LT.OR P4, PT, R0, 0x1, P0 ;  /* 0x000000010000780c */ /* 0x000fe20000781670 */
[----:B------:R-:W-:-:S05]  /*01f0*/  VIADD R5, R4, 0x100 ;  /* 0x0000010004057836 */ /* 0x000fca0000000000 */
[----:B------:R-:W-:-:S07]  /*0200*/  ISETP.GE.AND P1, PT, R5, UR7, PT ;  /* 0x0000000705007c0c */ /* 0x000fce000bf26270 */
[----:B------:R-:W4:Y:S01]  /*0210*/  @!P4 LDG.E.64 R20, desc[UR4][R6.64+0x100] ;  /* 0x000100040614c981 */ /* 0x000f22000c1e1b00 */
[----:B------:R-:W-:-:S03]  /*0220*/  ISETP.LT.OR P5, PT, R0, 0x1, P1 ;  /* 0x000000010000780c */ /* 0x000fc60000fa1670 */
[----:B------:R-:W5:Y:S01]  /*0230*/  @!P4 LDG.E.64 R14, desc[UR4][R2.64+0x100] ;  /* 0x00010004020ec981 */ /* 0x000f62000c1e1b00 */
[----:B------:R-:W-:Y:S02]  /*0240*/  CS2R R50, SRZ ;  /* 0x0000000000327805 */ /* 0x000fe4000001ff00 */
[----:B------:R-:W-:Y:S02]  /*0250*/  CS2R R52, SRZ ;  /* 0x0000000000347805 */ /* 0x000fe4000001ff00 */
[----:B------:R-:W-:-:S05]  /*0260*/  IADD3 R17, PT, PT, R4, 0x180, RZ ;  /* 0x0000018004117810 */ /* 0x000fca0007ffe0ff */
[----:B------:R-:W5:Y:S01]  /*0270*/  @!P5 LDG.E.64 R18, desc[UR4][R6.64+0x200] ;  /* 0x000200040612d981 */ /* 0x000f62000c1e1b00 */
[----:B------:R-:W-:Y:S02]  /*0280*/  ISETP.GE.AND P2, PT, R17, UR7, PT ;  /* 0x0000000711007c0c */ /* 0x000fe4000bf46270 */
[----:B------:R-:W-:Y:S02]  /*0290*/  CS2R R48, SRZ ;  /* 0x0000000000307805 */ /* 0x000fe4000001ff00 */
[----:B------:R-:W-:Y:S02]  /*02a0*/  CS2R R46, SRZ ;  /* 0x00000000002e7805 */ /* 0x000fe4000001ff00 */
[----:B--2---:R-:W-:Y:S02]  /*02b0*/  @!P3 PRMT R10, R13, 0x7632, R10 ;  /* 0x000076320d0ab816 */ /* 0x004fe4000000000a */
[----:B------:R-:W-:Y:S02]  /*02c0*/  @!P3 PRMT R5, R12, 0x7632, R5 ;  /* 0x000076320c05b816 */ /* 0x000fe40000000005 */
[----:B------:R-:W-:-:S02]  /*02d0*/  @!P3 SHF.L.U32 R50, R10, 0x10, RZ ;  /* 0x000000100a32b819 */ /* 0x000fc400000006ff */
[----:B------:R-:W-:Y:S01]  /*02e0*/  @!P3 SHF.L.U32 R53, R12, 0x10, RZ ;  /* 0x000000100c35b819 */ /* 0x000fe200000006ff */
[----:B---3--:R-:W-:Y:S01]  /*02f0*/  @!P3 IMAD.U32 R16, R9, 0x10000, RZ ;  /* 0x000100000910b824 */ /* 0x008fe200078e00ff */
[----:B------:R-:W-:Y:S01]  /*0300*/  @!P3 SHF.L.U32 R51, R13, 0x10, RZ ;  /* 0x000000100d33b819 */ /* 0x000fe200000006ff */
[----:B------:R-:W-:Y:S01]  /*0310*/  @!P3 IMAD.U32 R52, R5, 0x10000, RZ ;  /* 0x000100000534b824 */ /* 0x000fe200078e00ff */
[C---:B------:R-:W-:Y:S01]  /*0320*/  @!P3 PRMT R10, R8.reuse, 0x7632, R10 ;  /* 0x00007632080ab816 */ /* 0x040fe2000000000a */
[----:B------:R-:W2:Y:S01]  /*0330*/  @!P5 LDG.E.64 R12, desc[UR4][R2.64+0x200] ;  /* 0x00020004020cd981 */ /* 0x000ea2000c1e1b00 */
[----:B------:R-:W-:Y:S02]  /*0340*/  @!P3 PRMT R11, R9, 0x7632, R11 ;  /* 0x00007632090bb816 */ /* 0x000fe4000000000b */
[----:B------:R-:W-:Y:S01]  /*0350*/  @!P3 SHF.L.U32 R8, R8, 0x10, RZ ;  /* 0x000000100808b819 */ /* 0x000fe200000006ff */
[----:B------:R-:W-:Y:S01]  /*0360*/  @!P3 IMAD.U32 R9, R10, 0x10000, RZ ;  /* 0x000100000a09b824 */ /* 0x000fe200078e00ff */
[----:B------:R-:W-:Y:S01]  /*0370*/  @!P3 SHF.L.U32 R11, R11, 0x10, RZ ;  /* 0x000000100b0bb819 */ /* 0x000fe200000006ff */
[----:B------:R-:W-:Y:S01]  /*0380*/  @!P3 FMUL R46, R51, R16 ;  /* 0x00000010332eb220 */ /* 0x000fe20000400000 */
[----:B------:R-:W-:Y:S01]  /*0390*/  MOV R5, RZ ;  /* 0x000000ff00057202 */ /* 0x000fe20000000f00 */
[----:B------:R-:W-:Y:S01]  /*03a0*/  @!P3 FMUL R48, R53, R8 ;  /* 0x000000083530b220 */ /* 0x000fe20000400000 */
[----:B------:R-:W-:Y:S01]  /*03b0*/  @!P3 FMUL R49, R52, R9 ;  /* 0x000000093431b220 */ /* 0x000fe20000400000 */
[----:B------:R-:W-:Y:S01]  /*03c0*/  @!P3 FMUL R5, R50, R11 ;  /* 0x0000000b3205b220 */ /* 0x000fe20000400000 */
[----:B------:R-:W-:-:S13]  /*03d0*/  ISETP.LT.OR P3, PT, R0, 0x1, P2 ;  /* 0x000000010000780c */ /* 0x000fda0001761670 */
[----:B------:R-:W3:Y:S04]  /*03e0*/  @!P3 LDG.E.64 R10, desc[UR4][R6.64+0x300] ;  /* 0x00030004060ab981 */ /* 0x000ee8000c1e1b00 */
[----:B------:R-:W3:Y:S01]  /*03f0*/  @!P3 LDG.E.64 R8, desc[UR4][R2.64+0x300] ;  /* 0x000300040208b981 */ /* 0x000ee2000c1e1b00 */
[----:B----4-:R-:W-:Y:S02]  /*0400*/  @!P4 PRMT R17, R21, 0x7632, R17 ;  /* 0x000076321511c816 */ /* 0x010fe40000000011 */
[----:B------:R-:W-:Y:S02]  /*0410*/  @!P4 PRMT R16, R20, 0x7632, R16 ;  /* 0x000076321410c816 */ /* 0x000fe40000000010 */
[----:B------:R-:W-:Y:S01]  /*0420*/  CS2R R38, SRZ ;  /* 0x0000000000267805 */ /* 0x000fe2000001ff00 */
[----:B------:R-:W-:-:S02]  /*0430*/  HFMA2 R40, -RZ, RZ, 0, 0 ;  /* 0x00000000ff287431 */ /* 0x000fc400000001ff */
[----:B------:R-:W-:Y:S01]  /*0440*/  @!P4 IMAD.U32 R38, R17, 0x10000, RZ ;  /* 0x000100001126c824 */ /* 0x000fe200078e00ff */
[----:B------:R-:W-:Y:S02]  /*0450*/  @!P4 SHF.L.U32 R39, R16, 0x10, RZ ;  /* 0x000000101027c819 */ /* 0x000fe400000006ff */
[C---:B-----5:R-:W-:Y:S02]  /*0460*/  @!P4 PRMT R16, R14.reuse, 0x7632, R16 ;  /* 0x000076320e10c816 */ /* 0x060fe40000000010 */
[----:B------:R-:W-:Y:S02]  /*0470*/  @!P4 SHF.L.U32 R17, R14, 0x10, RZ ;  /* 0x000000100e11c819 */ /* 0x000fe400000006ff */
[C---:B------:R-:W-:Y:S02]  /*0480*/  @!P4 PRMT R14, R15.reuse, 0x7632, R14 ;  /* 0x000076320f0ec816 */ /* 0x040fe4000000000e */
[----:B------:R-:W-:Y:S01]  /*0490*/  CS2R R36, SRZ ;  /* 0x0000000000247805 */ /* 0x000fe2000001ff00 */
[----:B------:R-:W-:Y:S01]  /*04a0*/  @!P4 IMAD.U32 R40, R20, 0x10000, RZ ;  /* 0x000100001428c824 */ /* 0x000fe200078e00ff */
[----:B------:R-:W-:Y:S01]  /*04b0*/  @!P4 SHF.L.U32 R20, R15, 0x10, RZ ;  /* 0x000000100f14c819 */ /* 0x000fe200000006ff */
[----:B------:R-:W-:Y:S01]  /*04c0*/  @!P4 IMAD.U32 R16, R16, 0x10000, RZ ;  /* 0x000100001010c824 */ /* 0x000fe200078e00ff */
[----:B------:R-:W-:-:S02]  /*04d0*/  @!P4 SHF.L.U32 R37, R21, 0x10, RZ ;  /* 0x000000101525c819 */ /* 0x000fc400000006ff */
[----:B------:R-:W-:Y:S02]  /*04e0*/  @!P4 SHF.L.U32 R15, R14, 0x10, RZ ;  /* 0x000000100e0fc819 */ /* 0x000fe400000006ff */
[----:B------:R-:W-:Y:S02]  /*04f0*/  CS2R R34, SRZ ;  /* 0x0000000000227805 */ /* 0x000fe4000001ff00 */
[----:B------:R-:W-:Y:S01]  /*0500*/  CS2R R32, SRZ ;  /* 0x0000000000207805 */ /* 0x000fe2000001ff00 */
[----:B------:R-:W-:Y:S01]  /*0510*/  @!P4 FMUL R35, R40, R17 ;  /* 0x000000112823c220 */ /* 0x000fe20000400000 */
[----:B------:R-:W-:Y:S01]  /*0520*/  @!P4 FMUL R34, R37, R20 ;  /* 0x000000142522c220 */ /* 0x000fe20000400000 */
[----:B------:R-:W-:Y:S01]  /*0530*/  @!P4 FMUL R36, R39, R16 ;  /* 0x000000102724c220 */ /* 0x000fe20000400000 */
[----:B------:R-:W-:Y:S01]  /*0540*/  @!P4 FMUL R33, R38, R15 ;  /* 0x0000000f2621c220 */ /* 0x000fe20000400000 */
[----:B------:R-:W-:Y:S02]  /*0550*/  ISETP.GE.AND P4, PT, R0, 0x1, PT ;  /* 0x000000010000780c */ /* 0x000fe40003f86270 */
[----:B------:R-:W-:-:S02]  /*0560*/  @!P5 PRMT R0, R18, 0x7632, R0 ;  /* 0x000076321200d816 */ /* 0x000fc40000000000 */
[----:B------:R-:W-:Y:S02]  /*0570*/  CS2R R30, SRZ ;  /* 0x00000000001e7805 */ /* 0x000fe4000001ff00 */
[C---:B------:R-:W-:Y:S02]  /*0580*/  @!P5 PRMT R14, R19.reuse, 0x7632, R14 ;  /* 0x00007632130ed816 */ /* 0x040fe4000000000e */
[----:B------:R-:W-:Y:S02]  /*0590*/  @!P5 SHF.L.U32 R31, R0, 0x10, RZ ;  /* 0x00000010001fd819 */ /* 0x000fe400000006ff */
[----:B------:R-:W-:Y:S02]  /*05a0*/  CS2R R28, SRZ ;  /* 0x00000000001c7805 */ /* 0x000fe4000001ff00 */
[----:B------:R-:W-:Y:S01]  /*05b0*/  @!P5 SHF.L.U32 R30, R14, 0x10, RZ ;  /* 0x000000100e1ed819 */ /* 0x000fe200000006ff */
[----:B------:R-:W-:Y:S01]  /*05c0*/  @!P5 IMAD.U32 R29, R19, 0x10000, RZ ;  /* 0x00010000131dd824 */ /* 0x000fe200078e00ff */
[----:B------:R-:W-:-:S02]  /*05d0*/  @!P5 SHF.L.U32 R32, R18, 0x10, RZ ;  /* 0x000000101220d819 */ /* 0x000fc400000006ff */
[----:B------:R-:W-:Y:S02]  /*05e0*/  CS2R R26, SRZ ;  /* 0x00000000001a7805 */ /* 0x000fe4000001ff00 */
[----:B------:R-:W-:Y:S02]  /*05f0*/  CS2R R24, SRZ ;  /* 0x0000000000187805 */ /* 0x000fe4000001ff00 */
[----:B------:R-:W-:Y:S02]  /*0600*/  CS2R R22, SRZ ;  /* 0x0000000000167805 */ /* 0x000fe4000001ff00 */
[----:B------:R-:W-:Y:S02]  /*0610*/  CS2R R20, SRZ ;  /* 0x0000000000147805 */ /* 0x000fe4000001ff00 */
[----:B------:R-:W-:Y:S02]  /*0620*/  CS2R R18, SRZ ;  /* 0x0000000000127805 */ /* 0x000fe4000001ff00 */
[----:B------:R-:W-:-:S02]  /*0630*/  CS2R R16, SRZ ;  /* 0x0000000000107805 */ /* 0x000fc4000001ff00 */
[C---:B--2---:R-:W-:Y:S01]  /*0640*/  @!P5 PRMT R0, R12.reuse, 0x7632, R0 ;  /* 0x000076320c00d816 */ /* 0x044fe20000000000 */
[----:B------:R-:W-:Y:S01]  /*0650*/  @!P5 IMAD.U32 R15, R12, 0x10000, RZ ;  /* 0x000100000c0fd824 */ /* 0x000fe200078e00ff */
[C---:B------:R-:W-:Y:S02]  /*0660*/  @!P5 PRMT R12, R13.reuse, 0x7632, R12 ;  /* 0x000076320d0cd816 */ /* 0x040fe4000000000c */
[----:B------:R-:W-:Y:S02]  /*0670*/  @!P5 SHF.L.U32 R14, R13, 0x10, RZ ;  /* 0x000000100d0ed819 */ /* 0x000fe400000006ff */
[----:B------:R-:W-:Y:S01]  /*0680*/  @!P5 SHF.L.U32 R0, R0, 0x10, RZ ;  /* 0x000000100000d819 */ /* 0x000fe200000006ff */
[----:B------:R-:W-:Y:S01]  /*0690*/  @!P5 IMAD.U32 R13, R12, 0x10000, RZ ;  /* 0x000100000c0dd824 */ /* 0x000fe200078e00ff */
[----:B------:R-:W-:Y:S01]  /*06a0*/  IADD3 R12, PT, PT, R4, 0x200, RZ ;  /* 0x00000200040c7810 */ /* 0x000fe20007ffe0ff */
[----:B------:R-:W-:Y:S01]  /*06b0*/  @!P5 FMUL R27, R32, R15 ;  /* 0x0000000f201bd220 */ /* 0x000fe20000400000 */
[----:B------:R-:W-:Y:S01]  /*06c0*/  @!P5 FMUL R26, R29, R14 ;  /* 0x0000000e1d1ad220 */ /* 0x000fe20000400000 */
[----:B------:R-:W-:Y:S01]  /*06d0*/  @!P5 FMUL R28, R31, R0 ;  /* 0x000000001f1cd220 */ /* 0x000fe20000400000 */
[----:B------:R-:W-:Y:S01]  /*06e0*/  @!P5 FMUL R25, R30, R13 ;  /* 0x0000000d1e19d220 */ /* 0x000fe20000400000 */
[----:B------:R-:W-:-:S02]  /*06f0*/  ISETP.GE.OR P5, PT, R12, UR7, !P4 ;  /* 0x000000070c007c0c */ /* 0x000fc4000e7a6670 */
[----:B---3--:R-:W-:Y:S02]  /*0700*/  @!P3 PRMT R0, R10, 0x7632, R0 ;  /* 0x000076320a00b816 */ /* 0x008fe40000000000 */
[----:B------:R-:W-:-:S09]  /*0710*/  @!P3 PRMT R12, R11, 0x7632, R12 ;  /* 0x000076320b0cb816 */ /* 0x000fd2000000000c */
[----:B------:R-:W2:Y:S01]  /*0720*/  @!P5 LDG.E.64 R42, desc[UR4][R6.64+0x400] ;  /* 0x00040004062ad981 */ /* 0x000ea2000c1e1b00 */
[----:B------:R-:W-:Y:S01]  /*0730*/  @!P3 IMAD.U32 R21, R11, 0x10000, RZ ;  /* 0x000100000b15b824 */ /* 0x000fe200078e00ff */
[----:B------:R-:W-:Y:S01]  /*0740*/  @!P3 SHF.L.U32 R23, R0, 0x10, RZ ;  /* 0x000000100017b819 */ /* 0x000fe200000006ff */
[C---:B------:R-:W-:Y:S01]  /*0750*/  @!P3 IMAD.U32 R11, R8.reuse, 0x10000, RZ ;  /* 0x00010000080bb824 */ /* 0x040fe200078e00ff */
[----:B------:R-:W-:Y:S02]  /*0760*/  @!P3 PRMT R0, R8, 0x7632, R0 ;  /* 0x000076320800b816 */ /* 0x000fe40000000000 */
[----:B------:R-:W-:Y:S02]  /*0770*/  @!P3 SHF.L.U32 R22, R12, 0x10, RZ ;  /* 0x000000100c16b819 */ /* 0x000fe400000006ff */
[----:B------:R-:W-:Y:S01]  /*0780*/  @!P3 PRMT R8, R9, 0x7632, R8 ;  /* 0x000076320908b816 */ /* 0x000fe20000000008 */
[----:B------:R-:W3:Y:S01]  /*0790*/  @!P5 LDG.E.64 R12, desc[UR4][R2.64+0x400] ;  /* 0x00040004020cd981 */ /* 0x000ee2000c1e1b00 */
[----:B------:R-:W-:-:S02]  /*07a0*/  @!P3 SHF.L.U32 R24, R10, 0x10, RZ ;  /* 0x000000100a18b819 */ /* 0x000fc400000006ff */
[----:B------:R-:W-:Y:S01]  /*07b0*/  @!P3 SHF.L.U32 R10, R9, 0x10, RZ ;  /* 0x00000010090ab819 */ /* 0x000fe200000006ff */
[----:B------:R-:W-:Y:S01]  /*07c0*/  @!P3 IMAD.U32 R9, R8, 0x10000, RZ ;  /* 0x000100000809b824 */ /* 0x000fe200078e00ff */
[----:B------:R-:W-:Y:S02]  /*07d0*/  @!P3 SHF.L.U32 R0, R0, 0x10, RZ ;  /* 0x000000100000b819 */ /* 0x000fe400000006ff */
[----:B------:R-:W-:Y:S01]  /*07e0*/  IADD3 R8, PT, PT, R4, 0x280, RZ ;  /* 0x0000028004087810 */ /* 0x000fe20007ffe0ff */
[----:B------:R-:W-:Y:S01]  /*07f0*/  @!P3 FMUL R19, R24, R11 ;  /* 0x0000000b1813b220 */ /* 0x000fe20000400000 */
[----:B------:R-:W-:Y:S01]  /*0800*/  @!P3 FMUL R18, R21, R10 ;  /* 0x0000000a1512b220 */ /* 0x000fe20000400000 */
[----:B------:R-:W-:Y:S01]  /*0810*/  @!P3 FMUL R20, R23, R0 ;  /* 0x000000001714b220 */ /* 0x000fe20000400000 */
[----:B------:R-:W-:Y:S01]  /*0820*/  @!P3 FMUL R17, R22, R9 ;  /* 0x000000091611b220 */ /* 0x000fe20000400000 */
[----:B------:R-:W-:-:S13]  /*0830*/  ISETP.GE.OR P3, PT, R8, UR7, !P4 ;  /* 0x0000000708007c0c */ /* 0x000fda000e766670 */
[----:B------:R-:W4:Y:S04]  /*0840*/  @!P3 LDG.E.64 R8, desc[UR4][R6.64+0x500] ;  /* 0x000500040608b981 */ /* 0x000f28000c1e1b00 */
[----:B------:R-:W5:Y:S01]  /*0850*/  @!P3 LDG.E.64 R10, desc[UR4][R2.64+0x500] ;  /* 0x00050004020ab981 */ /* 0x000f62000c1e1b00 */
[----:B------:R-:W-:Y:S02]  /*0860*/  CS2R R14, SRZ ;  /* 0x00000000000e7805 */ /* 0x000fe4000001ff00 */
[----:B------:R-:W-:Y:S01]  /*0870*/  MOV R0, RZ ;  /* 0x000000ff00007202 */ /* 0x000fe20000000f00 */
[C---:B------:R-:W-:Y:S01]  /*0880*/  VIADD R65, R4.reuse, 0x300 ;  /* 0x0000030004417836 */ /* 0x040fe20000000000 */
[----:B------:R-:W-:Y:S02]  /*0890*/  IADD3 R4, PT, PT, R4, 0x380, RZ ;  /* 0x0000038004047810 */ /* 0x000fe40007ffe0ff */
[----:B------:R-:W-:-:S02]  /*08a0*/  CS2R R58, SRZ ;  /* 0x00000000003a7805 */ /* 0x000fc4000001ff00 */
[C---:B--2---:R-:W-:Y:S01]  /*08b0*/  @!P5 PRMT R41, R42.reuse, 0x7632, R41 ;  /* 0x000076322a29d816 */ /* 0x044fe20000000029 */
[----:B------:R-:W-:Y:S01]  /*08c0*/  @!P5 IMAD.U32 R15, R42, 0x10000, RZ ;  /* 0x000100002a0fd824 */ /* 0x000fe200078e00ff */
[----:B------:R-:W-:Y:S02]  /*08d0*/  @!P5 PRMT R44, R43, 0x7632, R44 ;  /* 0x000076322b2cd816 */ /* 0x000fe4000000002c */
[----:B------:R-:W-:Y:S02]  /*08e0*/  @!P5 SHF.L.U32 R16, R41, 0x10, RZ ;  /* 0x000000102910d819 */ /* 0x000fe400000006ff */
[----:B---3--:R-:W-:Y:S02]  /*08f0*/  @!P5 PRMT R41, R12, 0x7632, R41 ;  /* 0x000076320c29d816 */ /* 0x008fe40000000029 */
[----:B------:R-:W-:Y:S01]  /*0900*/  @!P5 PRMT R42, R13, 0x7632, R42 ;  /* 0x000076320d2ad816 */ /* 0x000fe2000000002a */
[----:B------:R-:W-:Y:S01]  /*0910*/  @!P5 IMAD.U32 R14, R44, 0x10000, RZ ;  /* 0x000100002c0ed824 */ /* 0x000fe200078e00ff */
[----:B------:R-:W-:-:S02]  /*0920*/  @!P5 SHF.L.U32 R0, R43, 0x10, RZ ;  /* 0x000000102b00d819 */ /* 0x000fc400000006ff */
[----:B------:R-:W-:Y:S02]  /*0930*/  @!P5 SHF.L.U32 R12, R12, 0x10, RZ ;  /* 0x000000100c0cd819 */ /* 0x000fe400000006ff */
[----:B------:R-:W-:Y:S02]  /*0940*/  @!P5 SHF.L.U32 R13, R13, 0x10, RZ ;  /* 0x000000100d0dd819 */ /* 0x000fe400000006ff */
        /* <DEDUP_REMOVED lines=8> */
[----:B------:R-:W-:-:S02]  /*09d0*/  ISETP.GE.OR P5, PT, R65, UR7, !P4 ;  /* 0x0000000741007c0c */ /* 0x000fc4000e7a6670 */
[----:B------:R-:W-:Y:S02]  /*09e0*/  CS2R R12, SRZ ;  /* 0x00000000000c7805 */ /* 0x000fe4000001ff00 */
[----:B------:R-:W-:Y:S02]  /*09f0*/  MOV R41, RZ ;  /* 0x000000ff00297202 */ /* 0x000fe40000000f00 */
[C---:B----4-:R-:W-:Y:S01]  /*0a00*/  @!P3 PRMT R56, R8.reuse, 0x7632, R56 ;  /* 0x000076320838b816 */ /* 0x050fe20000000038 */
[----:B------:R-:W-:Y:S01]  /*0a10*/  @!P3 IMAD.U32 R41, R8, 0x10000, RZ ;  /* 0x000100000829b824 */ /* 0x000fe200078e00ff */
[C---:B------:R-:W-:Y:S02]  /*0a20*/  @!P3 PRMT R57, R9.reuse, 0x7632, R57 ;  /* 0x000076320939b816 */ /* 0x040fe40000000039 */
[----:B------:R-:W-:-:S03]  /*0a30*/  @!P3 SHF.L.U32 R12, R9, 0x10, RZ ;  /* 0x00000010090cb819 */ /* 0x000fc600000006ff */
[----:B------:R-:W2:Y:S01]  /*0a40*/  @!P5 LDG.E.64 R8, desc[UR4][R6.64+0x600] ;  /* 0x000600040608d981 */ /* 0x000ea2000c1e1b00 */
[C---:B-----5:R-:W-:Y:S02]  /*0a50*/  @!P3 PRMT R60, R10.reuse, 0x7632, R60 ;  /* 0x000076320a3cb816 */ /* 0x060fe4000000003c */
[----:B------:R-:W-:Y:S02]  /*0a60*/  @!P3 SHF.L.U32 R62, R10, 0x10, RZ ;  /* 0x000000100a3eb819 */ /* 0x000fe400000006ff */
[C---:B------:R-:W-:Y:S02]  /*0a70*/  @!P3 PRMT R63, R11.reuse, 0x7632, R63 ;  /* 0x000076320b3fb816 */ /* 0x040fe4000000003f */
[----:B------:R-:W-:Y:S02]  /*0a80*/  @!P3 SHF.L.U32 R67, R11, 0x10, RZ ;  /* 0x000000100b43b819 */ /* 0x000fe400000006ff */
[----:B------:R-:W3:Y:S01]  /*0a90*/  @!P5 LDG.E.64 R10, desc[UR4][R2.64+0x600] ;  /* 0x00060004020ad981 */ /* 0x000ee2000c1e1b00 */
[----:B------:R-:W-:-:S02]  /*0aa0*/  HFMA2 R42, -RZ, RZ, 0, 0 ;  /* 0x00000000ff2a7431 */ /* 0x000fc400000001ff */
[----:B------:R-:W-:Y:S01]  /*0ab0*/  @!P3 IMAD.U32 R61, R60, 0x10000, RZ ;  /* 0x000100003c3db824 */ /* 0x000fe200078e00ff */
[----:B------:R-:W-:Y:S01]  /*0ac0*/  @!P3 SHF.L.U32 R60, R63, 0x10, RZ ;  /* 0x000000103f3cb819 */ /* 0x000fe200000006ff */
[----:B------:R-:W-:Y:S01]  /*0ad0*/  @!P3 IMAD.U32 R13, R57, 0x10000, RZ ;  /* 0x00010000390db824 */ /* 0x000fe200078e00ff */
[----:B------:R-:W-:Y:S02]  /*0ae0*/  @!P3 SHF.L.U32 R42, R56, 0x10, RZ ;  /* 0x00000010382ab819 */ /* 0x000fe400000006ff */
[----:B------:R-:W-:Y:S01]  /*0af0*/  CS2R R56, SRZ ;  /* 0x0000000000387805 */ /* 0x000fe2000001ff00 */
[----:B------:R-:W-:Y:S01]  /*0b00*/  @!P3 FMUL R59, R12, R67 ;  /* 0x000000430c3bb220 */ /* 0x000fe20000400000 */
[----:B------:R-:W-:Y:S01]  /*0b10*/  @!P3 FMUL R56, R41, R62 ;  /* 0x0000003e2938b220 */ /* 0x000fe20000400000 */
[----:B------:R-:W-:Y:S01]  /*0b20*/  @!P3 FMUL R58, R13, R60 ;  /* 0x0000003c0d3ab220 */ /* 0x000fe20000400000 */
[----:B------:R-:W-:Y:S01]  /*0b30*/  @!P3 FMUL R57, R42, R61 ;  /* 0x0000003d2a39b220 */ /* 0x000fe20000400000 */
[----:B------:R-:W-:-:S13]  /*0b40*/  ISETP.GE.OR P3, PT, R4, UR7, !P4 ;  /* 0x0000000704007c0c */ /* 0x000fda000e766670 */
[----:B------:R-:W4:Y:S04]  /*0b50*/  @!P3 LDG.E.64 R6, desc[UR4][R6.64+0x700] ;  /* 0x000700040606b981 */ /* 0x000f28000c1e1b00 */
[----:B------:R-:W5:Y:S01]  /*0b60*/  @!P3 LDG.E.64 R2, desc[UR4][R2.64+0x700] ;  /* 0x000700040202b981 */ /* 0x000f62000c1e1b00 */
        /* <DEDUP_REMOVED lines=10> */
[----:B------:R-:W-:-:S03]  /*0c10*/  CS2R R60, SRZ ;  /* 0x00000000003c7805 */ /* 0x000fc6000001ff00 */
[----:B------:R-:W-:Y:S01]  /*0c20*/  FADD R68, R66, R25 ;  /* 0x0000001942447221 */ /* 0x000fe20000000000 */
[----:B------:R-:W-:Y:S01]  /*0c30*/  CS2R R62, SRZ ;  /* 0x00000000003e7805 */ /* 0x000fe2000001ff00 */
[----:B------:R-:W-:Y:S01]  /*0c40*/  IMAD.MOV.U32 R64, RZ, RZ, RZ ;  /* 0x000000ffff407224 */ /* 0x000fe200078e00ff */
[C---:B--2---:R-:W-:Y:S01]  /*0c50*/  @!P5 PRMT R67, R9.reuse, 0x7632, R67 ;  /* 0x000076320943d816 */ /* 0x044fe20000000043 */
[----:B------:R-:W-:Y:S02]  /*0c60*/  @!P5 IMAD.U32 R60, R9, 0x10000, RZ ;  /* 0x00010000093cd824 */ /* 0x000fe400078e00ff */
[----:B------:R-:W-:Y:S01]  /*0c70*/  FADD R9, R68, R19 ;  /* 0x0000001344097221 */ /* 0x000fe20000000000 */
[----:B------:R-:W-:-:S03]  /*0c80*/  @!P5 SHF.L.U32 R63, R8, 0x10, RZ ;  /* 0x00000010083fd819 */ /* 0x000fc600000006ff */
[----:B------:R-:W-:Y:S01]  /*0c90*/  FADD R9, R9, R20 ;  /* 0x0000001409097221 */ /* 0x000fe20000000000 */
[----:B------:R-:W-:Y:S02]  /*0ca0*/  @!P5 PRMT R8, R8, 0x7632, R8 ;  /* 0x000076320808d816 */ /* 0x000fe40000000008 */
[----:B---3--:R-:W-:Y:S01]  /*0cb0*/  @!P5 SHF.L.U32 R66, R10, 0x10, RZ ;  /* 0x000000100a42d819 */ /* 0x008fe200000006ff */
[----:B------:R-:W-:Y:S01]  /*0cc0*/  FADD R68, R9, R18 ;  /* 0x0000001209447221 */ /* 0x000fe20000000000 */
[----:B------:R-:W-:-:S03]  /*0cd0*/  @!P5 SHF.L.U32 R64, R8, 0x10, RZ ;  /* 0x000000100840d819 */ /* 0x000fc600000006ff */
[----:B------:R-:W-:Y:S01]  /*0ce0*/  @!P5 FMUL R62, R63, R66 ;  /* 0x000000423f3ed220 */ /* 0x000fe20000400000 */
[----:B------:R-:W-:Y:S01]  /*0cf0*/  @!P5 PRMT R66, R11, 0x7632, R66 ;  /* 0x000076320b42d816 */ /* 0x000fe20000000042 */
[----:B------:R-:W-:Y:S01]  /*0d00*/  FADD R71, R68, R17 ;  /* 0x0000001144477221 */ /* 0x000fe20000000000 */
[----:B------:R-:W-:Y:S02]  /*0d10*/  @!P5 PRMT R8, R10, 0x7632, R8 ;  /* 0x000076320a08d816 */ /* 0x000fe40000000008 */
[----:B------:R-:W-:Y:S02]  /*0d20*/  @!P5 SHF.L.U32 R61, R67, 0x10, RZ ;  /* 0x00000010433dd819 */ /* 0x000fe400000006ff */
[----:B------:R-:W-:Y:S02]  /*0d30*/  @!P5 SHF.L.U32 R66, R66, 0x10, RZ ;  /* 0x000000104242d819 */ /* 0x000fe400000006ff */
[----:B------:R-:W-:Y:S01]  /*0d40*/  @!P5 SHF.L.U32 R9, R8, 0x10, RZ ;  /* 0x000000100809d819 */ /* 0x000fe200000006ff */
[----:B------:R-:W-:Y:S01]  /*0d50*/  FADD R8, R71, R44 ;  /* 0x0000002c47087221 */ /* 0x000fe20000000000 */
[----:B------:R-:W-:-:S02]  /*0d60*/  @!P5 SHF.L.U32 R69, R11, 0x10, RZ ;  /* 0x000000100b45d819 */ /* 0x000fc400000006ff */
[----:B------:R-:W-:Y:S02]  /*0d70*/  CS2R R10, SRZ ;  /* 0x00000000000a7805 */ /* 0x000fe4000001ff00 */
[----:B------:R-:W-:Y:S01]  /*0d80*/  @!P5 FMUL R10, R61, R66 ;  /* 0x000000423d0ad220 */ /* 0x000fe20000400000 */
[----:B------:R-:W-:-:S04]  /*0d90*/  FADD R66, R8, R47 ;  /* 0x0000002f08427221 */ /* 0x000fc80000000000 */
[----:B------:R-:W-:Y:S01]  /*0da0*/  FADD R66, R66, R45 ;  /* 0x0000002d42427221 */ /* 0x000fe20000000000 */
[----:B------:R-:W-:-:S03]  /*0db0*/  IMAD.MOV.U32 R67, RZ, RZ, RZ ;  /* 0x000000ffff437224 */ /* 0x000fc600078e00ff */
[----:B------:R-:W-:Y:S01]  /*0dc0*/  FADD R73, R66, R43 ;  /* 0x0000002b42497221 */ /* 0x000fe20000000000 */
[----:B------:R-:W-:Y:S01]  /*0dd0*/  @!P5 FMUL R67, R64, R9 ;  /* 0x000000094043d220 */ /* 0x000fe20000400000 */
[----:B------:R-:W-:Y:S01]  /*0de0*/  @!P5 FMUL R11, R60, R69 ;  /* 0x000000453c0bd220 */ /* 0x000fe20000400000 */
[----:B------:R-:W-:Y:S01]  /*0df0*/  CS2R R8, SRZ ;  /* 0x0000000000087805 */ /* 0x000fe2000001ff00 */
[----:B------:R-:W-:Y:S01]  /*0e00*/  FADD R66, R73, R56 ;  /* 0x0000003849427221 */ /* 0x000fe20000000000 */
[----:B------:R-:W-:Y:S01]  /*0e10*/  HFMA2 R69, -RZ, RZ, 0, 0 ;  /* 0x00000000ff457431 */ /* 0x000fe200000001ff */
[----:B----4-:R-:W-:Y:S02]  /*0e20*/  @!P3 SHF.L.U32 R8, R6, 0x10, RZ ;  /* 0x000000100608b819 */ /* 0x010fe400000006ff */
[----:B-----5:R-:W-:Y:S01]  /*0e30*/  @!P3 SHF.L.U32 R71, R2, 0x10, RZ ;  /* 0x000000100247b819 */ /* 0x020fe200000006ff */
[----:B------:R-:W-:Y:S01]  /*0e40*/  FADD R66, R66, R57 ;  /* 0x0000003942427221 */ /* 0x000fe20000000000 */
[----:B------:R-:W-:-:S03]  /*0e50*/  @!P3 PRMT R68, R6, 0x7632, R68 ;  /* 0x000076320644b816 */ /* 0x000fc60000000044 */
[----:B------:R-:W-:Y:S01]  /*0e60*/  @!P3 FMUL R69, R8, R71 ;  /* 0x000000470845b220 */ /* 0x000fe20000400000 */
[----:B------:R-:W-:Y:S01]  /*0e70*/  FADD R71, R66, R59 ;  /* 0x0000003b42477221 */ /* 0x000fe20000000000 */
[----:B------:R-:W-:Y:S01]  /*0e80*/  MOV R6, RZ ;  /* 0x000000ff00067202 */ /* 0x000fe20000000f00 */
[----:B------:R-:W-:Y:S02]  /*0e90*/  @!P3 IMAD.U32 R6, R7, 0x10000, RZ ;  /* 0x000100000706b824 */ /* 0x000fe400078e00ff */
[----:B------:R-:W-:Y:S01]  /*0ea0*/  FADD R71, R71, R58 ;  /* 0x0000003a47477221 */ /* 0x000fe20000000000 */
[----:B------:R-:W-:Y:S01]  /*0eb0*/  @!P3 PRMT R2, R7, 0x7632, R2 ;  /* 0x000076320702b816 */ /* 0x000fe20000000002 */
[----:B------:R-:W-:Y:S02]  /*0ec0*/  @!P3 IMAD.U32 R9, R68, 0x10000, RZ ;  /* 0x000100004409b824 */ /* 0x000fe400078e00ff */
[----:B------:R-:W-:Y:S02]  /*0ed0*/  HFMA2 R7, -RZ, RZ, 0, 0 ;  /* 0x00000000ff077431 */ /* 0x000fe400000001ff */
[----:B------:R-:W-:Y:S01]  /*0ee0*/  FADD R68, R71, R62 ;  /* 0x0000003e47447221 */ /* 0x000fe20000000000 */
[----:B------:R-:W-:-:S03]  /*0ef0*/  @!P3 PRMT R66, R2, 0x7632, R66 ;  /* 0x000076320242b816 */ /* 0x000fc60000000042 */
[----:B------:R-:W-:Y:S01]  /*0f00*/  FADD R68, R68, R67 ;  /* 0x0000004344447221 */ /* 0x000fe20000000000 */
[----:B------:R-:W-:Y:S02]  /*0f10*/  @!P3 SHF.L.U32 R7, R2, 0x10, RZ ;  /* 0x000000100207b819 */ /* 0x000fe400000006ff */
[----:B------:R-:W-:Y:S01]  /*0f20*/  @!P3 SHF.L.U32 R2, R66, 0x10, RZ ;  /* 0x000000104202b819 */ /* 0x000fe200000006ff */
[----:B------:R-:W-:Y:S01]  /*0f30*/  FADD R75, R68, R11 ;  /* 0x0000000b444b7221 */ /* 0x000fe20000000000 */
[----:B------:R-:W-:Y:S01]  /*0f40*/  IMAD.MOV.U32 R66, RZ, RZ, RZ ;  /* 0x000000ffff427224 */ /* 0x000fe200078e00ff */
[----:B------:R-:W-:Y:S02]  /*0f50*/  @!P3 SHF.L.U32 R73, R3, 0x10, RZ ;  /* 0x000000100349b819 */ /* 0x000fe400000006ff */
[----:B------:R-:W-:Y:S01]  /*0f60*/  @!P3 FMUL R66, R9, R2 ;  /* 0x000000020942b220 */ /* 0x000fe20000400000 */
[----:B------:R-:W-:Y:S01]  /*0f70*/  FADD R2, R75, R10 ;  /* 0x0000000a4b027221 */ /* 0x000fe20000000000 */
[----:B------:R-:W-:Y:S01]  /*0f80*/  MOV R71, RZ ;  /* 0x000000ff00477202 */ /* 0x000fe20000000f00 */
[----:B------:R-:W-:Y:S01]  /*0f90*/  @!P3 FMUL R71, R6, R73 ;  /* 0x000000490647b220 */ /* 0x000fe20000400000 */
[----:B------:R-:W-:Y:S01]  /*0fa0*/  @!P3 PRMT R3, R3, 0x7632, R3 ;  /* 0x000076320303b816 */ /* 0x000fe20000000003 */
[----:B------:R-:W-:-:S03]  /*0fb0*/  FADD R73, R2, R69 ;  /* 0x0000004502497221 */ /* 0x000fc60000000000 */
[----:B------:R-:W-:Y:S01]  /*0fc0*/  @!P3 SHF.L.U32 R2, R3, 0x10, RZ ;  /* 0x000000100302b819 */ /* 0x000fe200000006ff */
[----:B------:R-:W-:Y:S01]  /*0fd0*/  FADD R70, R73, R66 ;  /* 0x0000004249467221 */ /* 0x000fe20000000000 */
[----:B------:R-:W-:-:S03]  /*0fe0*/  IMAD.MOV.U32 R68, RZ, RZ, RZ ;  /* 0x000000ffff447224 */ /* 0x000fc600078e00ff */
[----:B------:R-:W-:Y:S01]  /*0ff0*/  @!P3 FMUL R68, R7, R2 ;  /* 0x000000020744b220 */ /* 0x000fe20000400000 */
        /* <DEDUP_REMOVED lines=10> */
[----:B------:R0:W1:Y:S01]  /*10a0*/  SHFL.BFLY PT, R72, R75, 0x1, 0x1f ;  /* 0x0c201f004b487f89 */ /* 0x00006200000e0000 */
[----:B------:R-:W-:Y:S05]  /*10b0*/  @!P4 EXIT ;  /* 0x000000000000c94d */ /* 0x000fea0003800000 */
[----:B------:R-:W2:Y:S01]  /*10c0*/  S2R R3, SR_TID.X ;  /* 0x0000000000037919 */ /* 0x000ea20000002100 */
[----:B------:R-:W3:Y:S01]  /*10d0*/  LDCU.64 UR8, c[0x0][0x380] ;  /* 0x00007000ff0877ac */ /* 0x000ee20008000a00 */
[----:B------:R-:W-:Y:S01]  /*10e0*/  BSSY.RECONVERGENT B0, `(.L_x_6116) ;  /* 0x0000019000007945 */ /* 0x000fe20003800200 */
[----:B------:R-:W-:Y:S01]  /*10f0*/  ISETP.GE.AND P4, PT, R4, UR7, PT ;  /* 0x0000000704007c0c */ /* 0x000fe2000bf86270 */
[----:B-1----:R-:W-:Y:S01]  /*1100*/  FADD R70, R75, R72 ;  /* 0x000000484b467221 */ /* 0x002fe20000000000 */
[----:B------:R-:W-:Y:S02]  /*1110*/  ISETP.GE.AND P3, PT, R65, UR7, PT ;  /* 0x0000000741007c0c */ /* 0x000fe4000bf66270 */
[----:B---3--:R-:W-:Y:S02]  /*1120*/  IADD3 R2, P5, PT, R55, UR8, RZ ;  /* 0x0000000837027c10 */ /* 0x008fe4000ffbe0ff */
[----:B--2---:R-:W-:Y:S02]  /*1130*/  SHF.L.U32 R55, R3, 0x2, RZ ;  /* 0x0000000203377819 */ /* 0x004fe400000006ff */
[----:B------:R-:W-:-:S02]  /*1140*/  IADD3.X R3, PT, PT, R54, UR9, RZ, P5, !PT ;  /* 0x0000000936037c10 */ /* 0x000fc4000affe4ff */
[C---:B------:R-:W-:Y:S02]  /*1150*/  IADD3 R54, PT, PT, R55.reuse, 0x200, RZ ;  /* 0x0000020037367810 */ /* 0x040fe40007ffe0ff */
[----:B------:R-:W-:Y:S02]  /*1160*/  IADD3 R55, PT, PT, R55, 0x280, RZ ;  /* 0x0000028037377810 */ /* 0x000fe40007ffe0ff */
[----:B------:R-:W-:-:S04]  /*1170*/  ISETP.GE.AND P5, PT, R54, UR7, PT ;  /* 0x0000000736007c0c */ /* 0x000fc8000bfa6270 */
[----:B------:R-:W-:Y:S02]  /*1180*/  P2R R4, PR, RZ, 0x20 ;  /* 0x00000020ff047803 */ /* 0x000fe40000000000 */
[----:B------:R-:W-:Y:S01]  /*1190*/  ISETP.GE.AND P5, PT, R55, UR7, PT ;  /* 0x0000000737007c0c */ /* 0x000fe2000bfa6270 */
[----:B------:R-:W-:-:S12]  /*11a0*/  @P6 BRA `(.L_x_6117) ;  /* 0x0000000000306947 */ /* 0x000fd80003800000 */
        /* <DEDUP_REMOVED lines=12> */
.L_x_6117:
[----:B------:R-:W-:Y:S05]  /*1270*/  BSYNC.RECONVERGENT B0 ;  /* 0x0000000000007941 */ /* 0x000fea0003800200 */
.L_x_6116:
        /* <DEDUP_REMOVED lines=14> */
.L_x_6119:
[----:B------:R-:W-:Y:S05]  /*1360*/  BSYNC.RECONVERGENT B0 ;  /* 0x0000000000007941 */ /* 0x000fea0003800200 */
.L_x_6118:
[----:B------:R-:W-:Y:S04]  /*1370*/  BSSY.RECONVERGENT B0, `(.L_x_6120) ;  /* 0x000000e000007945 */ /* 0x000fe80003800200 */
        /* <DEDUP_REMOVED lines=13> */
.L_x_6121:
[----:B------:R-:W-:Y:S05]  /*1450*/  BSYNC.RECONVERGENT B0 ;  /* 0x0000000000007941 */ /* 0x000fea0003800200 */
.L_x_6120:
        /* <DEDUP_REMOVED lines=14> */
.L_x_6123:
[----:B------:R-:W-:Y:S05]  /*1540*/  BSYNC.RECONVERGENT B0 ;  /* 0x0000000000007941 */ /* 0x000fea0003800200 */
.L_x_6122:
[----:B------:R-:W-:Y:S01]  /*1550*/  ISETP.GE.AND P0, PT, R54, UR7, PT ;  /* 0x0000000736007c0c */ /* 0x000fe2000bf06270 */
        /* <DEDUP_REMOVED lines=10> */
[----:B-123--:R-:W-:-:S03]  /*1600*/  FMUL R5, R14, UR6 ;  /* 0x000000060e057c20 */ /* 0x00efc60008400000 */
[----:B------:R-:W-:Y:S02]  /*1610*/  F2FP.BF16.F32.PACK_AB R4, R16, R15 ;  /* 0x0000000f1004723e */ /* 0x000fe400000010ff */
[----:B------:R-:W-:-:S05]  /*1620*/  F2FP.BF16.F32.PACK_AB R5, R5, R0 ;  /* 0x000000000505723e */ /* 0x000fca00000010ff */
[----:B------:R1:W-:Y:S02]  /*1630*/  STG.E.64 desc[UR4][R2.64+0x400], R4 ;  /* 0x0004000402007986 */ /* 0x0003e4000c101b04 */
.L_x_6125:
[----:B------:R-:W-:Y:S05]  /*1640*/  BSYNC.RECONVERGENT B0 ;  /* 0x0000000000007941 */ /* 0x000fea0003800200 */
.L_x_6124:
        /* <DEDUP_REMOVED lines=14> */
.L_x_6127:
[----:B------:R-:W-:Y:S05]  /*1730*/  BSYNC.RECONVERGENT B0 ;  /* 0x0000000000007941 */ /* 0x000fea0003800200 */
.L_x_6126:
        /* <DEDUP_REMOVED lines=8> */
[----:B-123--:R-:W-:Y:S01]  /*17c0*/  FMUL R5, R64, UR6 ;  /* 0x0000000640057c20 */ /* 0x00efe20008400000 */
[----:B------:R-:W-:Y:S01]  /*17d0*/  FMUL R11, R11, UR6 ;  /* 0x000000060b0b7c20 */ /* 0x000fe20008400000 */
[----:B------:R-:W-:-:S03]  /*17e0*/  FMUL R10, R10, UR6 ;  /* 0x000000060a0a7c20 */ /* 0x000fc60008400000 */
[----:B------:R-:W-:Y:S02]  /*17f0*/  F2FP.BF16.F32.PACK_AB R62, R5, R62 ;  /* 0x0000003e053e723e */ /* 0x000fe400000010ff */
[----:B------:R-:W-:-:S05]  /*1800*/  F2FP.BF16.F32.PACK_AB R63, R10, R11 ;  /* 0x0000000b0a3f723e */ /* 0x000fca00000010ff */
[----:B------:R1:W-:Y:S02]  /*1810*/  STG.E.64 desc[UR4][R2.64+0x600], R62 ;  /* 0x0006003e02007986 */ /* 0x0003e4000c101b04 */
.L_x_6129:
[----:B------:R-:W-:Y:S05]  /*1820*/  BSYNC.RECONVERGENT B0 ;  /* 0x0000000000007941 */ /* 0x000fea0003800200 */
.L_x_6128:
        /* <DEDUP_REMOVED lines=12> */
[----:B------:R-:W-:Y:S01]  /*18f0*/  STG.E.64 desc[UR4][R2.64+0x700], R8 ;  /* 0x0007000802007986 */ /* 0x000fe2000c101b04 */
[----:B------:R-:W-:Y:S05]  /*1900*/  EXIT ;  /* 0x000000000000794d */ /* 0x000fea0003800000 */
.L_x_6130:
        /* <DEDUP_REMOVED lines=15> */
.L_x_11340:


//--------------------- .text._ZN18transformer_engine35scaled_masked_softmax_warp_backwardI13__nv_bfloat16S1_fLi9EEEvPT0_PKT_S6_T1_ii --------------------------
	.section	.text._ZN18transformer_engine35scaled_masked_softmax_warp_backwardI13__nv_bfloat16S1_fLi9EEEvPT0_PKT_S6_T1_ii,"ax",@progbits
	.align	128
        .global         _ZN18transformer_engine35scaled_masked_softmax_warp_backwardI13__nv_bfloat16S1_fLi9EEEvPT0_PKT_S6_T1_ii
        .type           _ZN18transformer_engine35scaled_masked_softmax_warp_backwardI13__nv_bfloat16S1_fLi9EEEvPT0_PKT_S6_T1_ii,@function
        .size           _ZN18transformer_engine35scaled_masked_softmax_warp_backwardI13__nv_bfloat16S1_fLi9EEEvPT0_PKT_S6_T1_ii,(.L_x_11341 - _ZN18transformer_engine35scaled_masked_softmax_warp_backwardI13__nv_bfloat16S1_fLi9EEEvPT0_PKT_S6_T1_ii)
        .other          _ZN18transformer_engine35scaled_masked_softmax_warp_backwardI13__nv_bfloat16S1_fLi9EEEvPT0_PKT_S6_T1_ii,@"STO_CUDA_ENTRY STV_DEFAULT"
_ZN18transformer_engine35scaled_masked_softmax_warp_backwardI13__nv_bfloat16S1_fLi9EEEvPT0_PKT_S6_T1_ii:
.text._ZN18transformer_engine35scaled_masked_softmax_warp_backwardI13__nv_bfloat16S1_fLi9EEEvPT0_PKT_S6_T1_ii:
        /* <DEDUP_REMOVED lines=24> */
[----:B-----5:R-:W-:Y:S02]  /*0180*/  IADD3 R4, P0, PT, R27, UR8, RZ ;  /* 0x000000081b047c10 */ /* 0x020fe4000ff1e0ff */
[----:B------:R-:W-:Y:S01]  /*0190*/  IADD3 R9, PT, PT, R8, 0x80, RZ ;  /* 0x0000008008097810 */ /* 0x000fe20007ffe0ff */
[----:B0-----:R-:W2:Y:S01]  /*01a0*/  @!P2 LDG.E.64 R28, desc[UR4][R6.64] ;  /* 0x00000004061ca981 */ /* 0x001ea2000c1e1b00 */
[----:B------:R-:W-:Y:S02]  /*01b0*/  IADD3.X R5, PT, PT, R26, UR9, RZ, P0, !PT ;  /* 0x000000091a057c10 */ /* 0x000fe400087fe4ff */
[----:B------:R-:W-:-:S03]  /*01c0*/  ISETP.GE.AND P0, PT, R9, UR7, PT ;  /* 0x0000000709007c0c */ /* 0x000fc6000bf06270 */
[----:B------:R-:W3:Y:S01]  /*01d0*/  @!P2 LDG.E.64 R2, desc[UR4][R4.64] ;  /* 0x000000040402a981 */ /* 0x000ee2000c1e1b00 */
[C---:B------:R-:W-:Y:S02]  /*01e0*/  ISETP.LT.OR P3, PT, R0.reuse, 0x1, P0 ;  /* 0x000000010000780c */ /* 0x040fe40000761670 */
[----:B------:R-:W-:Y:S01]  /*01f0*/  ISETP.GE.AND P6, PT, R0, 0x1, PT ;  /* 0x000000010000780c */ /* 0x000fe20003fc6270 */
[----:B------:R-:W-:-:S05]  /*0200*/  VIADD R0, R8, 0x100 ;  /* 0x0000010008007836 */ /* 0x000fca0000000000 */
[----:B------:R-:W-:-:S05]  /*0210*/  ISETP.GE.OR P4, PT, R0, UR7, !P6 ;  /* 0x0000000700007c0c */ /* 0x000fca000f786670 */
[----:B------:R-:W4:Y:S04]  /*0220*/  @!P3 LDG.E.64 R14, desc[UR4][R6.64+0x100] ;  /* 0x00010004060eb981 */ /* 0x000f28000c1e1b00 */
[----:B------:R-:W5:Y:S01]  /*0230*/  @!P3 LDG.E.64 R16, desc[UR4][R4.64+0x100] ;  /* 0x000100040410b981 */ /* 0x000f62000c1e1b00 */
[----:B------:R-:W-:-:S03]  /*0240*/  IADD3 R13, PT, PT, R8, 0x180, RZ ;  /* 0x00000180080d7810 */ /* 0x000fc60007ffe0ff */
[----:B------:R-:W5:Y:S01]  /*0250*/  @!P4 LDG.E.64 R18, desc[UR4][R6.64+0x200] ;  /* 0x000200040612c981 */ /* 0x000f62000c1e1b00 */
[----:B------:R-:W-:-:S03]  /*0260*/  ISETP.GE.OR P5, PT, R13, UR7, !P6 ;  /* 0x000000070d007c0c */ /* 0x000fc6000f7a6670 */
[----:B------:R-:W5:Y:S10]  /*0270*/  @!P4 LDG.E.64 R20, desc[UR4][R4.64+0x200] ;  /* 0x000200040414c981 */ /* 0x000f74000c1e1b00 */
[----:B------:R0:W5:Y:S04]  /*0280*/  @!P5 LDG.E.64 R22, desc[UR4][R6.64+0x300] ;  /* 0x000300040616d981 */ /* 0x000168000c1e1b00 */
[----:B------:R1:W5:Y:S01]  /*0290*/  @!P5 LDG.E.64 R24, desc[UR4][R4.64+0x300] ;  /* 0x000300040418d981 */ /* 0x000362000c1e1b00 */
[----:B------:R-:W-:Y:S01]  /*02a0*/  CS2R R10, SRZ ;  /* 0x00000000000a7805 */ /* 0x000fe2000001ff00 */
[----:B------:R-:W-:Y:S01]  /*02b0*/  IMAD.MOV.U32 R9, RZ, RZ, RZ ;  /* 0x000000ffff097224 */ /* 0x000fe200078e00ff */
[----:B------:R-:W-:-:S02]  /*02c0*/  MOV R12, RZ ;  /* 0x000000ff000c7202 */ /* 0x000fc40000000f00 */
[----:B0-----:R-:W-:Y:S02]  /*02d0*/  CS2R R6, SRZ ;  /* 0x0000000000067805 */ /* 0x001fe4000001ff00 */
[----:B-1----:R-:W-:Y:S02]  /*02e0*/  MOV R5, RZ ;  /* 0x000000ff00057202 */ /* 0x002fe40000000f00 */
[----:B------:R-:W-:Y:S02]  /*02f0*/  MOV R31, RZ ;  /* 0x000000ff001f7202 */ /* 0x000fe40000000f00 */
[----:B--2---:R-:W-:Y:S02]  /*0300*/  @!P2 PRMT R0, R28, 0x7632, R0 ;  /* 0x000076321c00a816 */ /* 0x004fe40000000000 */
[C---:B------:R-:W-:Y:S02]  /*0310*/  @!P2 PRMT R8, R29.reuse, 0x7632, R8 ;  /* 0x000076321d08a816 */ /* 0x040fe40000000008 */
[----:B------:R-:W-:Y:S01]  /*0320*/  @!P2 SHF.L.U32 R9, R29, 0x10, RZ ;  /* 0x000000101d09a819 */ /* 0x000fe200000006ff */
[----:B------:R-:W-:Y:S01]  /*0330*/  @!P2 IMAD.U32 R11, R0, 0x10000, RZ ;  /* 0x00010000000ba824 */ /* 0x000fe200078e00ff */
[----:B---3--:R-:W-:-:S02]  /*0340*/  @!P2 PRMT R0, R2, 0x7632, R0 ;  /* 0x000076320200a816 */ /* 0x008fc40000000000 */
[----:B------:R-:W-:Y:S02]  /*0350*/  @!P2 SHF.L.U32 R29, R2, 0x10, RZ ;  /* 0x00000010021da819 */ /* 0x000fe400000006ff */
[C---:B------:R-:W-:Y:S01]  /*0360*/  @!P2 PRMT R2, R3.reuse, 0x7632, R2 ;  /* 0x000076320302a816 */ /* 0x040fe20000000002 */
[----:B------:R-:W-:Y:S01]  /*0370*/  @!P2 IMAD.U32 R4, R3, 0x10000, RZ ;  /* 0x000100000304a824 */ /* 0x000fe200078e00ff */
[----:B------:R-:W-:Y:S02]  /*0380*/  @!P2 SHF.L.U32 R10, R8, 0x10, RZ ;  /* 0x00000010080aa819 */ /* 0x000fe400000006ff */
[----:B------:R-:W-:Y:S01]  /*0390*/  @!P2 SHF.L.U32 R3, R2, 0x10, RZ ;  /* 0x000000100203a819 */ /* 0x000fe200000006ff */
[----:B------:R-:W-:Y:S01]  /*03a0*/  HFMA2 R8, -RZ, RZ, 0, 0 ;  /* 0x00000000ff087431 */ /* 0x000fe200000001ff */
[----:B------:R-:W-:Y:S01]  /*03b0*/  @!P2 SHF.L.U32 R12, R28, 0x10, RZ ;  /* 0x000000101c0ca819 */ /* 0x000fe200000006ff */
[----:B------:R-:W-:Y:S02]  /*03c0*/  @!P2 IMAD.U32 R0, R0, 0x10000, RZ ;  /* 0x000100000000a824 */ /* 0x000fe400078e00ff */
[----:B------:R-:W-:Y:S01]  /*03d0*/  @!P2 FMUL R5, R10, R3 ;  /* 0x000000030a05a220 */ /* 0x000fe20000400000 */
[----:B------:R-:W-:Y:S01]  /*03e0*/  CS2R R2, SRZ ;  /* 0x0000000000027805 */ /* 0x000fe2000001ff00 */
[----:B------:R-:W-:Y:S01]  /*03f0*/  @!P2 FMUL R6, R9, R4 ;  /* 0x000000040906a220 */ /* 0x000fe20000400000 */
[----:B------:R-:W-:Y:S01]  /*0400*/  HFMA2 R4, -RZ, RZ, 0, 0 ;  /* 0x00000000ff047431 */ /* 0x000fe200000001ff */
[----:B----4-:R-:W-:-:S02]  /*0410*/  @!P3 PRMT R28, R14, 0x7632, R28 ;  /* 0x000076320e1cb816 */ /* 0x010fc4000000001c */
[----:B------:R-:W-:Y:S02]  /*0420*/  @!P3 SHF.L.U32 R3, R14, 0x10, RZ ;  /* 0x000000100e03b819 */ /* 0x000fe400000006ff */
[----:B-----5:R-:W-:Y:S01]  /*0430*/  @!P3 PRMT R14, R16, 0x7632, R14 ;  /* 0x00007632100eb816 */ /* 0x020fe2000000000e */
[----:B------:R-:W-:Y:S01]  /*0440*/  @!P2 FMUL R8, R11, R0 ;  /* 0x000000000b08a220 */ /* 0x000fe20000400000 */
[----:B------:R-:W-:Y:S01]  /*0450*/  @!P2 FMUL R7, R12, R29 ;  /* 0x0000001d0c07a220 */ /* 0x000fe20000400000 */
[----:B------:R-:W-:Y:S01]  /*0460*/  IMAD.MOV.U32 R0, RZ, RZ, RZ ;  /* 0x000000ffff007224 */ /* 0x000fe200078e00ff */
[C---:B------:R-:W-:Y:S01]  /*0470*/  @!P3 PRMT R29, R15.reuse, 0x7632, R29 ;  /* 0x000076320f1db816 */ /* 0x040fe2000000001d */
[----:B------:R-:W-:Y:S01]  /*0480*/  @!P3 IMAD.U32 R4, R28, 0x10000, RZ ;  /* 0x000100001c04b824 */ /* 0x000fe200078e00ff */
[----:B------:R-:W-:Y:S01]  /*0490*/  @!P3 SHF.L.U32 R0, R15, 0x10, RZ ;  /* 0x000000100f00b819 */ /* 0x000fe200000006ff */
[----:B------:R-:W-:Y:S01]  /*04a0*/  @!P3 IMAD.U32 R15, R14, 0x10000, RZ ;  /* 0x000100000e0fb824 */ /* 0x000fe200078e00ff */
[C---:B------:R-:W-:Y:S01]  /*04b0*/  @!P3 PRMT R30, R17.reuse, 0x7632, R30 ;  /* 0x00007632111eb816 */ /* 0x040fe2000000001e */
[----:B------:R-:W-:-:S02]  /*04c0*/  @!P3 IMAD.U32 R33, R17, 0x10000, RZ ;  /* 0x000100001121b824 */ /* 0x000fc400078e00ff */
[----:B------:R-:W-:Y:S01]  /*04d0*/  @!P3 FMUL R31, R4, R15 ;  /* 0x0000000f041fb220 */ /* 0x000fe20000400000 */
[----:B------:R-:W-:Y:S02]  /*04e0*/  CS2R R14, SRZ ;  /* 0x00000000000e7805 */ /* 0x000fe4000001ff00 */
[----:B------:R-:W-:Y:S01]  /*04f0*/  @!P3 SHF.L.U32 R35, R30, 0x10, RZ ;  /* 0x000000101e23b819 */ /* 0x000fe200000006ff */
[C---:B------:R-:W-:Y:S01]  /*0500*/  @!P4 IMAD.U32 R15, R18.reuse, 0x10000, RZ ;  /* 0x00010000120fc824 */ /* 0x040fe200078e00ff */
[----:B------:R-:W-:Y:S02]  /*0510*/  @!P3 SHF.L.U32 R2, R29, 0x10, RZ ;  /* 0x000000101d02b819 */ /* 0x000fe400000006ff */
[----:B------:R-:W-:Y:S02]  /*0520*/  CS2R R28, SRZ ;  /* 0x00000000001c7805 */ /* 0x000fe4000001ff00 */
[----:B------:R-:W-:Y:S01]  /*0530*/  @!P4 PRMT R30, R18, 0x7632, R30 ;  /* 0x00007632121ec816 */ /* 0x000fe2000000001e */
[----:B------:R-:W-:Y:S01]  /*0540*/  HFMA2 R18, -RZ, RZ, 0, 0 ;  /* 0x00000000ff127431 */ /* 0x000fe200000001ff */
[C---:B------:R-:W-:Y:S01]  /*0550*/  @!P4 SHF.L.U32 R14, R19.reuse, 0x10, RZ ;  /* 0x00000010130ec819 */ /* 0x040fe200000006ff */
[----:B------:R-:W-:Y:S01]  /*0560*/  @!P3 FMUL R29, R0, R33 ;  /* 0x00000021001db220 */ /* 0x000fe20000400000 */
[----:B------:R-:W-:Y:S01]  /*0570*/  @!P4 PRMT R19, R19, 0x7632, R19 ;  /* 0x000076321313c816 */ /* 0x000fe20000000013 */
[----:B------:R-:W-:Y:S01]  /*0580*/  HFMA2 R17, -RZ, RZ, 0, 0 ;  /* 0x00000000ff117431 */ /* 0x000fe200000001ff */
[----:B------:R-:W-:-:S02]  /*0590*/  @!P3 SHF.L.U32 R16, R16, 0x10, RZ ;  /* 0x000000101010b819 */ /* 0x000fc400000006ff */
[----:B------:R-:W-:Y:S02]  /*05a0*/  @!P4 SHF.L.U32 R33, R21, 0x10, RZ ;  /* 0x000000101521c819 */ /* 0x000fe400000006ff */
[C---:B------:R-:W-:Y:S01]  /*05b0*/  @!P4 SHF.L.U32 R32, R20.reuse, 0x10, RZ ;  /* 0x000000101420c819 */ /* 0x040fe200000006ff */
[----:B------:R-:W-:Y:S01]  /*05c0*/  @!P4 IMAD.U32 R18, R19, 0x10000, RZ ;  /* 0x000100001312c824 */ /* 0x000fe200078e00ff */
[----:B------:R-:W-:Y:S02]  /*05d0*/  @!P4 PRMT R20, R20, 0x7632, R20 ;  /* 0x000076321414c816 */ /* 0x000fe40000000014 */
[----:B------:R-:W-:Y:S01]  /*05e0*/  @!P4 PRMT R21, R21, 0x7632, R21 ;  /* 0x000076321515c816 */ /* 0x000fe20000000015 */
[----:B------:R-:W-:Y:S01]  /*05f0*/  @!P3 FMUL R28, R3, R16 ;  /* 0x00000010031cb220 */ /* 0x000fe20000400000 */
[----:B------:R-:W-:Y:S01]  /*0600*/  MOV R19, RZ ;  /* 0x000000ff00137202 */ /* 0x000fe20000000f00 */
[----:B------:R-:W-:Y:S01]  /*0610*/  @!P4 FMUL R19, R14, R33 ;  /* 0x000000210e13c220 */ /* 0x000fe20000400000 */
[----:B------:R-:W-:Y:S01]  /*0620*/  @!P3 FMUL R17, R2, R35 ;  /* 0x000000230211b220 */ /* 0x000fe20000400000 */
[----:B------:R-:W-:Y:S01]  /*0630*/  MOV R16, RZ ;  /* 0x000000ff00107202 */ /* 0x000fe20000000f00 */
[----:B------:R-:W-:Y:S01]  /*0640*/  HFMA2 R33, -RZ, RZ, 0, 0 ;  /* 0x00000000ff217431 */ /* 0x000fe200000001ff */
[----:B------:R-:W-:Y:S01]  /*0650*/  @!P4 SHF.L.U32 R16, R30, 0x10, RZ ;  /* 0x000000101e10c819 */ /* 0x000fe200000006ff */
[----:B------:R-:W-:Y:S01]  /*0660*/  @!P4 IMAD.U32 R35, R20, 0x10000, RZ ;  /* 0x000100001423c824 */ /* 0x000fe200078e00ff */
[----:B------:R-:W-:-:S02]  /*0670*/  @!P4 SHF.L.U32 R37, R21, 0x10, RZ ;  /* 0x000000101525c819 */ /* 0x000fc400000006ff */
[----:B------:R-:W-:Y:S02]  /*0680*/  CS2R R20, SRZ ;  /* 0x0000000000147805 */ /* 0x000fe4000001ff00 */
[C---:B------:R-:W-:Y:S01]  /*0690*/  @!P5 IMAD.U32 R20, R22.reuse, 0x10000, RZ ;  /* 0x000100001614d824 */ /* 0x040fe200078e00ff */
[----:B------:R-:W-:Y:S01]  /*06a0*/  @!P5 PRMT R22, R22, 0x7632, R22 ;  /* 0x000076321616d816 */ /* 0x000fe20000000016 */
[----:B------:R-:W-:Y:S01]  /*06b0*/  @!P4 FMUL R33, R16, R35 ;  /* 0x000000231021c220 */ /* 0x000fe20000400000 */
[----:B------:R-:W-:Y:S02]  /*06c0*/  CS2R R34, SRZ ;  /* 0x0000000000227805 */ /* 0x000fe4000001ff00 */
[----:B------:R-:W-:Y:S02]  /*06d0*/  @!P5 SHF.L.U32 R35, R22, 0x10, RZ ;  /* 0x000000101623d819 */ /* 0x000fe400000006ff */
[----:B------:R-:W-:Y:S01]  /*06e0*/  @!P5 PRMT R22, R24, 0x7632, R22 ;  /* 0x000076321816d816 */ /* 0x000fe20000000016 */
[----:B------:R-:W-:-:S02]  /*06f0*/  IMAD.MOV.U32 R30, RZ, RZ, RZ ;  /* 0x000000ffff1e7224 */ /* 0x000fc400078e00ff */
[----:B------:R-:W-:Y:S01]  /*0700*/  @!P4 FMUL R30, R15, R32 ;  /* 0x000000200f1ec220 */ /* 0x000fe20000400000 */
[----:B------:R-:W-:Y:S02]  /*0710*/  @!P5 SHF.L.U32 R39, R24, 0x10, RZ ;  /* 0x000000101827d819 */ /* 0x000fe400000006ff */
[----:B------:R-:W-:Y:S01]  /*0720*/  @!P5 SHF.L.U32 R32, R22, 0x10, RZ ;  /* 0x000000101620d819 */ /* 0x000fe200000006ff */
[----:B------:R-:W-:Y:S01]  /*0730*/  @!P4 FMUL R21, R18, R37 ;  /* 0x000000251215c220 */ /* 0x000fe20000400000 */
[----:B------:R-:W-:Y:S01]  /*0740*/  IMAD.MOV.U32 R22, RZ, RZ, RZ ;  /* 0x000000ffff167224 */ /* 0x000fe200078e00ff */
[----:B------:R-:W-:Y:S01]  /*0750*/  MOV R37, RZ ;  /* 0x000000ff00257202 */ /* 0x000fe20000000f00 */
[----:B------:R-:W-:Y:S01]  /*0760*/  @!P5 FMUL R37, R20, R39 ;  /* 0x000000271425d220 */ /* 0x000fe20000400000 */
[----:B------:R-:W-:Y:S01]  /*0770*/  @!P5 FMUL R22, R35, R32 ;  /* 0x000000202316d220 */ /* 0x000fe20000400000 */
[----:B------:R-:W-:Y:S02]  /*0780*/  HFMA2 R32, -RZ, RZ, 0, 0 ;  /* 0x00000000ff207431 */ /* 0x000fe400000001ff */
[----:B------:R-:W-:Y:S01]  /*0790*/  @!P5 IMAD.U32 R39, R25, 0x10000, RZ ;  /* 0x000100001927d824 */ /* 0x000fe200078e00ff */
[----:B------:R-:W-:-:S02]  /*07a0*/  @!P5 PRMT R24, R23, 0x7632, R24 ;  /* 0x000076321718d816 */ /* 0x000fc40000000018 */
[----:B------:R-:W-:-:S03]  /*07b0*/  @!P5 PRMT R25, R25, 0x7632, R25 ;  /* 0x000076321919d816 */ /* 0x000fc60000000019 */
[----:B------:R-:W-:Y:S01]  /*07c0*/  @!P5 IMAD.U32 R32, R24, 0x10000, RZ ;  /* 0x000100001820d824 */ /* 0x000fe200078e00ff */
[----:B------:R-:W-:-:S05]  /*07d0*/  @!P5 SHF.L.U32 R25, R25, 0x10, RZ ;  /* 0x000000101919d819 */ /* 0x000fca00000006ff */
        /* <DEDUP_REMOVED lines=11> */
[----:B------:R-:W-:Y:S02]  /*0890*/  MOV R24, RZ ;  /* 0x000000ff00187202 */ /* 0x000fe40000000f00 */
[----:B------:R-:W-:Y:S01]  /*08a0*/  @!P5 SHF.L.U32 R24, R23, 0x10, RZ ;  /* 0x000000101718d819 */ /* 0x000fe200000006ff */
[----:B------:R-:W-:Y:S01]  /*08b0*/  FADD R36, R36, R21 ;  /* 0x0000001524247221 */ /* 0x000fe20000000000 */
[----:B------:R-:W-:-:S03]  /*08c0*/  HFMA2 R23, -RZ, RZ, 0, 0 ;  /* 0x00000000ff177431 */ /* 0x000fc600000001ff */
[----:B------:R-:W-:Y:S01]  /*08d0*/  FADD R25, R36, R37 ;  /* 0x0000002524197221 */ /* 0x000fe20000000000 */
[----:B------:R-:W-:-:S03]  /*08e0*/  @!P5 FMUL R23, R24, R39 ;  /* 0x000000271817d220 */ /* 0x000fc60000400000 */
        /* <DEDUP_REMOVED lines=14> */
[----:B------:R-:W0:Y:S01]  /*09d0*/  LDCU.64 UR8, c[0x0][0x380] ;  /* 0x00007000ff0877ac */ /* 0x000e220008000a00 */
[----:B------:R-:W-:Y:S01]  /*09e0*/  BSSY.RECONVERGENT B0, `(.L_x_6131) ;  /* 0x0000010000007945 */ /* 0x000fe20003800200 */
[----:B0-----:R-:W-:-:S04]  /*09f0*/  IADD3 R38, P2, PT, R27, UR8, RZ ;  /* 0x000000081b267c10 */ /* 0x001fc8000ff5e0ff */
[----:B------:R-:W-:Y:S01]  /*0a00*/  IADD3.X R39, PT, PT, R26, UR9, RZ, P2, !PT ;  /* 0x000000091a277c10 */ /* 0x000fe200097fe4ff */
[----:B------:R-:W-:Y:S08]  /*0a10*/  @P1 BRA `(.L_x_6132) ;  /* 0x0000000000301947 */ /* 0x000ff00003800000 */
        /* <DEDUP_REMOVED lines=12> */
.L_x_6132:
[----:B------:R-:W-:Y:S05]  /*0ae0*/  BSYNC.RECONVERGENT B0 ;  /* 0x0000000000007941 */ /* 0x000fea0003800200 */
.L_x_6131:
[----:B------:R-:W1:Y:S01]  /*0af0*/  S2R R5, SR_TID.X ;  /* 0x0000000000057919 */ /* 0x000e620000002100 */
[----:B------:R-:W-:Y:S01]  /*0b00*/  BSSY.RECONVERGENT B0, `(.L_x_6133) ;  /* 0x0000012000007945 */ /* 0x000fe20003800200 */
[----:B------:R-:W-:Y:S02]  /*0b10*/  ISETP.GE.AND P2, PT, R13, UR7, PT ;  /* 0x000000070d007c0c */ /* 0x000fe4000bf46270 */
[----:B-1----:R-:W-:-:S04]  /*0b20*/  SHF.L.U32 R5, R5, 0x2, RZ ;  /* 0x0000000205057819 */ /* 0x002fc800000006ff */
[----:B------:R-:W-:-:S04]  /*0b30*/  IADD3 R5, PT, PT, R5, 0x100, RZ ;  /* 0x0000010005057810 */ /* 0x000fc80007ffe0ff */
        /* <DEDUP_REMOVED lines=14> */
.L_x_6134:
[----:B------:R-:W-:Y:S05]  /*0c20*/  BSYNC.RECONVERGENT B0 ;  /* 0x0000000000007941 */ /* 0x000fea0003800200 */
.L_x_6133:
        /* <DEDUP_REMOVED lines=10> */
[----:B-1----:R-:W-:-:S03]  /*0cd0*/  FMUL R3, R18, UR6 ;  /* 0x0000000612037c20 */ /* 0x002fc60008400000 */
[----:B------:R-:W-:Y:S02]  /*0ce0*/  F2FP.BF16.F32.PACK_AB R2, R16, R15 ;  /* 0x0000000f1002723e */ /* 0x000fe400000010ff */
[----:B------:R-:W-:-:S05]  /*0cf0*/  F2FP.BF16.F32.PACK_AB R3, R3, R14 ;  /* 0x0000000e0303723e */ /* 0x000fca00000010ff */
[----:B------:R2:W-:Y:S02]  /*0d00*/  STG.E.64 desc[UR4][R38.64+0x200], R2 ;  /* 0x0002000226007986 */ /* 0x0005e4000c101b04 */
.L_x_6136:
[----:B------:R-:W-:Y:S05]  /*0d10*/  BSYNC.RECONVERGENT B0 ;  /* 0x0000000000007941 */ /* 0x000fea0003800200 */
.L_x_6135:
[----:B------:R-:W-:Y:S05]  /*0d20*/  @P2 EXIT ;  /* 0x000000000000294d */ /* 0x000fea0003800000 */
[----:B------:R-:W3:Y:S01]  /*0d30*/  LDCU UR6, c[0x0][0x398] ;  /* 0x00007300ff0677ac */ /* 0x000ee20008000800 */
[C---:B------:R-:W-:Y:S01]  /*0d40*/  FFMA R20, -R25.reuse, R20, R37 ;  /* 0x0000001419147223 */ /* 0x040fe20000000125 */
[C---:B------:R-:W-:Y:S01]  /*0d50*/  FFMA R22, -R25.reuse, R35, R22 ;  /* 0x0000002319167223 */ /* 0x040fe20000000116 */
[C---:B------:R-:W-:Y:S01]  /*0d60*/  FFMA R23, -R25.reuse, R24, R23 ;  /* 0x0000001819177223 */ /* 0x040fe20000000117 */
[----:B------:R-:W-:Y:S01]  /*0d70*/  FFMA R25, -R25, R32, R34 ;  /* 0x0000002019197223 */ /* 0x000fe20000000122 */
[----:B---3--:R-:W-:Y:S01]  /*0d80*/  FMUL R20, R20, UR6 ;  /* 0x0000000614147c20 */ /* 0x008fe20008400000 */
[----:B-12---:R-:W-:Y:S01]  /*0d90*/  FMUL R3, R22, UR6 ;  /* 0x0000000616037c20 */ /* 0x006fe20008400000 */
[----:B------:R-:W-:Y:S01]  /*0da0*/  FMUL R23, R23, UR6 ;  /* 0x0000000617177c20 */ /* 0x000fe20008400000 */
[----:B------:R-:W-:-:S03]  /*0db0*/  FMUL R0, R25, UR6 ;  /* 0x0000000619007c20 */ /* 0x000fc60008400000 */
[----:B------:R-:W-:Y:S02]  /*0dc0*/  F2FP.BF16.F32.PACK_AB R20, R3, R20 ;  /* 0x000000140314723e */ /* 0x000fe400000010ff */
[----:B------:R-:W-:-:S05]  /*0dd0*/  F2FP.BF16.F32.PACK_AB R21, R0, R23 ;  /* 0x000000170015723e */ /* 0x000fca00000010ff */
[----:B------:R-:W-:Y:S01]  /*0de0*/  STG.E.64 desc[UR4][R38.64+0x300], R20 ;  /* 0x0003001426007986 */ /* 0x000fe2000c101b04 */
[----:B------:R-:W-:Y:S05]  /*0df0*/  EXIT ;  /* 0x000000000000794d */ /* 0x000fea0003800000 */
.L_x_6137:
        /* <DEDUP_REMOVED lines=16> */
.L_x_11341:


//--------------------- .text._ZN18transformer_engine35scaled_masked_softmax_warp_backwardI13__nv_bfloat16S1_fLi8EEEvPT0_PKT_S6_T1_ii --------------------------
	.section	.text._ZN18transformer_engine35scaled_masked_softmax_warp_backwardI13__nv_bfloat16S1_fLi8EEEvPT0_PKT_S6_T1_ii,"ax",@progbits
	.align	128
        .global         _ZN18transformer_engine35scaled_masked_softmax_warp_backwardI13__nv_bfloat16S1_fLi8EEEvPT0_PKT_S6_T1_ii
        .type           _ZN18transformer_engine35scaled_masked_softmax_warp_backwardI13__nv_bfloat16S1_fLi8EEEvPT0_PKT_S6_T1_ii,@function
        .size           _ZN18transformer_engine35scaled_masked_softmax_warp_backwardI13__nv_bfloat16S1_fLi8EEEvPT0_PKT_S6_T1_ii,(.L_x_11342 - _ZN18transformer_engine35scaled_masked_softmax_warp_backwardI13__nv_bfloat16S1_fLi8EEEvPT0_PKT_S6_T1_ii)
        .other          _ZN18transformer_engine35scaled_masked_softmax_warp_backwardI13__nv_bfloat16S1_fLi8EEEvPT0_PKT_S6_T1_ii,@"STO_CUDA_ENTRY STV_DEFAULT"
_ZN18transformer_engine35scaled_masked_softmax_warp_backwardI13__nv_bfloat16S1_fLi8EEEvPT0_PKT_S6_T1_ii:
.text._ZN18transformer_engine35scaled_masked_softmax_warp_backwardI13__nv_bfloat16S1_fLi8EEEvPT0_PKT_S6_T1_ii:
[----:B------:R-:W-:Y:S01]  /*0000*/  LDC R1, c[0x0][0x37c] ;  /* 0x0000df00ff017b82 */ /* 0x000fe20000000800 */
[----:B------:R-:W0:Y:S01]  /*0010*/  S2R R4, SR_TID.X ;  /* 0x0000000000047919 */ /* 0x000e220000002100 */
[----:B------:R-:W1:Y:S01]  /*0020*/  LDCU UR8, c[0x0][0x3a0] ;  /* 0x00007400ff0877ac */ /* 0x000e620008000800 */
[----:B------:R-:W-:Y:S01]  /*0030*/  HFMA2 R5, -RZ, RZ, 0, 0 ;  /* 0x00000000ff057431 */ /* 0x000fe200000001ff */
        /* <DEDUP_REMOVED lines=8> */
[----:B------:R-:W-:Y:S01]  /*00c0*/  ISETP.GE.AND P0, PT, R4, UR8, PT ;  /* 0x0000000804007c0c */ /* 0x000fe2000bf06270 */
[----:B--2---:R-:W-:Y:S01]  /*00d0*/  IMAD R9, R9, UR4, R0 ;  /* 0x0000000409097c24 */ /* 0x004fe2000f8e0200 */
[----:B------:R-:W0:Y:S03]  /*00e0*/  LDCU.64 UR4, c[0x0][0x358] ;  /* 0x00006b00ff0477ac */ /* 0x000e260008000a00 */
[C---:B------:R-:W-:Y:S02]  /*00f0*/  IMAD R7, R9.reuse, UR6, RZ ;  /* 0x0000000609077c24 */ /* 0x040fe4000f8e02ff */
[C---:B------:R-:W-:Y:S01]  /*0100*/  IMAD.WIDE.U32 R2, R9.reuse, UR8, R4 ;  /* 0x0000000809027c25 */ /* 0x040fe2000f8e0004 */
[----:B---3--:R-:W-:-:S03]  /*0110*/  IADD3 R9, PT, PT, -R9, UR7, RZ ;  /* 0x0000000709097c10 */ /* 0x008fc6000fffe1ff */
[----:B------:R-:W-:Y:S01]  /*0120*/  IMAD.IADD R3, R3, 0x1, R7 ;  /* 0x0000000103037824 */ /* 0x000fe200078e0207 */
[----:B------:R-:W-:Y:S01]  /*0130*/  SHF.L.U32 R8, R2, 0x1, RZ ;  /* 0x0000000102087819 */ /* 0x000fe200000006ff */
[----:B------:R-:W-:Y:S01]  /*0140*/  VIADD R4, R4, 0x80 ;  /* 0x0000008004047836 */ /* 0x000fe20000000000 */
[----:B------:R-:W-:Y:S02]  /*0150*/  ISETP.LT.OR P2, PT, R9, 0x1, P0 ;  /* 0x000000010900780c */ /* 0x000fe40000741670 */
[----:B------:R-:W-:Y:S02]  /*0160*/  SHF.L.U64.HI R0, R2, 0x1, R3 ;  /* 0x0000000102007819 */ /* 0x000fe40000010203 */
[----:B----4-:R-:W-:Y:S02]  /*0170*/  IADD3 R16, P3, PT, R8, UR12, RZ ;  /* 0x0000000c08107c10 */ /* 0x010fe4000ff7e0ff */
[----:B------:R-:W-:Y:S02]  /*0180*/  ISETP.GE.AND P1, PT, R4, UR8, PT ;  /* 0x0000000804007c0c */ /* 0x000fe4000bf26270 */
[----:B------:R-:W-:-:S02]  /*0190*/  IADD3.X R17, PT, PT, R0, UR13, RZ, P3, !PT ;  /* 0x0000000d00117c10 */ /* 0x000fc40009ffe4ff */
[----:B------:R-:W-:Y:S02]  /*01a0*/  ISETP.LT.OR P3, PT, R9, 0x1, P1 ;  /* 0x000000010900780c */ /* 0x000fe40000f61670 */
[----:B-----5:R-:W-:Y:S01]  /*01b0*/  IADD3 R14, P4, PT, R8, UR10, RZ ;  /* 0x0000000a080e7c10 */ /* 0x020fe2000ff9e0ff */
[----:B0-----:R-:W2:Y:S03]  /*01c0*/  @!P2 LDG.E.64 R20, desc[UR4][R16.64] ;  /* 0x000000041014a981 */ /* 0x001ea6000c1e1b00 */
[----:B------:R-:W-:-:S05]  /*01d0*/  IADD3.X R15, PT, PT, R0, UR11, RZ, P4, !PT ;  /* 0x0000000b000f7c10 */ /* 0x000fca000a7fe4ff */
[----:B------:R-:W3:Y:S04]  /*01e0*/  @!P2 LDG.E.64 R4, desc[UR4][R14.64] ;  /* 0x000000040e04a981 */ /* 0x000ee8000c1e1b00 */
[----:B------:R0:W4:Y:S04]  /*01f0*/  @!P3 LDG.E.64 R2, desc[UR4][R16.64+0x100] ;  /* 0x000100041002b981 */ /* 0x000128000c1e1b00 */
[----:B------:R1:W5:Y:S01]  /*0200*/  @!P3 LDG.E.64 R6, desc[UR4][R14.64+0x100] ;  /* 0x000100040e06b981 */ /* 0x000362000c1e1b00 */
[----:B------:R-:W-:Y:S02]  /*0210*/  CS2R R12, SRZ ;  /* 0x00000000000c7805 */ /* 0x000fe4000001ff00 */
[----:B------:R-:W-:-:S02]  /*0220*/  CS2R R10, SRZ ;  /* 0x00000000000a7805 */ /* 0x000fc4000001ff00 */
[----:B0-----:R-:W-:Y:S02]  /*0230*/  CS2R R16, SRZ ;  /* 0x0000000000107805 */ /* 0x001fe4000001ff00 */
[----:B-1----:R-:W-:Y:S02]  /*0240*/  CS2R R14, SRZ ;  /* 0x00000000000e7805 */ /* 0x002fe4000001ff00 */
[----:B--2---:R-:W-:Y:S02]  /*0250*/  @!P2 PRMT R18, R20, 0x7632, R18 ;  /* 0x000076321412a816 */ /* 0x004fe40000000012 */
[----:B------:R-:W-:-:S03]  /*0260*/  @!P2 PRMT R19, R21, 0x7632, R19 ;  /* 0x000076321513a816 */ /* 0x000fc60000000013 */
[----:B------:R-:W-:Y:S01]  /*0270*/  @!P2 IMAD.U32 R13, R18, 0x10000, RZ ;  /* 0x00010000120da824 */ /* 0x000fe200078e00ff */
[----:B------:R-:W-:Y:S02]  /*0280*/  @!P2 SHF.L.U32 R12, R19, 0x10, RZ ;  /* 0x00000010130ca819 */ /* 0x000fe400000006ff */
[----:B------:R-:W-:Y:S02]  /*0290*/  CS2R R18, SRZ ;  /* 0x0000000000127805 */ /* 0x000fe4000001ff00 */
[----:B------:R-:W-:Y:S02]  /*02a0*/  @!P2 SHF.L.U32 R10, R20, 0x10, RZ ;  /* 0x00000010140aa819 */ /* 0x000fe400000006ff */
[----:B----4-:R-:W-:Y:S02]  /*02b0*/  @!P3 SHF.L.U32 R19, R2, 0x10, RZ ;  /* 0x000000100213b819 */ /* 0x010fe400000006ff */
[----:B---3--:R-:W-:Y:S02]  /*02c0*/  @!P2 PRMT R2, R4, 0x7632, R2 ;  /* 0x000076320402a816 */ /* 0x008fe40000000002 */
[----:B------:R-:W-:-:S02]  /*02d0*/  @!P3 PRMT R22, R3, 0x7632, R22 ;  /* 0x000076320316b816 */ /* 0x000fc40000000016 */
[C---:B------:R-:W-:Y:S02]  /*02e0*/  @!P3 PRMT R20, R2.reuse, 0x7632, R20 ;  /* 0x000076320214b816 */ /* 0x040fe40000000014 */
[----:B------:R-:W-:Y:S02]  /*02f0*/  @!P2 SHF.L.U32 R2, R2, 0x10, RZ ;  /* 0x000000100202a819 */ /* 0x000fe400000006ff */
[----:B------:R-:W-:Y:S01]  /*0300*/  @!P2 SHF.L.U32 R11, R21, 0x10, RZ ;  /* 0x00000010150ba819 */ /* 0x000fe200000006ff */
[----:B------:R-:W-:Y:S01]  /*0310*/  @!P2 IMAD.U32 R21, R4, 0x10000, RZ ;  /* 0x000100000415a824 */ /* 0x000fe200078e00ff */
[----:B------:R-:W-:Y:S01]  /*0320*/  @!P3 SHF.L.U32 R14, R22, 0x10, RZ ;  /* 0x00000010160eb819 */ /* 0x000fe200000006ff */
[----:B------:R-:W-:Y:S01]  /*0330*/  @!P2 FMUL R18, R13, R2 ;  /* 0x000000020d12a220 */ /* 0x000fe20000400000 */
[C---:B------:R-:W-:Y:S01]  /*0340*/  @!P2 PRMT R2, R5.reuse, 0x7632, R2 ;  /* 0x000076320502a816 */ /* 0x040fe20000000002 */
[----:B------:R-:W-:Y:S01]  /*0350*/  @!P2 FMUL R17, R10, R21 ;  /* 0x000000150a11a220 */ /* 0x000fe20000400000 */
[----:B------:R-:W-:Y:S01]  /*0360*/  @!P2 SHF.L.U32 R22, R5, 0x10, RZ ;  /* 0x000000100516a819 */ /* 0x000fe200000006ff */
[----:B------:R-:W-:Y:S01]  /*0370*/  IMAD.MOV.U32 R4, RZ, RZ, RZ ;  /* 0x000000ffff047224 */ /* 0x000fe200078e00ff */
[----:B------:R-:W-:Y:S01]  /*0380*/  @!P3 SHF.L.U32 R16, R3, 0x10, RZ ;  /* 0x000000100310b819 */ /* 0x000fe200000006ff */
[----:B------:R-:W-:Y:S01]  /*0390*/  FADD R21, R17, R18 ;  /* 0x0000001211157221 */ /* 0x000fe20000000000 */
[----:B------:R-:W-:Y:S01]  /*03a0*/  @!P2 SHF.L.U32 R3, R2, 0x10, RZ ;  /* 0x000000100203a819 */ /* 0x000fe200000006ff */
[----:B------:R-:W-:Y:S01]  /*03b0*/  @!P2 FMUL R4, R11, R22 ;  /* 0x000000160b04a220 */ /* 0x000fe20000400000 */
[----:B------:R-:W-:-:S02]  /*03c0*/  MOV R5, RZ ;  /* 0x000000ff00057202 */ /* 0x000fc40000000f00 */
[----:B-----5:R-:W-:Y:S01]  /*03d0*/  @!P3 SHF.L.U32 R24, R6, 0x10, RZ ;  /* 0x000000100618b819 */ /* 0x020fe200000006ff */
[----:B------:R-:W-:Y:S01]  /*03e0*/  @!P2 FMUL R5, R12, R3 ;  /* 0x000000030c05a220 */ /* 0x000fe20000400000 */
[----:B------:R-:W-:Y:S01]  /*03f0*/  @!P3 PRMT R2, R6, 0x7632, R2 ;  /* 0x000076320602b816 */ /* 0x000fe20000000002 */
[----:B------:R-:W-:Y:S01]  /*0400*/  FADD R22, R21, R4 ;  /* 0x0000000415167221 */ /* 0x000fe20000000000 */
[----:B------:R-:W-:Y:S02]  /*0410*/  @!P3 IMAD.U32 R15, R20, 0x10000, RZ ;  /* 0x00010000140fb824 */ /* 0x000fe400078e00ff */
[----:B------:R-:W-:Y:S01]  /*0420*/  IMAD.MOV.U32 R20, RZ, RZ, RZ ;  /* 0x000000ffff147224 */ /* 0x000fe200078e00ff */
[----:B------:R-:W-:Y:S01]  /*0430*/  @!P3 SHF.L.U32 R2, R2, 0x10, RZ ;  /* 0x000000100202b819 */ /* 0x000fe200000006ff */
[----:B------:R-:W-:Y:S01]  /*0440*/  @!P3 FMUL R20, R19, R24 ;  /* 0x000000181314b220 */ /* 0x000fe20000400000 */
[----:B------:R-:W-:Y:S01]  /*0450*/  FADD R21, R22, R5 ;  /* 0x0000000516157221 */ /* 0x000fe20000000000 */
[C---:B------:R-:W-:Y:S01]  /*0460*/  @!P3 PRMT R3, R7.reuse, 0x7632, R3 ;  /* 0x000076320703b816 */ /* 0x040fe20000000003 */
[----:B------:R-:W-:Y:S01]  /*0470*/  @!P3 IMAD.U32 R23, R7, 0x10000, RZ ;  /* 0x000100000717b824 */ /* 0x000fe200078e00ff */
[----:B------:R-:W-:Y:S01]  /*0480*/  CS2R R6, SRZ ;  /* 0x0000000000067805 */ /* 0x000fe2000001ff00 */
[----:B------:R-:W-:Y:S01]  /*0490*/  FADD R25, R21, R20 ;  /* 0x0000001415197221 */ /* 0x000fe20000000000 */
[----:B------:R-:W-:Y:S01]  /*04a0*/  @!P3 FMUL R6, R15, R2 ;  /* 0x000000020f06b220 */ /* 0x000fe20000400000 */
[----:B------:R-:W-:Y:S01]  /*04b0*/  HFMA2 R21, -RZ, RZ, 0, 0 ;  /* 0x00000000ff157431 */ /* 0x000fe200000001ff */
[----:B------:R-:W-:Y:S01]  /*04c0*/  @!P3 SHF.L.U32 R3, R3, 0x10, RZ ;  /* 0x000000100303b819 */ /* 0x000fe200000006ff */
[----:B------:R-:W-:Y:S01]  /*04d0*/  @!P3 FMUL R7, R16, R23 ;  /* 0x000000171007b220 */ /* 0x000fe20000400000 */
[----:B------:R-:W-:-:S03]  /*04e0*/  FADD R2, R25, R6 ;  /* 0x0000000619027221 */ /* 0x000fc60000000000 */
[----:B------:R-:W-:Y:S01]  /*04f0*/  @!P3 FMUL R21, R14, R3 ;  /* 0x000000030e15b220 */ /* 0x000fe20000400000 */
[----:B------:R-:W-:-:S04]  /*0500*/  FADD R2, R2, R7 ;  /* 0x0000000702027221 */ /* 0x000fc80000000000 */
[----:B------:R-:W-:-:S05]  /*0510*/  FADD R2, R2, R21 ;  /* 0x0000001502027221 */ /* 0x000fca0000000000 */
[----:B------:R-:W0:Y:S02]  /*0520*/  SHFL.BFLY PT, R3, R2, 0x10, 0x1f ;  /* 0x0e001f0002037f89 */ /* 0x000e2400000e0000 */
[----:B0-----:R-:W-:-:S05]  /*0530*/  FADD R3, R2, R3 ;  /* 0x0000000302037221 */ /* 0x001fca0000000000 */
[----:B------:R-:W0:Y:S02]  /*0540*/  SHFL.BFLY PT, R22, R3, 0x8, 0x1f ;  /* 0x0d001f0003167f89 */ /* 0x000e2400000e0000 */
[----:B0-----:R-:W-:-:S05]  /*0550*/  FADD R22, R3, R22 ;  /* 0x0000001603167221 */ /* 0x001fca0000000000 */
[----:B------:R-:W0:Y:S01]  /*0560*/  SHFL.BFLY PT, R23, R22, 0x4, 0x1f ;  /* 0x0c801f0016177f89 */ /* 0x000e2200000e0000 */
[----:B------:R-:W-:Y:S01]  /*0570*/  ISETP.GE.AND P2, PT, R9, 0x1, PT ;  /* 0x000000010900780c */ /* 0x000fe20003f46270 */
[----:B0-----:R-:W-:-:S05]  /*0580*/  FADD R23, R22, R23 ;  /* 0x0000001716177221 */ /* 0x001fca0000000000 */
[----:B------:R-:W0:Y:S02]  /*0590*/  SHFL.BFLY PT, R24, R23, 0x2, 0x1f ;  /* 0x0c401f0017187f89 */ /* 0x000e2400000e0000 */
[----:B0-----:R-:W-:-:S05]  /*05a0*/  FADD R24, R23, R24 ;  /* 0x0000001817187221 */ /* 0x001fca0000000000 */
[----:B------:R0:W1:Y:S01]  /*05b0*/  SHFL.BFLY PT, R9, R24, 0x1, 0x1f ;  /* 0x0c201f0018097f89 */ /* 0x00006200000e0000 */
[----:B------:R-:W-:Y:S05]  /*05c0*/  @!P2 EXIT ;  /* 0x000000000000a94d */ /* 0x000fea0003800000 */
[----:B------:R-:W2:Y:S01]  /*05d0*/  LDCU.64 UR6, c[0x0][0x380] ;  /* 0x00007000ff0677ac */ /* 0x000ea20008000a00 */
[----:B------:R-:W-:Y:S01]  /*05e0*/  BSSY.RECONVERGENT B0, `(.L_x_6138) ;  /* 0x0000011000007945 */ /* 0x000fe20003800200 */
[----:B--2---:R-:W-:-:S04]  /*05f0*/  IADD3 R2, P2, PT, R8, UR6, RZ ;  /* 0x0000000608027c10 */ /* 0x004fc8000ff5e0ff */
[----:B------:R-:W-:Y:S01]  /*0600*/  IADD3.X R3, PT, PT, R0, UR7, RZ, P2, !PT ;  /* 0x0000000700037c10 */ /* 0x000fe200097fe4ff */
[----:B-1----:R-:W-:Y:S01]  /*0610*/  FADD R0, R24, R9 ;  /* 0x0000000918007221 */ /* 0x002fe20000000000 */
[----:B------:R-:W-:Y:S07]  /*0620*/  @P0 BRA `(.L_x_6139) ;  /* 0x0000000000300947 */ /* 0x000fee0003800000 */
        /* <DEDUP_REMOVED lines=12> */
.L_x_6139:
[----:B------:R-:W-:Y:S05]  /*06f0*/  BSYNC.RECONVERGENT B0 ;  /* 0x0000000000007941 */ /* 0x000fea0003800200 */
.L_x_6138:
[----:B------:R-:W-:Y:S05]  /*0700*/  @P1 EXIT ;  /* 0x000000000000194d */ /* 0x000fea0003800000 */
        /* <DEDUP_REMOVED lines=11> */
[----:B------:R-:W-:Y:S01]  /*07c0*/  STG.E.64 desc[UR4][R2.64+0x100], R6 ;  /* 0x0001000602007986 */ /* 0x000fe2000c101b04 */
[----:B------:R-:W-:Y:S05]  /*07d0*/  EXIT ;  /* 0x000000000000794d */ /* 0x000fea0003800000 */
.L_x_6140:
        /* <DEDUP_REMOVED lines=10> */
.L_x_11342:


//--------------------- .text._ZN18transformer_engine35scaled_masked_softmax_warp_backwardI13__nv_bfloat16S1_fLi7EEEvPT0_PKT_S6_T1_ii --------------------------
	.section	.text._ZN18transformer_engine35scaled_masked_softmax_warp_backwardI13__nv_bfloat16S1_fLi7EEEvPT0_PKT_S6_T1_ii,"ax",@progbits
	.align	128
        .global         _ZN18transformer_engine35scaled_masked_softmax_warp_backwardI13__nv_bfloat16S1_fLi7EEEvPT0_PKT_S6_T1_ii
        .type           _ZN18transformer_engine35scaled_masked_softmax_warp_backwardI13__nv_bfloat16S1_fLi7EEEvPT0_PKT_S6_T1_ii,@function
        .size           _ZN18transformer_engine35scaled_masked_softmax_warp_backwardI13__nv_bfloat16S1_fLi7EEEvPT0_PKT_S6_T1_ii,(.L_x_11343 - _ZN18transformer_engine35scaled_masked_softmax_warp_backwardI13__nv_bfloat16S1_fLi7EEEvPT0_PKT_S6_T1_ii)
        .other          _ZN18transformer_engine35scaled_masked_softmax_warp_backwardI13__nv_bfloat16S1_fLi7EEEvPT0_PKT_S6_T1_ii,@"STO_CUDA_ENTRY STV_DEFAULT"
_ZN18transformer_engine35scaled_masked_softmax_warp_backwardI13__nv_bfloat16S1_fLi7EEEvPT0_PKT_S6_T1_ii:
.text._ZN18transformer_engine35scaled_masked_softmax_warp_backwardI13__nv_bfloat16S1_fLi7EEEvPT0_PKT_S6_T1_ii:
[----:B------:R-:W-:Y:S01]  /*0000*/  LDC R1, c[0x0][0x37c] ;  /* 0x0000df00ff017b82 */ /* 0x000fe20000000800 */
[----:B------:R-:W0:Y:S01]  /*0010*/  S2R R3, SR_CTAID.X ;  /* 0x0000000000037919 */ /* 0x000e220000002500 */
[----:B------:R-:W0:Y:S01]  /*0020*/  LDCU UR4, c[0x0][0x364] ;  /* 0x00006c80ff0477ac */ /* 0x000e220008000800 */
[----:B------:R-:W-:Y:S01]  /*0030*/  BSSY.RECONVERGENT B0, `(.L_x_6141) ;  /* 0x0000037000007945 */ /* 0x000fe20003800200 */
[----:B------:R-:W-:Y:S01]  /*0040*/  HFMA2 R19, -RZ, RZ, 0, 0 ;  /* 0x00000000ff137431 */ /* 0x000fe200000001ff */
[----:B------:R-:W0:Y:S01]  /*0050*/  S2R R0, SR_TID.Y ;  /* 0x0000000000007919 */ /* 0x000e220000002200 */
[----:B------:R-:W1:Y:S01]  /*0060*/  LDCU UR6, c[0x0][0x39c] ;  /* 0x00007380ff0677ac */ /* 0x000e620008000800 */
[----:B------:R-:W-:Y:S02]  /*0070*/  CS2R R10, SRZ ;  /* 0x00000000000a7805 */ /* 0x000fe4000001ff00 */
[----:B------:R-:W-:Y:S01]  /*0080*/  CS2R R12, SRZ ;  /* 0x00000000000c7805 */ /* 0x000fe2000001ff00 */
[----:B------:R-:W2:Y:S01]  /*0090*/  S2R R2, SR_TID.X ;  /* 0x0000000000027919 */ /* 0x000ea20000002100 */
[----:B------:R-:W3:Y:S01]  /*00a0*/  LDCU UR7, c[0x0][0x3a0] ;  /* 0x00007400ff0777ac */ /* 0x000ee20008000800 */
[----:B------:R-:W-:-:S02]  /*00b0*/  CS2R R14, SRZ ;  /* 0x00000000000e7805 */ /* 0x000fc4000001ff00 */
[----:B------:R-:W-:Y:S01]  /*00c0*/  CS2R R16, SRZ ;  /* 0x0000000000107805 */ /* 0x000fe2000001ff00 */
[----:B------:R-:W-:Y:S01]  /*00d0*/  IMAD.MOV.U32 R21, RZ, RZ, RZ ;  /* 0x000000ffff157224 */ /* 0x000fe200078e00ff */
[----:B------:R-:W-:Y:S01]  /*00e0*/  CS2R R6, SRZ ;  /* 0x0000000000067805 */ /* 0x000fe2000001ff00 */
[----:B------:R-:W-:Y:S01]  /*00f0*/  IMAD.MOV.U32 R4, RZ, RZ, RZ ;  /* 0x000000ffff047224 */ /* 0x000fe200078e00ff */
[----:B------:R-:W-:Y:S01]  /*0100*/  CS2R R8, SRZ ;  /* 0x0000000000087805 */ /* 0x000fe2000001ff00 */
[----:B0-----:R-:W-:Y:S01]  /*0110*/  IMAD R3, R3, UR4, R0 ;  /* 0x0000000403037c24 */ /* 0x001fe2000f8e0200 */
[----:B------:R-:W0:Y:S01]  /*0120*/  LDCU.64 UR4, c[0x0][0x358] ;  /* 0x00006b00ff0477ac */ /* 0x000e220008000a00 */
[----:B------:R-:W-:Y:S01]  /*0130*/  MOV R0, RZ ;  /* 0x000000ff00007202 */ /* 0x000fe20000000f00 */
[----:B--2---:R-:W-:Y:S02]  /*0140*/  IMAD.SHL.U32 R2, R2, 0x4, RZ ;  /* 0x0000000402027824 */ /* 0x004fe400078e00ff */
[----:B------:R-:W-:Y:S01]  /*0150*/  SHF.L.U32 R5, R3, 0x1, RZ ;  /* 0x0000000103057819 */ /* 0x000fe200000006ff */
[----:B------:R-:W-:-:S02]  /*0160*/  HFMA2 R3, -RZ, RZ, 0, 0 ;  /* 0x00000000ff037431 */ /* 0x000fc400000001ff */
[----:B---3--:R-:W-:Y:S02]  /*0170*/  ISETP.GE.AND P0, PT, R2, UR7, PT ;  /* 0x0000000702007c0c */ /* 0x008fe4000bf06270 */
[----:B-1----:R-:W-:Y:S01]  /*0180*/  IADD3 R18, PT, PT, -R5, UR6, RZ ;  /* 0x0000000605127c10 */ /* 0x002fe2000fffe1ff */
[----:B------:R-:W-:-:S03]  /*0190*/  USHF.R.S32.HI UR6, URZ, 0x1f, UR7 ;  /* 0x0000001fff067899 */ /* 0x000fc60008011407 */
[C---:B------:R-:W-:Y:S01]  /*01a0*/  ISETP.LT.OR P2, PT, R18.reuse, 0x1, P0 ;  /* 0x000000011200780c */ /* 0x040fe20000741670 */
[----:B------:R-:W-:Y:S01]  /*01b0*/  IMAD.WIDE.U32 R2, R5, UR7, R2 ;  /* 0x0000000705027c25 */ /* 0x000fe2000f8e0002 */
[----:B------:R-:W-:-:S03]  /*01c0*/  ISETP.LT.OR P1, PT, R18, 0x2, P0 ;  /* 0x000000021200780c */ /* 0x000fc60000721670 */
[----:B------:R-:W-:-:S04]  /*01d0*/  IMAD R5, R5, UR6, RZ ;  /* 0x0000000605057c24 */ /* 0x000fc8000f8e02ff */
[----:B------:R-:W-:-:S04]  /*01e0*/  IMAD.IADD R5, R3, 0x1, R5 ;  /* 0x0000000103057824 */ /* 0x000fc800078e0205 */
[----:B0-----:R-:W-:Y:S05]  /*01f0*/  @P2 BRA `(.L_x_6142) ;  /* 0x0000000000682947 */ /* 0x001fea0003800000 */
[----:B------:R-:W0:Y:S01]  /*0200*/  LDCU.64 UR8, c[0x0][0x388] ;  /* 0x00007100ff0877ac */ /* 0x000e220008000a00 */
[C---:B------:R-:W-:Y:S02]  /*0210*/  SHF.L.U32 R20, R2.reuse, 0x1, RZ ;  /* 0x0000000102147819 */ /* 0x040fe400000006ff */
[----:B------:R-:W-:Y:S01]  /*0220*/  SHF.L.U64.HI R10, R2, 0x1, R5 ;  /* 0x00000001020a7819 */ /* 0x000fe20000010205 */
[----:B------:R-:W1:Y:S01]  /*0230*/  LDCU.64 UR10, c[0x0][0x390] ;  /* 0x00007200ff0a77ac */ /* 0x000e620008000a00 */
[C---:B0-----:R-:W-:Y:S02]  /*0240*/  IADD3 R14, P2, PT, R20.reuse, UR8, RZ ;  /* 0x00000008140e7c10 */ /* 0x041fe4000ff5e0ff */
[----:B-1----:R-:W-:Y:S02]  /*0250*/  IADD3 R20, P3, PT, R20, UR10, RZ ;  /* 0x0000000a14147c10 */ /* 0x002fe4000ff7e0ff */
[C---:B------:R-:W-:Y:S02]  /*0260*/  IADD3.X R15, PT, PT, R10.reuse, UR9, RZ, P2, !PT ;  /* 0x000000090a0f7c10 */ /* 0x040fe400097fe4ff */
[----:B------:R-:W-:-:S04]  /*0270*/  IADD3.X R21, PT, PT, R10, UR11, RZ, P3, !PT ;  /* 0x0000000b0a157c10 */ /* 0x000fc80009ffe4ff */
[----:B------:R-:W2:Y:S04]  /*0280*/  LDG.E.64 R14, desc[UR4][R14.64] ;  /* 0x000000040e0e7981 */ /* 0x000ea8000c1e1b00 */
[----:B------:R-:W3:Y:S01]  /*0290*/  LDG.E.64 R16, desc[UR4][R20.64] ;  /* 0x0000000414107981 */ /* 0x000ee2000c1e1b00 */
[C---:B--2---:R-:W-:Y:S01]  /*02a0*/  PRMT R22, R14.reuse, 0x7632, R22 ;  /* 0x000076320e167816 */ /* 0x044fe20000000016 */
[----:B------:R-:W-:Y:S01]  /*02b0*/  IMAD.U32 R23, R14, 0x10000, RZ ;  /* 0x000100000e177824 */ /* 0x000fe200078e00ff */
[----:B------:R-:W-:Y:S02]  /*02c0*/  PRMT R24, R15, 0x7632, R24 ;  /* 0x000076320f187816 */ /* 0x000fe40000000018 */
[C---:B---3--:R-:W-:Y:S01]  /*02d0*/  PRMT R10, R16.reuse, 0x7632, R10 ;  /* 0x00007632100a7816 */ /* 0x048fe2000000000a */
[----:B------:R-:W-:Y:S01]  /*02e0*/  IMAD.U32 R16, R16, 0x10000, RZ ;  /* 0x0001000010107824 */ /* 0x000fe200078e00ff */
[C---:B------:R-:W-:Y:S01]  /*02f0*/  PRMT R12, R17.reuse, 0x7632, R12 ;  /* 0x00007632110c7816 */ /* 0x040fe2000000000c */
[----:B------:R-:W-:Y:S01]  /*0300*/  IMAD.U32 R22, R22, 0x10000, RZ ;  /* 0x0001000016167824 */ /* 0x000fe200078e00ff */
[----:B------:R-:W-:Y:S01]  /*0310*/  SHF.L.U32 R19, R17, 0x10, RZ ;  /* 0x0000001011137819 */ /* 0x000fe200000006ff */
[----:B------:R-:W-:Y:S01]  /*0320*/  IMAD.U32 R21, R10, 0x10000, RZ ;  /* 0x000100000a157824 */ /* 0x000fe200078e00ff */
[----:B------:R-:W-:Y:S01]  /*0330*/  SHF.L.U32 R26, R15, 0x10, RZ ;  /* 0x000000100f1a7819 */ /* 0x000fe200000006ff */
[----:B------:R-:W-:Y:S01]  /*0340*/  FMUL R15, R16, R23 ;  /* 0x00000017100f7220 */ /* 0x000fe20000400000 */
[----:B------:R-:W-:Y:S01]  /*0350*/  SHF.L.U32 R24, R24, 0x10, RZ ;  /* 0x0000001018187819 */ /* 0x000fe200000006ff */
[----:B------:R-:W-:Y:S01]  /*0360*/  FMUL R14, R21, R22 ;  /* 0x00000016150e7220 */ /* 0x000fe20000400000 */
[----:B------:R-:W-:Y:S01]  /*0370*/  SHF.L.U32 R17, R12, 0x10, RZ ;  /* 0x000000100c117819 */ /* 0x000fe200000006ff */
[----:B------:R-:W-:-:S04]  /*0380*/  FMUL R12, R19, R26 ;  /* 0x0000001a130c7220 */ /* 0x000fc80000400000 */
[----:B------:R-:W-:-:S07]  /*0390*/  FMUL R10, R17, R24 ;  /* 0x00000018110a7220 */ /* 0x000fce0000400000 */
.L_x_6142:
[----:B------:R-:W-:Y:S05]  /*03a0*/  BSYNC.RECONVERGENT B0 ;  /* 0x0000000000007941 */ /* 0x000fea0003800200 */
.L_x_6141:
[----:B------:R-:W-:Y:S04]  /*03b0*/  BSSY.RECONVERGENT B0, `(.L_x_6143) ;  /* 0x000001e000007945 */ /* 0x000fe80003800200 */
[----:B------:R-:W-:Y:S05]  /*03c0*/  @P1 BRA `(.L_x_6144) ;  /* 0x0000000000701947 */ /* 0x000fea0003800000 */
[----:B------:R-:W0:Y:S01]  /*03d0*/  LDCU.64 UR8, c[0x0][0x388] ;  /* 0x00007100ff0877ac */ /* 0x000e220008000a00 */
[----:B------:R-:W-:Y:S01]  /*03e0*/  IADD3 R0, P1, PT, R2, UR7, RZ ;  /* 0x0000000702007c10 */ /* 0x000fe2000ff3e0ff */
[----:B------:R-:W1:Y:S03]  /*03f0*/  LDCU.64 UR10, c[0x0][0x390] ;  /* 0x00007200ff0a77ac */ /* 0x000e660008000a00 */
[----:B------:R-:W-:Y:S01]  /*0400*/  SHF.L.U32 R22, R0, 0x1, RZ ;  /* 0x0000000100167819 */ /* 0x000fe200000006ff */
[----:B------:R-:W-:-:S05]  /*0410*/  IMAD.X R7, RZ, RZ, R5, P1 ;  /* 0x000000ffff077224 */ /* 0x000fca00008e0605 */
[----:B------:R-:W-:Y:S02]  /*0420*/  SHF.L.U64.HI R0, R0, 0x1, R7 ;  /* 0x0000000100007819 */ /* 0x000fe40000010207 */
        /* <DEDUP_REMOVED lines=13> */
[----:B------:R-:W-:-:S02]  /*0500*/  SHF.L.U32 R11, R9, 0x10, RZ ;  /* 0x00000010090b7819 */ /* 0x000fc400000006ff */
[----:B------:R-:W-:Y:S01]  /*0510*/  SHF.L.U32 R26, R7, 0x10, RZ ;  /* 0x00000010071a7819 */ /* 0x000fe200000006ff */
[----:B------:R-:W-:Y:S01]  /*0520*/  FMUL R7, R8, R25 ;  /* 0x0000001908077220 */ /* 0x000fe20000400000 */
[----:B------:R-:W-:Y:S02]  /*0530*/  SHF.L.U32 R20, R4, 0x10, RZ ;  /* 0x0000001004147819 */ /* 0x000fe400000006ff */
[----:B------:R-:W-:Y:S01]  /*0540*/  SHF.L.U32 R13, R13, 0x10, RZ ;  /* 0x000000100d0d7819 */ /* 0x000fe200000006ff */
[----:B------:R-:W-:Y:S01]  /*0550*/  FMUL R4, R11, R26 ;  /* 0x0000001a0b047220 */ /* 0x000fe20000400000 */
[----:B------:R-:W-:-:S03]  /*0560*/  SHF.L.U32 R9, R0, 0x10, RZ ;  /* 0x0000001000097819 */ /* 0x000fc600000006ff */
[----:B------:R-:W-:Y:S02]  /*0570*/  FMUL R6, R13, R20 ;  /* 0x000000140d067220 */ /* 0x000fe40000400000 */
[----:B------:R-:W-:-:S07]  /*0580*/  FMUL R0, R9, R24 ;  /* 0x0000001809007220 */ /* 0x000fce0000400000 */
.L_x_6144:
[----:B------:R-:W-:Y:S05]  /*0590*/  BSYNC.RECONVERGENT B0 ;  /* 0x0000000000007941 */ /* 0x000fea0003800200 */
.L_x_6143:
[----:B------:R-:W-:Y:S01]  /*05a0*/  FADD R23, R15, R14 ;  /* 0x0000000e0f177221 */ /* 0x000fe20000000000 */
[----:B------:R-:W-:Y:S01]  /*05b0*/  FADD R25, R7, R6 ;  /* 0x0000000607197221 */ /* 0x000fe20000000000 */
[----:B------:R-:W-:Y:S02]  /*05c0*/  ISETP.GE.AND P1, PT, R18, 0x1, PT ;  /* 0x000000011200780c */ /* 0x000fe40003f26270 */
[----:B------:R-:W-:Y:S01]  /*05d0*/  FADD R23, R23, R12 ;  /* 0x0000000c17177221 */ /* 0x000fe20000000000 */
[----:B------:R-:W-:-:S03]  /*05e0*/  FADD R25, R25, R4 ;  /* 0x0000000419197221 */ /* 0x000fc60000000000 */
[----:B------:R-:W-:Y:S01]  /*05f0*/  FADD R23, R23, R10 ;  /* 0x0000000a17177221 */ /* 0x000fe20000000000 */
[----:B------:R-:W-:-:S04]  /*0600*/  FADD R25, R25, R0 ;  /* 0x0000000019197221 */ /* 0x000fc80000000000 */
[----:B------:R-:W0:Y:S04]  /*0610*/  SHFL.BFLY PT, R20, R23, 0x10, 0x1f ;  /* 0x0e001f0017147f89 */ /* 0x000e2800000e0000 */
[----:B------:R-:W1:Y:S01]  /*0620*/  SHFL.BFLY PT, R22, R25, 0x10, 0x1f ;  /* 0x0e001f0019167f89 */ /* 0x000e6200000e0000 */
[----:B0-----:R-:W-:Y:S01]  /*0630*/  FADD R20, R23, R20 ;  /* 0x0000001417147221 */ /* 0x001fe20000000000 */
[----:B-1----:R-:W-:-:S04]  /*0640*/  FADD R22, R25, R22 ;  /* 0x0000001619167221 */ /* 0x002fc80000000000 */
        /* <DEDUP_REMOVED lines=12> */
[----:B------:R0:W1:Y:S04]  /*0710*/  SHFL.BFLY PT, R22, R25, 0x1, 0x1f ;  /* 0x0c201f0019167f89 */ /* 0x00006800000e0000 */
[----:B------:R0:W2:Y:S01]  /*0720*/  SHFL.BFLY PT, R23, R20, 0x1, 0x1f ;  /* 0x0c201f0014177f89 */ /* 0x0000a200000e0000 */
[----:B------:R-:W-:Y:S05]  /*0730*/  @!P1 EXIT ;  /* 0x000000000000994d */ /* 0x000fea0003800000 */
[----:B------:R-:W-:Y:S01]  /*0740*/  BSSY.RECONVERGENT B0, `(.L_x_6145) ;  /* 0x0000013000007945 */ /* 0x000fe20003800200 */
[----:B------:R-:W-:Y:S01]  /*0750*/  ISETP.EQ.OR P1, PT, R18, 0x1, P0 ;  /* 0x000000011200780c */ /* 0x000fe20000722670 */
[----:B-1----:R-:W-:Y:S02]  /*0760*/  FADD R22, R25, R22 ;  /* 0x0000001619167221 */ /* 0x002fe40000000000 */
[----:B------:R-:W-:Y:S10]  /*0770*/  @P0 BRA `(.L_x_6146) ;  /* 0x00000000003c0947 */ /* 0x000ff40003800000 */
[----:B------:R-:W1:Y:S01]  /*0780*/  LDCU UR8, c[0x0][0x398] ;  /* 0x00007300ff0877ac */ /* 0x000e620008000800 */
[C---:B------:R-:W-:Y:S01]  /*0790*/  FFMA R15, R22.reuse, -R16, R15 ;  /* 0x80000010160f7223 */ /* 0x040fe2000000000f */
[C---:B------:R-:W-:Y:S01]  /*07a0*/  FFMA R14, R22.reuse, -R21, R14 ;  /* 0x80000015160e7223 */ /* 0x040fe2000000000e */
[C---:B------:R-:W-:Y:S01]  /*07b0*/  FFMA R12, R22.reuse, -R19, R12 ;  /* 0x80000013160c7223 */ /* 0x040fe2000000000c */
[----:B------:R-:W3:Y:S01]  /*07c0*/  LDCU.64 UR10, c[0x0][0x380] ;  /* 0x00007000ff0a77ac */ /* 0x000ee20008000a00 */
[----:B------:R-:W-:Y:S01]  /*07d0*/  FFMA R10, R22, -R17, R10 ;  /* 0x80000011160a7223 */ /* 0x000fe2000000000a */
[----:B-1----:R-:W-:Y:S01]  /*07e0*/  FMUL R16, R15, UR8 ;  /* 0x000000080f107c20 */ /* 0x002fe20008400000 */
[----:B------:R-:W-:Y:S01]  /*07f0*/  FMUL R17, R14, UR8 ;  /* 0x000000080e117c20 */ /* 0x000fe20008400000 */
[----:B------:R-:W-:Y:S01]  /*0800*/  FMUL R12, R12, UR8 ;  /* 0x000000080c0c7c20 */ /* 0x000fe20008400000 */
[----:B------:R-:W-:Y:S01]  /*0810*/  FMUL R19, R10, UR8 ;  /* 0x000000080a137c20 */ /* 0x000fe20008400000 */
[----:B---3--:R-:W-:-:S02]  /*0820*/  LEA R14, P0, R2, UR10, 0x1 ;  /* 0x0000000a020e7c11 */ /* 0x008fc4000f8008ff */
[----:B------:R-:W-:Y:S02]  /*0830*/  F2FP.BF16.F32.PACK_AB R16, R17, R16 ;  /* 0x000000101110723e */ /* 0x000fe400000010ff */
[----:B------:R-:W-:Y:S02]  /*0840*/  LEA.HI.X R15, R2, UR11, R5, 0x1, P0 ;  /* 0x0000000b020f7c11 */ /* 0x000fe400080f0c05 */
[----:B------:R-:W-:-:S05]  /*0850*/  F2FP.BF16.F32.PACK_AB R17, R19, R12 ;  /* 0x0000000c1311723e */ /* 0x000fca00000010ff */
[----:B------:R1:W-:Y:S02]  /*0860*/  STG.E.64 desc[UR4][R14.64], R16 ;  /* 0x000000100e007986 */ /* 0x0003e4000c101b04 */
.L_x_6146:
[----:B------:R-:W-:Y:S05]  /*0870*/  BSYNC.RECONVERGENT B0 ;  /* 0x0000000000007941 */ /* 0x000fea0003800200 */
.L_x_6145:
[----:B------:R-:W-:Y:S05]  /*0880*/  @P1 EXIT ;  /* 0x000000000000194d */ /* 0x000fea0003800000 */
[----:B------:R-:W3:Y:S01]  /*0890*/  LDCU UR8, c[0x0][0x398] ;  /* 0x00007300ff0877ac */ /* 0x000ee20008000800 */
[----:B0-2---:R-:W-:Y:S01]  /*08a0*/  FADD R20, R20, R23 ;  /* 0x0000001714147221 */ /* 0x005fe20000000000 */
[----:B------:R-:W0:Y:S03]  /*08b0*/  LDCU.64 UR10, c[0x0][0x380] ;  /* 0x00007000ff0a77ac */ /* 0x000e260008000a00 */
[C---:B------:R-:W-:Y:S01]  /*08c0*/  FFMA R7, R20.reuse, -R8, R7 ;  /* 0x8000000814077223 */ /* 0x040fe20000000007 */
[----:B------:R-:W-:Y:S01]  /*08d0*/  FFMA R6, R20, -R13, R6 ;  /* 0x8000000d14067223 */ /* 0x000fe20000000006 */
[----:B------:R-:W-:Y:S01]  /*08e0*/  IADD3 R8, P0, PT, R2, UR7, RZ ;  /* 0x0000000702087c10 */ /* 0x000fe2000ff1e0ff */
[C---:B------:R-:W-:Y:S01]  /*08f0*/  FFMA R4, R20.reuse, -R11, R4 ;  /* 0x8000000b14047223 */ /* 0x040fe20000000004 */
[----:B------:R-:W-:Y:S02]  /*0900*/  FFMA R0, R20, -R9, R0 ;  /* 0x8000000914007223 */ /* 0x000fe40000000000 */
[----:B------:R-:W-:Y:S01]  /*0910*/  IADD3.X R3, PT, PT, R5, UR6, RZ, P0, !PT ;  /* 0x0000000605037c10 */ /* 0x000fe200087fe4ff */
[----:B---3--:R-:W-:Y:S01]  /*0920*/  FMUL R7, R7, UR8 ;  /* 0x0000000807077c20 */ /* 0x008fe20008400000 */
[----:B------:R-:W-:Y:S01]  /*0930*/  FMUL R6, R6, UR8 ;  /* 0x0000000806067c20 */ /* 0x000fe20008400000 */
[----:B------:R-:W-:Y:S01]  /*0940*/  FMUL R4, R4, UR8 ;  /* 0x0000000804047c20 */ /* 0x000fe20008400000 */
[----:B------:R-:W-:Y:S01]  /*0950*/  FMUL R5, R0, UR8 ;  /* 0x0000000800057c20 */ /* 0x000fe20008400000 */
[----:B0-----:R-:W-:-:S02]  /*0960*/  LEA R2, P0, R8, UR10, 0x1 ;  /* 0x0000000a08027c11 */ /* 0x001fc4000f8008ff */
[----:B------:R-:W-:Y:S02]  /*0970*/  F2FP.BF16.F32.PACK_AB R6, R6, R7 ;  /* 0x000000070606723e */ /* 0x000fe400000010ff */
[----:B------:R-:W-:Y:S02]  /*0980*/  LEA.HI.X R3, R8, UR11, R3, 0x1, P0 ;  /* 0x0000000b08037c11 */ /* 0x000fe400080f0c03 */
[----:B------:R-:W-:-:S05]  /*0990*/  F2FP.BF16.F32.PACK_AB R7, R5, R4 ;  /* 0x000000040507723e */ /* 0x000fca00000010ff */
[----:B------:R-:W-:Y:S01]  /*09a0*/  STG.E.64 desc[UR4][R2.64], R6 ;  /* 0x0000000602007986 */ /* 0x000fe2000c101b04 */
[----:B------:R-:W-:Y:S05]  /*09b0*/  EXIT ;  /* 0x000000000000794d */ /* 0x000fea0003800000 */
.L_x_6147:
        /* <DEDUP_REMOVED lines=12> */
.L_x_11343:


//--------------------- .text._ZN18transformer_engine35scaled_masked_softmax_warp_backwardI13__nv_bfloat16S1_fLi6EEEvPT0_PKT_S6_T1_ii --------------------------
	.section	.text._ZN18transformer_engine35scaled_masked_softmax_warp_backwardI13__nv_bfloat16S1_fLi6EEEvPT0_PKT_S6_T1_ii,"ax",@progbits
	.align	128
        .global         _ZN18transformer_engine35scaled_masked_softmax_warp_backwardI13__nv_bfloat16S1_fLi6EEEvPT0_PKT_S6_T1_ii
        .type           _ZN18transformer_engine35scaled_masked_softmax_warp_backwardI13__nv_bfloat16S1_fLi6EEEvPT0_PKT_S6_T1_ii,@function
        .size           _ZN18transformer_engine35scaled_masked_softmax_warp_backwardI13__nv_bfloat16S1_fLi6EEEvPT0_PKT_S6_T1_ii,(.L_x_11344 - _ZN18transformer_engine35scaled_masked_softmax_warp_backwardI13__nv_bfloat16S1_fLi6EEEvPT0_PKT_S6_T1_ii)
        .other          _ZN18transformer_engine35scaled_masked_softmax_warp_backwardI13__nv_bfloat16S1_fLi6EEEvPT0_PKT_S6_T1_ii,@"STO_CUDA_ENTRY STV_DEFAULT"
_ZN18transformer_engine35scaled_masked_softmax_warp_backwardI13__nv_bfloat16S1_fLi6EEEvPT0_PKT_S6_T1_ii:
.text._ZN18transformer_engine35scaled_masked_softmax_warp_backwardI13__nv_bfloat16S1_fLi6EEEvPT0_PKT_S6_T1_ii:
[----:B------:R-:W-:Y:S01]  /*0000*/  LDC R1, c[0x0][0x37c] ;  /* 0x0000df00ff017b82 */ /* 0x000fe20000000800 */
[----:B------:R-:W0:Y:S07]  /*0010*/  S2R R2, SR_CTAID.X ;  /* 0x0000000000027919 */ /* 0x000e2e0000002500 */
[----:B------:R-:W1:Y:S01]  /*0020*/  LDC R0, c[0x0][0x3a0] ;  /* 0x0000e800ff007b82 */ /* 0x000e620000000800 */
[----:B------:R-:W0:Y:S01]  /*0030*/  LDCU UR4, c[0x0][0x364] ;  /* 0x00006c80ff0477ac */ /* 0x000e220008000800 */
[----:B------:R-:W-:Y:S01]  /*0040*/  IMAD.MOV.U32 R5, RZ, RZ, RZ ;  /* 0x000000ffff057224 */ /* 0x000fe200078e00ff */
[----:B------:R-:W0:Y:S01]  /*0050*/  S2R R3, SR_TID.Y ;  /* 0x0000000000037919 */ /* 0x000e220000002200 */
[----:B------:R-:W2:Y:S01]  /*0060*/  LDCU.64 UR10, c[0x0][0x390] ;  /* 0x00007200ff0a77ac */ /* 0x000ea20008000a00 */
[----:B------:R-:W3:Y:S01]  /*0070*/  S2R R4, SR_TID.X ;  /* 0x0000000000047919 */ /* 0x000ee20000002100 */
[----:B------:R-:W4:Y:S01]  /*0080*/  LDCU UR6, c[0x0][0x39c] ;  /* 0x00007380ff0677ac */ /* 0x000f220008000800 */
[----:B------:R-:W5:Y:S01]  /*0090*/  LDCU.64 UR8, c[0x0][0x388] ;  /* 0x00007100ff0877ac */ /* 0x000f620008000a00 */
[----:B0-----:R-:W-:Y:S01]  /*00a0*/  IMAD R2, R2, UR4, R3 ;  /* 0x0000000402027c24 */ /* 0x001fe2000f8e0203 */
[----:B-1----:R-:W-:Y:S01]  /*00b0*/  SHF.R.S32.HI R3, RZ, 0x1f, R0 ;  /* 0x0000001fff037819 */ /* 0x002fe20000011400 */
[----:B------:R-:W0:Y:S01]  /*00c0*/  LDCU.64 UR4, c[0x0][0x358] ;  /* 0x00006b00ff0477ac */ /* 0x000e220008000a00 */
[----:B---3--:R-:W-:-:S02]  /*00d0*/  ISETP.GE.AND P0, PT, R4, R0, PT ;  /* 0x000000000400720c */ /* 0x008fc40003f06270 */
[----:B------:R-:W-:-:S04]  /*00e0*/  SHF.L.U32 R9, R2, 0x1, RZ ;  /* 0x0000000102097819 */ /* 0x000fc800000006ff */
[C---:B----4-:R-:W-:Y:S01]  /*00f0*/  IADD3 R2, PT, PT, -R9.reuse, UR6, RZ ;  /* 0x0000000609027c10 */ /* 0x050fe2000fffe1ff */
[-C--:B------:R-:W-:Y:S01]  /*0100*/  IMAD.WIDE.U32 R6, R9, R0.reuse, R4 ;  /* 0x0000000009067225 */ /* 0x080fe200078e0004 */
[----:B------:R-:W-:Y:S02]  /*0110*/  IADD3 R5, PT, PT, R4, 0x20, RZ ;  /* 0x0000002004057810 */ /* 0x000fe40007ffe0ff */
[----:B------:R-:W-:Y:S01]  /*0120*/  ISETP.LT.OR P2, PT, R2, 0x1, P0 ;  /* 0x000000010200780c */ /* 0x000fe20000741670 */
[----:B------:R-:W-:Y:S01]  /*0130*/  IMAD R11, R3, R9, RZ ;  /* 0x00000009030b7224 */ /* 0x000fe200078e02ff */
[----:B------:R-:W-:Y:S02]  /*0140*/  SHF.L.U32 R4, R6, 0x1, RZ ;  /* 0x0000000106047819 */ /* 0x000fe400000006ff */
[----:B------:R-:W-:Y:S01]  /*0150*/  ISETP.GE.AND P1, PT, R5, R0, PT ;  /* 0x000000000500720c */ /* 0x000fe20003f26270 */
[----:B------:R-:W-:Y:S01]  /*0160*/  IMAD.IADD R7, R7, 0x1, R11 ;  /* 0x0000000107077824 */ /* 0x000fe200078e020b */
[----:B--2---:R-:W-:-:S02]  /*0170*/  IADD3 R12, P6, PT, R4, UR10, RZ ;  /* 0x0000000a040c7c10 */ /* 0x004fc4000ffde0ff */
[----:B------:R-:W-:Y:S02]  /*0180*/  ISETP.LT.OR P3, PT, R2, 0x1, P1 ;  /* 0x000000010200780c */ /* 0x000fe40000f61670 */
[----:B------:R-:W-:Y:S02]  /*0190*/  SHF.L.U64.HI R5, R6, 0x1, R7 ;  /* 0x0000000106057819 */ /* 0x000fe40000010207 */
[----:B------:R-:W-:Y:S02]  /*01a0*/  ISETP.LT.OR P4, PT, R2, 0x2, P0 ;  /* 0x000000020200780c */ /* 0x000fe40000781670 */
[C---:B------:R-:W-:Y:S02]  /*01b0*/  IADD3.X R13, PT, PT, R5.reuse, UR11, RZ, P6, !PT ;  /* 0x0000000b050d7c10 */ /* 0x040fe4000b7fe4ff */
[----:B-----5:R-:W-:Y:S02]  /*01c0*/  IADD3 R8, P6, PT, R4, UR8, RZ ;  /* 0x0000000804087c10 */ /* 0x020fe4000ffde0ff */
[----:B------:R-:W-:Y:S01]  /*01d0*/  ISETP.LT.OR P5, PT, R2, 0x2, P1 ;  /* 0x000000020200780c */ /* 0x000fe20000fa1670 */
[C---:B------:R-:W-:Y:S01]  /*01e0*/  IMAD.WIDE.U32 R16, R0.reuse, 0x2, R12 ;  /* 0x0000000200107825 */ /* 0x040fe200078e000c */
[----:B------:R-:W-:Y:S01]  /*01f0*/  IADD3.X R9, PT, PT, R5, UR9, RZ, P6, !PT ;  /* 0x0000000905097c10 */ /* 0x000fe2000b7fe4ff */
[----:B0-----:R-:W2:Y:S02]  /*0200*/  @!P3 LDG.E.U16 R20, desc[UR4][R12.64+0x40] ;  /* 0x000040040c14b981 */ /* 0x001ea4000c1e1500 */
[----:B------:R-:W-:-:S02]  /*0210*/  IMAD.WIDE.U32 R14, R0, 0x2, R8 ;  /* 0x00000002000e7825 */ /* 0x000fc400078e0008 */
[----:B------:R-:W3:Y:S04]  /*0220*/  @!P2 LDG.E.U16 R18, desc[UR4][R8.64] ;  /* 0x000000040812a981 */ /* 0x000ee8000c1e1500 */
[----:B------:R0:W4:Y:S04]  /*0230*/  @!P2 LDG.E.U16 R25, desc[UR4][R12.64] ;  /* 0x000000040c19a981 */ /* 0x000128000c1e1500 */
[----:B------:R-:W5:Y:S04]  /*0240*/  @!P5 LDG.E.U16 R24, desc[UR4][R16.64+0x40] ;  /* 0x000040041018d981 */ /* 0x000f68000c1e1500 */
[----:B------:R1:W5:Y:S04]  /*0250*/  @!P3 LDG.E.U16 R19, desc[UR4][R8.64+0x40] ;  /* 0x000040040813b981 */ /* 0x000368000c1e1500 */
[----:B------:R-:W5:Y:S04]  /*0260*/  @!P4 LDG.E.U16 R21, desc[UR4][R14.64] ;  /* 0x000000040e15c981 */ /* 0x000f68000c1e1500 */
[----:B------:R3:W5:Y:S04]  /*0270*/  @!P5 LDG.E.U16 R23, desc[UR4][R14.64+0x40] ;  /* 0x000040040e17d981 */ /* 0x000768000c1e1500 */
[----:B------:R5:W5:Y:S01]  /*0280*/  @!P4 LDG.E.U16 R22, desc[UR4][R16.64] ;  /* 0x000000041016c981 */ /* 0x000b62000c1e1500 */
[----:B------:R-:W-:-:S02]  /*0290*/  CS2R R10, SRZ ;  /* 0x00000000000a7805 */ /* 0x000fc4000001ff00 */
[----:B------:R-:W-:Y:S02]  /*02a0*/  CS2R R6, SRZ ;  /* 0x0000000000067805 */ /* 0x000fe4000001ff00 */
[----:B0-----:R-:W-:Y:S02]  /*02b0*/  CS2R R12, SRZ ;  /* 0x00000000000c7805 */ /* 0x001fe4000001ff00 */
[----:B-1----:R-:W-:Y:S02]  /*02c0*/  CS2R R8, SRZ ;  /* 0x0000000000087805 */ /* 0x002fe4000001ff00 */
[----:B--2---:R-:W-:Y:S02]  /*02d0*/  @!P3 SHF.L.U32 R11, R20, 0x10, RZ ;  /* 0x00000010140bb819 */ /* 0x004fe400000006ff */
[----:B---3--:R-:W-:Y:S01]  /*02e0*/  @!P2 SHF.L.U32 R15, R18, 0x10, RZ ;  /* 0x00000010120fa819 */ /* 0x008fe200000006ff */
[----:B----4-:R-:W-:Y:S01]  /*02f0*/  @!P2 IMAD.U32 R10, R25, 0x10000, RZ ;  /* 0x00010000190aa824 */ /* 0x010fe200078e00ff */
[----:B-----5:R-:W-:Y:S01]  /*0300*/  @!P5 SHF.L.U32 R6, R24, 0x10, RZ ;  /* 0x000000101806d819 */ /* 0x020fe200000006ff */
[----:B------:R-:W-:Y:S01]  /*0310*/  @!P3 IMAD.U32 R14, R19, 0x10000, RZ ;  /* 0x00010000130eb824 */ /* 0x000fe200078e00ff */
[----:B------:R-:W-:-:S02]  /*0320*/  @!P4 SHF.L.U32 R16, R21, 0x10, RZ ;  /* 0x000000101510c819 */ /* 0x000fc400000006ff */
[----:B------:R-:W-:Y:S01]  /*0330*/  @!P5 SHF.L.U32 R23, R23, 0x10, RZ ;  /* 0x000000101717d819 */ /* 0x000fe200000006ff */
[----:B------:R-:W-:Y:S01]  /*0340*/  @!P2 FMUL R13, R10, R15 ;  /* 0x0000000f0a0da220 */ /* 0x000fe20000400000 */
[----:B------:R-:W-:Y:S02]  /*0350*/  @!P4 IMAD.U32 R7, R22, 0x10000, RZ ;  /* 0x000100001607c824 */ /* 0x000fe400078e00ff */
[----:B------:R-:W-:Y:S01]  /*0360*/  @!P3 FMUL R12, R11, R14 ;  /* 0x0000000e0b0cb220 */ /* 0x000fe20000400000 */
[----:B------:R-:W-:Y:S01]  /*0370*/  @!P5 FMUL R9, R6, R23 ;  /* 0x000000170609d220 */ /* 0x000fe20000400000 */
[----:B------:R-:W-:Y:S02]  /*0380*/  @!P4 FMUL R8, R7, R16 ;  /* 0x000000100708c220 */ /* 0x000fe40000400000 */
[----:B------:R-:W-:Y:S02]  /*0390*/  FADD R14, R12, R13 ;  /* 0x0000000d0c0e7221 */ /* 0x000fe40000000000 */
[----:B------:R-:W-:-:S03]  /*03a0*/  FADD R15, R9, R8 ;  /* 0x00000008090f7221 */ /* 0x000fc60000000000 */
        /* <DEDUP_REMOVED lines=14> */
[----:B------:R-:W-:Y:S01]  /*0490*/  ISETP.GE.AND P2, PT, R2, 0x1, PT ;  /* 0x000000010200780c */ /* 0x000fe20003f46270 */
[----:B0-----:R-:W-:Y:S01]  /*04a0*/  FADD R17, R21, R14 ;  /* 0x0000000e15117221 */ /* 0x001fe20000000000 */
[----:B-1----:R-:W-:-:S04]  /*04b0*/  FADD R14, R20, R15 ;  /* 0x0000000f140e7221 */ /* 0x002fc80000000000 */
[----:B------:R0:W1:Y:S04]  /*04c0*/  SHFL.BFLY PT, R16, R17, 0x1, 0x1f ;  /* 0x0c201f0011107f89 */ /* 0x00006800000e0000 */
[----:B------:R0:W2:Y:S03]  /*04d0*/  SHFL.BFLY PT, R15, R14, 0x1, 0x1f ;  /* 0x0c201f000e0f7f89 */ /* 0x0000a600000e0000 */
[----:B------:R-:W-:Y:S05]  /*04e0*/  @!P2 EXIT ;  /* 0x000000000000a94d */ /* 0x000fea0003800000 */
[----:B------:R-:W3:Y:S01]  /*04f0*/  @!P0 LDC R19, c[0x0][0x398] ;  /* 0x0000e600ff138b82 */ /* 0x000ee20000000800 */
[----:B------:R-:W4:Y:S01]  /*0500*/  LDCU.64 UR6, c[0x0][0x380] ;  /* 0x00007000ff0677ac */ /* 0x000f220008000a00 */
[----:B-1----:R-:W-:Y:S01]  /*0510*/  FADD R16, R17, R16 ;  /* 0x0000001011107221 */ /* 0x002fe20000000000 */
[----:B------:R-:W-:-:S03]  /*0520*/  ISETP.NE.AND P2, PT, R2, 0x1, PT ;  /* 0x000000010200780c */ /* 0x000fc60003f45270 */
[C---:B------:R-:W-:Y:S01]  /*0530*/  @!P0 FFMA R10, R16.reuse, -R10, R13 ;  /* 0x8000000a100a8223 */ /* 0x040fe2000000000d */
[----:B------:R-:W-:Y:S01]  /*0540*/  @!P1 FFMA R11, R16, -R11, R12 ;  /* 0x8000000b100b9223 */ /* 0x000fe2000000000c */
[----:B------:R-:W1:Y:S01]  /*0550*/  @!P1 LDC R18, c[0x0][0x398] ;  /* 0x0000e600ff129b82 */ /* 0x000e620000000800 */
[----:B----4-:R-:W-:-:S04]  /*0560*/  IADD3 R4, P3, PT, R4, UR6, RZ ;  /* 0x0000000604047c10 */ /* 0x010fc8000ff7e0ff */
[----:B------:R-:W-:Y:S01]  /*0570*/  IADD3.X R5, PT, PT, R5, UR7, RZ, P3, !PT ;  /* 0x0000000705057c10 */ /* 0x000fe20009ffe4ff */
[----:B---3--:R-:W-:-:S05]  /*0580*/  @!P0 FMUL R10, R10, R19 ;  /* 0x000000130a0a8220 */ /* 0x008fca0000400000 */
[----:B------:R-:W-:Y:S01]  /*0590*/  @!P0 F2FP.BF16.F32.PACK_AB R10, RZ, R10 ;  /* 0x0000000aff0a823e */ /* 0x000fe200000010ff */
[----:B-1----:R-:W-:-:S04]  /*05a0*/  @!P1 FMUL R11, R11, R18 ;  /* 0x000000120b0b9220 */ /* 0x002fc80000400000 */
[----:B------:R1:W-:Y:S01]  /*05b0*/  @!P0 STG.E.U16 desc[UR4][R4.64], R10 ;  /* 0x0000000a04008986 */ /* 0x0003e2000c101504 */
[----:B------:R-:W-:-:S05]  /*05c0*/  @!P1 F2FP.BF16.F32.PACK_AB R11, RZ, R11 ;  /* 0x0000000bff0b923e */ /* 0x000fca00000010ff */
[----:B------:R1:W-:Y:S01]  /*05d0*/  @!P1 STG.E.U16 desc[UR4][R4.64+0x40], R11 ;  /* 0x0000400b04009986 */ /* 0x0003e2000c101504 */
[----:B------:R-:W-:Y:S05]  /*05e0*/  @!P2 EXIT ;  /* 0x000000000000a94d */ /* 0x000fea0003800000 */
[----:B------:R-:W3:Y:S01]  /*05f0*/  @!P0 LDC R2, c[0x0][0x398] ;  /* 0x0000e600ff028b82 */ /* 0x000ee20000000800 */
[----:B--2---:R-:W-:-:S04]  /*0600*/  FADD R15, R14, R15 ;  /* 0x0000000f0e0f7221 */ /* 0x004fc80000000000 */
[----:B------:R-:W-:-:S04]  /*0610*/  @!P0 FFMA R7, R15, -R7, R8 ;  /* 0x800000070f078223 */ /* 0x000fc80000000008 */
[----:B---3--:R-:W-:Y:S01]  /*0620*/  @!P0 FMUL R7, R7, R2 ;  /* 0x0000000207078220 */ /* 0x008fe20000400000 */
[----:B------:R-:W-:-:S04]  /*0630*/  LEA R2, P2, R0, R4, 0x1 ;  /* 0x0000000400027211 */ /* 0x000fc800078408ff */
[----:B------:R-:W-:Y:S02]  /*0640*/  @!P0 F2FP.BF16.F32.PACK_AB R7, RZ, R7 ;  /* 0x00000007ff07823e */ /* 0x000fe400000010ff */
[----:B------:R-:W-:-:S05]  /*0650*/  LEA.HI.X R3, R0, R5, R3, 0x1, P2 ;  /* 0x0000000500037211 */ /* 0x000fca00010f0c03 */
[----:B------:R2:W-:Y:S01]  /*0660*/  @!P0 STG.E.U16 desc[UR4][R2.64], R7 ;  /* 0x0000000702008986 */ /* 0x0005e2000c101504 */
[----:B------:R-:W-:Y:S05]  /*0670*/  @P1 EXIT ;  /* 0x000000000000194d */ /* 0x000fea0003800000 */
[----:B------:R-:W3:Y:S01]  /*0680*/  LDCU UR6, c[0x0][0x398] ;  /* 0x00007300ff0677ac */ /* 0x000ee20008000800 */
[----:B------:R-:W-:-:S04]  /*0690*/  FFMA R6, R15, -R6, R9 ;  /* 0x800000060f067223 */ /* 0x000fc80000000009 */
[----:B---3--:R-:W-:-:S05]  /*06a0*/  FMUL R6, R6, UR6 ;  /* 0x0000000606067c20 */ /* 0x008fca0008400000 */
[----:B------:R-:W-:-:S05]  /*06b0*/  F2FP.BF16.F32.PACK_AB R6, RZ, R6 ;  /* 0x00000006ff06723e */ /* 0x000fca00000010ff */
[----:B------:R-:W-:Y:S01]  /*06c0*/  STG.E.U16 desc[UR4][R2.64+0x40], R6 ;  /* 0x0000400602007986 */ /* 0x000fe2000c101504 */
[----:B------:R-:W-:Y:S05]  /*06d0*/  EXIT ;  /* 0x000000000000794d */ /* 0x000fea0003800000 */
.L_x_6148:
        /* <DEDUP_REMOVED lines=10> */
.L_x_11344:


//--------------------- .text._ZN18transformer_engine35scaled_masked_softmax_warp_backwardI13__nv_bfloat16S1_fLi5EEEvPT0_PKT_S6_T1_ii --------------------------
	.section	.text._ZN18transformer_engine35scaled_masked_softmax_warp_backwardI13__nv_bfloat16S1_fLi5EEEvPT0_PKT_S6_T1_ii,"ax",@progbits
	.align	128
        .global         _ZN18transformer_engine35scaled_masked_softmax_warp_backwardI13__nv_bfloat16S1_fLi5EEEvPT0_PKT_S6_T1_ii
        .type           _ZN18transformer_engine35scaled_masked_softmax_warp_backwardI13__nv_bfloat16S1_fLi5EEEvPT0_PKT_S6_T1_ii,@function
        .size           _ZN18transformer_engine35scaled_masked_softmax_warp_backwardI13__nv_bfloat16S1_fLi5EEEvPT0_PKT_S6_T1_ii,(.L_x_11345 - _ZN18transformer_engine35scaled_masked_softmax_warp_backwardI13__nv_bfloat16S1_fLi5EEEvPT0_PKT_S6_T1_ii)
        .other          _ZN18transformer_engine35scaled_masked_softmax_warp_backwardI13__nv_bfloat16S1_fLi5EEEvPT0_PKT_S6_T1_ii,@"STO_CUDA_ENTRY STV_DEFAULT"
_ZN18transformer_engine35scaled_masked_softmax_warp_backwardI13__nv_bfloat16S1_fLi5EEEvPT0_PKT_S6_T1_ii:
.text._ZN18transformer_engine35scaled_masked_softmax_warp_backwardI13__nv_bfloat16S1_fLi5EEEvPT0_PKT_S6_T1_ii:
[----:B------:R-:W-:Y:S01]  /*0000*/  LDC R1, c[0x0][0x37c] ;  /* 0x0000df00ff017b82 */ /* 0x000fe20000000800 */
[----:B------:R-:W0:Y:S01]  /*0010*/  S2R R0, SR_CTAID.X ;  /* 0x0000000000007919 */ /* 0x000e220000002500 */
[----:B------:R-:W0:Y:S01]  /*0020*/  LDCU UR4, c[0x0][0x364] ;  /* 0x00006c80ff0477ac */ /* 0x000e220008000800 */
[----:B------:R-:W0:Y:S01]  /*0030*/  S2R R3, SR_TID.Y ;  /* 0x0000000000037919 */ /* 0x000e220000002200 */
[----:B------:R-:W1:Y:S01]  /*0040*/  LDCU UR5, c[0x0][0x39c] ;  /* 0x00007380ff0577ac */ /* 0x000e620008000800 */
[----:B------:R-:W2:Y:S01]  /*0050*/  S2R R2, SR_TID.X ;  /* 0x0000000000027919 */ /* 0x000ea20000002100 */
[----:B------:R-:W3:Y:S02]  /*0060*/  LDCU UR7, c[0x0][0x3a0] ;  /* 0x00007400ff0777ac */ /* 0x000ee40008000800 */
[----:B---3--:R-:W-:Y:S01]  /*0070*/  USHF.R.S32.HI UR6, URZ, 0x1f, UR7 ;  /* 0x0000001fff067899 */ /* 0x008fe20008011407 */
[----:B0-----:R-:W-:Y:S02]  /*0080*/  IMAD R0, R0, UR4, R3 ;  /* 0x0000000400007c24 */ /* 0x001fe4000f8e0203 */
[----:B------:R-:W-:-:S02]  /*0090*/  IMAD.MOV.U32 R3, RZ, RZ, RZ ;  /* 0x000000ffff037224 */ /* 0x000fc400078e00ff */
[----:B------:R-:W-:-:S04]  /*00a0*/  IMAD.SHL.U32 R7, R0, 0x2, RZ ;  /* 0x0000000200077824 */ /* 0x000fc800078e00ff */
[C---:B--2---:R-:W-:Y:S01]  /*00b0*/  IMAD.WIDE.U32 R4, R7.reuse, UR7, R2 ;  /* 0x0000000707047c25 */ /* 0x044fe2000f8e0002 */
[C---:B-1----:R-:W-:Y:S01]  /*00c0*/  IADD3 R20, PT, PT, -R7.reuse, UR5, RZ ;  /* 0x0000000507147c10 */ /* 0x042fe2000fffe1ff */
[----:B------:R-:W0:Y:S02]  /*00d0*/  LDCU.64 UR4, c[0x0][0x358] ;  /* 0x00006b00ff0477ac */ /* 0x000e240008000a00 */
[----:B------:R-:W-:Y:S01]  /*00e0*/  IMAD R7, R7, UR6, RZ ;  /* 0x0000000607077c24 */ /* 0x000fe2000f8e02ff */
[C---:B------:R-:W-:Y:S02]  /*00f0*/  ISETP.GE.AND P1, PT, R20.reuse, 0x1, PT ;  /* 0x000000011400780c */ /* 0x040fe40003f26270 */
[----:B------:R-:W-:Y:S02]  /*0100*/  ISETP.GE.AND P0, PT, R20, 0x2, PT ;  /* 0x000000021400780c */ /* 0x000fe40003f06270 */
[C---:B------:R-:W-:Y:S02]  /*0110*/  ISETP.GE.OR P2, PT, R2.reuse, UR7, !P1 ;  /* 0x0000000702007c0c */ /* 0x040fe4000cf46670 */
[----:B------:R-:W-:-:S02]  /*0120*/  ISETP.GE.OR P0, PT, R2, UR7, !P0 ;  /* 0x0000000702007c0c */ /* 0x000fc4000c706670 */
[----:B------:R-:W-:-:S09]  /*0130*/  IADD3 R7, PT, PT, R5, R7, RZ ;  /* 0x0000000705077210 */ /* 0x000fd20007ffe0ff */
[----:B------:R-:W1:Y:S01]  /*0140*/  @!P2 LDC.64 R14, c[0x0][0x390] ;  /* 0x0000e400ff0eab82 */ /* 0x000e620000000a00 */
[C---:B------:R-:W-:Y:S01]  /*0150*/  @!P2 IMAD.SHL.U32 R19, R4.reuse, 0x2, RZ ;  /* 0x000000020413a824 */ /* 0x040fe200078e00ff */
[C---:B------:R-:W-:Y:S02]  /*0160*/  @!P0 IADD3 R17, P4, PT, R4.reuse, UR7, RZ ;  /* 0x0000000704118c10 */ /* 0x040fe4000ff9e0ff */
[----:B------:R-:W-:Y:S02]  /*0170*/  @!P2 SHF.L.U64.HI R6, R4, 0x1, R7 ;  /* 0x000000010406a819 */ /* 0x000fe40000010207 */
[----:B------:R-:W-:Y:S02]  /*0180*/  @!P0 IADD3.X R0, PT, PT, RZ, R7, RZ, P4, !PT ;  /* 0x00000007ff008210 */ /* 0x000fe400027fe4ff */
[----:B------:R-:W2:Y:S02]  /*0190*/  @!P2 LDC.64 R12, c[0x0][0x388] ;  /* 0x0000e200ff0cab82 */ /* 0x000ea40000000a00 */
[----:B------:R-:W-:-:S02]  /*01a0*/  @!P0 SHF.L.U64.HI R0, R17, 0x1, R0 ;  /* 0x0000000111008819 */ /* 0x000fc40000010200 */
[----:B------:R-:W-:-:S04]  /*01b0*/  @!P0 SHF.L.U32 R17, R17, 0x1, RZ ;  /* 0x0000000111118819 */ /* 0x000fc800000006ff */
[----:B------:R-:W3:Y:S08]  /*01c0*/  @!P0 LDC.64 R10, c[0x0][0x388] ;  /* 0x0000e200ff0a8b82 */ /* 0x000ef00000000a00 */
[----:B------:R-:W4:Y:S01]  /*01d0*/  @!P0 LDC.64 R8, c[0x0][0x390] ;  /* 0x0000e400ff088b82 */ /* 0x000f220000000a00 */
[----:B-1----:R-:W-:-:S05]  /*01e0*/  @!P2 IADD3 R14, P3, PT, R19, R14, RZ ;  /* 0x0000000e130ea210 */ /* 0x002fca0007f7e0ff */
[----:B------:R-:W-:Y:S01]  /*01f0*/  @!P2 IMAD.X R15, R6, 0x1, R15, P3 ;  /* 0x00000001060fa824 */ /* 0x000fe200018e060f */
[----:B--2---:R-:W-:-:S04]  /*0200*/  @!P2 IADD3 R12, P4, PT, R19, R12, RZ ;  /* 0x0000000c130ca210 */ /* 0x004fc80007f9e0ff */
[----:B0-----:R-:W2:Y:S01]  /*0210*/  @!P2 LDG.E.U16 R14, desc[UR4][R14.64] ;  /* 0x000000040e0ea981 */ /* 0x001ea2000c1e1500 */
[----:B------:R-:W-:Y:S01]  /*0220*/  @!P2 IMAD.X R13, R6, 0x1, R13, P4 ;  /* 0x00000001060da824 */ /* 0x000fe200020e060d */
[----:B---3--:R-:W-:-:S04]  /*0230*/  @!P0 IADD3 R16, P3, PT, R17, R10, RZ ;  /* 0x0000000a11108210 */ /* 0x008fc80007f7e0ff */
[----:B------:R-:W3:Y:S01]  /*0240*/  @!P2 LDG.E.U16 R12, desc[UR4][R12.64] ;  /* 0x000000040c0ca981 */ /* 0x000ee2000c1e1500 */
[----:B----4-:R-:W-:Y:S01]  /*0250*/  @!P0 IADD3 R18, P4, PT, R17, R8, RZ ;  /* 0x0000000811128210 */ /* 0x010fe20007f9e0ff */
[----:B------:R-:W-:-:S03]  /*0260*/  @!P0 IMAD.X R17, R0, 0x1, R11, P3 ;  /* 0x0000000100118824 */ /* 0x000fc600018e060b */
[----:B------:R-:W-:Y:S02]  /*0270*/  @!P0 IADD3.X R19, PT, PT, R0, R9, RZ, P4, !PT ;  /* 0x0000000900138210 */ /* 0x000fe400027fe4ff */
[----:B------:R-:W4:Y:S04]  /*0280*/  @!P0 LDG.E.U16 R16, desc[UR4][R16.64] ;  /* 0x0000000410108981 */ /* 0x000f28000c1e1500 */
[----:B------:R-:W5:Y:S01]  /*0290*/  @!P0 LDG.E.U16 R18, desc[UR4][R18.64] ;  /* 0x0000000412128981 */ /* 0x000f62000c1e1500 */
[----:B------:R-:W-:Y:S02]  /*02a0*/  HFMA2 R6, -RZ, RZ, 0, 0 ;  /* 0x00000000ff067431 */ /* 0x000fe400000001ff */
[----:B------:R-:W-:Y:S01]  /*02b0*/  HFMA2 R0, -RZ, RZ, 0, 0 ;  /* 0x00000000ff007431 */ /* 0x000fe200000001ff */
[----:B------:R-:W-:Y:S01]  /*02c0*/  MOV R9, RZ ;  /* 0x000000ff00097202 */ /* 0x000fe20000000f00 */
[----:B--2---:R-:W-:-:S02]  /*02d0*/  @!P2 IMAD.U32 R6, R14, 0x10000, RZ ;  /* 0x000100000e06a824 */ /* 0x004fc400078e00ff */
[----:B---3--:R-:W-:-:S04]  /*02e0*/  @!P2 IMAD.U32 R11, R12, 0x10000, RZ ;  /* 0x000100000c0ba824 */ /* 0x008fc800078e00ff */
[----:B------:R-:W-:Y:S01]  /*02f0*/  @!P2 FMUL R9, R6, R11 ;  /* 0x0000000b0609a220 */ /* 0x000fe20000400000 */
[----:B------:R-:W-:Y:S01]  /*0300*/  MOV R11, RZ ;  /* 0x000000ff000b7202 */ /* 0x000fe20000000f00 */
[----:B----4-:R-:W-:Y:S02]  /*0310*/  @!P0 IMAD.U32 R13, R16, 0x10000, RZ ;  /* 0x00010000100d8824 */ /* 0x010fe400078e00ff */
[----:B-----5:R-:W-:-:S04]  /*0320*/  @!P0 IMAD.U32 R0, R18, 0x10000, RZ ;  /* 0x0001000012008824 */ /* 0x020fc800078e00ff */
[----:B------:R-:W-:Y:S01]  /*0330*/  @!P0 FMUL R11, R0, R13 ;  /* 0x0000000d000b8220 */ /* 0x000fe20000400000 */
        /* <DEDUP_REMOVED lines=19> */
[----:B------:R-:W-:Y:S01]  /*0470*/  ISETP.GE.AND P1, PT, R2, UR7, PT ;  /* 0x0000000702007c0c */ /* 0x000fe2000bf26270 */
[----:B------:R-:W-:Y:S01]  /*0480*/  BSSY.RECONVERGENT B0, `(.L_x_6149) ;  /* 0x000000c000007945 */ /* 0x000fe20003800200 */
[----:B-1----:R-:W-:Y:S02]  /*0490*/  FADD R8, R17, R8 ;  /* 0x0000000811087221 */ /* 0x002fe40000000000 */
[----:B------:R-:W-:-:S09]  /*04a0*/  ISETP.EQ.OR P0, PT, R20, 0x1, P1 ;  /* 0x000000011400780c */ /* 0x000fd20000f02670 */
[----:B------:R-:W-:Y:S05]  /*04b0*/  @P1 BRA `(.L_x_6150) ;  /* 0x0000000000201947 */ /* 0x000fea0003800000 */
[----:B------:R-:W1:Y:S01]  /*04c0*/  LDCU UR8, c[0x0][0x398] ;  /* 0x00007300ff0877ac */ /* 0x000e620008000800 */
[----:B------:R-:W-:Y:S01]  /*04d0*/  FFMA R6, R8, -R6, R9 ;  /* 0x8000000608067223 */ /* 0x000fe20000000009 */
[----:B------:R-:W3:Y:S03]  /*04e0*/  LDCU.64 UR10, c[0x0][0x380] ;  /* 0x00007000ff0a77ac */ /* 0x000ee60008000a00 */
[----:B-1----:R-:W-:Y:S01]  /*04f0*/  FMUL R6, R6, UR8 ;  /* 0x0000000806067c20 */ /* 0x002fe20008400000 */
[----:B---3--:R-:W-:-:S04]  /*0500*/  LEA R2, P1, R4, UR10, 0x1 ;  /* 0x0000000a04027c11 */ /* 0x008fc8000f8208ff */
[----:B------:R-:W-:Y:S02]  /*0510*/  F2FP.BF16.F32.PACK_AB R6, RZ, R6 ;  /* 0x00000006ff06723e */ /* 0x000fe400000010ff */
[----:B------:R-:W-:-:S05]  /*0520*/  LEA.HI.X R3, R4, UR11, R7, 0x1, P1 ;  /* 0x0000000b04037c11 */ /* 0x000fca00088f0c07 */
[----:B------:R1:W-:Y:S02]  /*0530*/  STG.E.U16 desc[UR4][R2.64], R6 ;  /* 0x0000000602007986 */ /* 0x0003e4000c101504 */
.L_x_6150:
[----:B------:R-:W-:Y:S05]  /*0540*/  BSYNC.RECONVERGENT B0 ;  /* 0x0000000000007941 */ /* 0x000fea0003800200 */
.L_x_6149:
[----:B------:R-:W-:Y:S05]  /*0550*/  @P0 EXIT ;  /* 0x000000000000094d */ /* 0x000fea0003800000 */
[----:B------:R-:W3:Y:S01]  /*0560*/  LDCU UR8, c[0x0][0x398] ;  /* 0x00007300ff0877ac */ /* 0x000ee20008000800 */
[----:B--2---:R-:W-:Y:S01]  /*0570*/  FADD R10, R19, R10 ;  /* 0x0000000a130a7221 */ /* 0x004fe20000000000 */
[----:B------:R-:W-:Y:S01]  /*0580*/  IADD3 R4, P0, PT, R4, UR7, RZ ;  /* 0x0000000704047c10 */ /* 0x000fe2000ff1e0ff */
[----:B------:R-:W1:Y:S02]  /*0590*/  LDCU.64 UR10, c[0x0][0x380] ;  /* 0x00007000ff0a77ac */ /* 0x000e640008000a00 */
[----:B------:R-:W-:Y:S01]  /*05a0*/  FFMA R0, R10, -R0, R11 ;  /* 0x800000000a007223 */ /* 0x000fe2000000000b */
[----:B------:R-:W-:-:S03]  /*05b0*/  IADD3.X R7, PT, PT, R7, UR6, RZ, P0, !PT ;  /* 0x0000000607077c10 */ /* 0x000fc600087fe4ff */
[----:B---3--:R-:W-:Y:S01]  /*05c0*/  FMUL R0, R0, UR8 ;  /* 0x0000000800007c20 */ /* 0x008fe20008400000 */
[----:B-1----:R-:W-:-:S04]  /*05d0*/  LEA R2, P0, R4, UR10, 0x1 ;  /* 0x0000000a04027c11 */ /* 0x002fc8000f8008ff */
[----:B------:R-:W-:Y:S02]  /*05e0*/  F2FP.BF16.F32.PACK_AB R0, RZ, R0 ;  /* 0x00000000ff00723e */ /* 0x000fe400000010ff */
[----:B------:R-:W-:-:S05]  /*05f0*/  LEA.HI.X R3, R4, UR11, R7, 0x1, P0 ;  /* 0x0000000b04037c11 */ /* 0x000fca00080f0c07 */
[----:B------:R-:W-:Y:S01]  /*0600*/  STG.E.U16 desc[UR4][R2.64], R0 ;  /* 0x0000000002007986 */ /* 0x000fe2000c101504 */
[----:B------:R-:W-:Y:S05]  /*0610*/  EXIT ;  /* 0x000000000000794d */ /* 0x000fea0003800000 */
.L_x_6151:
        /* <DEDUP_REMOVED lines=14> */
.L_x_11345:


//--------------------- .text._ZN18transformer_engine35scaled_masked_softmax_warp_backwardI13__nv_bfloat16S1_fLi4EEEvPT0_PKT_S6_T1_ii --------------------------
	.section	.text._ZN18transformer_engine35scaled_masked_softmax_warp_backwardI13__nv_bfloat16S1_fLi4EEEvPT0_PKT_S6_T1_ii,"ax",@progbits
	.align	128
        .global         _ZN18transformer_engine35scaled_masked_softmax_warp_backwardI13__nv_bfloat16S1_fLi4EEEvPT0_PKT_S6_T1_ii
        .type           _ZN18transformer_engine35scaled_masked_softmax_warp_backwardI13__nv_bfloat16S1_fLi4EEEvPT0_PKT_S6_T1_ii,@function
        .size           _ZN18transformer_engine35scaled_masked_softmax_warp_backwardI13__nv_bfloat16S1_fLi4EEEvPT0_PKT_S6_T1_ii,(.L_x_11346 - _ZN18transformer_engine35scaled_masked_softmax_warp_backwardI13__nv_bfloat16S1_fLi4EEEvPT0_PKT_S6_T1_ii)
        .other          _ZN18transformer_engine35scaled_masked_softmax_warp_backwardI13__nv_bfloat16S1_fLi4EEEvPT0_PKT_S6_T1_ii,@"STO_CUDA_ENTRY STV_DEFAULT"
_ZN18transformer_engine35scaled_masked_softmax_warp_backwardI13__nv_bfloat16S1_fLi4EEEvPT0_PKT_S6_T1_ii:
.text._ZN18transformer_engine35scaled_masked_softmax_warp_backwardI13__nv_bfloat16S1_fLi4EEEvPT0_PKT_S6_T1_ii:
        /* <DEDUP_REMOVED lines=23> */
[----:B------:R-:W-:-:S03]  /*0170*/  @!P2 SHF.L.U64.HI R6, R4, 0x1, R7 ;  /* 0x000000010406a819 */ /* 0x000fc60000010207 */
[----:B------:R-:W-:Y:S01]  /*0180*/  @!P0 IMAD.X R0, RZ, RZ, R7, P4 ;  /* 0x000000ffff008224 */ /* 0x000fe200020e0607 */
[----:B------:R-:W2:Y:S04]  /*0190*/  @!P2 LDC.64 R14, c[0x0][0x390] ;  /* 0x0000e400ff0eab82 */ /* 0x000ea80000000a00 */
[C---:B------:R-:W-:Y:S01]  /*01a0*/  @!P0 SHF.L.U64.HI R0, R17.reuse, 0x1, R0 ;  /* 0x0000000111008819 */ /* 0x040fe20000010200 */
[----:B------:R-:W-:-:S03]  /*01b0*/  @!P0 IMAD.SHL.U32 R17, R17, 0x2, RZ ;  /* 0x0000000211118824 */ /* 0x000fc600078e00ff */
[----:B------:R-:W3:Y:S08]  /*01c0*/  @!P0 LDC.64 R8, c[0x0][0x390] ;  /* 0x0000e400ff088b82 */ /* 0x000ef00000000a00 */
[----:B------:R-:W4:Y:S01]  /*01d0*/  @!P0 LDC.64 R10, c[0x0][0x388] ;  /* 0x0000e200ff0a8b82 */ /* 0x000f220000000a00 */
[----:B-1----:R-:W-:-:S04]  /*01e0*/  @!P2 IADD3 R12, P4, PT, R19, R12, RZ ;  /* 0x0000000c130ca210 */ /* 0x002fc80007f9e0ff */
[----:B------:R-:W-:Y:S02]  /*01f0*/  @!P2 IADD3.X R13, PT, PT, R6, R13, RZ, P4, !PT ;  /* 0x0000000d060da210 */ /* 0x000fe400027fe4ff */
[----:B--2---:R-:W-:-:S03]  /*0200*/  @!P2 IADD3 R14, P3, PT, R19, R14, RZ ;  /* 0x0000000e130ea210 */ /* 0x004fc60007f7e0ff */
[----:B0-----:R-:W2:Y:S01]  /*0210*/  @!P2 LDG.E.U16 R12, desc[UR4][R12.64] ;  /* 0x000000040c0ca981 */ /* 0x001ea2000c1e1500 */
[----:B------:R-:W-:Y:S02]  /*0220*/  @!P2 IADD3.X R15, PT, PT, R6, R15, RZ, P3, !PT ;  /* 0x0000000f060fa210 */ /* 0x000fe40001ffe4ff */
[----:B---3--:R-:W-:-:S03]  /*0230*/  @!P0 IADD3 R18, P4, PT, R17, R8, RZ ;  /* 0x0000000811128210 */ /* 0x008fc60007f9e0ff */
[----:B------:R-:W3:Y:S01]  /*0240*/  @!P2 LDG.E.U16 R14, desc[UR4][R14.64] ;  /* 0x000000040e0ea981 */ /* 0x000ee2000c1e1500 */
[----:B----4-:R-:W-:Y:S01]  /*0250*/  @!P0 IADD3 R16, P3, PT, R17, R10, RZ ;  /* 0x0000000a11108210 */ /* 0x010fe20007f7e0ff */
[----:B------:R-:W-:-:S03]  /*0260*/  @!P0 IMAD.X R19, R0, 0x1, R9, P4 ;  /* 0x0000000100138824 */ /* 0x000fc600020e0609 */
[----:B------:R-:W-:Y:S02]  /*0270*/  @!P0 IADD3.X R17, PT, PT, R0, R11, RZ, P3, !PT ;  /* 0x0000000b00118210 */ /* 0x000fe40001ffe4ff */
[----:B------:R-:W4:Y:S04]  /*0280*/  @!P0 LDG.E.U16 R18, desc[UR4][R18.64] ;  /* 0x0000000412128981 */ /* 0x000f28000c1e1500 */
[----:B------:R-:W5:Y:S01]  /*0290*/  @!P0 LDG.E.U16 R16, desc[UR4][R16.64] ;  /* 0x0000000410108981 */ /* 0x000f62000c1e1500 */
[----:B------:R-:W-:Y:S02]  /*02a0*/  IMAD.MOV.U32 R6, RZ, RZ, RZ ;  /* 0x000000ffff067224 */ /* 0x000fe400078e00ff */
[----:B------:R-:W-:Y:S02]  /*02b0*/  IMAD.MOV.U32 R0, RZ, RZ, RZ ;  /* 0x000000ffff007224 */ /* 0x000fe400078e00ff */
[----:B------:R-:W-:Y:S01]  /*02c0*/  IMAD.MOV.U32 R11, RZ, RZ, RZ ;  /* 0x000000ffff0b7224 */ /* 0x000fe200078e00ff */
[----:B--2---:R-:W-:-:S02]  /*02d0*/  @!P2 SHF.L.U32 R9, R12, 0x10, RZ ;  /* 0x000000100c09a819 */ /* 0x004fc400000006ff */
[----:B---3--:R-:W-:-:S05]  /*02e0*/  @!P2 SHF.L.U32 R6, R14, 0x10, RZ ;  /* 0x000000100e06a819 */ /* 0x008fca00000006ff */
[----:B------:R-:W-:Y:S01]  /*02f0*/  @!P2 FMUL R11, R6, R9 ;  /* 0x00000009060ba220 */ /* 0x000fe20000400000 */
[----:B------:R-:W-:Y:S01]  /*0300*/  IMAD.MOV.U32 R9, RZ, RZ, RZ ;  /* 0x000000ffff097224 */ /* 0x000fe200078e00ff */
[----:B----4-:R-:W-:Y:S02]  /*0310*/  @!P0 SHF.L.U32 R0, R18, 0x10, RZ ;  /* 0x0000001012008819 */ /* 0x010fe400000006ff */
[----:B-----5:R-:W-:-:S05]  /*0320*/  @!P0 SHF.L.U32 R13, R16, 0x10, RZ ;  /* 0x00000010100d8819 */ /* 0x020fca00000006ff */
        /* <DEDUP_REMOVED lines=18> */
[----:B01----:R-:W-:Y:S02]  /*0450*/  FADD R12, R12, R17 ;  /* 0x000000110c0c7221 */ /* 0x003fe40000000000 */
[----:B------:R-:W-:-:S09]  /*0460*/  ISETP.EQ.OR P0, PT, R20, 0x1, P1 ;  /* 0x000000011400780c */ /* 0x000fd20000f02670 */
[----:B------:R-:W-:Y:S05]  /*0470*/  @P1 BRA `(.L_x_6153) ;  /* 0x0000000000201947 */ /* 0x000fea0003800000 */
[----:B------:R-:W0:Y:S01]  /*0480*/  LDCU UR8, c[0x0][0x398] ;  /* 0x00007300ff0877ac */ /* 0x000e220008000800 */
[----:B------:R-:W-:Y:S01]  /*0490*/  FFMA R6, R12, -R6, R11 ;  /* 0x800000060c067223 */ /* 0x000fe2000000000b */
[----:B------:R-:W1:Y:S03]  /*04a0*/  LDCU.64 UR10, c[0x0][0x380] ;  /* 0x00007000ff0a77ac */ /* 0x000e660008000a00 */
[----:B0-----:R-:W-:Y:S01]  /*04b0*/  FMUL R6, R6, UR8 ;  /* 0x0000000806067c20 */ /* 0x001fe20008400000 */
[----:B-1----:R-:W-:-:S04]  /*04c0*/  LEA R2, P1, R4, UR10, 0x1 ;  /* 0x0000000a04027c11 */ /* 0x002fc8000f8208ff */
[----:B------:R-:W-:Y:S02]  /*04d0*/  F2FP.BF16.F32.PACK_AB R6, RZ, R6 ;  /* 0x00000006ff06723e */ /* 0x000fe400000010ff */
[----:B------:R-:W-:-:S05]  /*04e0*/  LEA.HI.X R3, R4, UR11, R7, 0x1, P1 ;  /* 0x0000000b04037c11 */ /* 0x000fca00088f0c07 */
[----:B------:R0:W-:Y:S02]  /*04f0*/  STG.E.U16 desc[UR4][R2.64], R6 ;  /* 0x0000000602007986 */ /* 0x0001e4000c101504 */
.L_x_6153:
[----:B------:R-:W-:Y:S05]  /*0500*/  BSYNC.RECONVERGENT B0 ;  /* 0x0000000000007941 */ /* 0x000fea0003800200 */
.L_x_6152:
[----:B------:R-:W-:Y:S05]  /*0510*/  @P0 EXIT ;  /* 0x000000000000094d */ /* 0x000fea0003800000 */
[----:B------:R-:W1:Y:S01]  /*0520*/  LDCU UR8, c[0x0][0x398] ;  /* 0x00007300ff0877ac */ /* 0x000e620008000800 */
[----:B--2---:R-:W-:Y:S01]  /*0530*/  FADD R14, R14, R19 ;  /* 0x000000130e0e7221 */ /* 0x004fe20000000000 */
[----:B------:R-:W-:Y:S01]  /*0540*/  IADD3 R4, P0, PT, R4, UR7, RZ ;  /* 0x0000000704047c10 */ /* 0x000fe2000ff1e0ff */
[----:B------:R-:W0:Y:S02]  /*0550*/  LDCU.64 UR10, c[0x0][0x380] ;  /* 0x00007000ff0a77ac */ /* 0x000e240008000a00 */
[----:B------:R-:W-:Y:S01]  /*0560*/  FFMA R0, R14, -R0, R9 ;  /* 0x800000000e007223 */ /* 0x000fe20000000009 */
[----:B------:R-:W-:-:S03]  /*0570*/  IADD3.X R7, PT, PT, R7, UR6, RZ, P0, !PT ;  /* 0x0000000607077c10 */ /* 0x000fc600087fe4ff */
[----:B-1----:R-:W-:Y:S01]  /*0580*/  FMUL R0, R0, UR8 ;  /* 0x0000000800007c20 */ /* 0x002fe20008400000 */
[----:B0-----:R-:W-:-:S04]  /*0590*/  LEA R2, P0, R4, UR10, 0x1 ;  /* 0x0000000a04027c11 */ /* 0x001fc8000f8008ff */
[----:B------:R-:W-:Y:S02]  /*05a0*/  F2FP.BF16.F32.PACK_AB R0, RZ, R0 ;  /* 0x00000000ff00723e */ /* 0x000fe400000010ff */
[----:B------:R-:W-:-:S05]  /*05b0*/  LEA.HI.X R3, R4, UR11, R7, 0x1, P0 ;  /* 0x0000000b04037c11 */ /* 0x000fca00080f0c07 */
[----:B------:R-:W-:Y:S01]  /*05c0*/  STG.E.U16 desc[UR4][R2.64], R0 ;  /* 0x0000000002007986 */ /* 0x000fe2000c101504 */
[----:B------:R-:W-:Y:S05]  /*05d0*/  EXIT ;  /* 0x000000000000794d */ /* 0x000fea0003800000 */
.L_x_6154:
        /* <DEDUP_REMOVED lines=10> */
.L_x_11346:


//--------------------- .text._ZN18transformer_engine35scaled_masked_softmax_warp_backwardI13__nv_bfloat16S1_fLi3EEEvPT0_PKT_S6_T1_ii --------------------------
	.section	.text._ZN18transformer_engine35scaled_masked_softmax_warp_backwardI13__nv_bfloat16S1_fLi3EEEvPT0_PKT_S6_T1_ii,"ax",@progbits
	.align	128
        .global         _ZN18transformer_engine35scaled_masked_softmax_warp_backwardI13__nv_bfloat16S1_fLi3EEEvPT0_PKT_S6_T1_ii
        .type           _ZN18transformer_engine35scaled_masked_softmax_warp_backwardI13__nv_bfloat16S1_fLi3EEEvPT0_PKT_S6_T1_ii,@function
        .size           _ZN18transformer_engine35scaled_masked_softmax_warp_backwardI13__nv_bfloat16S1_fLi3EEEvPT0_PKT_S6_T1_ii,(.L_x_11347 - _ZN18transformer_engine35scaled_masked_softmax_warp_backwardI13__nv_bfloat16S1_fLi3EEEvPT0_PKT_S6_T1_ii)
        .other          _ZN18transformer_engine35scaled_masked_softmax_warp_backwardI13__nv_bfloat16S1_fLi3EEEvPT0_PKT_S6_T1_ii,@"STO_CUDA_ENTRY STV_DEFAULT"
_ZN18transformer_engine35scaled_masked_softmax_warp_backwardI13__nv_bfloat16S1_fLi3EEEvPT0_PKT_S6_T1_ii:
.text._ZN18transformer_engine35scaled_masked_softmax_warp_backwardI13__nv_bfloat16S1_fLi3EEEvPT0_PKT_S6_T1_ii:
[----:B------:R-:W-:Y:S01]  /*0000*/  LDC R1, c[0x0][0x37c] ;  /* 0x0000df00ff017b82 */ /* 0x000fe20000000800 */
[----:B------:R-:W0:Y:S01]  /*0010*/  S2R R0, SR_CTAID.X ;  /* 0x0000000000007919 */ /* 0x000e220000002500 */
[----:B------:R-:W0:Y:S01]  /*0020*/  LDCU UR4, c[0x0][0x364] ;  /* 0x00006c80ff0477ac */ /* 0x000e220008000800 */
[----:B------:R-:W-:Y:S01]  /*0030*/  IMAD.MOV.U32 R5, RZ, RZ, RZ ;  /* 0x000000ffff057224 */ /* 0x000fe200078e00ff */
[----:B------:R-:W0:Y:S01]  /*0040*/  S2R R3, SR_TID.Y ;  /* 0x0000000000037919 */ /* 0x000e220000002200 */
[----:B------:R-:W1:Y:S01]  /*0050*/  LDCU UR5, c[0x0][0x39c] ;  /* 0x00007380ff0577ac */ /* 0x000e620008000800 */
[----:B------:R-:W2:Y:S01]  /*0060*/  S2R R4, SR_TID.X ;  /* 0x0000000000047919 */ /* 0x000ea20000002100 */
[----:B------:R-:W3:Y:S02]  /*0070*/  LDCU UR7, c[0x0][0x3a0] ;  /* 0x00007400ff0777ac */ /* 0x000ee40008000800 */
[----:B---3--:R-:W-:Y:S01]  /*0080*/  USHF.R.S32.HI UR6, URZ, 0x1f, UR7 ;  /* 0x0000001fff067899 */ /* 0x008fe20008011407 */
[----:B0-----:R-:W-:-:S04]  /*0090*/  IMAD R0, R0, UR4, R3 ;  /* 0x0000000400007c24 */ /* 0x001fc8000f8e0203 */
        /* <DEDUP_REMOVED lines=23> */
[----:B0-----:R-:W2:Y:S02]  /*0210*/  @!P2 LDG.E.U16 R14, desc[UR4][R14.64] ;  /* 0x000000040e0ea981 */ /* 0x001ea4000c1e1500 */
        /* <DEDUP_REMOVED lines=10> */
[----:B------:R-:W-:-:S02]  /*02c0*/  IMAD.MOV.U32 R6, RZ, RZ, RZ ;  /* 0x000000ffff067224 */ /* 0x000fc400078e00ff */
[----:B------:R-:W-:Y:S01]  /*02d0*/  IMAD.MOV.U32 R9, RZ, RZ, RZ ;  /* 0x000000ffff097224 */ /* 0x000fe200078e00ff */
[----:B--2---:R-:W-:Y:S02]  /*02e0*/  @!P2 SHF.L.U32 R19, R14, 0x10, RZ ;  /* 0x000000100e13a819 */ /* 0x004fe400000006ff */
[----:B---3--:R-:W-:-:S05]  /*02f0*/  @!P2 SHF.L.U32 R8, R12, 0x10, RZ ;  /* 0x000000100c08a819 */ /* 0x008fca00000006ff */
[----:B------:R-:W-:Y:S01]  /*0300*/  @!P2 FMUL R6, R19, R8 ;  /* 0x000000081306a220 */ /* 0x000fe20000400000 */
        /* <DEDUP_REMOVED lines=27> */
.L_x_6156:
[----:B------:R-:W-:Y:S05]  /*04c0*/  BSYNC.RECONVERGENT B0 ;  /* 0x0000000000007941 */ /* 0x000fea0003800200 */
.L_x_6155:
[----:B------:R-:W-:Y:S05]  /*04d0*/  @P0 EXIT ;  /* 0x000000000000094d */ /* 0x000fea0003800000 */
[----:B------:R-:W3:Y:S01]  /*04e0*/  LDCU UR8, c[0x0][0x398] ;  /* 0x00007300ff0877ac */ /* 0x000ee20008000800 */
[----:B--2---:R-:W-:Y:S01]  /*04f0*/  FADD R12, R11, R12 ;  /* 0x0000000c0b0c7221 */ /* 0x004fe20000000000 */
[----:B-1----:R-:W-:Y:S01]  /*0500*/  IADD3 R4, P0, PT, R2, UR7, RZ ;  /* 0x0000000702047c10 */ /* 0x002fe2000ff1e0ff */
        /* <DEDUP_REMOVED lines=9> */
.L_x_6157:
        /* <DEDUP_REMOVED lines=14> */
.L_x_11347:


//--------------------- .text._ZN18transformer_engine35scaled_masked_softmax_warp_backwardI13__nv_bfloat16S1_fLi2EEEvPT0_PKT_S6_T1_ii --------------------------
	.section	.text._ZN18transformer_engine35scaled_masked_softmax_warp_backwardI13__nv_bfloat16S1_fLi2EEEvPT0_PKT_S6_T1_ii,"ax",@progbits
	.align	128
        .global         _ZN18transformer_engine35scaled_masked_softmax_warp_backwardI13__nv_bfloat16S1_fLi2EEEvPT0_PKT_S6_T1_ii
        .type           _ZN18transformer_engine35scaled_masked_softmax_warp_backwardI13__nv_bfloat16S1_fLi2EEEvPT0_PKT_S6_T1_ii,@function
        .size           _ZN18transformer_engine35scaled_masked_softmax_warp_backwardI13__nv_bfloat16S1_fLi2EEEvPT0_PKT_S6_T1_ii,(.L_x_11348 - _ZN18transformer_engine35scaled_masked_softmax_warp_backwardI13__nv_bfloat16S1_fLi2EEEvPT0_PKT_S6_T1_ii)
        .other          _ZN18transformer_engine35scaled_masked_softmax_warp_backwardI13__nv_bfloat16S1_fLi2EEEvPT0_PKT_S6_T1_ii,@"STO_CUDA_ENTRY STV_DEFAULT"
_ZN18transformer_engine35scaled_masked_softmax_warp_backwardI13__nv_bfloat16S1_fLi2EEEvPT0_PKT_S6_T1_ii:
.text._ZN18transformer_engine35scaled_masked_softmax_warp_backwardI13__nv_bfloat16S1_fLi2EEEvPT0_PKT_S6_T1_ii:
        /* <DEDUP_REMOVED lines=16> */
[----:B------:R-:W-:Y:S01]  /*0100*/  ISETP.GE.AND P0, PT, R16, 0x2, PT ;  /* 0x000000021000780c */ /* 0x000fe20003f06270 */
[----:B------:R-:W-:Y:S01]  /*0110*/  IMAD.IADD R7, R3, 0x1, R7 ;  /* 0x0000000103077824 */ /* 0x000fe200078e0207 */
[C---:B------:R-:W-:Y:S02]  /*0120*/  ISETP.GE.OR P2, PT, R4.reuse, UR7, !P1 ;  /* 0x0000000704007c0c */ /* 0x040fe4000cf46670 */
[----:B------:R-:W-:-:S11]  /*0130*/  ISETP.GE.OR P0, PT, R4, UR7, !P0 ;  /* 0x0000000704007c0c */ /* 0x000fd6000c706670 */
[----:B------:R-:W1:Y:S01]  /*0140*/  @!P2 LDC.64 R12, c[0x0][0x388] ;  /* 0x0000e200ff0cab82 */ /* 0x000e620000000a00 */
[C---:B------:R-:W-:Y:S02]  /*0150*/  @!P2 SHF.L.U32 R19, R2.reuse, 0x1, RZ ;  /* 0x000000010213a819 */ /* 0x040fe400000006ff */
[C---:B------:R-:W-:Y:S02]  /*0160*/  @!P0 IADD3 R17, P4, PT, R2.reuse, UR7, RZ ;  /* 0x0000000702118c10 */ /* 0x040fe4000ff9e0ff */
[----:B------:R-:W-:-:S03]  /*0170*/  @!P2 SHF.L.U64.HI R6, R2, 0x1, R7 ;  /* 0x000000010206a819 */ /* 0x000fc60000010207 */
[----:B------:R-:W2:Y:S01]  /*0180*/  @!P2 LDC.64 R14, c[0x0][0x390] ;  /* 0x0000e400ff0eab82 */ /* 0x000ea20000000a00 */
[----:B------:R-:W-:-:S05]  /*0190*/  @!P0 IMAD.X R0, RZ, RZ, R7, P4 ;  /* 0x000000ffff008224 */ /* 0x000fca00020e0607 */
[C---:B------:R-:W-:Y:S02]  /*01a0*/  @!P0 SHF.L.U64.HI R0, R17.reuse, 0x1, R0 ;  /* 0x0000000111008819 */ /* 0x040fe40000010200 */
[----:B------:R-:W3:Y:S01]  /*01b0*/  @!P0 LDC.64 R8, c[0x0][0x390] ;  /* 0x0000e400ff088b82 */ /* 0x000ee20000000a00 */
[----:B------:R-:W-:-:S07]  /*01c0*/  @!P0 SHF.L.U32 R17, R17, 0x1, RZ ;  /* 0x0000000111118819 */ /* 0x000fce00000006ff */
[----:B------:R-:W4:Y:S01]  /*01d0*/  @!P0 LDC.64 R10, c[0x0][0x388] ;  /* 0x0000e200ff0a8b82 */ /* 0x000f220000000a00 */
[----:B-1----:R-:W-:-:S05]  /*01e0*/  @!P2 IADD3 R12, P4, PT, R19, R12, RZ ;  /* 0x0000000c130ca210 */ /* 0x002fca0007f9e0ff */
[----:B------:R-:W-:Y:S01]  /*01f0*/  @!P2 IMAD.X R13, R6, 0x1, R13, P4 ;  /* 0x00000001060da824 */ /* 0x000fe200020e060d */
[----:B--2---:R-:W-:-:S04]  /*0200*/  @!P2 IADD3 R14, P3, PT, R19, R14, RZ ;  /* 0x0000000e130ea210 */ /* 0x004fc80007f7e0ff */
[----:B0-----:R-:W2:Y:S01]  /*0210*/  @!P2 LDG.E.U16 R12, desc[UR4][R12.64] ;  /* 0x000000040c0ca981 */ /* 0x001ea2000c1e1500 */
[----:B------:R-:W-:Y:S01]  /*0220*/  @!P2 IMAD.X R15, R6, 0x1, R15, P3 ;  /* 0x00000001060fa824 */ /* 0x000fe200018e060f */
[----:B---3--:R-:W-:-:S04]  /*0230*/  @!P0 IADD3 R8, P4, PT, R17, R8, RZ ;  /* 0x0000000811088210 */ /* 0x008fc80007f9e0ff */
[----:B------:R0:W3:Y:S01]  /*0240*/  @!P2 LDG.E.U16 R14, desc[UR4][R14.64] ;  /* 0x000000040e0ea981 */ /* 0x0000e2000c1e1500 */
[----:B----4-:R-:W-:Y:S01]  /*0250*/  @!P0 IADD3 R10, P3, PT, R17, R10, RZ ;  /* 0x0000000a110a8210 */ /* 0x010fe20007f7e0ff */
[----:B------:R-:W-:-:S03]  /*0260*/  @!P0 IMAD.X R9, R0, 0x1, R9, P4 ;  /* 0x0000000100098824 */ /* 0x000fc600020e0609 */
[----:B------:R-:W-:Y:S02]  /*0270*/  @!P0 IADD3.X R11, PT, PT, R0, R11, RZ, P3, !PT ;  /* 0x0000000b000b8210 */ /* 0x000fe40001ffe4ff */
[----:B------:R-:W4:Y:S04]  /*0280*/  @!P0 LDG.E.U16 R8, desc[UR4][R8.64] ;  /* 0x0000000408088981 */ /* 0x000f28000c1e1500 */
[----:B------:R-:W5:Y:S01]  /*0290*/  @!P0 LDG.E.U16 R10, desc[UR4][R10.64] ;  /* 0x000000040a0a8981 */ /* 0x000f62000c1e1500 */
[----:B------:R-:W-:Y:S02]  /*02a0*/  HFMA2 R0, -RZ, RZ, 0, 0 ;  /* 0x00000000ff007431 */ /* 0x000fe400000001ff */
[----:B------:R-:W-:Y:S02]  /*02b0*/  IMAD.MOV.U32 R17, RZ, RZ, RZ ;  /* 0x000000ffff117224 */ /* 0x000fe400078e00ff */
[----:B0-----:R-:W-:-:S02]  /*02c0*/  IMAD.MOV.U32 R15, RZ, RZ, RZ ;  /* 0x000000ffff0f7224 */ /* 0x001fc400078e00ff */
[----:B--2---:R-:W-:Y:S02]  /*02d0*/  @!P2 IMAD.U32 R6, R12, 0x10000, RZ ;  /* 0x000100000c06a824 */ /* 0x004fe400078e00ff */
[----:B---3--:R-:W-:-:S04]  /*02e0*/  @!P2 IMAD.U32 R17, R14, 0x10000, RZ ;  /* 0x000100000e11a824 */ /* 0x008fc800078e00ff */
        /* <DEDUP_REMOVED lines=25> */
.L_x_6159:
[----:B------:R-:W-:Y:S05]  /*0480*/  BSYNC.RECONVERGENT B0 ;  /* 0x0000000000007941 */ /* 0x000fea0003800200 */
.L_x_6158:
[----:B------:R-:W-:Y:S05]  /*0490*/  @P0 EXIT ;  /* 0x000000000000094d */ /* 0x000fea0003800000 */
[----:B------:R-:W1:Y:S01]  /*04a0*/  LDCU UR8, c[0x0][0x398] ;  /* 0x00007300ff0877ac */ /* 0x000e620008000800 */
[----:B--2---:R-:W-:Y:S01]  /*04b0*/  FADD R11, R11, R10 ;  /* 0x0000000a0b0b7221 */ /* 0x004fe20000000000 */
[----:B0-----:R-:W-:Y:S01]  /*04c0*/  IADD3 R0, P0, PT, R2, UR7, RZ ;  /* 0x0000000702007c10 */ /* 0x001fe2000ff1e0ff */
        /* <DEDUP_REMOVED lines=9> */
.L_x_6160:
        /* <DEDUP_REMOVED lines=10> */
.L_x_11348:


//--------------------- .text._ZN18transformer_engine35scaled_masked_softmax_warp_backwardI13__nv_bfloat16S1_fLi1EEEvPT0_PKT_S6_T1_ii --------------------------
	.section	.text._ZN18transformer_engine35scaled_masked_softmax_warp_backwardI13__nv_bfloat16S1_fLi1EEEvPT0_PKT_S6_T1_ii,"ax",@progbits
	.align	128
        .global         _ZN18transformer_engine35scaled_masked_softmax_warp_backwardI13__nv_bfloat16S1_fLi1EEEvPT0_PKT_S6_T1_ii
        .type           _ZN18transformer_engine35scaled_masked_softmax_warp_backwardI13__nv_bfloat16S1_fLi1EEEvPT0_PKT_S6_T1_ii,@function
        .size           _ZN18transformer_engine35scaled_masked_softmax_warp_backwardI13__nv_bfloat16S1_fLi1EEEvPT0_PKT_S6_T1_ii,(.L_x_11349 - _ZN18transformer_engine35scaled_masked_softmax_warp_backwardI13__nv_bfloat16S1_fLi1EEEvPT0_PKT_S6_T1_ii)
        .other          _ZN18transformer_engine35scaled_masked_softmax_warp_backwardI13__nv_bfloat16S1_fLi1EEEvPT0_PKT_S6_T1_ii,@"STO_CUDA_ENTRY STV_DEFAULT"
_ZN18transformer_engine35scaled_masked_softmax_warp_backwardI13__nv_bfloat16S1_fLi1EEEvPT0_PKT_S6_T1_ii:
.text._ZN18transformer_engine35scaled_masked_softmax_warp_backwardI13__nv_bfloat16S1_fLi1EEEvPT0_PKT_S6_T1_ii:
        /* <DEDUP_REMOVED lines=21> */
[C---:B------:R-:W-:Y:S01]  /*0150*/  @!P2 IMAD.SHL.U32 R21, R2.reuse, 0x2, RZ ;  /* 0x000000020215a824 */ /* 0x040fe200078e00ff */
[C---:B------:R-:W-:Y:S02]  /*0160*/  @!P0 IADD3 R0, P3, PT, R2.reuse, UR7, RZ ;  /* 0x0000000702008c10 */ /* 0x040fe4000ff7e0ff */
[--C-:B------:R-:W-:Y:S02]  /*0170*/  @!P2 SHF.L.U64.HI R6, R2, 0x1, R7.reuse ;  /* 0x000000010206a819 */ /* 0x100fe40000010207 */
[C---:B------:R-:W-:Y:S01]  /*0180*/  @!P0 SHF.L.U32 R17, R0.reuse, 0x1, RZ ;  /* 0x0000000100118819 */ /* 0x040fe200000006ff */
[----:B------:R-:W-:Y:S01]  /*0190*/  @!P0 IMAD.X R19, RZ, RZ, R7, P3 ;  /* 0x000000ffff138224 */ /* 0x000fe200018e0607 */
[----:B------:R-:W2:Y:S04]  /*01a0*/  @!P2 LDC.64 R10, c[0x0][0x388] ;  /* 0x0000e200ff0aab82 */ /* 0x000ea80000000a00 */
[----:B------:R-:W-:-:S04]  /*01b0*/  @!P0 SHF.L.U64.HI R0, R0, 0x1, R19 ;  /* 0x0000000100008819 */ /* 0x000fc80000010213 */
        /* <DEDUP_REMOVED lines=9> */
[----:B------:R-:W-:Y:S01]  /*0250*/  @!P0 IMAD.X R13, R0, 0x1, R13, P4 ;  /* 0x00000001000d8824 */ /* 0x000fe200020e060d */
[----:B----4-:R-:W-:-:S04]  /*0260*/  @!P0 IADD3 R8, P5, PT, R17, R8, RZ ;  /* 0x0000000811088210 */ /* 0x010fc80007fbe0ff */
[----:B------:R-:W4:Y:S01]  /*0270*/  @!P0 LDG.E.U16 R12, desc[UR4][R12.64] ;  /* 0x000000040c0c8981 */ /* 0x000f22000c1e1500 */
[----:B------:R-:W-:-:S05]  /*0280*/  @!P0 IADD3.X R9, PT, PT, R0, R9, RZ, P5, !PT ;  /* 0x0000000900098210 */ /* 0x000fca0002ffe4ff */
[----:B------:R-:W5:Y:S01]  /*0290*/  @!P0 LDG.E.U16 R8, desc[UR4][R8.64] ;  /* 0x0000000408088981 */ /* 0x000f62000c1e1500 */
[----:B------:R-:W-:Y:S01]  /*02a0*/  CS2R R16, SRZ ;  /* 0x0000000000107805 */ /* 0x000fe2000001ff00 */
[----:B------:R-:W-:Y:S02]  /*02b0*/  HFMA2 R0, -RZ, RZ, 0, 0 ;  /* 0x00000000ff007431 */ /* 0x000fe400000001ff */
[----:B------:R-:W-:Y:S02]  /*02c0*/  IMAD.MOV.U32 R19, RZ, RZ, RZ ;  /* 0x000000ffff137224 */ /* 0x000fe400078e00ff */
[----:B--2---:R-:W-:Y:S02]  /*02d0*/  @!P2 IMAD.U32 R17, R14, 0x10000, RZ ;  /* 0x000100000e11a824 */ /* 0x004fe400078e00ff */
[----:B---3--:R-:W-:-:S04]  /*02e0*/  @!P2 IMAD.U32 R6, R10, 0x10000, RZ ;  /* 0x000100000a06a824 */ /* 0x008fc800078e00ff */
[----:B------:R-:W-:Y:S01]  /*02f0*/  @!P2 FMUL R0, R17, R6 ;  /* 0x000000061100a220 */ /* 0x000fe20000400000 */
[----:B----4-:R-:W-:Y:S02]  /*0300*/  @!P0 IMAD.U32 R19, R12, 0x10000, RZ ;  /* 0x000100000c138824 */ /* 0x010fe400078e00ff */
[----:B-----5:R-:W-:-:S04]  /*0310*/  @!P0 IMAD.U32 R14, R8, 0x10000, RZ ;  /* 0x00010000080e8824 */ /* 0x020fc800078e00ff */
[----:B------:R-:W-:Y:S01]  /*0320*/  @!P0 FMUL R16, R19, R14 ;  /* 0x0000000e13108220 */ /* 0x000fe20000400000 */
[----:B------:R0:W1:Y:S04]  /*0330*/  SHFL.BFLY PT, R9, R0, 0x1, 0x1e1f ;  /* 0x0c3e1f0000097f89 */ /* 0x00006800000e0000 */
[----:B------:R0:W2:Y:S01]  /*0340*/  SHFL.BFLY PT, R11, R16, 0x1, 0x1e1f ;  /* 0x0c3e1f00100b7f89 */ /* 0x0000a200000e0000 */
[----:B------:R-:W-:Y:S05]  /*0350*/  @!P1 EXIT ;  /* 0x000000000000994d */ /* 0x000fea0003800000 */
[----:B------:R-:W-:Y:S01]  /*0360*/  ISETP.GE.AND P1, PT, R4, UR7, PT ;  /* 0x0000000704007c0c */ /* 0x000fe2000bf26270 */
[----:B------:R-:W-:Y:S03]  /*0370*/  BSSY.RECONVERGENT B0, `(.L_x_6161) ;  /* 0x000000c000007945 */ /* 0x000fe60003800200 */
[----:B------:R-:W-:-:S09]  /*0380*/  ISETP.EQ.OR P0, PT, R18, 0x1, P1 ;  /* 0x000000011200780c */ /* 0x000fd20000f02670 */
[----:B------:R-:W-:Y:S05]  /*0390*/  @P1 BRA `(.L_x_6162) ;  /* 0x0000000000241947 */ /* 0x000fea0003800000 */
[----:B------:R-:W3:Y:S01]  /*03a0*/  LDCU UR8, c[0x0][0x398] ;  /* 0x00007300ff0877ac */ /* 0x000ee20008000800 */
[--C-:B-1----:R-:W-:Y:S01]  /*03b0*/  FADD R5, R9, R0.reuse ;  /* 0x0000000009057221 */ /* 0x102fe20000000000 */
[----:B------:R-:W1:Y:S03]  /*03c0*/  LDCU.64 UR10, c[0x0][0x380] ;  /* 0x00007000ff0a77ac */ /* 0x000e660008000a00 */
[----:B------:R-:W-:-:S04]  /*03d0*/  FFMA R5, R5, -R17, R0 ;  /* 0x8000001105057223 */ /* 0x000fc80000000000 */
[----:B---3--:R-:W-:Y:S01]  /*03e0*/  FMUL R5, R5, UR8 ;  /* 0x0000000805057c20 */ /* 0x008fe20008400000 */
[----:B-1----:R-:W-:-:S04]  /*03f0*/  LEA R4, P1, R2, UR10, 0x1 ;  /* 0x0000000a02047c11 */ /* 0x002fc8000f8208ff */
[----:B0-----:R-:W-:Y:S02]  /*0400*/  F2FP.BF16.F32.PACK_AB R0, RZ, R5 ;  /* 0x00000005ff00723e */ /* 0x001fe400000010ff */
[----:B------:R-:W-:-:S05]  /*0410*/  LEA.HI.X R5, R2, UR11, R7, 0x1, P1 ;  /* 0x0000000b02057c11 */ /* 0x000fca00088f0c07 */
[----:B------:R3:W-:Y:S02]  /*0420*/  STG.E.U16 desc[UR4][R4.64], R0 ;  /* 0x0000000004007986 */ /* 0x0007e4000c101504 */
.L_x_6162:
[----:B------:R-:W-:Y:S05]  /*0430*/  BSYNC.RECONVERGENT B0 ;  /* 0x0000000000007941 */ /* 0x000fea0003800200 */
.L_x_6161:
[----:B------:R-:W-:Y:S05]  /*0440*/  @P0 EXIT ;  /* 0x000000000000094d */ /* 0x000fea0003800000 */
[----:B------:R-:W4:Y:S01]  /*0450*/  LDCU UR8, c[0x0][0x398] ;  /* 0x00007300ff0877ac */ /* 0x000f220008000800 */
[--C-:B--2---:R-:W-:Y:S01]  /*0460*/  FADD R3, R11, R16.reuse ;  /* 0x000000100b037221 */ /* 0x104fe20000000000 */
[----:B---3--:R-:W-:Y:S01]  /*0470*/  IADD3 R4, P0, PT, R2, UR7, RZ ;  /* 0x0000000702047c10 */ /* 0x008fe2000ff1e0ff */
[----:B------:R-:W2:Y:S02]  /*0480*/  LDCU.64 UR10, c[0x0][0x380] ;  /* 0x00007000ff0a77ac */ /* 0x000ea40008000a00 */
[----:B------:R-:W-:Y:S01]  /*0490*/  FFMA R3, R3, -R19, R16 ;  /* 0x8000001303037223 */ /* 0x000fe20000000010 */
[----:B------:R-:W-:-:S03]  /*04a0*/  IADD3.X R7, PT, PT, R7, UR6, RZ, P0, !PT ;  /* 0x0000000607077c10 */ /* 0x000fc600087fe4ff */
[----:B----4-:R-:W-:Y:S01]  /*04b0*/  FMUL R3, R3, UR8 ;  /* 0x0000000803037c20 */ /* 0x010fe20008400000 */
[----:B--2---:R-:W-:-:S04]  /*04c0*/  LEA R2, P0, R4, UR10, 0x1 ;  /* 0x0000000a04027c11 */ /* 0x004fc8000f8008ff */
[----:B0-----:R-:W-:Y:S02]  /*04d0*/  F2FP.BF16.F32.PACK_AB R0, RZ, R3 ;  /* 0x00000003ff00723e */ /* 0x001fe400000010ff */
[----:B------:R-:W-:-:S05]  /*04e0*/  LEA.HI.X R3, R4, UR11, R7, 0x1, P0 ;  /* 0x0000000b04037c11 */ /* 0x000fca00080f0c07 */
[----:B------:R-:W-:Y:S01]  /*04f0*/  STG.E.U16 desc[UR4][R2.64], R0 ;  /* 0x0000000002007986 */ /* 0x000fe2000c101504 */
[----:B------:R-:W-:Y:S05]  /*0500*/  EXIT ;  /* 0x000000000000794d */ /* 0x000fea0003800000 */
.L_x_6163:
        /* <DEDUP_REMOVED lines=15> */
.L_x_11349:


//--------------------- .text._ZN18transformer_engine35scaled_masked_softmax_warp_backwardI13__nv_bfloat16S1_fLi0EEEvPT0_PKT_S6_T1_ii --------------------------
	.section	.text._ZN18transformer_engine35scaled_masked_softmax_warp_backwardI13__nv_bfloat16S1_fLi0EEEvPT0_PKT_S6_T1_ii,"ax",@progbits
	.align	128
        .global         _ZN18transformer_engine35scaled_masked_softmax_warp_backwardI13__nv_bfloat16S1_fLi0EEEvPT0_PKT_S6_T1_ii
        .type           _ZN18transformer_engine35scaled_masked_softmax_warp_backwardI13__nv_bfloat16S1_fLi0EEEvPT0_PKT_S6_T1_ii,@function
        .size           _ZN18transformer_engine35scaled_masked_softmax_warp_backwardI13__nv_bfloat16S1_fLi0EEEvPT0_PKT_S6_T1_ii,(.L_x_11350 - _ZN18transformer_engine35scaled_masked_softmax_warp_backwardI13__nv_bfloat16S1_fLi0EEEvPT0_PKT_S6_T1_ii)
        .other          _ZN18transformer_engine35scaled_masked_softmax_warp_backwardI13__nv_bfloat16S1_fLi0EEEvPT0_PKT_S6_T1_ii,@"STO_CUDA_ENTRY STV_DEFAULT"
_ZN18transformer_engine35scaled_masked_softmax_warp_backwardI13__nv_bfloat16S1_fLi0EEEvPT0_PKT_S6_T1_ii:
.text._ZN18transformer_engine35scaled_masked_softmax_warp_backwardI13__nv_bfloat16S1_fLi0EEEvPT0_PKT_S6_T1_ii:
        /* <DEDUP_REMOVED lines=22> */
[----:B------:R-:W-:-:S06]  /*0160*/  @!P0 SHF.L.U64.HI R0, R2, 0x1, R7 ;  /* 0x0000000102008819 */ /* 0x000fcc0000010207 */
[----:B------:R-:W2:Y:S08]  /*0170*/  @!P0 LDC.64 R16, c[0x0][0x388] ;  /* 0x0000e200ff108b82 */ /* 0x000eb00000000a00 */
[----:B------:R-:W3:Y:S08]  /*0180*/  @!P1 LDC.64 R8, c[0x0][0x390] ;  /* 0x0000e400ff089b82 */ /* 0x000ef00000000a00 */
[----:B------:R-:W4:Y:S01]  /*0190*/  @!P1 LDC.64 R10, c[0x0][0x388] ;  /* 0x0000e200ff0a9b82 */ /* 0x000f220000000a00 */
[----:B-1----:R-:W-:-:S05]  /*01a0*/  @!P0 IADD3 R14, P3, PT, R13, R14, RZ ;  /* 0x0000000e0d0e8210 */ /* 0x002fca0007f7e0ff */
[----:B------:R-:W-:Y:S01]  /*01b0*/  @!P0 IMAD.X R15, R0, 0x1, R15, P3 ;  /* 0x00000001000f8824 */ /* 0x000fe200018e060f */
[----:B--2---:R-:W-:-:S04]  /*01c0*/  @!P0 IADD3 R12, P2, PT, R13, R16, RZ ;  /* 0x000000100d0c8210 */ /* 0x004fc80007f5e0ff */
[----:B0-----:R0:W5:Y:S01]  /*01d0*/  @!P0 LDG.E.U16 R14, desc[UR4][R14.64] ;  /* 0x000000040e0e8981 */ /* 0x001162000c1e1500 */
[----:B------:R-:W-:Y:S01]  /*01e0*/  @!P0 IMAD.X R13, R0, 0x1, R17, P2 ;  /* 0x00000001000d8824 */ /* 0x000fe200010e0611 */
[----:B------:R-:W-:-:S04]  /*01f0*/  @!P1 IADD3 R0, P2, PT, R2, UR7, RZ ;  /* 0x0000000702009c10 */ /* 0x000fc8000ff5e0ff */
[----:B------:R-:W-:Y:S01]  /*0200*/  @!P1 IADD3.X R19, PT, PT, RZ, R7, RZ, P2, !PT ;  /* 0x00000007ff139210 */ /* 0x000fe200017fe4ff */
[C---:B------:R-:W-:Y:S01]  /*0210*/  @!P1 IMAD.SHL.U32 R17, R0.reuse, 0x2, RZ ;  /* 0x0000000200119824 */ /* 0x040fe200078e00ff */
[----:B------:R0:W5:Y:S02]  /*0220*/  @!P0 LDG.E.U16 R12, desc[UR4][R12.64] ;  /* 0x000000040c0c8981 */ /* 0x000164000c1e1500 */
[----:B------:R-:W-:Y:S02]  /*0230*/  @!P1 SHF.L.U64.HI R0, R0, 0x1, R19 ;  /* 0x0000000100009819 */ /* 0x000fe40000010213 */
[C---:B---3--:R-:W-:Y:S02]  /*0240*/  @!P1 IADD3 R8, P3, PT, R17.reuse, R8, RZ ;  /* 0x0000000811089210 */ /* 0x048fe40007f7e0ff */
[----:B----4-:R-:W-:-:S03]  /*0250*/  @!P1 IADD3 R10, P2, PT, R17, R10, RZ ;  /* 0x0000000a110a9210 */ /* 0x010fc60007f5e0ff */
[C---:B------:R-:W-:Y:S02]  /*0260*/  @!P1 IMAD.X R9, R0.reuse, 0x1, R9, P3 ;  /* 0x0000000100099824 */ /* 0x040fe400018e0609 */
[----:B------:R-:W-:-:S03]  /*0270*/  @!P1 IMAD.X R11, R0, 0x1, R11, P2 ;  /* 0x00000001000b9824 */ /* 0x000fc600010e060b */
[----:B------:R0:W5:Y:S04]  /*0280*/  @!P1 LDG.E.U16 R8, desc[UR4][R8.64] ;  /* 0x0000000408089981 */ /* 0x000168000c1e1500 */
[----:B------:R0:W5:Y:S01]  /*0290*/  @!P1 LDG.E.U16 R10, desc[UR4][R10.64] ;  /* 0x000000040a0a9981 */ /* 0x000162000c1e1500 */
[----:B------:R-:W-:-:S13]  /*02a0*/  ISETP.GT.AND P2, PT, R6, RZ, PT ;  /* 0x000000ff0600720c */ /* 0x000fda0003f44270 */
[----:B0-----:R-:W-:Y:S05]  /*02b0*/  @!P2 EXIT ;  /* 0x000000000000a94d */ /* 0x001fea0003800000 */
[----:B------:R-:W-:Y:S01]  /*02c0*/  ISETP.GE.AND P3, PT, R4, UR7, PT ;  /* 0x0000000704007c0c */ /* 0x000fe2000bf66270 */
[----:B------:R-:W-:Y:S02]  /*02d0*/  HFMA2 R5, -RZ, RZ, 0, 0 ;  /* 0x00000000ff057431 */ /* 0x000fe400000001ff */
[----:B------:R-:W-:Y:S01]  /*02e0*/  IMAD.MOV.U32 R0, RZ, RZ, RZ ;  /* 0x000000ffff007224 */ /* 0x000fe200078e00ff */
[----:B------:R-:W-:Y:S01]  /*02f0*/  BSSY.RECONVERGENT B0, `(.L_x_6164) ;  /* 0x000000f000007945 */ /* 0x000fe20003800200 */
[----:B-----5:R-:W-:Y:S01]  /*0300*/  @!P0 IMAD.U32 R0, R14, 0x10000, RZ ;  /* 0x000100000e008824 */ /* 0x020fe200078e00ff */
[----:B------:R-:W-:Y:S01]  /*0310*/  ISETP.EQ.OR P2, PT, R6, 0x1, P3 ;  /* 0x000000010600780c */ /* 0x000fe20001f42670 */
[----:B------:R-:W-:Y:S02]  /*0320*/  @!P0 IMAD.U32 R9, R12, 0x10000, RZ ;  /* 0x000100000c098824 */ /* 0x000fe400078e00ff */
[----:B------:R-:W-:Y:S02]  /*0330*/  IMAD.MOV.U32 R6, RZ, RZ, RZ ;  /* 0x000000ffff067224 */ /* 0x000fe400078e00ff */
[----:B------:R-:W-:-:S02]  /*0340*/  @!P0 FMUL R5, R0, R9 ;  /* 0x0000000900058220 */ /* 0x000fc40000400000 */
[----:B------:R-:W-:Y:S06]  /*0350*/  @P3 BRA `(.L_x_6165) ;  /* 0x0000000000203947 */ /* 0x000fec0003800000 */
        /* <DEDUP_REMOVED lines=8> */
.L_x_6165:
[----:B------:R-:W-:Y:S05]  /*03e0*/  BSYNC.RECONVERGENT B0 ;  /* 0x0000000000007941 */ /* 0x000fea0003800200 */
.L_x_6164:
[----:B------:R-:W-:Y:S05]  /*03f0*/  @P2 EXIT ;  /* 0x000000000000294d */ /* 0x000fea0003800000 */
[----:B------:R-:W1:Y:S01]  /*0400*/  LDCU UR8, c[0x0][0x398] ;  /* 0x00007300ff0877ac */ /* 0x000e620008000800 */
[----:B------:R-:W-:Y:S01]  /*0410*/  @!P1 IMAD.U32 R6, R8, 0x10000, RZ ;  /* 0x0001000008069824 */ /* 0x000fe200078e00ff */
[----:B------:R-:W-:Y:S01]  /*0420*/  MOV R3, RZ ;  /* 0x000000ff00037202 */ /* 0x000fe20000000f00 */
[----:B0-----:R-:W-:Y:S01]  /*0430*/  @!P1 IMAD.U32 R5, R10, 0x10000, RZ ;  /* 0x000100000a059824 */ /* 0x001fe200078e00ff */
[----:B------:R-:W0:Y:S01]  /*0440*/  LDCU.64 UR10, c[0x0][0x380] ;  /* 0x00007000ff0a77ac */ /* 0x000e220008000a00 */
[----:B------:R-:W-:Y:S02]  /*0450*/  IADD3 R4, P0, PT, R2, UR7, RZ ;  /* 0x0000000702047c10 */ /* 0x000fe4000ff1e0ff */
[----:B------:R-:W-:Y:S02]  /*0460*/  @!P1 FMUL R3, R6, R5 ;  /* 0x0000000506039220 */ /* 0x000fe40000400000 */
[----:B------:R-:W-:Y:S02]  /*0470*/  IADD3.X R7, PT, PT, R7, UR6, RZ, P0, !PT ;  /* 0x0000000607077c10 */ /* 0x000fe400087fe4ff */
[----:B------:R-:W-:-:S04]  /*0480*/  FFMA R3, R3, -R6, R3 ;  /* 0x8000000603037223 */ /* 0x000fc80000000003 */
[----:B-1----:R-:W-:Y:S01]  /*0490*/  FMUL R3, R3, UR8 ;  /* 0x0000000803037c20 */ /* 0x002fe20008400000 */
[----:B0-----:R-:W-:-:S04]  /*04a0*/  LEA R2, P0, R4, UR10, 0x1 ;  /* 0x0000000a04027c11 */ /* 0x001fc8000f8008ff */
[----:B------:R-:W-:Y:S02]  /*04b0*/  F2FP.BF16.F32.PACK_AB R0, RZ, R3 ;  /* 0x00000003ff00723e */ /* 0x000fe400000010ff */
[----:B------:R-:W-:-:S05]  /*04c0*/  LEA.HI.X R3, R4, UR11, R7, 0x1, P0 ;  /* 0x0000000b04037c11 */ /* 0x000fca00080f0c07 */
[----:B------:R-:W-:Y:S01]  /*04d0*/  STG.E.U16 desc[UR4][R2.64], R0 ;  /* 0x0000000002007986 */ /* 0x000fe2000c101504 */
[----:B------:R-:W-:Y:S05]  /*04e0*/  EXIT ;  /* 0x000000000000794d */ /* 0x000fea0003800000 */
.L_x_6166:
        /* <DEDUP_REMOVED lines=9> */
.L_x_11350:


//--------------------- .text._ZN18transformer_engine35scaled_masked_softmax_warp_backwardI6__halfS1_fLi14EEEvPT0_PKT_S6_T1_ii --------------------------
	.section	.text._ZN18transformer_engine35scaled_masked_softmax_warp_backwardI6__halfS1_fLi14EEEvPT0_PKT_S6_T1_ii,"ax",@progbits
	.align	128
        .global         _ZN18transformer_engine35scaled_masked_softmax_warp_backwardI6__halfS1_fLi14EEEvPT0_PKT_S6_T1_ii
        .type           _ZN18transformer_engine35scaled_masked_softmax_warp_backwardI6__halfS1_fLi14EEEvPT0_PKT_S6_T1_ii,@function
        .size           _ZN18transformer_engine35scaled_masked_softmax_warp_backwardI6__halfS1_fLi14EEEvPT0_PKT_S6_T1_ii,(.L_x_11351 - _ZN18transformer_engine35scaled_masked_softmax_warp_backwardI6__halfS1_fLi14EEEvPT0_PKT_S6_T1_ii)
        .other          _ZN18transformer_engine35scaled_masked_softmax_warp_backwardI6__halfS1_fLi14EEEvPT0_PKT_S6_T1_ii,@"STO_CUDA_ENTRY STV_DEFAULT"
_ZN18transformer_engine35scaled_masked_softmax_warp_backwardI6__halfS1_fLi14EEEvPT0_PKT_S6_T1_ii:
.text._ZN18transformer_engine35scaled_masked_softmax_warp_backwardI6__halfS1_fLi14EEEvPT0_PKT_S6_T1_ii:
[----:B------:R-:W0:Y:S01]  /*0000*/  LDC R1, c[0x0][0x37c] ;  /* 0x0000df00ff017b82 */ /* 0x000e220000000800 */
[----:B------:R-:W1:Y:S01]  /*0010*/  S2R R122, SR_TID.X ;  /* 0x00000000007a7919 */ /* 0x000e620000002100 */
[----:B------:R-:W2:Y:S01]  /*0020*/  LDCU UR10, c[0x0][0x3a0] ;  /* 0x00007400ff0a77ac */ /* 0x000ea20008000800 */
[----:B------:R-:W-:Y:S01]  /*0030*/  HFMA2 R123, -RZ, RZ, 0, 0 ;  /* 0x00000000ff7b7431 */ /* 0x000fe200000001ff */
[----:B0-----:R-:W-:Y:S01]  /*0040*/  IADD3 R1, PT, PT, R1, -0xdc8, RZ ;  /* 0xfffff23801017810 */ /* 0x001fe20007ffe0ff */
[----:B------:R-:W0:Y:S01]  /*0050*/  S2R R146, SR_CTAID.X ;  /* 0x0000000000927919 */ /* 0x000e220000002500 */
[----:B------:R-:W0:Y:S01]  /*0060*/  LDCU UR39, c[0x0][0x364] ;  /* 0x00006c80ff2777ac */ /* 0x000e220008000800 */
[----:B------:R-:W0:Y:S01]  /*0070*/  S2R R225, SR_TID.Y ;  /* 0x0000000000e17919 */ /* 0x000e220000002200 */
[----:B------:R-:W3:Y:S01]  /*0080*/  LDCU UR38, c[0x0][0x364] ;  /* 0x00006c80ff2677ac */ /* 0x000ee20008000800 */
[----:B------:R-:W4:Y:S01]  /*0090*/  LDCU UR41, c[0x0][0x364] ;  /* 0x00006c80ff2977ac */ /* 0x000f220008000800 */
[----:B------:R-:W3:Y:S01]  /*00a0*/  LDCU UR11, c[0x0][0x39c] ;  /* 0x00007380ff0b77ac */ /* 0x000ee20008000800 */
[----:B------:R-:W3:Y:S01]  /*00b0*/  LDCU.64 UR6, c[0x0][0x388] ;  /* 0x00007100ff0677ac */ /* 0x000ee20008000a00 */
[----:B------:R-:W3:Y:S01]  /*00c0*/  LDCU.64 UR8, c[0x0][0x390] ;  /* 0x00007200ff0877ac */ /* 0x000ee20008000a00 */
[----:B--2---:R-:W-:Y:S01]  /*00d0*/  USHF.R.S32.HI UR42, URZ, 0x1f, UR10 ;  /* 0x0000001fff2a7899 */ /* 0x004fe2000801140a */
[----:B------:R-:W2:Y:S01]  /*00e0*/  LDCU.64 UR4, c[0x0][0x358] ;  /* 0x00006b00ff0477ac */ /* 0x000ea20008000a00 */
[----:B-1----:R-:W-:Y:S01]  /*00f0*/  SHF.L.U32 R122, R122, 0x2, RZ ;  /* 0x000000027a7a7819 */ /* 0x002fe200000006ff */
[----:B------:R-:W1:Y:S03]  /*0100*/  LDCU UR37, c[0x0][0x364] ;  /* 0x00006c80ff2577ac */ /* 0x000e660008000800 */
[----:B------:R-:W-:Y:S01]  /*0110*/  IADD3 R4, PT, PT, R122, 0x1000, RZ ;  /* 0x000010007a047810 */ /* 0x000fe20007ffe0ff */
[----:B------:R-:W1:Y:S01]  /*0120*/  LDCU UR36, c[0x0][0x364] ;  /* 0x00006c80ff2477ac */ /* 0x000e620008000800 */
[----:B0-----:R-:W-:-:S02]  /*0130*/  IMAD R0, R146, UR39, R225 ;  /* 0x0000002792007c24 */ /* 0x001fc4000f8e02e1 */
[----:B------:R-:W-:Y:S01]  /*0140*/  ISETP.GE.AND P2, PT, R4, UR10, PT ;  /* 0x0000000a04007c0c */ /* 0x000fe2000bf46270 */
[----:B----4-:R-:W-:Y:S01]  /*0150*/  IMAD R2, R146, UR41, R225 ;  /* 0x0000002992027c24 */ /* 0x010fe2000f8e02e1 */
[----:B------:R-:W0:Y:S01]  /*0160*/  LDCU UR35, c[0x0][0x364] ;  /* 0x00006c80ff2377ac */ /* 0x000e220008000800 */
[C---:B------:R-:W-:Y:S02]  /*0170*/  IMAD R3, R0.reuse, UR42, RZ ;  /* 0x0000002a00037c24 */ /* 0x040fe4000f8e02ff */
[----:B------:R-:W-:Y:S01]  /*0180*/  IMAD.WIDE.U32 R134, R0, UR10, R122 ;  /* 0x0000000a00867c25 */ /* 0x000fe2000f8e007a */
[----:B---3--:R-:W-:Y:S01]  /*0190*/  IADD3 R2, PT, PT, -R2, UR11, RZ ;  /* 0x0000000b02027c10 */ /* 0x008fe2000fffe1ff */
[----:B------:R-:W3:Y:S03]  /*01a0*/  LDCU UR34, c[0x0][0x364] ;  /* 0x00006c80ff2277ac */ /* 0x000ee60008000800 */
[----:B------:R-:W-:Y:S01]  /*01b0*/  IADD3 R3, PT, PT, R135, R3, RZ ;  /* 0x0000000387037210 */ /* 0x000fe20007ffe0ff */
[----:B------:R-:W4:Y:S01]  /*01c0*/  LDCU UR33, c[0x0][0x364] ;  /* 0x00006c80ff2177ac */ /* 0x000f220008000800 */
[----:B------:R-:W-:-:S02]  /*01d0*/  SHF.L.U32 R143, R134, 0x1, RZ ;  /* 0x00000001868f7819 */ /* 0x000fc400000006ff */
[----:B------:R-:W-:Y:S01]  /*01e0*/  ISETP.LT.OR P2, PT, R2, 0x1, P2 ;  /* 0x000000010200780c */ /* 0x000fe20001741670 */
[----:B------:R-:W4:Y:S01]  /*01f0*/  LDCU UR32, c[0x0][0x364] ;  /* 0x00006c80ff2077ac */ /* 0x000f220008000800 */
[----:B------:R-:W-:Y:S02]  /*0200*/  SHF.L.U64.HI R134, R134, 0x1, R3 ;  /* 0x0000000186867819 */ /* 0x000fe40000010203 */
[C---:B------:R-:W-:Y:S01]  /*0210*/  IADD3 R124, P0, PT, R143.reuse, UR6, RZ ;  /* 0x000000068f7c7c10 */ /* 0x040fe2000ff1e0ff */
[----:B------:R-:W4:Y:S01]  /*0220*/  LDCU UR31, c[0x0][0x364] ;  /* 0x00006c80ff1f77ac */ /* 0x000f220008000800 */
[----:B------:R-:W-:Y:S02]  /*0230*/  IADD3 R126, P1, PT, R143, UR8, RZ ;  /* 0x000000088f7e7c10 */ /* 0x000fe4000ff3e0ff */
[C---:B------:R-:W-:Y:S01]  /*0240*/  IADD3.X R125, PT, PT, R134.reuse, UR7, RZ, P0, !PT ;  /* 0x00000007867d7c10 */ /* 0x040fe200087fe4ff */
[----:B------:R-:W4:Y:S01]  /*0250*/  LDCU UR30, c[0x0][0x364] ;  /* 0x00006c80ff1e77ac */ /* 0x000f220008000800 */
[----:B------:R-:W-:Y:S01]  /*0260*/  IADD3.X R127, PT, PT, R134, UR9, RZ, P1, !PT ;  /* 0x00000009867f7c10 */ /* 0x000fe20008ffe4ff */
[----:B------:R-:W4:Y:S02]  /*0270*/  LDCU UR29, c[0x0][0x364] ;  /* 0x00006c80ff1d77ac */ /* 0x000f240008000800 */
[----:B--2---:R-:W2:Y:S01]  /*0280*/  @!P2 LDG.E.64 R4, desc[UR4][R124.64+0x2000] ;  /* 0x002000047c04a981 */ /* 0x004ea2000c1e1b00 */
[----:B------:R-:W4:Y:S03]  /*0290*/  LDCU UR28, c[0x0][0x364] ;  /* 0x00006c80ff1c77ac */ /* 0x000f260008000800 */
[----:B------:R-:W3:Y:S01]  /*02a0*/  @!P2 LDG.E.64 R6, desc[UR4][R126.64+0x2000] ;  /* 0x002000047e06a981 */ /* 0x000ee2000c1e1b00 */
[----:B------:R-:W4:Y:S01]  /*02b0*/  LDCU UR27, c[0x0][0x364] ;  /* 0x00006c80ff1b77ac */ /* 0x000f220008000800 */
        /* <DEDUP_REMOVED lines=20> */
[----:B------:R-:W1:Y:S01]  /*0400*/  LDCU UR6, c[0x0][0x364] ;  /* 0x00006c80ff0677ac */ /* 0x000e620008000800 */
[----:B------:R-:W-:Y:S01]  /*0410*/  IADD3 R3, PT, PT, R122, 0x2000, RZ ;  /* 0x000020007a037810 */ /* 0x000fe20007ffe0ff */
[----:B------:R-:W0:Y:S01]  /*0420*/  S2R R10, SR_TID.X ;  /* 0x00000000000a7919 */ /* 0x000e220000002100 */
[----:B------:R-:W4:Y:S02]  /*0430*/  LDCU UR44, c[0x0][0x39c] ;  /* 0x00007380ff2c77ac */ /* 0x000f240008000800 */
[----:B------:R-:W-:Y:S01]  /*0440*/  ISETP.GE.AND P0, PT, R3, UR10, PT ;  /* 0x0000000a03007c0c */ /* 0x000fe2000bf06270 */
[----:B------:R-:W4:Y:S01]  /*0450*/  S2R R9, SR_TID.Y ;  /* 0x0000000000097919 */ /* 0x000f220000002200 */
[----:B------:R-:W3:Y:S01]  /*0460*/  LDCU.64 UR8, c[0x0][0x388] ;  /* 0x00007100ff0877ac */ /* 0x000ee20008000a00 */
[----:B-1----:R-:W-:-:S05]  /*0470*/  IMAD R2, R146, UR6, R225 ;  /* 0x0000000692027c24 */ /* 0x002fca000f8e02e1 */
[----:B------:R-:W-:-:S04]  /*0480*/  IADD3 R2, PT, PT, -R2, UR11, RZ ;  /* 0x0000000b02027c10 */ /* 0x000fc8000fffe1ff */
[----:B------:R-:W-:-:S13]  /*0490*/  ISETP.LT.OR P0, PT, R2, 0x1, P0 ;  /* 0x000000010200780c */ /* 0x000fda0000701670 */
[----:B------:R-:W3:Y:S04]  /*04a0*/  @!P0 LDG.E.64 R14, desc[UR4][R126.64+0x4000] ;  /* 0x004000047e0e8981 */ /* 0x000ee8000c1e1b00 */
[----:B------:R-:W3:Y:S01]  /*04b0*/  @!P0 LDG.E.64 R12, desc[UR4][R124.64+0x4000] ;  /* 0x004000047c0c8981 */ /* 0x000ee2000c1e1b00 */
[----:B------:R-:W1:Y:S01]  /*04c0*/  LDCU UR67, c[0x0][0x364] ;  /* 0x00006c80ff4377ac */ /* 0x000e620008000800 */
        /* <DEDUP_REMOVED lines=22> */
[----:B------:R-:W0:Y:S01]  /*0630*/  LDCU UR6, c[0x0][0x364] ;  /* 0x00006c80ff0677ac */ /* 0x000e220008000800 */
[----:B------:R-:W1:Y:S01]  /*0640*/  LDCU UR68, c[0x0][0x364] ;  /* 0x00006c80ff4477ac */ /* 0x000e620008000800 */
[----:B------:R-:W1:Y:S01]  /*0650*/  LDCU UR69, c[0x0][0x364] ;  /* 0x00006c80ff4577ac */ /* 0x000e620008000800 */
[----:B------:R-:W1:Y:S01]  /*0660*/  LDCU UR70, c[0x0][0x364] ;  /* 0x00006c80ff4677ac */ /* 0x000e620008000800 */
[----:B------:R-:W1:Y:S01]  /*0670*/  LDCU UR71, c[0x0][0x364] ;  /* 0x00006c80ff4777ac */ /* 0x000e620008000800 */
[----:B------:R-:W1:Y:S01]  /*0680*/  LDCU UR72, c[0x0][0x364] ;  /* 0x00006c80ff4877ac */ /* 0x000e620008000800 */
[----:B------:R-:W1:Y:S01]  /*0690*/  LDCU UR73, c[0x0][0x364] ;  /* 0x00006c80ff4977ac */ /* 0x000e620008000800 */
[----:B------:R-:W1:Y:S01]  /*06a0*/  LDCU UR74, c[0x0][0x364] ;  /* 0x00006c80ff4a77ac */ /* 0x000e620008000800 */
[----:B------:R-:W4:Y:S01]  /*06b0*/  LDCU UR7, c[0x0][0x364] ;  /* 0x00006c80ff0777ac */ /* 0x000f220008000800 */
[----:B------:R-:W-:Y:S01]  /*06c0*/  IADD3 R3, PT, PT, R122, 0x2c00, RZ ;  /* 0x00002c007a037810 */ /* 0x000fe20007ffe0ff */
[----:B0-----:R-:W-:Y:S01]  /*06d0*/  IMAD R2, R146, UR6, R225 ;  /* 0x0000000692027c24 */ /* 0x001fe2000f8e02e1 */
[----:B------:R-:W-:-:S02]  /*06e0*/  SHF.L.U32 R10, R10, 0x2, RZ ;  /* 0x000000020a0a7819 */ /* 0x000fc400000006ff */
[----:B------:R-:W-:Y:S02]  /*06f0*/  ISETP.GE.AND P3, PT, R3, UR10, PT ;  /* 0x0000000a03007c0c */ /* 0x000fe4000bf66270 */
[----:B------:R-:W-:-:S04]  /*0700*/  IADD3 R8, PT, PT, R10, 0x3000, RZ ;  /* 0x000030000a087810 */ /* 0x000fc80007ffe0ff */
[----:B------:R-:W-:Y:S01]  /*0710*/  ISETP.GE.AND P1, PT, R8, UR10, PT ;  /* 0x0000000a08007c0c */ /* 0x000fe2000bf26270 */
[----:B----4-:R-:W-:Y:S01]  /*0720*/  IMAD R3, R146, UR7, R9 ;  /* 0x0000000792037c24 */ /* 0x010fe2000f8e0209 */
[----:B------:R-:W0:Y:S01]  /*0730*/  LDCU.64 UR6, c[0x0][0x390] ;  /* 0x00007200ff0677ac */ /* 0x000e220008000a00 */
[----:B------:R-:W-:-:S03]  /*0740*/  IADD3 R9, PT, PT, R10, 0x2c80, RZ ;  /* 0x00002c800a097810 */ /* 0x000fc60007ffe0ff */
[----:B------:R-:W-:Y:S02]  /*0750*/  IADD3 R3, PT, PT, -R3, UR44, RZ ;  /* 0x0000002c03037c10 */ /* 0x000fe4000fffe1ff */
[----:B------:R-:W-:Y:S02]  /*0760*/  ISETP.GE.AND P5, PT, R9, UR10, PT ;  /* 0x0000000a09007c0c */ /* 0x000fe4000bfa6270 */
[----:B------:R-:W-:Y:S02]  /*0770*/  CS2R R8, SRZ ;  /* 0x0000000000087805 */ /* 0x000fe4000001ff00 */
[----:B------:R-:W-:Y:S02]  /*0780*/  ISETP.LT.OR P1, PT, R3, 0x1, P1 ;  /* 0x000000010300780c */ /* 0x000fe40000f21670 */
[----:B------:R-:W-:Y:S02]  /*0790*/  CS2R R24, SRZ ;  /* 0x0000000000187805 */ /* 0x000fe4000001ff00 */
[----:B------:R-:W-:-:S02]  /*07a0*/  LOP3.LUT R76, R76, 0xfffdffff, RZ, 0xc0, !PT ;  /* 0xfffdffff4c4c7812 */ /* 0x000fc400078ec0ff */
[----:B------:R-:W-:Y:S02]  /*07b0*/  CS2R R20, SRZ ;  /* 0x0000000000147805 */ /* 0x000fe4000001ff00 */
[----:B------:R-:W-:Y:S02]  /*07c0*/  IADD3 R2, PT, PT, -R2, UR11, RZ ;  /* 0x0000000b02027c10 */ /* 0x000fe4000fffe1ff */
[----:B------:R-:W-:Y:S02]  /*07d0*/  @P3 LOP3.LUT R76, R76, 0x20000, RZ, 0xfc, !PT ;  /* 0x000200004c4c3812 */ /* 0x000fe400078efcff */
[----:B------:R-:W-:Y:S01]  /*07e0*/  MOV R18, RZ ;  /* 0x000000ff00127202 */ /* 0x000fe20000000f00 */
[----:B--2---:R-:W-:Y:S02]  /*07f0*/  @!P2 HADD2.F32 R3, -RZ, R4.H0_H0 ;  /* 0x20000004ff03a230 */ /* 0x004fe40000004100 */
[--C-:B---3--:R-:W-:Y:S02]  /*0800*/  @!P2 HADD2.F32 R9, -RZ, R6.reuse.H0_H0 ;  /* 0x20000006ff09a230 */ /* 0x108fe40000004100 */
[----:B------:R-:W-:-:S02]  /*0810*/  @!P2 HADD2.F32 R25, -RZ, R6.H1_H1 ;  /* 0x30000006ff19a230 */ /* 0x000fc40000004100 */
[--C-:B------:R-:W-:Y:S02]  /*0820*/  @!P2 HADD2.F32 R21, -RZ, R7.reuse.H0_H0 ;  /* 0x20000007ff15a230 */ /* 0x100fe40000004100 */
[----:B------:R-:W-:Y:S01]  /*0830*/  @!P2 FMUL R8, R9, R3 ;  /* 0x000000030908a220 */ /* 0x000fe20000400000 */
[----:B------:R-:W-:Y:S01]  /*0840*/  ISETP.LT.OR P3, PT, R2, 0x1, P3 ;  /* 0x000000010200780c */ /* 0x000fe20001f61670 */
[----:B------:R-:W-:Y:S01]  /*0850*/  @!P2 HADD2.F32 R18, -RZ, R7.H1_H1 ;  /* 0x30000007ff12a230 */ /* 0x000fe20000004100 */
[----:B0-----:R-:W-:Y:S01]  /*0860*/  IADD3 R2, P4, PT, R143, UR6, RZ ;  /* 0x000000068f027c10 */ /* 0x001fe2000ff9e0ff */
[----:B------:R-:W-:Y:S01]  /*0870*/  STL [R1+0x6f8], R9 ;  /* 0x0006f80901007387 */ /* 0x000fe20000100800 */
[----:B------:R-:W-:-:S03]  /*0880*/  @!P2 HADD2.F32 R6, -RZ, R4.H1_H1 ;  /* 0x30000004ff06a230 */ /* 0x000fc60000004100 */
[----:B------:R-:W-:Y:S01]  /*0890*/  STL [R1+0x700], R25 ;  /* 0x0007001901007387 */ /* 0x000fe20000100800 */
[----:B------:R-:W-:-:S03]  /*08a0*/  IADD3.X R3, PT, PT, R134, UR7, RZ, P4, !PT ;  /* 0x0000000786037c10 */ /* 0x000fc6000a7fe4ff */
[----:B------:R-:W-:Y:S01]  /*08b0*/  STL [R1+0x708], R21 ;  /* 0x0007081501007387 */ /* 0x000fe20000100800 */
[----:B------:R-:W-:-:S03]  /*08c0*/  IADD3 R4, P4, PT, R143, UR8, RZ ;  /* 0x000000088f047c10 */ /* 0x000fc6000ff9e0ff */
[----:B------:R-:W-:Y:S04]  /*08d0*/  STL [R1+0x6fc], R8 ;  /* 0x0006fc0801007387 */ /* 0x000fe80000100800 */
[----:B------:R-:W-:Y:S04]  /*08e0*/  STL [R1+0x710], R18 ;  /* 0x0007101201007387 */ /* 0x000fe80000100800 */
[----:B------:R0:W-:Y:S04]  /*08f0*/  STL [R1+0xc4c], R143 ;  /* 0x000c4c8f01007387 */ /* 0x0001e80000100800 */
[----:B------:R-:W2:Y:S04]  /*0900*/  @!P3 LDG.E.64 R22, desc[UR4][R126.64+0x5800] ;  /* 0x005800047e16b981 */ /* 0x000ea8000c1e1b00 */
[----:B------:R-:W3:Y:S01]  /*0910*/  @!P3 LDG.E.64 R16, desc[UR4][R124.64+0x5800] ;  /* 0x005800047c10b981 */ /* 0x000ee2000c1e1b00 */
[----:B0-----:R-:W1:Y:S01]  /*0920*/  S2R R143, SR_TID.Y ;  /* 0x00000000008f7919 */ /* 0x001e620000002200 */
[----:B------:R-:W-:-:S02]  /*0930*/  @!P2 HADD2.F32 R7, -RZ, R5.H0_H0 ;  /* 0x20000005ff07a230 */ /* 0x000fc40000004100 */
[----:B------:R-:W-:Y:S02]  /*0940*/  HFMA2 R11, -RZ, RZ, 0, 0 ;  /* 0x00000000ff0b7431 */ /* 0x000fe400000001ff */
[----:B------:R-:W-:Y:S02]  /*0950*/  @!P2 HADD2.F32 R8, -RZ, R5.H1_H1 ;  /* 0x30000005ff08a230 */ /* 0x000fe40000004100 */
[----:B------:R-:W-:Y:S01]  /*0960*/  @!P2 FMUL R24, R25, R6 ;  /* 0x000000061918a220 */ /* 0x000fe20000400000 */
[----:B------:R-:W-:Y:S01]  /*0970*/  IADD3.X R5, PT, PT, R134, UR9, RZ, P4, !PT ;  /* 0x0000000986057c10 */ /* 0x000fe2000a7fe4ff */
[----:B------:R-:W-:Y:S01]  /*0980*/  @!P2 FMUL R20, R21, R7 ;  /* 0x000000071514a220 */ /* 0x000fe20000400000 */
[----:B------:R-:W-:Y:S01]  /*0990*/  STL [R1+0xc50], R134 ;  /* 0x000c508601007387 */ /* 0x000fe20000100800 */
[----:B------:R-:W-:-:S03]  /*09a0*/  @!P2 FMUL R11, R18, R8 ;  /* 0x00000008120ba220 */ /* 0x000fc60000400000 */
[----:B------:R-:W-:Y:S01]  /*09b0*/  STL [R1+0x704], R24 ;  /* 0x0007041801007387 */ /* 0x000fe20000100800 */
[----:B------:R-:W-:-:S03]  /*09c0*/  IADD3 R6, PT, PT, R10, 0x2d00, RZ ;  /* 0x00002d000a067810 */ /* 0x000fc60007ffe0ff */
[----:B------:R0:W-:Y:S04]  /*09d0*/  STL [R1+0x70c], R20 ;  /* 0x00070c1401007387 */ /* 0x0001e80000100800 */
[----:B------:R-:W4:Y:S01]  /*09e0*/  @!P1 LDG.E.64 R26, desc[UR4][R2.64+0x6000] ;  /* 0x00600004021a9981 */ /* 0x000f22000c1e1b00 */
[----:B------:R-:W-:Y:S02]  /*09f0*/  CS2R R32, SRZ ;  /* 0x0000000000207805 */ /* 0x000fe4000001ff00 */
[----:B------:R-:W-:Y:S01]  /*0a00*/  CS2R R30, SRZ ;  /* 0x00000000001e7805 */ /* 0x000fe2000001ff00 */
[----:B0-----:R-:W4:Y:S01]  /*0a10*/  @!P1 LDG.E.64 R20, desc[UR4][R4.64+0x6000] ;  /* 0x0060000404149981 */ /* 0x001f22000c1e1b00 */
[----:B-1----:R-:W-:-:S05]  /*0a20*/  IMAD R9, R146, UR68, R143 ;  /* 0x0000004492097c24 */ /* 0x002fca000f8e028f */
[----:B------:R-:W-:Y:S01]  /*0a30*/  IADD3 R9, PT, PT, -R9, UR44, RZ ;  /* 0x0000002c09097c10 */ /* 0x000fe2000fffe1ff */
[----:B------:R0:W-:Y:S03]  /*0a40*/  STL [R1+0x714], R11 ;  /* 0x0007140b01007387 */ /* 0x0001e60000100800 */
[----:B------:R-:W-:Y:S02]  /*0a50*/  ISETP.LT.OR P2, PT, R9, 0x1, P5 ;  /* 0x000000010900780c */ /* 0x000fe40002f41670 */
[----:B------:R-:W-:Y:S02]  /*0a60*/  CS2R R28, SRZ ;  /* 0x00000000001c7805 */ /* 0x000fe4000001ff00 */
[----:B------:R-:W-:Y:S02]  /*0a70*/  ISETP.GE.AND P4, PT, R6, UR10, PT ;  /* 0x0000000a06007c0c */ /* 0x000fe4000bf86270 */
[----:B------:R-:W-:Y:S01]  /*0a80*/  MOV R18, RZ ;  /* 0x000000ff00127202 */ /* 0x000fe20000000f00 */
[----:B0-----:R-:W-:-:S05]  /*0a90*/  IMAD R11, R146, UR69, R143 ;  /* 0x00000045920b7c24 */ /* 0x001fca000f8e028f */
[----:B------:R-:W-:Y:S01]  /*0aa0*/  IADD3 R11, PT, PT, -R11, UR44, RZ ;  /* 0x0000002c0b0b7c10 */ /* 0x000fe2000fffe1ff */
[----:B------:R-:W4:Y:S04]  /*0ab0*/  @!P2 LDG.E.64 R24, desc[UR4][R2.64+0x5900] ;  /* 0x005900040218a981 */ /* 0x000f28000c1e1b00 */
[----:B------:R-:W4:Y:S01]  /*0ac0*/  @!P2 LDG.E.64 R8, desc[UR4][R4.64+0x5900] ;  /* 0x005900040408a981 */ /* 0x000f22000c1e1b00 */
[--C-:B------:R-:W-:Y:S02]  /*0ad0*/  @!P0 HADD2.F32 R33, -RZ, R14.reuse.H0_H0 ;  /* 0x2000000eff218230 */ /* 0x100fe40000004100 */
[----:B------:R-:W-:Y:S02]  /*0ae0*/  @!P0 HADD2.F32 R31, -RZ, R14.H1_H1 ;  /* 0x3000000eff1f8230 */ /* 0x000fe40000004100 */
[----:B------:R-:W-:-:S02]  /*0af0*/  HFMA2 R14, -RZ, RZ, 0, 0 ;  /* 0x00000000ff0e7431 */ /* 0x000fc400000001ff */
[--C-:B------:R-:W-:Y:S02]  /*0b00*/  @!P0 HADD2.F32 R6, -RZ, R12.reuse.H0_H0 ;  /* 0x2000000cff068230 */ /* 0x100fe40000004100 */
[----:B------:R-:W-:Y:S02]  /*0b10*/  @!P0 HADD2.F32 R7, -RZ, R13.H0_H0 ;  /* 0x2000000dff078230 */ /* 0x000fe40000004100 */
[--C-:B------:R-:W-:Y:S02]  /*0b20*/  @!P0 HADD2.F32 R29, -RZ, R15.reuse.H0_H0 ;  /* 0x2000000fff1d8230 */ /* 0x100fe40000004100 */
[----:B------:R-:W-:Y:S02]  /*0b30*/  @!P0 HADD2.F32 R18, -RZ, R15.H1_H1 ;  /* 0x3000000fff128230 */ /* 0x000fe40000004100 */
[----:B------:R-:W-:Y:S02]  /*0b40*/  @!P0 HADD2.F32 R12, -RZ, R12.H1_H1 ;  /* 0x3000000cff0c8230 */ /* 0x000fe40000004100 */
[----:B------:R-:W-:-:S02]  /*0b50*/  @!P0 HADD2.F32 R13, -RZ, R13.H1_H1 ;  /* 0x3000000dff0d8230 */ /* 0x000fc40000004100 */
        /* <DEDUP_REMOVED lines=13> */
[----:B0-----:R-:W4:Y:S04]  /*0c30*/  @!P0 LDG.E.64 R14, desc[UR4][R2.64+0x5a00] ;  /* 0x005a0004020e8981 */ /* 0x001f28000c1e1b00 */
[----:B------:R0:W-:Y:S01]  /*0c40*/  STL [R1+0x740], R28 ;  /* 0x0007401c01007387 */ /* 0x0001e20000100800 */
[----:B------:R-:W-:-:S02]  /*0c50*/  CS2R R30, SRZ ;  /* 0x00000000001e7805 */ /* 0x000fc4000001ff00 */
[----:B------:R-:W-:Y:S01]  /*0c60*/  MOV R7, RZ ;  /* 0x000000ff00077202 */ /* 0x000fe20000000f00 */
[----:B------:R-:W-:Y:S01]  /*0c70*/  HFMA2 R18, -RZ, RZ, 0, 0 ;  /* 0x00000000ff127431 */ /* 0x000fe200000001ff */
[----:B0-----:R-:W-:Y:S02]  /*0c80*/  CS2R R28, SRZ ;  /* 0x00000000001c7805 */ /* 0x001fe4000001ff00 */
[----:B------:R-:W-:Y:S02]  /*0c90*/  MOV R11, RZ ;  /* 0x000000ff000b7202 */ /* 0x000fe40000000f00 */
[----:B------:R-:W-:-:S04]  /*0ca0*/  LOP3.LUT R76, R76, 0xfffbffff, RZ, 0xc0, !PT ;  /* 0xfffbffff4c4c7812 */ /* 0x000fc800078ec0ff */
[----:B------:R-:W-:-:S04]  /*0cb0*/  @P5 LOP3.LUT R76, R76, 0x40000, RZ, 0xfc, !PT ;  /* 0x000400004c4c5812 */ /* 0x000fc800078efcff */
[----:B------:R-:W-:-:S04]  /*0cc0*/  LOP3.LUT R76, R76, 0xfff7ffff, RZ, 0xc0, !PT ;  /* 0xfff7ffff4c4c7812 */ /* 0x000fc800078ec0ff */
[----:B------:R-:W-:Y:S01]  /*0cd0*/  @P4 LOP3.LUT R76, R76, 0x80000, RZ, 0xfc, !PT ;  /* 0x000800004c4c4812 */ /* 0x000fe200078efcff */
[----:B--2---:R-:W-:Y:S02]  /*0ce0*/  @!P3 HADD2.F32 R28, -RZ, R22.H0_H0 ;  /* 0x20000016ff1cb230 */ /* 0x004fe40000004100 */
[----:B---3--:R-:W-:Y:S02]  /*0cf0*/  @!P3 HADD2.F32 R6, -RZ, R16.H0_H0 ;  /* 0x20000010ff06b230 */ /* 0x008fe40000004100 */
[----:B------:R-:W-:Y:S02]  /*0d00*/  @!P3 HADD2.F32 R30, -RZ, R22.H1_H1 ;  /* 0x30000016ff1eb230 */ /* 0x000fe40000004100 */
[----:B------:R-:W-:Y:S02]  /*0d10*/  @!P3 HADD2.F32 R29, -RZ, R23.H0_H0 ;  /* 0x20000017ff1db230 */ /* 0x000fe40000004100 */
[----:B------:R-:W-:Y:S01]  /*0d20*/  @!P3 FMUL R7, R28, R6 ;  /* 0x000000061c07b220 */ /* 0x000fe20000400000 */
[----:B------:R-:W-:Y:S01]  /*0d30*/  STL [R1+0x928], R28 ;  /* 0x0009281c01007387 */ /* 0x000fe20000100800 */
[----:B------:R-:W-:-:S02]  /*0d40*/  @!P3 HADD2.F32 R16, -RZ, R16.H1_H1 ;  /* 0x30000010ff10b230 */ /* 0x000fc40000004100 */
[----:B------:R-:W-:Y:S01]  /*0d50*/  @!P3 HADD2.F32 R6, -RZ, R17.H0_H0 ;  /* 0x20000011ff06b230 */ /* 0x000fe20000004100 */
[----:B------:R-:W-:Y:S01]  /*0d60*/  STL [R1+0x92c], R30 ;  /* 0x00092c1e01007387 */ /* 0x000fe20000100800 */
[----:B------:R-:W-:Y:S01]  /*0d70*/  @!P3 HADD2.F32 R18, -RZ, R23.H1_H1 ;  /* 0x30000017ff12b230 */ /* 0x000fe20000004100 */
[----:B------:R-:W-:Y:S02]  /*0d80*/  CS2R R22, SRZ ;  /* 0x0000000000167805 */ /* 0x000fe4000001ff00 */
[----:B------:R-:W-:Y:S01]  /*0d90*/  STL [R1+0x930], R29 ;  /* 0x0009301d01007387 */ /* 0x000fe20000100800 */
[----:B------:R-:W-:Y:S02]  /*0da0*/  @!P3 HADD2.F32 R17, -RZ, R17.H1_H1 ;  /* 0x30000011ff11b230 */ /* 0x000fe40000004100 */
[----:B------:R-:W-:Y:S01]  /*0db0*/  @!P3 FMUL R23, R30, R16 ;  /* 0x000000101e17b220 */ /* 0x000fe20000400000 */
[----:B------:R0:W-:Y:S01]  /*0dc0*/  STL [R1+0x938], R7 ;  /* 0x0009380701007387 */ /* 0x0001e20000100800 */
[----:B------:R-:W-:-:S03]  /*0dd0*/  @!P3 FMUL R11, R29, R6 ;  /* 0x000000061d0bb220 */ /* 0x000fc60000400000 */
[----:B------:R1:W-:Y:S01]  /*0de0*/  STL [R1+0x934], R18 ;  /* 0x0009341201007387 */ /* 0x0003e20000100800 */
[----:B0-----:R-:W-:-:S03]  /*0df0*/  HFMA2 R7, -RZ, RZ, 0, 0 ;  /* 0x00000000ff077431 */ /* 0x001fc600000001ff */
[----:B------:R0:W-:Y:S01]  /*0e00*/  STL [R1+0x93c], R23 ;  /* 0x00093c1701007387 */ /* 0x0001e20000100800 */
[----:B------:R-:W-:-:S03]  /*0e10*/  MOV R28, RZ ;  /* 0x000000ff001c7202 */ /* 0x000fc60000000f00 */
[----:B------:R2:W-:Y:S01]  /*0e20*/  STL [R1+0x940], R11 ;  /* 0x0009400b01007387 */ /* 0x0005e20000100800 */
[----:B------:R-:W-:Y:S01]  /*0e30*/  @!P3 FMUL R7, R18, R17 ;  /* 0x000000111207b220 */ /* 0x000fe20000400000 */
[----:B----4-:R-:W-:Y:S01]  /*0e40*/  @!P1 HADD2.F32 R28, -RZ, R26.H0_H0 ;  /* 0x2000001aff1c9230 */ /* 0x010fe20000004100 */
[----:B-1----:R-:W-:Y:S01]  /*0e50*/  MOV R18, RZ ;  /* 0x000000ff00127202 */ /* 0x002fe20000000f00 */
[----:B------:R-:W-:Y:S02]  /*0e60*/  @!P1 HADD2.F32 R6, -RZ, R20.H0_H0 ;  /* 0x20000014ff069230 */ /* 0x000fe40000004100 */
[----:B0-----:R-:W-:Y:S02]  /*0e70*/  HFMA2 R23, -RZ, RZ, 0, 0 ;  /* 0x00000000ff177431 */ /* 0x001fe400000001ff */
[----:B------:R-:W-:Y:S02]  /*0e80*/  @!P1 HADD2.F32 R22, -RZ, R26.H1_H1 ;  /* 0x3000001aff169230 */ /* 0x000fe40000004100 */
[----:B--2---:R-:W-:Y:S01]  /*0e90*/  HFMA2 R11, -RZ, RZ, 0, 0 ;  /* 0x00000000ff0b7431 */ /* 0x004fe200000001ff */
[----:B------:R0:W-:Y:S01]  /*0ea0*/  STL [R1+0x944], R7 ;  /* 0x0009440701007387 */ /* 0x0001e20000100800 */
[----:B------:R-:W-:-:S02]  /*0eb0*/  @!P1 HADD2.F32 R20, -RZ, R20.H1_H1 ;  /* 0x30000014ff149230 */ /* 0x000fc40000004100 */
[--C-:B------:R-:W-:Y:S01]  /*0ec0*/  @!P1 HADD2.F32 R18, -RZ, R27.reuse.H0_H0 ;  /* 0x2000001bff129230 */ /* 0x100fe20000004100 */
[----:B------:R-:W-:Y:S01]  /*0ed0*/  CS2R R16, SRZ ;  /* 0x0000000000107805 */ /* 0x000fe2000001ff00 */
[----:B------:R-:W-:Y:S02]  /*0ee0*/  @!P1 HADD2.F32 R11, -RZ, R27.H1_H1 ;  /* 0x3000001bff0b9230 */ /* 0x000fe40000004100 */
[----:B------:R-:W-:Y:S01]  /*0ef0*/  @!P1 FMUL R23, R28, R6 ;  /* 0x000000061c179220 */ /* 0x000fe20000400000 */
[--C-:B0-----:R-:W-:Y:S02]  /*0f00*/  @!P1 HADD2.F32 R7, -RZ, R21.reuse.H0_H0 ;  /* 0x20000015ff079230 */ /* 0x101fe40000004100 */
[----:B------:R-:W-:Y:S01]  /*0f10*/  @!P1 HADD2.F32 R21, -RZ, R21.H1_H1 ;  /* 0x30000015ff159230 */ /* 0x000fe20000004100 */
[----:B------:R-:W-:Y:S01]  /*0f20*/  STL [R1+0xa2c], R28 ;  /* 0x000a2c1c01007387 */ /* 0x000fe20000100800 */
[----:B------:R-:W-:Y:S01]  /*0f30*/  @!P1 FMUL R17, R22, R20 ;  /* 0x0000001416119220 */ /* 0x000fe20000400000 */
[----:B------:R-:W-:Y:S01]  /*0f40*/  @!P1 FMUL R16, R18, R7 ;  /* 0x0000000712109220 */ /* 0x000fe20000400000 */
[----:B------:R-:W-:Y:S01]  /*0f50*/  MOV R6, RZ ;  /* 0x000000ff00067202 */ /* 0x000fe20000000f00 */
[----:B------:R0:W-:Y:S01]  /*0f60*/  STL [R1+0xa30], R22 ;  /* 0x000a301601007387 */ /* 0x0001e20000100800 */
[----:B------:R-:W-:-:S03]  /*0f70*/  @!P1 FMUL R6, R11, R21 ;  /* 0x000000150b069220 */ /* 0x000fc60000400000 */
[----:B------:R-:W-:Y:S01]  /*0f80*/  STL [R1+0xa34], R18 ;  /* 0x000a341201007387 */ /* 0x000fe20000100800 */
[----:B------:R-:W-:-:S03]  /*0f90*/  IADD3 R29, PT, PT, R10, 0x2d80, RZ ;  /* 0x00002d800a1d7810 */ /* 0x000fc60007ffe0ff */
[----:B------:R1:W-:Y:S01]  /*0fa0*/  STL [R1+0xa38], R11 ;  /* 0x000a380b01007387 */ /* 0x0003e20000100800 */
[----:B0-----:R-:W-:-:S03]  /*0fb0*/  HFMA2 R22, -RZ, RZ, 0, 0 ;  /* 0x00000000ff167431 */ /* 0x001fc600000001ff */
[----:B------:R0:W-:Y:S01]  /*0fc0*/  STL [R1+0xa3c], R23 ;  /* 0x000a3c1701007387 */ /* 0x0001e20000100800 */
[----:B------:R-:W-:-:S03]  /*0fd0*/  CS2R R26, SRZ ;  /* 0x00000000001a7805 */ /* 0x000fc6000001ff00 */
[----:B------:R-:W-:Y:S01]  /*0fe0*/  STL [R1+0xa40], R17 ;  /* 0x000a401101007387 */ /* 0x000fe20000100800 */
[----:B-1----:R-:W-:-:S03]  /*0ff0*/  IMAD R11, R146, UR70, R143 ;  /* 0x00000046920b7c24 */ /* 0x002fc6000f8e028f */
[----:B------:R-:W-:Y:S01]  /*1000*/  STL [R1+0xa44], R16 ;  /* 0x000a441001007387 */ /* 0x000fe20000100800 */
[--C-:B------:R-:W-:Y:S02]  /*1010*/  @!P2 HADD2.F32 R26, -RZ, R24.reuse.H0_H0 ;  /* 0x20000018ff1aa230 */ /* 0x100fe40000004100 */
[----:B0-----:R-:W-:Y:S01]  /*1020*/  HFMA2 R23, -RZ, RZ, 0, 0 ;  /* 0x00000000ff177431 */ /* 0x001fe200000001ff */
[----:B------:R0:W-:Y:S01]  /*1030*/  STL [R1+0xa48], R6 ;  /* 0x000a480601007387 */ /* 0x0001e20000100800 */
[----:B------:R-:W-:Y:S01]  /*1040*/  MOV R20, RZ ;  /* 0x000000ff00147202 */ /* 0x000fe20000000f00 */
[----:B------:R-:W-:Y:S02]  /*1050*/  @!P2 HADD2.F32 R22, -RZ, R24.H1_H1 ;  /* 0x30000018ff16a230 */ /* 0x000fe40000004100 */
[----:B------:R-:W-:Y:S01]  /*1060*/  HFMA2 R18, -RZ, RZ, 0, 0 ;  /* 0x00000000ff127431 */ /* 0x000fe200000001ff */
[----:B------:R-:W-:Y:S01]  /*1070*/  ISETP.GE.AND P4, PT, R29, UR10, PT ;  /* 0x0000000a1d007c0c */ /* 0x000fe2000bf86270 */
[----:B------:R-:W-:Y:S01]  /*1080*/  @!P2 HADD2.F32 R20, -RZ, R25.H0_H0 ;  /* 0x20000019ff14a230 */ /* 0x000fe20000004100 */
[----:B------:R-:W-:Y:S01]  /*1090*/  IADD3 R11, PT, PT, -R11, UR44, RZ ;  /* 0x0000002c0b0b7c10 */ /* 0x000fe2000fffe1ff */
[----:B------:R-:W-:-:S02]  /*10a0*/  @!P2 HADD2.F32 R7, -RZ, R9.H0_H0 ;  /* 0x20000009ff07a230 */ /* 0x000fc40000004100 */
[--C-:B0-----:R-:W-:Y:S02]  /*10b0*/  @!P2 HADD2.F32 R6, -RZ, R8.reuse.H0_H0 ;  /* 0x20000008ff06a230 */ /* 0x101fe40000004100 */
[----:B------:R-:W-:Y:S01]  /*10c0*/  @!P2 HADD2.F32 R8, -RZ, R8.H1_H1 ;  /* 0x30000008ff08a230 */ /* 0x000fe20000004100 */
[----:B------:R-:W-:Y:S01]  /*10d0*/  CS2R R16, SRZ ;  /* 0x0000000000107805 */ /* 0x000fe2000001ff00 */
[----:B------:R-:W-:Y:S01]  /*10e0*/  @!P2 HADD2.F32 R17, -RZ, R25.H1_H1 ;  /* 0x30000019ff11a230 */ /* 0x000fe20000004100 */
[----:B------:R-:W-:Y:S01]  /*10f0*/  MOV R21, RZ ;  /* 0x000000ff00157202 */ /* 0x000fe20000000f00 */
[----:B------:R-:W-:Y:S01]  /*1100*/  @!P2 FMUL R23, R26, R6 ;  /* 0x000000061a17a220 */ /* 0x000fe20000400000 */
[----:B------:R-:W-:Y:S01]  /*1110*/  STL [R1+0x948], R26 ;  /* 0x0009481a01007387 */ /* 0x000fe20000100800 */
[----:B------:R-:W-:Y:S01]  /*1120*/  ISETP.LT.OR P1, PT, R11, 0x1, P4 ;  /* 0x000000010b00780c */ /* 0x000fe20002721670 */
[----:B------:R-:W-:Y:S01]  /*1130*/  @!P2 FMUL R21, R22, R8 ;  /* 0x000000081615a220 */ /* 0x000fe20000400000 */
[----:B------:R-:W-:Y:S01]  /*1140*/  @!P2 FMUL R18, R20, R7 ;  /* 0x000000071412a220 */ /* 0x000fe20000400000 */
[----:B------:R-:W-:Y:S01]  /*1150*/  STL [R1+0x94c], R22 ;  /* 0x00094c1601007387 */ /* 0x000fe20000100800 */
[----:B------:R-:W-:Y:S01]  /*1160*/  @!P2 HADD2.F32 R9, -RZ, R9.H1_H1 ;  /* 0x30000009ff09a230 */ /* 0x000fe20000004100 */
[----:B------:R-:W-:-:S02]  /*1170*/  IADD3 R6, PT, PT, R10, 0x2e00, RZ ;  /* 0x00002e000a067810 */ /* 0x000fc40007ffe0ff */
[----:B------:R-:W-:Y:S01]  /*1180*/  STL [R1+0x950], R20 ;  /* 0x0009501401007387 */ /* 0x000fe20000100800 */
[----:B------:R-:W-:Y:S01]  /*1190*/  CS2R R24, SRZ ;  /* 0x0000000000187805 */ /* 0x000fe2000001ff00 */
[----:B------:R-:W-:Y:S02]  /*11a0*/  IMAD R11, R146, UR71, R143 ;  /* 0x00000047920b7c24 */ /* 0x000fe4000f8e028f */
[----:B------:R-:W-:Y:S01]  /*11b0*/  STL [R1+0x954], R17 ;  /* 0x0009541101007387 */ /* 0x000fe20000100800 */
[----:B------:R-:W-:-:S03]  /*11c0*/  ISETP.GE.AND P3, PT, R6, UR10, PT ;  /* 0x0000000a06007c0c */ /* 0x000fc6000bf66270 */
[----:B------:R0:W-:Y:S01]  /*11d0*/  STL [R1+0x958], R23 ;  /* 0x0009581701007387 */ /* 0x0001e20000100800 */
[----:B------:R-:W-:-:S03]  /*11e0*/  @!P2 FMUL R16, R17, R9 ;  /* 0x000000091110a220 */ /* 0x000fc60000400000 */
[----:B------:R1:W-:Y:S04]  /*11f0*/  STL [R1+0x95c], R21 ;  /* 0x00095c1501007387 */ /* 0x0003e80000100800 */
[----:B------:R2:W-:Y:S01]  /*1200*/  STL [R1+0x960], R18 ;  /* 0x0009601201007387 */ /* 0x0005e20000100800 */
[----:B0-----:R-:W-:Y:S02]  /*1210*/  CS2R R22, SRZ ;  /* 0x0000000000167805 */ /* 0x001fe4000001ff00 */
[----:B------:R-:W-:Y:S01]  /*1220*/  IADD3 R11, PT, PT, -R11, UR44, RZ ;  /* 0x0000002c0b0b7c10 */ /* 0x000fe2000fffe1ff */
[----:B------:R-:W3:Y:S01]  /*1230*/  @!P1 LDG.E.64 R8, desc[UR4][R4.64+0x5b00] ;  /* 0x005b000404089981 */ /* 0x000ee2000c1e1b00 */
[----:B-1----:R-:W-:Y:S02]  /*1240*/  CS2R R20, SRZ ;  /* 0x0000000000147805 */ /* 0x002fe4000001ff00 */
[----:B--2---:R-:W-:Y:S01]  /*1250*/  MOV R18, RZ ;  /* 0x000000ff00127202 */ /* 0x004fe20000000f00 */
[----:B------:R-:W-:-:S02]  /*1260*/  @!P0 HADD2.F32 R6, -RZ, R12.H0_H0 ;  /* 0x2000000cff068230 */ /* 0x000fc40000004100 */
[----:B------:R-:W-:Y:S02]  /*1270*/  @!P0 HADD2.F32 R7, -RZ, R13.H0_H0 ;  /* 0x2000000dff078230 */ /* 0x000fe40000004100 */
[----:B------:R-:W-:Y:S02]  /*1280*/  @!P0 HADD2.F32 R12, -RZ, R12.H1_H1 ;  /* 0x3000000cff0c8230 */ /* 0x000fe40000004100 */
[--C-:B------:R-:W-:Y:S02]  /*1290*/  @!P0 HADD2.F32 R25, -RZ, R14.reuse.H0_H0 ;  /* 0x2000000eff198230 */ /* 0x100fe40000004100 */
[----:B------:R-:W-:Y:S02]  /*12a0*/  @!P0 HADD2.F32 R23, -RZ, R14.H1_H1 ;  /* 0x3000000eff178230 */ /* 0x000fe40000004100 */
[----:B------:R-:W-:Y:S02]  /*12b0*/  HFMA2 R14, -RZ, RZ, 0, 0 ;  /* 0x00000000ff0e7431 */ /* 0x000fe400000001ff */
[----:B------:R-:W-:-:S02]  /*12c0*/  @!P0 HADD2.F32 R21, -RZ, R15.H0_H0 ;  /* 0x2000000fff158230 */ /* 0x000fc40000004100 */
[----:B------:R-:W-:Y:S02]  /*12d0*/  @!P0 HADD2.F32 R18, -RZ, R15.H1_H1 ;  /* 0x3000000fff128230 */ /* 0x000fe40000004100 */
[----:B------:R-:W-:Y:S01]  /*12e0*/  @!P0 HADD2.F32 R13, -RZ, R13.H1_H1 ;  /* 0x3000000dff0d8230 */ /* 0x000fe20000004100 */
[----:B------:R0:W-:Y:S01]  /*12f0*/  STL [R1+0x964], R16 ;  /* 0x0009641001007387 */ /* 0x0001e20000100800 */
[----:B------:R-:W-:Y:S01]  /*1300*/  @!P0 FMUL R24, R25, R6 ;  /* 0x0000000619188220 */ /* 0x000fe20000400000 */
[----:B------:R-:W-:Y:S01]  /*1310*/  @!P0 FMUL R22, R23, R12 ;  /* 0x0000000c17168220 */ /* 0x000fe20000400000 */
[----:B------:R-:W-:Y:S01]  /*1320*/  @!P0 FMUL R20, R21, R7 ;  /* 0x0000000715148220 */ /* 0x000fe20000400000 */
[----:B------:R-:W-:Y:S01]  /*1330*/  @!P0 FMUL R14, R18, R13 ;  /* 0x0000000d120e8220 */ /* 0x000fe20000400000 */
[----:B------:R-:W-:Y:S01]  /*1340*/  ISETP.LT.OR P0, PT, R11, 0x1, P3 ;  /* 0x000000010b00780c */ /* 0x000fe20001f01670 */
[----:B0-----:R-:W2:Y:S04]  /*1350*/  @!P1 LDG.E.64 R16, desc[UR4][R2.64+0x5b00] ;  /* 0x005b000402109981 */ /* 0x001ea8000c1e1b00 */
        /* <DEDUP_REMOVED lines=10> */
[----:B------:R-:W-:Y:S01]  /*1400*/  CS2R R22, SRZ ;  /* 0x0000000000167805 */ /* 0x000fe2000001ff00 */
[----:B------:R0:W-:Y:S01]  /*1410*/  STL [R1+0x980], R20 ;  /* 0x0009801401007387 */ /* 0x0001e20000100800 */
[----:B------:R-:W-:Y:S02]  /*1420*/  MOV R18, RZ ;  /* 0x000000ff00127202 */ /* 0x000fe40000000f00 */
[----:B------:R-:W-:Y:S02]  /*1430*/  MOV R11, RZ ;  /* 0x000000ff000b7202 */ /* 0x000fe40000000f00 */
[----:B0-----:R-:W-:Y:S01]  /*1440*/  CS2R R20, SRZ ;  /* 0x0000000000147805 */ /* 0x001fe2000001ff00 */
[--C-:B---3--:R-:W-:Y:S02]  /*1450*/  @!P1 HADD2.F32 R6, -RZ, R8.reuse.H0_H0 ;  /* 0x20000008ff069230 */ /* 0x108fe40000004100 */
[----:B------:R-:W-:Y:S02]  /*1460*/  @!P1 HADD2.F32 R8, -RZ, R8.H1_H1 ;  /* 0x30000008ff089230 */ /* 0x000fe40000004100 */
[----:B------:R-:W-:-:S02]  /*1470*/  @!P1 HADD2.F32 R7, -RZ, R9.H0_H0 ;  /* 0x20000009ff079230 */ /* 0x000fc40000004100 */
[----:B------:R-:W-:Y:S02]  /*1480*/  @!P1 HADD2.F32 R9, -RZ, R9.H1_H1 ;  /* 0x30000009ff099230 */ /* 0x000fe40000004100 */
[--C-:B--2---:R-:W-:Y:S02]  /*1490*/  @!P1 HADD2.F32 R24, -RZ, R16.reuse.H0_H0 ;  /* 0x20000010ff189230 */ /* 0x104fe40000004100 */
[----:B------:R-:W-:Y:S02]  /*14a0*/  @!P1 HADD2.F32 R22, -RZ, R16.H1_H1 ;  /* 0x30000010ff169230 */ /* 0x000fe40000004100 */
[----:B------:R-:W-:Y:S02]  /*14b0*/  HFMA2 R16, -RZ, RZ, 0, 0 ;  /* 0x00000000ff107431 */ /* 0x000fe400000001ff */
[--C-:B------:R-:W-:Y:S02]  /*14c0*/  @!P1 HADD2.F32 R20, -RZ, R17.reuse.H0_H0 ;  /* 0x20000011ff149230 */ /* 0x100fe40000004100 */
[----:B------:R-:W-:-:S02]  /*14d0*/  @!P1 HADD2.F32 R18, -RZ, R17.H1_H1 ;  /* 0x30000011ff129230 */ /* 0x000fc40000004100 */
[----:B------:R-:W-:Y:S01]  /*14e0*/  @!P1 FMUL R23, R24, R6 ;  /* 0x0000000618179220 */ /* 0x000fe20000400000 */
[----:B------:R-:W-:Y:S01]  /*14f0*/  STL [R1+0x988], R24 ;  /* 0x0009881801007387 */ /* 0x000fe20000100800 */
[----:B------:R-:W-:Y:S01]  /*1500*/  @!P1 FMUL R21, R22, R8 ;  /* 0x0000000816159220 */ /* 0x000fe20000400000 */
[----:B------:R-:W-:Y:S01]  /*1510*/  @!P1 FMUL R16, R20, R7 ;  /* 0x0000000714109220 */ /* 0x000fe20000400000 */
[----:B------:R-:W-:Y:S01]  /*1520*/  @!P1 FMUL R11, R18, R9 ;  /* 0x00000009120b9220 */ /* 0x000fe20000400000 */
[----:B------:R-:W-:Y:S01]  /*1530*/  STL [R1+0x98c], R22 ;  /* 0x00098c1601007387 */ /* 0x000fe20000100800 */
[----:B------:R-:W-:-:S03]  /*1540*/  IADD3 R6, PT, PT, R10, 0x2e80, RZ ;  /* 0x00002e800a067810 */ /* 0x000fc60007ffe0ff */
[----:B------:R-:W-:Y:S01]  /*1550*/  STL [R1+0x990], R20 ;  /* 0x0009901401007387 */ /* 0x000fe20000100800 */
[----:B------:R-:W-:-:S03]  /*1560*/  IMAD R8, R146, UR72, R143 ;  /* 0x0000004892087c24 */ /* 0x000fc6000f8e028f */
[----:B------:R0:W-:Y:S01]  /*1570*/  STL [R1+0x994], R18 ;  /* 0x0009941201007387 */ /* 0x0001e20000100800 */
[----:B------:R-:W-:-:S03]  /*1580*/  ISETP.GE.AND P2, PT, R6, UR10, PT ;  /* 0x0000000a06007c0c */ /* 0x000fc6000bf46270 */
[----:B------:R-:W-:Y:S01]  /*1590*/  STL [R1+0x998], R23 ;  /* 0x0009981701007387 */ /* 0x000fe20000100800 */
[----:B------:R-:W-:-:S03]  /*15a0*/  HFMA2 R9, -RZ, RZ, 0, 0 ;  /* 0x00000000ff097431 */ /* 0x000fc600000001ff */
[----:B------:R1:W-:Y:S01]  /*15b0*/  STL [R1+0x99c], R21 ;  /* 0x00099c1501007387 */ /* 0x0003e20000100800 */
[----:B0-----:R-:W-:-:S03]  /*15c0*/  HFMA2 R18, -RZ, RZ, 0, 0 ;  /* 0x00000000ff127431 */ /* 0x001fc600000001ff */
[----:B------:R0:W-:Y:S01]  /*15d0*/  STL [R1+0x9a0], R16 ;  /* 0x0009a01001007387 */ /* 0x0001e20000100800 */
[--C-:B----4-:R-:W-:Y:S02]  /*15e0*/  @!P0 HADD2.F32 R6, -RZ, R12.reuse.H0_H0 ;  /* 0x2000000cff068230 */ /* 0x110fe40000004100 */
[----:B------:R-:W-:Y:S01]  /*15f0*/  @!P0 HADD2.F32 R7, -RZ, R13.H0_H0 ;  /* 0x2000000dff078230 */ /* 0x000fe20000004100 */
[----:B------:R2:W-:Y:S01]  /*1600*/  STL [R1+0x9a4], R11 ;  /* 0x0009a40b01007387 */ /* 0x0005e20000100800 */
[----:B------:R-:W-:Y:S01]  /*1610*/  @!P0 HADD2.F32 R12, -RZ, R12.H1_H1 ;  /* 0x3000000cff0c8230 */ /* 0x000fe20000004100 */
[----:B-1----:R-:W-:Y:S01]  /*1620*/  CS2R R20, SRZ ;  /* 0x0000000000147805 */ /* 0x002fe2000001ff00 */
[--C-:B------:R-:W-:Y:S02]  /*1630*/  @!P0 HADD2.F32 R21, -RZ, R14.reuse.H0_H0 ;  /* 0x2000000eff158230 */ /* 0x100fe40000004100 */
[----:B------:R-:W-:Y:S01]  /*1640*/  @!P0 HADD2.F32 R18, -RZ, R14.H1_H1 ;  /* 0x3000000eff128230 */ /* 0x000fe20000004100 */
[----:B0-----:R-:W-:Y:S01]  /*1650*/  CS2R R16, SRZ ;  /* 0x0000000000107805 */ /* 0x001fe2000001ff00 */
[----:B------:R-:W-:-:S02]  /*1660*/  @!P0 HADD2.F32 R16, -RZ, R15.H0_H0 ;  /* 0x2000000fff108230 */ /* 0x000fc40000004100 */
[----:B------:R-:W-:Y:S01]  /*1670*/  @!P0 HADD2.F32 R13, -RZ, R13.H1_H1 ;  /* 0x3000000dff0d8230 */ /* 0x000fe20000004100 */
[----:B--2---:R-:W-:Y:S01]  /*1680*/  MOV R11, RZ ;  /* 0x000000ff000b7202 */ /* 0x004fe20000000f00 */
[----:B------:R-:W-:Y:S01]  /*1690*/  @!P0 HADD2.F32 R11, -RZ, R15.H1_H1 ;  /* 0x3000000fff0b8230 */ /* 0x000fe20000004100 */
[----:B------:R-:W-:Y:S02]  /*16a0*/  IADD3 R8, PT, PT, -R8, UR44, RZ ;  /* 0x0000002c08087c10 */ /* 0x000fe4000fffe1ff */
[----:B------:R-:W-:Y:S01]  /*16b0*/  CS2R R14, SRZ ;  /* 0x00000000000e7805 */ /* 0x000fe2000001ff00 */
        /* <DEDUP_REMOVED lines=13> */
[----:B0-----:R-:W-:-:S03]  /*1790*/  MOV R11, RZ ;  /* 0x000000ff000b7202 */ /* 0x001fc60000000f00 */
[----:B------:R-:W-:Y:S04]  /*17a0*/  STL [R1+0x9c0], R14 ;  /* 0x0009c00e01007387 */ /* 0x000fe80000100800 */
[----:B------:R0:W-:Y:S01]  /*17b0*/  STL [R1+0x9c4], R9 ;  /* 0x0009c40901007387 */ /* 0x0001e20000100800 */
[----:B-1----:R-:W-:Y:S01]  /*17c0*/  CS2R R16, SRZ ;  /* 0x0000000000107805 */ /* 0x002fe2000001ff00 */
[----:B0-----:R-:W-:Y:S01]  /*17d0*/  HFMA2 R9, -RZ, RZ, 0, 0 ;  /* 0x00000000ff097431 */ /* 0x001fe200000001ff */
[----:B------:R-:W-:Y:S01]  /*17e0*/  MOV R14, RZ ;  /* 0x000000ff000e7202 */ /* 0x000fe20000000f00 */
[----:B--2---:R-:W-:Y:S02]  /*17f0*/  @!P0 HADD2.F32 R11, -RZ, R12.H0_H0 ;  /* 0x2000000cff0b8230 */ /* 0x004fe40000004100 */
[----:B---3--:R-:W-:-:S02]  /*1800*/  @!P0 HADD2.F32 R8, -RZ, R6.H0_H0 ;  /* 0x20000006ff088230 */ /* 0x008fc40000004100 */
[----:B------:R-:W-:Y:S02]  /*1810*/  @!P0 HADD2.F32 R17, -RZ, R12.H1_H1 ;  /* 0x3000000cff118230 */ /* 0x000fe40000004100 */
[----:B------:R-:W-:Y:S02]  /*1820*/  @!P0 HADD2.F32 R15, -RZ, R13.H0_H0 ;  /* 0x2000000dff0f8230 */ /* 0x000fe40000004100 */
[----:B------:R-:W-:Y:S01]  /*1830*/  @!P0 FMUL R9, R11, R8 ;  /* 0x000000080b098220 */ /* 0x000fe20000400000 */
[----:B------:R0:W-:Y:S04]  /*1840*/  STL [R1+0x9cc], R11 ;  /* 0x0009cc0b01007387 */ /* 0x0001e80000100800 */
[----:B------:R-:W-:Y:S04]  /*1850*/  STL [R1+0x9d0], R17 ;  /* 0x0009d01101007387 */ /* 0x000fe80000100800 */
[----:B------:R-:W-:Y:S01]  /*1860*/  STL [R1+0x9d4], R15 ;  /* 0x0009d40f01007387 */ /* 0x000fe20000100800 */
[----:B------:R-:W-:Y:S01]  /*1870*/  @!P0 HADD2.F32 R8, -RZ, R7.H0_H0 ;  /* 0x20000007ff088230 */ /* 0x000fe20000004100 */
[----:B0-----:R-:W-:-:S02]  /*1880*/  IADD3 R11, PT, PT, R10, 0x2f00, RZ ;  /* 0x00002f000a0b7810 */ /* 0x001fc40007ffe0ff */
[----:B------:R0:W-:Y:S01]  /*1890*/  STL [R1+0x9dc], R9 ;  /* 0x0009dc0901007387 */ /* 0x0001e20000100800 */
[----:B------:R-:W-:Y:S02]  /*18a0*/  @!P0 HADD2.F32 R14, -RZ, R13.H1_H1 ;  /* 0x3000000dff0e8230 */ /* 0x000fe40000004100 */
[----:B------:R-:W-:Y:S02]  /*18b0*/  @!P0 HADD2.F32 R6, -RZ, R6.H1_H1 ;  /* 0x30000006ff068230 */ /* 0x000fe40000004100 */
[----:B------:R-:W-:Y:S02]  /*18c0*/  @!P0 HADD2.F32 R7, -RZ, R7.H1_H1 ;  /* 0x30000007ff078230 */ /* 0x000fe40000004100 */
[----:B0-----:R-:W-:Y:S01]  /*18d0*/  IMAD R9, R146, UR73, R143 ;  /* 0x0000004992097c24 */ /* 0x001fe2000f8e028f */
[----:B------:R-:W-:Y:S02]  /*18e0*/  ISETP.GE.AND P1, PT, R11, UR10, PT ;  /* 0x0000000a0b007c0c */ /* 0x000fe4000bf26270 */
[----:B------:R-:W-:-:S02]  /*18f0*/  CS2R R12, SRZ ;  /* 0x00000000000c7805 */ /* 0x000fc4000001ff00 */
[----:B------:R-:W-:Y:S01]  /*1900*/  IADD3 R9, PT, PT, -R9, UR44, RZ ;  /* 0x0000002c09097c10 */ /* 0x000fe2000fffe1ff */
[----:B------:R-:W-:Y:S01]  /*1910*/  @!P0 FMUL R16, R17, R6 ;  /* 0x0000000611108220 */ /* 0x000fe20000400000 */
[----:B------:R-:W-:Y:S01]  /*1920*/  @!P0 FMUL R13, R15, R8 ;  /* 0x000000080f0d8220 */ /* 0x000fe20000400000 */
[----:B------:R-:W-:Y:S01]  /*1930*/  @!P0 FMUL R12, R14, R7 ;  /* 0x000000070e0c8220 */ /* 0x000fe20000400000 */
[----:B------:R-:W-:-:S13]  /*1940*/  ISETP.LT.OR P0, PT, R9, 0x1, P1 ;  /* 0x000000010900780c */ /* 0x000fda0000f01670 */
[----:B------:R-:W2:Y:S04]  /*1950*/  @!P0 LDG.E.64 R8, desc[UR4][R2.64+0x5e00] ;  /* 0x005e000402088981 */ /* 0x000ea8000c1e1b00 */
[----:B------:R-:W3:Y:S01]  /*1960*/  @!P0 LDG.E.64 R6, desc[UR4][R4.64+0x5e00] ;  /* 0x005e000404068981 */ /* 0x000ee2000c1e1b00 */
[----:B------:R-:W-:-:S04]  /*1970*/  LOP3.LUT R76, R76, 0xffefffff, RZ, 0xc0, !PT ;  /* 0xffefffff4c4c7812 */ /* 0x000fc800078ec0ff */
[----:B------:R-:W-:Y:S01]  /*1980*/  @P4 LOP3.LUT R76, R76, 0x100000, RZ, 0xfc, !PT ;  /* 0x001000004c4c4812 */ /* 0x000fe200078efcff */
[----:B------:R-:W-:-:S03]  /*1990*/  HFMA2 R18, -RZ, RZ, 0, 0 ;  /* 0x00000000ff127431 */ /* 0x000fc600000001ff */
[----:B------:R-:W-:Y:S01]  /*19a0*/  LOP3.LUT R76, R76, 0xffdfffff, RZ, 0xc0, !PT ;  /* 0xffdfffff4c4c7812 */ /* 0x000fe200078ec0ff */
[----:B------:R-:W-:Y:S03]  /*19b0*/  STL [R1+0x9d8], R14 ;  /* 0x0009d80e01007387 */ /* 0x000fe60000100800 */
[----:B------:R-:W-:Y:S01]  /*19c0*/  @P3 LOP3.LUT R76, R76, 0x200000, RZ, 0xfc, !PT ;  /* 0x002000004c4c3812 */ /* 0x000fe200078efcff */
[----:B------:R0:W-:Y:S03]  /*19d0*/  STL [R1+0x9e0], R16 ;  /* 0x0009e01001007387 */ /* 0x0001e60000100800 */
[----:B------:R-:W-:Y:S02]  /*19e0*/  LOP3.LUT R76, R76, 0xffbfffff, RZ, 0xc0, !PT ;  /* 0xffbfffff4c4c7812 */ /* 0x000fe400078ec0ff */
[----:B0-----:R-:W-:-:S02]  /*19f0*/  CS2R R16, SRZ ;  /* 0x0000000000107805 */ /* 0x001fc4000001ff00 */
[----:B------:R-:W-:Y:S02]  /*1a00*/  @P2 LOP3.LUT R76, R76, 0x400000, RZ, 0xfc, !PT ;  /* 0x004000004c4c2812 */ /* 0x000fe400078efcff */
[----:B------:R-:W-:Y:S01]  /*1a10*/  CS2R R14, SRZ ;  /* 0x00000000000e7805 */ /* 0x000fe2000001ff00 */
[----:B------:R-:W-:Y:S01]  /*1a20*/  STL [R1+0x9e4], R13 ;  /* 0x0009e40d01007387 */ /* 0x000fe20000100800 */
[----:B------:R-:W-:-:S03]  /*1a30*/  LOP3.LUT R76, R76, 0xfeffffff, RZ, 0xc0, !PT ;  /* 0xfeffffff4c4c7812 */ /* 0x000fc600078ec0ff */
[----:B------:R0:W-:Y:S01]  /*1a40*/  STL [R1+0x9e8], R12 ;  /* 0x0009e80c01007387 */ /* 0x0001e20000100800 */
[----:B------:R-:W-:Y:S02]  /*1a50*/  @P1 LOP3.LUT R76, R76, 0x1000000, RZ, 0xfc, !PT ;  /* 0x010000004c4c1812 */ /* 0x000fe400078efcff */
[----:B0-----:R-:W-:Y:S02]  /*1a60*/  CS2R R12, SRZ ;  /* 0x00000000000c7805 */ /* 0x001fe4000001ff00 */
[----:B------:R-:W-:Y:S01]  /*1a70*/  MOV R11, RZ ;  /* 0x000000ff000b7202 */ /* 0x000fe20000000f00 */
[--C-:B--2---:R-:W-:Y:S02]  /*1a80*/  @!P0 HADD2.F32 R18, -RZ, R8.reuse.H0_H0 ;  /* 0x20000008ff128230 */ /* 0x104fe40000004100 */
[----:B------:R-:W-:Y:S02]  /*1a90*/  @!P0 HADD2.F32 R16, -RZ, R8.H1_H1 ;  /* 0x30000008ff108230 */ /* 0x000fe40000004100 */
[----:B---3--:R-:W-:-:S02]  /*1aa0*/  @!P0 HADD2.F32 R8, -RZ, R6.H0_H0 ;  /* 0x20000006ff088230 */ /* 0x008fc40000004100 */
[----:B------:R-:W-:Y:S02]  /*1ab0*/  @!P0 HADD2.F32 R6, -RZ, R6.H1_H1 ;  /* 0x30000006ff068230 */ /* 0x000fe40000004100 */
[--C-:B------:R-:W-:Y:S02]  /*1ac0*/  @!P0 HADD2.F32 R14, -RZ, R9.reuse.H0_H0 ;  /* 0x20000009ff0e8230 */ /* 0x100fe40000004100 */
[----:B------:R-:W-:Y:S01]  /*1ad0*/  @!P0 FMUL R17, R18, R8 ;  /* 0x0000000812118220 */ /* 0x000fe20000400000 */
[----:B------:R-:W-:Y:S01]  /*1ae0*/  @!P0 FMUL R15, R16, R6 ;  /* 0x00000006100f8220 */ /* 0x000fe20000400000 */
[----:B------:R-:W-:Y:S01]  /*1af0*/  IMAD R6, R146, UR74, R143 ;  /* 0x0000004a92067c24 */ /* 0x000fe2000f8e028f */
[----:B------:R-:W-:Y:S01]  /*1b00*/  IADD3 R8, PT, PT, R10, 0x2f80, RZ ;  /* 0x00002f800a087810 */ /* 0x000fe20007ffe0ff */
[----:B------:R-:W-:Y:S02]  /*1b10*/  @!P0 HADD2.F32 R12, -RZ, R9.H1_H1 ;  /* 0x30000009ff0c8230 */ /* 0x000fe40000004100 */
[----:B------:R-:W-:-:S02]  /*1b20*/  @!P0 HADD2.F32 R9, -RZ, R7.H0_H0 ;  /* 0x20000007ff098230 */ /* 0x000fc40000004100 */
[----:B------:R-:W-:Y:S01]  /*1b30*/  @!P0 HADD2.F32 R7, -RZ, R7.H1_H1 ;  /* 0x30000007ff078230 */ /* 0x000fe20000004100 */
        /* <DEDUP_REMOVED lines=14> */
[----:B------:R4:W-:Y:S04]  /*1c20*/  STL [R1+0xa00], R15 ;  /* 0x000a000f01007387 */ /* 0x0009e80000100800 */
[----:B------:R0:W-:Y:S01]  /*1c30*/  STL [R1+0xa04], R13 ;  /* 0x000a040d01007387 */ /* 0x0001e20000100800 */
[----:B-1----:R-:W-:-:S02]  /*1c40*/  CS2R R16, SRZ ;  /* 0x0000000000107805 */ /* 0x002fc4000001ff00 */
[----:B----4-:R-:W-:Y:S02]  /*1c50*/  CS2R R14, SRZ ;  /* 0x00000000000e7805 */ /* 0x010fe4000001ff00 */
[----:B0-----:R-:W-:Y:S01]  /*1c60*/  CS2R R12, SRZ ;  /* 0x00000000000c7805 */ /* 0x001fe2000001ff00 */
[----:B------:R0:W-:Y:S01]  /*1c70*/  STL [R1+0xa08], R11 ;  /* 0x000a080b01007387 */ /* 0x0001e20000100800 */
[----:B------:R-:W-:-:S04]  /*1c80*/  LOP3.LUT R76, R76, 0xff7fffff, RZ, 0xc0, !PT ;  /* 0xff7fffff4c4c7812 */ /* 0x000fc800078ec0ff */
[----:B------:R-:W-:Y:S02]  /*1c90*/  @P1 LOP3.LUT R76, R76, 0x800000, RZ, 0xfc, !PT ;  /* 0x008000004c4c1812 */ /* 0x000fe400078efcff */
[----:B0-----:R-:W-:Y:S01]  /*1ca0*/  MOV R11, RZ ;  /* 0x000000ff000b7202 */ /* 0x001fe20000000f00 */
[--C-:B--2---:R-:W-:Y:S02]  /*1cb0*/  @!P0 HADD2.F32 R18, -RZ, R8.reuse.H0_H0 ;  /* 0x20000008ff128230 */ /* 0x104fe40000004100 */
[----:B------:R-:W-:Y:S02]  /*1cc0*/  @!P0 HADD2.F32 R16, -RZ, R8.H1_H1 ;  /* 0x30000008ff108230 */ /* 0x000fe40000004100 */
[--C-:B------:R-:W-:Y:S02]  /*1cd0*/  @!P0 HADD2.F32 R14, -RZ, R9.reuse.H0_H0 ;  /* 0x20000009ff0e8230 */ /* 0x100fe40000004100 */
[----:B------:R-:W-:Y:S02]  /*1ce0*/  @!P0 HADD2.F32 R12, -RZ, R9.H1_H1 ;  /* 0x30000009ff0c8230 */ /* 0x000fe40000004100 */
[----:B---3--:R-:W-:-:S02]  /*1cf0*/  @!P0 HADD2.F32 R8, -RZ, R6.H0_H0 ;  /* 0x20000006ff088230 */ /* 0x008fc40000004100 */
[----:B------:R-:W-:Y:S02]  /*1d00*/  @!P0 HADD2.F32 R6, -RZ, R6.H1_H1 ;  /* 0x30000006ff068230 */ /* 0x000fe40000004100 */
[--C-:B------:R-:W-:Y:S02]  /*1d10*/  @!P0 HADD2.F32 R9, -RZ, R7.reuse.H0_H0 ;  /* 0x20000007ff098230 */ /* 0x100fe40000004100 */
[----:B------:R-:W-:Y:S02]  /*1d20*/  @!P0 HADD2.F32 R7, -RZ, R7.H1_H1 ;  /* 0x30000007ff078230 */ /* 0x000fe40000004100 */
[----:B------:R-:W-:Y:S01]  /*1d30*/  @!P0 FMUL R15, R16, R6 ;  /* 0x00000006100f8220 */ /* 0x000fe20000400000 */
[----:B------:R-:W-:Y:S02]  /*1d40*/  IMAD R6, R146, UR6, R143 ;  /* 0x0000000692067c24 */ /* 0x000fe4000f8e028f */
[----:B------:R-:W-:Y:S01]  /*1d50*/  @!P0 FMUL R11, R12, R7 ;  /* 0x000000070c0b8220 */ /* 0x000fe20000400000 */
[----:B------:R-:W-:-:S02]  /*1d60*/  IADD3 R7, PT, PT, R10, 0x3080, RZ ;  /* 0x000030800a077810 */ /* 0x000fc40007ffe0ff */
        /* <DEDUP_REMOVED lines=88> */
[----:B0-----:R-:W-:Y:S02]  /*22f0*/  CS2R R12, SRZ ;  /* 0x00000000000c7805 */ /* 0x001fe4000001ff00 */
[----:B------:R-:W-:Y:S01]  /*2300*/  LOP3.LUT R75, R75, 0xffff7fff, RZ, 0xc0, !PT ;  /* 0xffff7fff4b4b7812 */ /* 0x000fe200078ec0ff */
[----:B------:R0:W-:Y:S03]  /*2310*/  STL [R1+0xa88], R11 ;  /* 0x000a880b01007387 */ /* 0x0001e60000100800 */
[----:B------:R-:W-:Y:S02]  /*2320*/  @P1 LOP3.LUT R75, R75, 0x8000, RZ, 0xfc, !PT ;  /* 0x000080004b4b1812 */ /* 0x000fe400078efcff */
[----:B0-----:R-:W-:Y:S01]  /*2330*/  MOV R11, RZ ;  /* 0x000000ff000b7202 */ /* 0x001fe20000000f00 */
[----:B--2---:R-:W-:-:S02]  /*2340*/  @!P0 HADD2.F32 R18, -RZ, R6.H0_H0 ;  /* 0x20000006ff128230 */ /* 0x004fc40000004100 */
[----:B------:R-:W-:Y:S02]  /*2350*/  @!P0 HADD2.F32 R16, -RZ, R6.H1_H1 ;  /* 0x30000006ff108230 */ /* 0x000fe40000004100 */
[--C-:B------:R-:W-:Y:S02]  /*2360*/  @!P0 HADD2.F32 R14, -RZ, R7.reuse.H0_H0 ;  /* 0x20000007ff0e8230 */ /* 0x100fe40000004100 */
[----:B------:R-:W-:Y:S02]  /*2370*/  @!P0 HADD2.F32 R12, -RZ, R7.H1_H1 ;  /* 0x30000007ff0c8230 */ /* 0x000fe40000004100 */
[----:B---3--:R-:W-:Y:S02]  /*2380*/  @!P0 HADD2.F32 R6, -RZ, R8.H0_H0 ;  /* 0x20000008ff068230 */ /* 0x008fe40000004100 */
[----:B------:R-:W-:-:S03]  /*2390*/  @!P0 HADD2.F32 R7, -RZ, R9.H0_H0 ;  /* 0x20000009ff078230 */ /* 0x000fc60000004100 */
[----:B------:R-:W-:Y:S01]  /*23a0*/  @!P0 FMUL R17, R18, R6 ;  /* 0x0000000612118220 */ /* 0x000fe20000400000 */
[----:B------:R-:W-:Y:S02]  /*23b0*/  IMAD R6, R146, UR6, R143 ;  /* 0x0000000692067c24 */ /* 0x000fe4000f8e028f */
[----:B------:R-:W-:Y:S01]  /*23c0*/  @!P0 FMUL R13, R14, R7 ;  /* 0x000000070e0d8220 */ /* 0x000fe20000400000 */
[----:B------:R-:W-:Y:S01]  /*23d0*/  IADD3 R7, PT, PT, R10, 0x3200, RZ ;  /* 0x000032000a077810 */ /* 0x000fe20007ffe0ff */
[----:B------:R-:W-:Y:S02]  /*23e0*/  @!P0 HADD2.F32 R8, -RZ, R8.H1_H1 ;  /* 0x30000008ff088230 */ /* 0x000fe40000004100 */
[----:B------:R-:W-:Y:S01]  /*23f0*/  @!P0 HADD2.F32 R9, -RZ, R9.H1_H1 ;  /* 0x30000009ff098230 */ /* 0x000fe20000004100 */
        /* <DEDUP_REMOVED lines=924> */
[----:B------:R1:W-:Y:S01]  /*5dc0*/  STL [R1+0x798], R17 ;  /* 0x0007981101007387 */ /* 0x0003e20000100800 */
[----:B------:R-:W-:-:S03]  /*5dd0*/  LOP3.LUT R76, R76, 0xffffefff, RZ, 0xc0, !PT ;  /* 0xffffefff4c4c7812 */ /* 0x000fc600078ec0ff */
[----:B------:R4:W-:Y:S01]  /*5de0*/  STL [R1+0x79c], R15 ;  /* 0x00079c0f01007387 */ /* 0x0009e20000100800 */
[----:B-1----:R-:W-:-:S03]  /*5df0*/  CS2R R16, SRZ ;  /* 0x0000000000107805 */ /* 0x002fc6000001ff00 */
[----:B------:R1:W-:Y:S01]  /*5e00*/  STL [R1+0x7a0], R13 ;  /* 0x0007a00d01007387 */ /* 0x0003e20000100800 */
[----:B------:R-:W-:Y:S02]  /*5e10*/  IADD3 R10, PT, PT, R10, 0x3f80, RZ ;  /* 0x00003f800a0a7810 */ /* 0x000fe40007ffe0ff */
[----:B----4-:R-:W-:Y:S02]  /*5e20*/  CS2R R14, SRZ ;  /* 0x00000000000e7805 */ /* 0x010fe4000001ff00 */
[----:B------:R-:W-:Y:S02]  /*5e30*/  @P1 LOP3.LUT R76, R76, 0x1000, RZ, 0xfc, !PT ;  /* 0x000010004c4c1812 */ /* 0x000fe400078efcff */
[----:B-1----:R-:W-:Y:S02]  /*5e40*/  CS2R R12, SRZ ;  /* 0x00000000000c7805 */ /* 0x002fe4000001ff00 */
[----:B------:R-:W-:Y:S01]  /*5e50*/  ISETP.GE.AND P1, PT, R10, UR10, PT ;  /* 0x0000000a0a007c0c */ /* 0x000fe2000bf26270 */
[----:B------:R1:W-:Y:S02]  /*5e60*/  STL [R1+0x7a4], R11 ;  /* 0x0007a40b01007387 */ /* 0x0003e40000100800 */
[----:B-1----:R-:W-:Y:S01]  /*5e70*/  MOV R11, RZ ;  /* 0x000000ff000b7202 */ /* 0x002fe20000000f00 */
[----:B--2---:R-:W-:-:S02]  /*5e80*/  @!P0 HADD2.F32 R18, -RZ, R6.H0_H0 ;  /* 0x20000006ff128230 */ /* 0x004fc40000004100 */
[----:B------:R-:W-:Y:S02]  /*5e90*/  @!P0 HADD2.F32 R16, -RZ, R6.H1_H1 ;  /* 0x30000006ff108230 */ /* 0x000fe40000004100 */
[----:B---3--:R-:W-:Y:S02]  /*5ea0*/  @!P0 HADD2.F32 R6, -RZ, R8.H0_H0 ;  /* 0x20000008ff068230 */ /* 0x008fe40000004100 */
[----:B------:R-:W-:-:S03]  /*5eb0*/  @!P0 HADD2.F32 R14, -RZ, R7.H0_H0 ;  /* 0x20000007ff0e8230 */ /* 0x000fc60000004100 */
[----:B------:R-:W-:Y:S01]  /*5ec0*/  @!P0 FMUL R17, R18, R6 ;  /* 0x0000000612118220 */ /* 0x000fe20000400000 */
[----:B0-----:R-:W-:Y:S02]  /*5ed0*/  IMAD R6, R146, UR6, R143 ;  /* 0x0000000692067c24 */ /* 0x001fe4000f8e028f */
[----:B------:R-:W-:Y:S02]  /*5ee0*/  @!P0 HADD2.F32 R12, -RZ, R7.H1_H1 ;  /* 0x30000007ff0c8230 */ /* 0x000fe40000004100 */
[--C-:B------:R-:W-:Y:S02]  /*5ef0*/  @!P0 HADD2.F32 R7, -RZ, R9.reuse.H0_H0 ;  /* 0x20000009ff078230 */ /* 0x100fe40000004100 */
[----:B------:R-:W-:Y:S02]  /*5f00*/  @!P0 HADD2.F32 R8, -RZ, R8.H1_H1 ;  /* 0x30000008ff088230 */ /* 0x000fe40000004100 */
[----:B------:R-:W-:Y:S01]  /*5f10*/  @!P0 HADD2.F32 R9, -RZ, R9.H1_H1 ;  /* 0x30000009ff098230 */ /* 0x000fe20000004100 */
[----:B------:R-:W-:Y:S01]  /*5f20*/  IADD3 R6, PT, PT, -R6, UR44, RZ ;  /* 0x0000002c06067c10 */ /* 0x000fe2000fffe1ff */
[----:B------:R-:W-:Y:S01]  /*5f30*/  @!P0 FMUL R13, R14, R7 ;  /* 0x000000070e0d8220 */ /* 0x000fe20000400000 */
[----:B------:R-:W-:-:S02]  /*5f40*/  @!P0 FMUL R15, R16, R8 ;  /* 0x00000008100f8220 */ /* 0x000fc40000400000 */
        /* <DEDUP_REMOVED lines=11> */
[----:B------:R0:W-:Y:S04]  /*6000*/  STL [R1+0x780], R13 ;  /* 0x0007800d01007387 */ /* 0x0001e80000100800 */
[----:B------:R-:W-:Y:S04]  /*6010*/  STL [R1+0xc58], R143 ;  /* 0x000c588f01007387 */ /* 0x000fe80000100800 */
[----:B------:R1:W-:Y:S01]  /*6020*/  STL [R1+0x784], R11 ;  /* 0x0007840b01007387 */ /* 0x0003e20000100800 */
[----:B------:R-:W-:Y:S02]  /*6030*/  LOP3.LUT R76, R76, 0xfffff7ff, RZ, 0xc0, !PT ;  /* 0xfffff7ff4c4c7812 */ /* 0x000fe400078ec0ff */
[----:B0-----:R-:W-:-:S02]  /*6040*/  CS2R R12, SRZ ;  /* 0x00000000000c7805 */ /* 0x001fc4000001ff00 */
[----:B------:R-:W-:Y:S01]  /*6050*/  MOV R8, RZ ;  /* 0x000000ff00087202 */ /* 0x000fe20000000f00 */
[----:B------:R-:W-:Y:S02]  /*6060*/  HFMA2 R252, -RZ, RZ, 0, 0 ;  /* 0x00000000fffc7431 */ /* 0x000fe400000001ff */
[----:B-1----:R-:W-:Y:S01]  /*6070*/  HFMA2 R11, -RZ, RZ, 0, 0 ;  /* 0x00000000ff0b7431 */ /* 0x002fe200000001ff */
[----:B------:R-:W-:Y:S02]  /*6080*/  @P1 LOP3.LUT R76, R76, 0x800, RZ, 0xfc, !PT ;  /* 0x000008004c4c1812 */ /* 0x000fe400078efcff */
[----:B------:R-:W-:Y:S02]  /*6090*/  CS2R R142, SRZ ;  /* 0x00000000008e7805 */ /* 0x000fe4000001ff00 */
[----:B------:R-:W-:Y:S02]  /*60a0*/  IADD3 R0, PT, PT, -R0, UR11, RZ ;  /* 0x0000000b00007c10 */ /* 0x000fe4000fffe1ff */
[----:B------:R-:W-:-:S02]  /*60b0*/  CS2R R134, SRZ ;  /* 0x0000000000867805 */ /* 0x000fc4000001ff00 */
[----:B------:R-:W-:Y:S02]  /*60c0*/  ISETP.GE.AND P1, PT, R122, UR10, PT ;  /* 0x0000000a7a007c0c */ /* 0x000fe4000bf26270 */
[----:B------:R-:W-:Y:S01]  /*60d0*/  MOV R75, RZ ;  /* 0x000000ff004b7202 */ /* 0x000fe20000000f00 */
[--C-:B--2---:R-:W-:Y:S02]  /*60e0*/  @!P0 HADD2.F32 R12, -RZ, R2.reuse.H0_H0 ;  /* 0x20000002ff0c8230 */ /* 0x104fe40000004100 */
[----:B------:R-:W-:Y:S02]  /*60f0*/  @!P0 HADD2.F32 R11, -RZ, R2.H1_H1 ;  /* 0x30000002ff0b8230 */ /* 0x000fe40000004100 */
[--C-:B------:R-:W-:Y:S02]  /*6100*/  @!P0 HADD2.F32 R8, -RZ, R3.reuse.H0_H0 ;  /* 0x20000003ff088230 */ /* 0x100fe40000004100 */
[----:B------:R-:W-:Y:S02]  /*6110*/  @!P0 HADD2.F32 R7, -RZ, R3.H1_H1 ;  /* 0x30000003ff078230 */ /* 0x000fe40000004100 */
[----:B---3--:R-:W-:-:S02]  /*6120*/  @!P0 HADD2.F32 R2, -RZ, R4.H0_H0 ;  /* 0x20000004ff028230 */ /* 0x008fc40000004100 */
[--C-:B------:R-:W-:Y:S02]  /*6130*/  @!P0 HADD2.F32 R3, -RZ, R5.reuse.H0_H0 ;  /* 0x20000005ff038230 */ /* 0x100fe40000004100 */
[----:B------:R-:W-:Y:S02]  /*6140*/  @!P0 HADD2.F32 R4, -RZ, R4.H1_H1 ;  /* 0x30000004ff048230 */ /* 0x000fe40000004100 */
[----:B------:R-:W-:Y:S02]  /*6150*/  @!P0 HADD2.F32 R5, -RZ, R5.H1_H1 ;  /* 0x30000005ff058230 */ /* 0x000fe40000004100 */
        /* <DEDUP_REMOVED lines=8> */
[----:B------:R-:W-:Y:S02]  /*61e0*/  MOV R123, RZ ;  /* 0x000000ff007b7202 */ /* 0x000fe40000000f00 */
[----:B------:R-:W-:Y:S02]  /*61f0*/  CS2R R120, SRZ ;  /* 0x0000000000787805 */ /* 0x000fe4000001ff00 */
[----:B------:R-:W-:-:S02]  /*6200*/  CS2R R118, SRZ ;  /* 0x0000000000767805 */ /* 0x000fc4000001ff00 */
[----:B------:R-:W-:Y:S02]  /*6210*/  CS2R R116, SRZ ;  /* 0x0000000000747805 */ /* 0x000fe4000001ff00 */
[----:B------:R-:W-:-:S04]  /*6220*/  LOP3.LUT R74, R74, 0xfeffffff, RZ, 0xc0, !PT ;  /* 0xfeffffff4a4a7812 */ /* 0x000fc800078ec0ff */
[----:B------:R-:W-:Y:S01]  /*6230*/  @P1 LOP3.LUT R74, R74, 0x1000000, RZ, 0xfc, !PT ;  /* 0x010000004a4a1812 */ /* 0x000fe200078efcff */
[--C-:B--2---:R-:W-:Y:S02]  /*6240*/  @!P0 HADD2.F32 R133, -RZ, R2.reuse.H0_H0 ;  /* 0x20000002ff858230 */ /* 0x104fe40000004100 */
[----:B------:R-:W-:Y:S02]  /*6250*/  @!P0 HADD2.F32 R132, -RZ, R2.H1_H1 ;  /* 0x30000002ff848230 */ /* 0x000fe40000004100 */
[----:B---3--:R-:W-:Y:S02]  /*6260*/  @!P0 HADD2.F32 R2, -RZ, R4.H0_H0 ;  /* 0x20000004ff028230 */ /* 0x008fe40000004100 */
[--C-:B------:R-:W-:Y:S02]  /*6270*/  @!P0 HADD2.F32 R123, -RZ, R3.reuse.H0_H0 ;  /* 0x20000003ff7b8230 */ /* 0x100fe40000004100 */
[----:B------:R-:W-:Y:S02]  /*6280*/  @!P0 HADD2.F32 R121, -RZ, R3.H1_H1 ;  /* 0x30000003ff798230 */ /* 0x000fe40000004100 */
[----:B------:R-:W-:-:S02]  /*6290*/  @!P0 HADD2.F32 R3, -RZ, R5.H0_H0 ;  /* 0x20000005ff038230 */ /* 0x000fc40000004100 */
[----:B------:R-:W-:Y:S01]  /*62a0*/  @!P0 FMUL R120, R133, R2 ;  /* 0x0000000285788220 */ /* 0x000fe20000400000 */
[----:B------:R-:W-:Y:S02]  /*62b0*/  @!P0 HADD2.F32 R4, -RZ, R4.H1_H1 ;  /* 0x30000004ff048230 */ /* 0x000fe40000004100 */
[----:B------:R-:W-:Y:S01]  /*62c0*/  @!P0 HADD2.F32 R5, -RZ, R5.H1_H1 ;  /* 0x30000005ff058230 */ /* 0x000fe20000004100 */
[----:B------:R-:W-:Y:S01]  /*62d0*/  IADD3 R2, PT, PT, R122, 0x80, RZ ;  /* 0x000000807a027810 */ /* 0x000fe20007ffe0ff */
[----:B------:R-:W-:Y:S01]  /*62e0*/  @!P0 FMUL R118, R123, R3 ;  /* 0x000000037b768220 */ /* 0x000fe20000400000 */
        /* <DEDUP_REMOVED lines=9> */
[----:B------:R-:W-:Y:S01]  /*6380*/  CS2R R108, SRZ ;  /* 0x00000000006c7805 */ /* 0x000fe2000001ff00 */
[----:B--2---:R-:W-:-:S02]  /*6390*/  @!P1 HADD2.F32 R116, -RZ, R2.H0_H0 ;  /* 0x20000002ff749230 */ /* 0x004fc40000004100 */
[----:B------:R-:W-:Y:S02]  /*63a0*/  @!P1 HADD2.F32 R115, -RZ, R2.H1_H1 ;  /* 0x30000002ff739230 */ /* 0x000fe40000004100 */
[--C-:B---3--:R-:W-:Y:S02]  /*63b0*/  @!P1 HADD2.F32 R2, -RZ, R4.reuse.H0_H0 ;  /* 0x20000004ff029230 */ /* 0x108fe40000004100 */
[--C-:B------:R-:W-:Y:S02]  /*63c0*/  @!P1 HADD2.F32 R114, -RZ, R3.reuse.H0_H0 ;  /* 0x20000003ff729230 */ /* 0x100fe40000004100 */
[----:B------:R-:W-:Y:S02]  /*63d0*/  @!P1 HADD2.F32 R113, -RZ, R3.H1_H1 ;  /* 0x30000003ff719230 */ /* 0x000fe40000004100 */
[----:B------:R-:W-:Y:S02]  /*63e0*/  @!P1 HADD2.F32 R3, -RZ, R5.H0_H0 ;  /* 0x20000005ff039230 */ /* 0x000fe40000004100 */
[----:B------:R-:W-:Y:S01]  /*63f0*/  @!P1 FMUL R112, R116, R2 ;  /* 0x0000000274709220 */ /* 0x000fe20000400000 */
[----:B------:R-:W-:-:S02]  /*6400*/  @!P1 HADD2.F32 R4, -RZ, R4.H1_H1 ;  /* 0x30000004ff049230 */ /* 0x000fc40000004100 */
        /* <DEDUP_REMOVED lines=73> */
[----:B------:R-:W-:Y:S01]  /*68a0*/  CS2R R80, SRZ ;  /* 0x0000000000507805 */ /* 0x000fe2000001ff00 */
[----:B------:R-:W-:Y:S01]  /*68b0*/  HFMA2 R77, -RZ, RZ, 0, 0 ;  /* 0x00000000ff4d7431 */ /* 0x000fe200000001ff */
[----:B------:R-:W-:Y:S01]  /*68c0*/  CS2R R78, SRZ ;  /* 0x00000000004e7805 */ /* 0x000fe2000001ff00 */
[----:B--2---:R-:W-:-:S02]  /*68d0*/  @!P5 HADD2.F32 R84, -RZ, R2.H0_H0 ;  /* 0x20000002ff54d230 */ /* 0x004fc40000004100 */
[----:B------:R-:W-:Y:S02]  /*68e0*/  @!P5 HADD2.F32 R83, -RZ, R2.H1_H1 ;  /* 0x30000002ff53d230 */ /* 0x000fe40000004100 */
[----:B---3--:R-:W-:Y:S02]  /*68f0*/  @!P5 HADD2.F32 R2, -RZ, R4.H0_H0 ;  /* 0x20000004ff02d230 */ /* 0x008fe40000004100 */
[--C-:B------:R-:W-:Y:S02]  /*6900*/  @!P5 HADD2.F32 R82, -RZ, R3.reuse.H0_H0 ;  /* 0x20000003ff52d230 */ /* 0x100fe40000004100 */
[----:B------:R-:W-:Y:S02]  /*6910*/  @!P5 HADD2.F32 R81, -RZ, R3.H1_H1 ;  /* 0x30000003ff51d230 */ /* 0x000fe40000004100 */
[----:B------:R-:W-:Y:S01]  /*6920*/  @!P5 FMUL R80, R84, R2 ;  /* 0x000000025450d220 */ /* 0x000fe20000400000 */
[----:B------:R-:W-:Y:S01]  /*6930*/  IADD3 R2, PT, PT, R122, 0x300, RZ ;  /* 0x000003007a027810 */ /* 0x000fe20007ffe0ff */
[----:B------:R-:W-:-:S02]  /*6940*/  @!P5 HADD2.F32 R3, -RZ, R5.H0_H0 ;  /* 0x20000005ff03d230 */ /* 0x000fc40000004100 */
[----:B------:R-:W-:Y:S02]  /*6950*/  @!P5 HADD2.F32 R4, -RZ, R4.H1_H1 ;  /* 0x30000004ff04d230 */ /* 0x000fe40000004100 */
[----:B------:R-:W-:Y:S01]  /*6960*/  @!P5 HADD2.F32 R5, -RZ, R5.H1_H1 ;  /* 0x30000005ff05d230 */ /* 0x000fe20000004100 */
[----:B------:R-:W-:Y:S01]  /*6970*/  ISETP.GE.AND P6, PT, R2, UR10, PT ;  /* 0x0000000a02007c0c */ /* 0x000fe2000bfc6270 */
[----:B------:R-:W-:Y:S01]  /*6980*/  @!P5 FMUL R78, R82, R3 ;  /* 0x00000003524ed220 */ /* 0x000fe20000400000 */
[----:B------:R-:W-:Y:S02]  /*6990*/  @!P5 FMUL R79, R83, R4 ;  /* 0x00000004534fd220 */ /* 0x000fe40000400000 */
        /* <DEDUP_REMOVED lines=9> */
[----:B------:R-:W-:Y:S01]  /*6a30*/  @P6 LOP3.LUT R74, R74, 0x20, RZ, 0xfc, !PT ;  /* 0x000000204a4a6812 */ /* 0x000fe200078efcff */
[--C-:B--2---:R-:W-:Y:S02]  /*6a40*/  @!P5 HADD2.F32 R73, -RZ, R2.reuse.H0_H0 ;  /* 0x20000002ff49d230 */ /* 0x104fe40000004100 */
[----:B------:R-:W-:Y:S02]  /*6a50*/  @!P5 HADD2.F32 R72, -RZ, R2.H1_H1 ;  /* 0x30000002ff48d230 */ /* 0x000fe40000004100 */
[----:B---3--:R-:W-:Y:S02]  /*6a60*/  @!P5 HADD2.F32 R2, -RZ, R4.H0_H0 ;  /* 0x20000004ff02d230 */ /* 0x008fe40000004100 */
[--C-:B------:R-:W-:Y:S02]  /*6a70*/  @!P5 HADD2.F32 R71, -RZ, R3.reuse.H0_H0 ;  /* 0x20000003ff47d230 */ /* 0x100fe40000004100 */
[----:B------:R-:W-:-:S02]  /*6a80*/  @!P5 HADD2.F32 R70, -RZ, R3.H1_H1 ;  /* 0x30000003ff46d230 */ /* 0x000fc40000004100 */
[----:B------:R-:W-:Y:S01]  /*6a90*/  @!P5 FMUL R69, R73, R2 ;  /* 0x000000024945d220 */ /* 0x000fe20000400000 */
[----:B------:R-:W-:Y:S01]  /*6aa0*/  IADD3 R2, PT, PT, R122, 0x380, RZ ;  /* 0x000003807a027810 */ /* 0x000fe20007ffe0ff */
[--C-:B------:R-:W-:Y:S02]  /*6ab0*/  @!P5 HADD2.F32 R3, -RZ, R5.reuse.H0_H0 ;  /* 0x20000005ff03d230 */ /* 0x100fe40000004100 */
        /* <DEDUP_REMOVED lines=101> */
[----:B------:R-:W-:Y:S01]  /*7110*/  CS2R R32, SRZ ;  /* 0x0000000000207805 */ /* 0x000fe2000001ff00 */
[----:B------:R-:W-:Y:S01]  /*7120*/  HFMA2 R29, -RZ, RZ, 0, 0 ;  /* 0x00000000ff1d7431 */ /* 0x000fe200000001ff */
[----:B------:R-:W-:Y:S02]  /*7130*/  LOP3.LUT R74, R74, 0xfffbffff, RZ, 0xc0, !PT ;  /* 0xfffbffff4a4a7812 */ /* 0x000fe400078ec0ff */
[----:B------:R-:W-:Y:S01]  /*7140*/  MOV R30, RZ ;  /* 0x000000ff001e7202 */ /* 0x000fe20000000f00 */
[----:B------:R-:W-:Y:S01]  /*7150*/  HFMA2 R26, -RZ, RZ, 0, 0 ;  /* 0x00000000ff1a7431 */ /* 0x000fe200000001ff */
[----:B------:R-:W-:-:S02]  /*7160*/  @P6 LOP3.LUT R74, R74, 0x40000, RZ, 0xfc, !PT ;  /* 0x000400004a4a6812 */ /* 0x000fc400078efcff */
[----:B------:R-:W-:Y:S01]  /*7170*/  MOV R28, RZ ;  /* 0x000000ff001c7202 */ /* 0x000fe20000000f00 */
[--C-:B--2---:R-:W-:Y:S02]  /*7180*/  @!P5 HADD2.F32 R33, -RZ, R2.reuse.H0_H0 ;  /* 0x20000002ff21d230 */ /* 0x104fe40000004100 */
        /* <DEDUP_REMOVED lines=16> */
[----:B------:R-:W-:Y:S02]  /*7290*/  MOV R24, RZ ;  /* 0x000000ff00187202 */ /* 0x000fe40000000f00 */
[----:B------:R-:W-:Y:S02]  /*72a0*/  CS2R R20, SRZ ;  /* 0x0000000000147805 */ /* 0x000fe4000001ff00 */
[----:B------:R-:W-:Y:S02]  /*72b0*/  LOP3.LUT R74, R74, 0xfffdffff, RZ, 0xc0, !PT ;  /* 0xfffdffff4a4a7812 */ /* 0x000fe400078ec0ff */
[----:B------:R-:W-:-:S02]  /*72c0*/  CS2R R22, SRZ ;  /* 0x0000000000167805 */ /* 0x000fc4000001ff00 */
[----:B------:R-:W-:Y:S02]  /*72d0*/  CS2R R228, SRZ ;  /* 0x0000000000e47805 */ /* 0x000fe4000001ff00 */
[----:B------:R-:W-:Y:S02]  /*72e0*/  @P6 LOP3.LUT R74, R74, 0x20000, RZ, 0xfc, !PT ;  /* 0x000200004a4a6812 */ /* 0x000fe400078efcff */
[----:B------:R-:W-:Y:S01]  /*72f0*/  CS2R R230, SRZ ;  /* 0x0000000000e67805 */ /* 0x000fe2000001ff00 */
[--C-:B--2---:R-:W-:Y:S02]  /*7300*/  @!P5 HADD2.F32 R25, -RZ, R2.reuse.H0_H0 ;  /* 0x20000002ff19d230 */ /* 0x104fe40000004100 */
[----:B------:R-:W-:Y:S02]  /*7310*/  @!P5 HADD2.F32 R24, -RZ, R2.H1_H1 ;  /* 0x30000002ff18d230 */ /* 0x000fe40000004100 */
[----:B---3--:R-:W-:Y:S02]  /*7320*/  @!P5 HADD2.F32 R2, -RZ, R4.H0_H0 ;  /* 0x20000004ff02d230 */ /* 0x008fe40000004100 */
[----:B------:R-:W-:-:S02]  /*7330*/  @!P5 HADD2.F32 R23, -RZ, R3.H0_H0 ;  /* 0x20000003ff17d230 */ /* 0x000fc40000004100 */
[----:B------:R-:W-:Y:S02]  /*7340*/  @!P5 HADD2.F32 R22, -RZ, R3.H1_H1 ;  /* 0x30000003ff16d230 */ /* 0x000fe40000004100 */
[----:B------:R-:W-:Y:S01]  /*7350*/  @!P5 FMUL R21, R25, R2 ;  /* 0x000000021915d220 */ /* 0x000fe20000400000 */
[----:B------:R-:W-:Y:S01]  /*7360*/  IADD3 R2, PT, PT, R122, 0x680, RZ ;  /* 0x000006807a027810 */ /* 0x000fe20007ffe0ff */
[--C-:B------:R-:W-:Y:S02]  /*7370*/  @!P5 HADD2.F32 R3, -RZ, R5.reuse.H0_H0 ;  /* 0x20000005ff03d230 */ /* 0x100fe40000004100 */
[----:B------:R-:W-:Y:S02]  /*7380*/  @!P5 HADD2.F32 R4, -RZ, R4.H1_H1 ;  /* 0x30000004ff04d230 */ /* 0x000fe40000004100 */
[----:B------:R-:W-:Y:S01]  /*7390*/  @!P5 HADD2.F32 R5, -RZ, R5.H1_H1 ;  /* 0x30000005ff05d230 */ /* 0x000fe20000004100 */
[----:B------:R-:W-:Y:S01]  /*73a0*/  ISETP.GE.AND P6, PT, R2, UR10, PT ;  /* 0x0000000a02007c0c */ /* 0x000fe2000bfc6270 */
[----:B------:R-:W-:Y:S01]  /*73b0*/  @!P5 FMUL R229, R23, R3 ;  /* 0x0000000317e5d220 */ /* 0x000fe20000400000 */
[----:B------:R-:W-:-:S02]  /*73c0*/  @!P5 FMUL R20, R24, R4 ;  /* 0x000000041814d220 */ /* 0x000fc40000400000 */
        /* <DEDUP_REMOVED lines=26> */
[----:B------:R-:W3:Y:S04]  /*7570*/  @!P5 LDG.E.64 R4, desc[UR4][R124.64+0xe00] ;  /* 0x000e00047c04d981 */ /* 0x000ee8000c1e1b00 */
[----:B------:R-:W-:Y:S04]  /*7580*/  STL [R1+0x748], R12 ;  /* 0x0007480c01007387 */ /* 0x000fe80000100800 */
[----:B------:R-:W-:Y:S04]  /*7590*/  STL [R1+0x74c], R11 ;  /* 0x00074c0b01007387 */ /* 0x000fe80000100800 */
[----:B------:R0:W-:Y:S01]  /*75a0*/  STL [R1+0x750], R8 ;  /* 0x0007500801007387 */ /* 0x0001e20000100800 */
[----:B------:R-:W-:-:S02]  /*75b0*/  CS2R R240, SRZ ;  /* 0x0000000000f07805 */ /* 0x000fc4000001ff00 */
[----:B------:R-:W-:Y:S01]  /*75c0*/  LOP3.LUT R74, R74, 0xffff7fff, RZ, 0xc0, !PT ;  /* 0xffff7fff4a4a7812 */ /* 0x000fe200078ec0ff */
[----:B------:R1:W-:Y:S01]  /*75d0*/  STL [R1+0x754], R7 ;  /* 0x0007540701007387 */ /* 0x0003e20000100800 */
[----:B0-----:R-:W-:Y:S02]  /*75e0*/  CS2R R8, SRZ ;  /* 0x0000000000087805 */ /* 0x001fe4000001ff00 */
[----:B-1----:R-:W-:Y:S02]  /*75f0*/  CS2R R6, SRZ ;  /* 0x0000000000067805 */ /* 0x002fe4000001ff00 */
[----:B------:R-:W-:Y:S02]  /*7600*/  @P6 LOP3.LUT R74, R74, 0x8000, RZ, 0xfc, !PT ;  /* 0x000080004a4a6812 */ /* 0x000fe400078efcff */
[----:B------:R-:W-:Y:S01]  /*7610*/  CS2R R226, SRZ ;  /* 0x0000000000e27805 */ /* 0x000fe2000001ff00 */
[----:B------:R-:W-:Y:S04]  /*7620*/  STL [R1+0x758], R143 ;  /* 0x0007588f01007387 */ /* 0x000fe80000100800 */
[----:B------:R-:W-:Y:S01]  /*7630*/  STL [R1+0xc5c], R143 ;  /* 0x000c5c8f01007387 */ /* 0x000fe20000100800 */
        /* <DEDUP_REMOVED lines=79> */
[----:B------:R-:W-:Y:S01]  /*7b30*/  CS2R R144, SRZ ;  /* 0x0000000000907805 */ /* 0x000fe2000001ff00 */
[----:B0-----:R-:W-:-:S02]  /*7b40*/  HFMA2 R8, -RZ, RZ, 0, 0 ;  /* 0x00000000ff087431 */ /* 0x001fc400000001ff */
[----:B------:R-:W-:Y:S01]  /*7b50*/  STL [R1+0x1d8], R7 ;  /* 0x0001d80701007387 */ /* 0x000fe20000100800 */
[----:B------:R-:W-:-:S03]  /*7b60*/  LOP3.LUT R74, R74, 0xffffbfff, RZ, 0xc0, !PT ;  /* 0xffffbfff4a4a7812 */ /* 0x000fc600078ec0ff */
[----:B------:R0:W-:Y:S01]  /*7b70*/  STL [R1+0x1e0], R6 ;  /* 0x0001e00601007387 */ /* 0x0001e20000100800 */
[----:B------:R-:W-:Y:S02]  /*7b80*/  @P6 LOP3.LUT R74, R74, 0x4000, RZ, 0xfc, !PT ;  /* 0x000040004a4a6812 */ /* 0x000fe400078efcff */
[----:B------:R-:W-:Y:S02]  /*7b90*/  CS2R R140, SRZ ;  /* 0x00000000008c7805 */ /* 0x000fe4000001ff00 */
[----:B0-----:R-:W-:Y:S01]  /*7ba0*/  CS2R R6, SRZ ;  /* 0x0000000000067805 */ /* 0x001fe2000001ff00 */
[--C-:B--2---:R-:W-:Y:S02]  /*7bb0*/  @!P5 HADD2.F32 R9, -RZ, R2.reuse.H0_H0 ;  /* 0x20000002ff09d230 */ /* 0x104fe40000004100 */
[----:B------:R-:W-:Y:S02]  /*7bc0*/  @!P5 HADD2.F32 R8, -RZ, R2.H1_H1 ;  /* 0x30000002ff08d230 */ /* 0x000fe40000004100 */
[----:B---3--:R-:W-:-:S02]  /*7bd0*/  @!P5 HADD2.F32 R2, -RZ, R4.H0_H0 ;  /* 0x20000004ff02d230 */ /* 0x008fc40000004100 */
[--C-:B------:R-:W-:Y:S02]  /*7be0*/  @!P5 HADD2.F32 R7, -RZ, R3.reuse.H0_H0 ;  /* 0x20000003ff07d230 */ /* 0x100fe40000004100 */
        /* <DEDUP_REMOVED lines=18> */
[----:B------:R1:W-:Y:S01]  /*7d10*/  STL [R1+0x1f0], R8 ;  /* 0x0001f00801007387 */ /* 0x0003e20000100800 */
[----:B0-----:R-:W-:Y:S01]  /*7d20*/  MOV R9, RZ ;  /* 0x000000ff00097202 */ /* 0x001fe20000000f00 */
[----:B-1----:R-:W-:-:S02]  /*7d30*/  HFMA2 R8, -RZ, RZ, 0, 0 ;  /* 0x00000000ff087431 */ /* 0x002fc400000001ff */
[----:B------:R-:W-:Y:S01]  /*7d40*/  STL [R1+0x1f8], R7 ;  /* 0x0001f80701007387 */ /* 0x000fe20000100800 */
[----:B------:R-:W-:-:S03]  /*7d50*/  LOP3.LUT R74, R74, 0xffffdfff, RZ, 0xc0, !PT ;  /* 0xffffdfff4a4a7812 */ /* 0x000fc600078ec0ff */
[----:B------:R0:W-:Y:S01]  /*7d60*/  STL [R1+0x200], R6 ;  /* 0x0002000601007387 */ /* 0x0001e20000100800 */
[----:B------:R-:W-:Y:S02]  /*7d70*/  @P6 LOP3.LUT R74, R74, 0x2000, RZ, 0xfc, !PT ;  /* 0x000020004a4a6812 */ /* 0x000fe400078efcff */
[----:B------:R-:W-:Y:S02]  /*7d80*/  CS2R R138, SRZ ;  /* 0x00000000008a7805 */ /* 0x000fe4000001ff00 */
[----:B------:R-:W-:Y:S02]  /*7d90*/  CS2R R136, SRZ ;  /* 0x0000000000887805 */ /* 0x000fe4000001ff00 */
[----:B0-----:R-:W-:Y:S01]  /*7da0*/  CS2R R6, SRZ ;  /* 0x0000000000067805 */ /* 0x001fe2000001ff00 */
[--C-:B--2---:R-:W-:Y:S02]  /*7db0*/  @!P5 HADD2.F32 R9, -RZ, R2.reuse.H0_H0 ;  /* 0x20000002ff09d230 */ /* 0x104fe40000004100 */
[----:B------:R-:W-:-:S02]  /*7dc0*/  @!P5 HADD2.F32 R8, -RZ, R2.H1_H1 ;  /* 0x30000002ff08d230 */ /* 0x000fc40000004100 */
[--C-:B---3--:R-:W-:Y:S02]  /*7dd0*/  @!P5 HADD2.F32 R2, -RZ, R4.reuse.H0_H0 ;  /* 0x20000004ff02d230 */ /* 0x108fe40000004100 */
[--C-:B------:R-:W-:Y:S02]  /*7de0*/  @!P5 HADD2.F32 R7, -RZ, R3.reuse.H0_H0 ;  /* 0x20000003ff07d230 */ /* 0x100fe40000004100 */
[----:B------:R-:W-:Y:S02]  /*7df0*/  @!P5 HADD2.F32 R6, -RZ, R3.H1_H1 ;  /* 0x30000003ff06d230 */ /* 0x000fe40000004100 */
[----:B------:R-:W-:Y:S01]  /*7e00*/  @!P5 FMUL R140, R9, R2 ;  /* 0x00000002098cd220 */ /* 0x000fe20000400000 */
[----:B------:R-:W-:Y:S01]  /*7e10*/  IADD3 R2, PT, PT, R122, 0x880, RZ ;  /* 0x000008807a027810 */ /* 0x000fe20007ffe0ff */
[----:B------:R-:W-:Y:S02]  /*7e20*/  @!P5 HADD2.F32 R3, -RZ, R5.H0_H0 ;  /* 0x20000005ff03d230 */ /* 0x000fe40000004100 */
[----:B------:R-:W-:-:S02]  /*7e30*/  @!P5 HADD2.F32 R4, -RZ, R4.H1_H1 ;  /* 0x30000004ff04d230 */ /* 0x000fc40000004100 */
        /* <DEDUP_REMOVED lines=45> */
[----:B------:R-:W-:-:S02]  /*8110*/  CS2R R128, SRZ ;  /* 0x0000000000807805 */ /* 0x000fc4000001ff00 */
[----:B0-----:R-:W-:Y:S01]  /*8120*/  MOV R9, RZ ;  /* 0x000000ff00097202 */ /* 0x001fe20000000f00 */
[----:B-1----:R-:W-:Y:S01]  /*8130*/  HFMA2 R8, -RZ, RZ, 0, 0 ;  /* 0x00000000ff087431 */ /* 0x002fe200000001ff */
[----:B------:R-:W-:Y:S01]  /*8140*/  STL [R1+0x238], R7 ;  /* 0x0002380701007387 */ /* 0x000fe20000100800 */
[----:B------:R-:W-:-:S03]  /*8150*/  LOP3.LUT R74, R74, 0xfffff7ff, RZ, 0xc0, !PT ;  /* 0xfffff7ff4a4a7812 */ /* 0x000fc600078ec0ff */
[----:B------:R0:W-:Y:S01]  /*8160*/  STL [R1+0x240], R6 ;  /* 0x0002400601007387 */ /* 0x0001e20000100800 */
[----:B------:R-:W-:Y:S02]  /*8170*/  @P6 LOP3.LUT R74, R74, 0x800, RZ, 0xfc, !PT ;  /* 0x000008004a4a6812 */ /* 0x000fe400078efcff */
[----:B------:R-:W-:Y:S02]  /*8180*/  CS2R R16, SRZ ;  /* 0x0000000000107805 */ /* 0x000fe4000001ff00 */
[----:B------:R-:W-:Y:S02]  /*8190*/  MOV R18, RZ ;  /* 0x000000ff00127202 */ /* 0x000fe40000000f00 */
        /* <DEDUP_REMOVED lines=24> */
[----:B0-----:R-:W-:Y:S01]  /*8320*/  HFMA2 R9, -RZ, RZ, 0, 0 ;  /* 0x00000000ff097431 */ /* 0x001fe200000001ff */
[----:B-1----:R-:W-:-:S02]  /*8330*/  MOV R8, RZ ;  /* 0x000000ff00087202 */ /* 0x002fc40000000f00 */
        /* <DEDUP_REMOVED lines=25> */
[----:B------:R-:W-:Y:S01]  /*84d0*/  STL [R1+0x244], R18 ;  /* 0x0002441201007387 */ /* 0x000fe20000100800 */
[----:B------:R-:W-:-:S03]  /*84e0*/  CS2R R22, SRZ ;  /* 0x0000000000167805 */ /* 0x000fc6000001ff00 */
[----:B------:R-:W-:Y:S01]  /*84f0*/  STL [R1+0x248], R17 ;  /* 0x0002481101007387 */ /* 0x000fe20000100800 */
[----:B------:R-:W-:-:S03]  /*8500*/  HFMA2 R12, -RZ, RZ, 0, 0 ;  /* 0x00000000ff0c7431 */ /* 0x000fc600000001ff */
[----:B------:R-:W-:Y:S04]  /*8510*/  STL [R1+0x26c], R9 ;  /* 0x00026c0901007387 */ /* 0x000fe80000100800 */
[----:B------:R0:W-:Y:S01]  /*8520*/  STL [R1+0x270], R8 ;  /* 0x0002700801007387 */ /* 0x0001e20000100800 */
[----:B------:R-:W-:-:S03]  /*8530*/  LOP3.LUT R74, R74, 0xfffffdff, RZ, 0xc0, !PT ;  /* 0xfffffdff4a4a7812 */ /* 0x000fc600078ec0ff */
[----:B------:R-:W-:Y:S01]  /*8540*/  STL [R1+0x278], R7 ;  /* 0x0002780701007387 */ /* 0x000fe20000100800 */
[----:B0-----:R-:W-:-:S03]  /*8550*/  CS2R R8, SRZ ;  /* 0x0000000000087805 */ /* 0x001fc6000001ff00 */
        /* <DEDUP_REMOVED lines=22> */
[----:B------:R-:W-:Y:S01]  /*86c0*/  MOV R25, RZ ;  /* 0x000000ff00197202 */ /* 0x000fe20000000f00 */
[----:B------:R-:W-:Y:S01]  /*86d0*/  STL [R1+0x254], R16 ;  /* 0x0002541001007387 */ /* 0x000fe20000100800 */
[----:B------:R-:W-:-:S03]  /*86e0*/  HFMA2 R24, -RZ, RZ, 0, 0 ;  /* 0x00000000ff187431 */ /* 0x000fc600000001ff */
[----:B------:R-:W-:Y:S04]  /*86f0*/  STL [R1+0x25c], R15 ;  /* 0x00025c0f01007387 */ /* 0x000fe80000100800 */
[----:B------:R-:W-:Y:S04]  /*8700*/  STL [R1+0x264], R14 ;  /* 0x0002640e01007387 */ /* 0x000fe80000100800 */
[----:B------:R-:W-:Y:S01]  /*8710*/  STL [R1+0x268], R13 ;  /* 0x0002680d01007387 */ /* 0x000fe20000100800 */
[----:B------:R-:W-:-:S03]  /*8720*/  LOP3.LUT R74, R74, 0xfffffeff, RZ, 0xc0, !PT ;  /* 0xfffffeff4a4a7812 */ /* 0x000fc600078ec0ff */
[----:B------:R0:W-:Y:S04]  /*8730*/  STL [R1+0x28c], R22 ;  /* 0x00028c1601007387 */ /* 0x0001e80000100800 */
[----:B------:R1:W-:Y:S01]  /*8740*/  STL [R1+0x290], R8 ;  /* 0x0002900801007387 */ /* 0x0003e20000100800 */
[----:B------:R-:W-:-:S03]  /*8750*/  @P6 LOP3.LUT R74, R74, 0x100, RZ, 0xfc, !PT ;  /* 0x000001004a4a6812 */ /* 0x000fc600078efcff */
[----:B------:R-:W-:Y:S01]  /*8760*/  STL [R1+0x298], R7 ;  /* 0x0002980701007387 */ /* 0x000fe20000100800 */
[----:B0-----:R-:W-:Y:S01]  /*8770*/  HFMA2 R22, -RZ, RZ, 0, 0 ;  /* 0x00000000ff167431 */ /* 0x001fe200000001ff */
[----:B-1----:R-:W-:Y:S02]  /*8780*/  MOV R8, RZ ;  /* 0x000000ff00087202 */ /* 0x002fe40000000f00 */
[----:B------:R0:W-:Y:S02]  /*8790*/  STL [R1+0x2a0], R6 ;  /* 0x0002a00601007387 */ /* 0x0001e40000100800 */
        /* <DEDUP_REMOVED lines=19> */
[----:B------:R-:W-:Y:S01]  /*88d0*/  STL [R1+0x27c], R11 ;  /* 0x00027c0b01007387 */ /* 0x000fe20000100800 */
[----:B------:R-:W-:-:S03]  /*88e0*/  CS2R R32, SRZ ;  /* 0x0000000000207805 */ /* 0x000fc6000001ff00 */
[----:B------:R-:W-:Y:S04]  /*88f0*/  STL [R1+0x284], R10 ;  /* 0x0002840a01007387 */ /* 0x000fe80000100800 */
[----:B------:R-:W-:Y:S04]  /*8900*/  STL [R1+0x288], R9 ;  /* 0x0002880901007387 */ /* 0x000fe80000100800 */
[----:B------:R-:W-:Y:S04]  /*8910*/  STL [R1+0x2ac], R30 ;  /* 0x0002ac1e01007387 */ /* 0x000fe80000100800 */
[----:B------:R0:W-:Y:S04]  /*8920*/  STL [R1+0x2b0], R25 ;  /* 0x0002b01901007387 */ /* 0x0001e80000100800 */
[----:B------:R-:W-:Y:S04]  /*8930*/  STL [R1+0x2b8], R24 ;  /* 0x0002b81801007387 */ /* 0x000fe80000100800 */
[----:B------:R1:W-:Y:S01]  /*8940*/  STL [R1+0x2c0], R23 ;  /* 0x0002c01701007387 */ /* 0x0003e20000100800 */
[----:B------:R-:W-:-:S02]  /*8950*/  LOP3.LUT R74, R74, 0xffffff7f, RZ, 0xc0, !PT ;  /* 0xffffff7f4a4a7812 */ /* 0x000fc400078ec0ff */
[----:B0-----:R-:W-:Y:S01]  /*8960*/  MOV R25, RZ ;  /* 0x000000ff00197202 */ /* 0x001fe20000000f00 */
[----:B-1----:R-:W-:Y:S02]  /*8970*/  HFMA2 R23, -RZ, RZ, 0, 0 ;  /* 0x00000000ff177431 */ /* 0x002fe400000001ff */
[----:B------:R-:W-:Y:S01]  /*8980*/  HFMA2 R24, -RZ, RZ, 0, 0 ;  /* 0x00000000ff187431 */ /* 0x000fe200000001ff */
[----:B------:R-:W-:Y:S01]  /*8990*/  STL [R1+0x294], R8 ;  /* 0x0002940801007387 */ /* 0x000fe20000100800 */
[----:B------:R-:W-:-:S03]  /*89a0*/  @P6 LOP3.LUT R74, R74, 0x80, RZ, 0xfc, !PT ;  /* 0x000000804a4a6812 */ /* 0x000fc600078efcff */
[----:B------:R-:W-:Y:S01]  /*89b0*/  STL [R1+0x29c], R7 ;  /* 0x00029c0701007387 */ /* 0x000fe20000100800 */
[----:B------:R-:W-:-:S03]  /*89c0*/  MOV R30, RZ ;  /* 0x000000ff001e7202 */ /* 0x000fc60000000f00 */
[----:B------:R0:W-:Y:S02]  /*89d0*/  STL [R1+0x2a8], R22 ;  /* 0x0002a81601007387 */ /* 0x0001e40000100800 */
[----:B0-----:R-:W-:Y:S01]  /*89e0*/  MOV R22, RZ ;  /* 0x000000ff00167202 */ /* 0x001fe20000000f00 */
        /* <DEDUP_REMOVED lines=19> */
[----:B------:R0:W-:Y:S04]  /*8b20*/  STL [R1+0x2d0], R31 ;  /* 0x0002d01f01007387 */ /* 0x0001e80000100800 */
[----:B------:R1:W-:Y:S04]  /*8b30*/  STL [R1+0x2d8], R25 ;  /* 0x0002d81901007387 */ /* 0x0003e80000100800 */
[----:B------:R4:W-:Y:S01]  /*8b40*/  STL [R1+0x2e0], R23 ;  /* 0x0002e01701007387 */ /* 0x0009e20000100800 */
[----:B0-----:R-:W-:-:S03]  /*8b50*/  HFMA2 R31, -RZ, RZ, 0, 0 ;  /* 0x00000000ff1f7431 */ /* 0x001fc600000001ff */
[----:B------:R0:W-:Y:S01]  /*8b60*/  STL [R1+0x2b4], R32 ;  /* 0x0002b42001007387 */ /* 0x0001e20000100800 */
[----:B-1----:R-:W-:Y:S01]  /*8b70*/  MOV R25, RZ ;  /* 0x000000ff00197202 */ /* 0x002fe20000000f00 */
[----:B----4-:R-:W-:Y:S02]  /*8b80*/  HFMA2 R23, -RZ, RZ, 0, 0 ;  /* 0x00000000ff177431 */ /* 0x010fe400000001ff */
[----:B------:R-:W-:Y:S01]  /*8b90*/  STL [R1+0x2bc], R30 ;  /* 0x0002bc1e01007387 */ /* 0x000fe20000100800 */
[----:B0-----:R-:W-:-:S03]  /*8ba0*/  CS2R R32, SRZ ;  /* 0x0000000000207805 */ /* 0x001fc6000001ff00 */
[----:B------:R0:W-:Y:S01]  /*8bb0*/  STL [R1+0x2c4], R24 ;  /* 0x0002c41801007387 */ /* 0x0001e20000100800 */
[----:B------:R-:W-:-:S03]  /*8bc0*/  LOP3.LUT R74, R74, 0xffffffbf, RZ, 0xc0, !PT ;  /* 0xffffffbf4a4a7812 */ /* 0x000fc600078ec0ff */
[----:B------:R1:W-:Y:S01]  /*8bd0*/  STL [R1+0x2c8], R22 ;  /* 0x0002c81601007387 */ /* 0x0003e20000100800 */
[----:B0-----:R-:W-:Y:S01]  /*8be0*/  HFMA2 R24, -RZ, RZ, 0, 0 ;  /* 0x00000000ff187431 */ /* 0x001fe200000001ff */
[----:B------:R-:W-:Y:S02]  /*8bf0*/  MOV R30, RZ ;  /* 0x000000ff001e7202 */ /* 0x000fe40000000f00 */
[----:B-1----:R-:W-:Y:S02]  /*8c00*/  MOV R22, RZ ;  /* 0x000000ff00167202 */ /* 0x002fe40000000f00 */
[----:B------:R-:W-:Y:S01]  /*8c10*/  @P6 LOP3.LUT R74, R74, 0x40, RZ, 0xfc, !PT ;  /* 0x000000404a4a6812 */ /* 0x000fe200078efcff */
[--C-:B--2---:R-:W-:Y:S02]  /*8c20*/  @!P5 HADD2.F32 R33, -RZ, R2.reuse.H0_H0 ;  /* 0x20000002ff21d230 */ /* 0x104fe40000004100 */
[----:B------:R-:W-:Y:S02]  /*8c30*/  @!P5 HADD2.F32 R31, -RZ, R2.H1_H1 ;  /* 0x30000002ff1fd230 */ /* 0x000fe40000004100 */
[----:B------:R-:W-:-:S02]  /*8c40*/  @!P5 HADD2.F32 R25, -RZ, R3.H0_H0 ;  /* 0x20000003ff19d230 */ /* 0x000fc40000004100 */
[----:B------:R-:W-:Y:S02]  /*8c50*/  @!P5 HADD2.F32 R23, -RZ, R3.H1_H1 ;  /* 0x30000003ff17d230 */ /* 0x000fe40000004100 */
[--C-:B---3--:R-:W-:Y:S02]  /*8c60*/  @!P5 HADD2.F32 R2, -RZ, R4.reuse.H0_H0 ;  /* 0x20000004ff02d230 */ /* 0x108fe40000004100 */
[--C-:B------:R-:W-:Y:S02]  /*8c70*/  @!P5 HADD2.F32 R3, -RZ, R5.reuse.H0_H0 ;  /* 0x20000005ff03d230 */ /* 0x100fe40000004100 */
[----:B------:R-:W-:Y:S02]  /*8c80*/  @!P5 HADD2.F32 R4, -RZ, R4.H1_H1 ;  /* 0x30000004ff04d230 */ /* 0x000fe40000004100 */
[----:B------:R-:W-:Y:S02]  /*8c90*/  @!P5 HADD2.F32 R5, -RZ, R5.H1_H1 ;  /* 0x30000005ff05d230 */ /* 0x000fe40000004100 */
[----:B------:R-:W-:Y:S01]  /*8ca0*/  @!P5 FMUL R32, R33, R2 ;  /* 0x000000022120d220 */ /* 0x000fe20000400000 */
[----:B------:R-:W-:Y:S01]  /*8cb0*/  @!P5 FMUL R24, R25, R3 ;  /* 0x000000031918d220 */ /* 0x000fe20000400000 */
[----:B------:R-:W-:Y:S01]  /*8cc0*/  @!P5 FMUL R30, R31, R4 ;  /* 0x000000041f1ed220 */ /* 0x000fe20000400000 */
[----:B------:R-:W-:Y:S01]  /*8cd0*/  IADD3 R2, PT, PT, R122, 0xc00, RZ ;  /* 0x00000c007a027810 */ /* 0x000fe20007ffe0ff */
        /* <DEDUP_REMOVED lines=13> */
[----:B------:R-:W-:Y:S01]  /*8db0*/  HFMA2 R31, -RZ, RZ, 0, 0 ;  /* 0x00000000ff1f7431 */ /* 0x000fe200000001ff */
[----:B------:R-:W-:Y:S01]  /*8dc0*/  CS2R R32, SRZ ;  /* 0x0000000000207805 */ /* 0x000fe2000001ff00 */
[----:B------:R-:W-:Y:S01]  /*8dd0*/  HFMA2 R23, -RZ, RZ, 0, 0 ;  /* 0x00000000ff177431 */ /* 0x000fe200000001ff */
[----:B------:R-:W-:Y:S01]  /*8de0*/  MOV R25, RZ ;  /* 0x000000ff00197202 */ /* 0x000fe20000000f00 */
[----:B------:R-:W-:Y:S01]  /*8df0*/  HFMA2 R24, -RZ, RZ, 0, 0 ;  /* 0x00000000ff187431 */ /* 0x000fe200000001ff */
[----:B------:R0:W-:Y:S01]  /*8e00*/  STL [R1+0x2e8], R22 ;  /* 0x0002e81601007387 */ /* 0x0001e20000100800 */
[----:B------:R-:W-:-:S02]  /*8e10*/  MOV R30, RZ ;  /* 0x000000ff001e7202 */ /* 0x000fc40000000f00 */
[----:B0-----:R-:W-:Y:S01]  /*8e20*/  MOV R22, RZ ;  /* 0x000000ff00167202 */ /* 0x001fe20000000f00 */
[--C-:B---3--:R-:W-:Y:S02]  /*8e30*/  @!P6 HADD2.F32 R33, -RZ, R2.reuse.H0_H0 ;  /* 0x20000002ff21e230 */ /* 0x108fe40000004100 */
[----:B------:R-:W-:Y:S02]  /*8e40*/  @!P6 HADD2.F32 R31, -RZ, R2.H1_H1 ;  /* 0x30000002ff1fe230 */ /* 0x000fe40000004100 */
[----:B--2---:R-:W-:Y:S02]  /*8e50*/  @!P6 HADD2.F32 R2, -RZ, R4.H0_H0 ;  /* 0x20000004ff02e230 */ /* 0x004fe40000004100 */
        /* <DEDUP_REMOVED lines=24> */
[----:B------:R0:W-:Y:S01]  /*8fe0*/  STL [R1+0x304], R24 ;  /* 0x0003041801007387 */ /* 0x0001e20000100800 */
[----:B------:R-:W-:-:S03]  /*8ff0*/  MOV R30, RZ ;  /* 0x000000ff001e7202 */ /* 0x000fc60000000f00 */
[----:B------:R1:W-:Y:S01]  /*9000*/  STL [R1+0x308], R22 ;  /* 0x0003081601007387 */ /* 0x0003e20000100800 */
[----:B0-----:R-:W-:Y:S01]  /*9010*/  HFMA2 R24, -RZ, RZ, 0, 0 ;  /* 0x00000000ff187431 */ /* 0x001fe200000001ff */
[----:B-1----:R-:W-:Y:S01]  /*9020*/  MOV R22, RZ ;  /* 0x000000ff00167202 */ /* 0x002fe20000000f00 */
[--C-:B---3--:R-:W-:Y:S02]  /*9030*/  @!P6 HADD2.F32 R33, -RZ, R2.reuse.H0_H0 ;  /* 0x20000002ff21e230 */ /* 0x108fe40000004100 */
[----:B------:R-:W-:Y:S02]  /*9040*/  @!P6 HADD2.F32 R31, -RZ, R2.H1_H1 ;  /* 0x30000002ff1fe230 */ /* 0x000fe40000004100 */
[----:B--2---:R-:W-:Y:S02]  /*9050*/  @!P6 HADD2.F32 R2, -RZ, R4.H0_H0 ;  /* 0x20000004ff02e230 */ /* 0x004fe40000004100 */
[--C-:B------:R-:W-:Y:S02]  /*9060*/  @!P6 HADD2.F32 R25, -RZ, R3.reuse.H0_H0 ;  /* 0x20000003ff19e230 */ /* 0x100fe40000004100 */
[----:B------:R-:W-:-:S02]  /*9070*/  @!P6 HADD2.F32 R23, -RZ, R3.H1_H1 ;  /* 0x30000003ff17e230 */ /* 0x000fc40000004100 */
[--C-:B------:R-:W-:Y:S02]  /*9080*/  @!P6 HADD2.F32 R3, -RZ, R5.reuse.H0_H0 ;  /* 0x20000005ff03e230 */ /* 0x100fe40000004100 */
        /* <DEDUP_REMOVED lines=60> */
[----:B--2---:R-:W-:-:S05]  /*9450*/  @!P6 HADD2.F32 R2, -RZ, R4.H0_H0 ;  /* 0x20000004ff02e230 */ /* 0x004fca0000004100 */
[----:B------:R-:W-:Y:S01]  /*9460*/  @!P6 FMUL R32, R33, R2 ;  /* 0x000000022120e220 */ /* 0x000fe20000400000 */
[----:B------:R-:W-:Y:S01]  /*9470*/  IADD3 R2, PT, PT, R122, 0xe00, RZ ;  /* 0x00000e007a027810 */ /* 0x000fe20007ffe0ff */
[----:B------:R-:W-:-:S03]  /*9480*/  @!P6 HADD2.F32 R4, -RZ, R4.H1_H1 ;  /* 0x30000004ff04e230 */ /* 0x000fc60000004100 */
[----:B------:R-:W-:Y:S01]  /*9490*/  ISETP.GE.OR P5, PT, R2, UR10, !P5 ;  /* 0x0000000a02007c0c */ /* 0x000fe2000efa6670 */
[--C-:B------:R-:W-:Y:S02]  /*94a0*/  @!P6 HADD2.F32 R25, -RZ, R3.reuse.H0_H0 ;  /* 0x20000003ff19e230 */ /* 0x100fe40000004100 */
[----:B------:R-:W-:Y:S01]  /*94b0*/  @!P6 HADD2.F32 R23, -RZ, R3.H1_H1 ;  /* 0x30000003ff17e230 */ /* 0x000fe20000004100 */
[----:B------:R-:W-:Y:S01]  /*94c0*/  STL [R1+0x36c], R33 ;  /* 0x00036c2101007387 */ /* 0x000fe20000100800 */
[----:B------:R-:W-:Y:S01]  /*94d0*/  @!P6 FMUL R30, R31, R4 ;  /* 0x000000041f1ee220 */ /* 0x000fe20000400000 */
[--C-:B------:R-:W-:Y:S02]  /*94e0*/  @!P6 HADD2.F32 R3, -RZ, R5.reuse.H0_H0 ;  /* 0x20000005ff03e230 */ /* 0x100fe40000004100 */
[----:B------:R-:W-:Y:S01]  /*94f0*/  STL [R1+0x370], R31 ;  /* 0x0003701f01007387 */ /* 0x000fe20000100800 */
[----:B------:R-:W-:-:S03]  /*9500*/  @!P6 HADD2.F32 R5, -RZ, R5.H1_H1 ;  /* 0x30000005ff05e230 */ /* 0x000fc60000004100 */
[----:B------:R-:W-:Y:S01]  /*9510*/  STL [R1+0x378], R25 ;  /* 0x0003781901007387 */ /* 0x000fe20000100800 */
[----:B------:R-:W-:-:S03]  /*9520*/  @!P6 FMUL R24, R25, R3 ;  /* 0x000000031918e220 */ /* 0x000fc60000400000 */
[----:B------:R-:W-:Y:S01]  /*9530*/  STL [R1+0x380], R23 ;  /* 0x0003801701007387 */ /* 0x000fe20000100800 */
[----:B------:R-:W-:-:S03]  /*9540*/  @!P6 FMUL R22, R23, R5 ;  /* 0x000000051716e220 */ /* 0x000fc60000400000 */
        /* <DEDUP_REMOVED lines=41> */
[----:B------:R0:W-:Y:S04]  /*97e0*/  STL [R1+0x384], R24 ;  /* 0x0003841801007387 */ /* 0x0001e80000100800 */
[----:B------:R1:W-:Y:S01]  /*97f0*/  STL [R1+0x388], R22 ;  /* 0x0003881601007387 */ /* 0x0003e20000100800 */
[----:B0-----:R-:W-:Y:S01]  /*9800*/  HFMA2 R24, -RZ, RZ, 0, 0 ;  /* 0x00000000ff187431 */ /* 0x001fe200000001ff */
[----:B------:R-:W-:Y:S02]  /*9810*/  MOV R30, RZ ;  /* 0x000000ff001e7202 */ /* 0x000fe40000000f00 */
[----:B-1----:R-:W-:Y:S02]  /*9820*/  MOV R22, RZ ;  /* 0x000000ff00167202 */ /* 0x002fe40000000f00 */
[----:B------:R-:W-:Y:S01]  /*9830*/  LOP3.LUT R74, R74, 0xfbffffff, RZ, 0xc0, !PT ;  /* 0xfbffffff4a4a7812 */ /* 0x000fe200078ec0ff */
        /* <DEDUP_REMOVED lines=24> */
[----:B-1----:R-:W-:-:S03]  /*99c0*/  MOV R25, RZ ;  /* 0x000000ff00197202 */ /* 0x002fc60000000f00 */
[----:B------:R1:W-:Y:S01]  /*99d0*/  STL [R1+0x39c], R30 ;  /* 0x00039c1e01007387 */ /* 0x0003e20000100800 */
[----:B----4-:R-:W-:Y:S01]  /*99e0*/  HFMA2 R23, -RZ, RZ, 0, 0 ;  /* 0x00000000ff177431 */ /* 0x010fe200000001ff */
[----:B0-----:R-:W-:Y:S02]  /*99f0*/  CS2R R32, SRZ ;  /* 0x0000000000207805 */ /* 0x001fe4000001ff00 */
[----:B------:R0:W-:Y:S01]  /*9a00*/  STL [R1+0x3a4], R24 ;  /* 0x0003a41801007387 */ /* 0x0001e20000100800 */
[----:B-1----:R-:W-:-:S03]  /*9a10*/  MOV R30, RZ ;  /* 0x000000ff001e7202 */ /* 0x002fc60000000f00 */
[----:B------:R1:W-:Y:S01]  /*9a20*/  STL [R1+0x590], R22 ;  /* 0x0005901601007387 */ /* 0x0003e20000100800 */
[----:B0-----:R-:W-:Y:S01]  /*9a30*/  HFMA2 R24, -RZ, RZ, 0, 0 ;  /* 0x00000000ff187431 */ /* 0x001fe200000001ff */
[----:B-1----:R-:W-:Y:S02]  /*9a40*/  MOV R22, RZ ;  /* 0x000000ff00167202 */ /* 0x002fe40000000f00 */
[----:B------:R-:W-:Y:S01]  /*9a50*/  LOP3.LUT R74, R74, 0xfdffffff, RZ, 0xc0, !PT ;  /* 0xfdffffff4a4a7812 */ /* 0x000fe200078ec0ff */
[--C-:B--2---:R-:W-:Y:S02]  /*9a60*/  @!P6 HADD2.F32 R33, -RZ, R2.reuse.H0_H0 ;  /* 0x20000002ff21e230 */ /* 0x104fe40000004100 */
[----:B------:R-:W-:Y:S02]  /*9a70*/  @!P6 HADD2.F32 R31, -RZ, R2.H1_H1 ;  /* 0x30000002ff1fe230 */ /* 0x000fe40000004100 */
[----:B---3--:R-:W-:Y:S02]  /*9a80*/  @!P6 HADD2.F32 R0, -RZ, R4.H0_H0 ;  /* 0x20000004ff00e230 */ /* 0x008fe40000004100 */
[----:B------:R-:W-:-:S02]  /*9a90*/  @!P6 HADD2.F32 R2, -RZ, R5.H0_H0 ;  /* 0x20000005ff02e230 */ /* 0x000fc40000004100 */
[--C-:B------:R-:W-:Y:S02]  /*9aa0*/  @!P6 HADD2.F32 R25, -RZ, R3.reuse.H0_H0 ;  /* 0x20000003ff19e230 */ /* 0x100fe40000004100 */
[----:B------:R-:W-:Y:S01]  /*9ab0*/  @!P6 FMUL R32, R33, R0 ;  /* 0x000000002120e220 */ /* 0x000fe20000400000 */
[----:B------:R-:W-:Y:S02]  /*9ac0*/  @!P6 HADD2.F32 R23, -RZ, R3.H1_H1 ;  /* 0x30000003ff17e230 */ /* 0x000fe40000004100 */
[----:B------:R-:W-:Y:S02]  /*9ad0*/  @!P6 HADD2.F32 R4, -RZ, R4.H1_H1 ;  /* 0x30000004ff04e230 */ /* 0x000fe40000004100 */
[----:B------:R-:W-:Y:S01]  /*9ae0*/  @!P6 HADD2.F32 R5, -RZ, R5.H1_H1 ;  /* 0x30000005ff05e230 */ /* 0x000fe20000004100 */
[----:B------:R-:W-:Y:S01]  /*9af0*/  IADD3 R0, PT, PT, R122, 0xf80, RZ ;  /* 0x00000f807a007810 */ /* 0x000fe20007ffe0ff */
[----:B------:R-:W-:Y:S01]  /*9b00*/  @!P6 FMUL R24, R25, R2 ;  /* 0x000000021918e220 */ /* 0x000fe20000400000 */
[----:B------:R-:W-:-:S02]  /*9b10*/  @!P6 FMUL R30, R31, R4 ;  /* 0x000000041f1ee220 */ /* 0x000fc40000400000 */
        /* <DEDUP_REMOVED lines=838> */
[----:B------:R0:W-:Y:S01]  /*cf80*/  STL [R1+0x444], R25 ;  /* 0x0004441901007387 */ /* 0x0001e20000100800 */
[----:B------:R-:W-:-:S03]  /*cf90*/  HFMA2 R239, -RZ, RZ, 0, 0 ;  /* 0x00000000ffef7431 */ /* 0x000fc600000001ff */
[----:B------:R1:W-:Y:S01]  /*cfa0*/  STL [R1+0x460], R23 ;  /* 0x0004601701007387 */ /* 0x0003e20000100800 */
[----:B0-----:R-:W-:-:S03]  /*cfb0*/  HFMA2 R25, -RZ, RZ, 0, 0 ;  /* 0x00000000ff197431 */ /* 0x001fc600000001ff */
[----:B------:R-:W-:Y:S01]  /*cfc0*/  STL [R1+0x3c8], R32 ;  /* 0x0003c82001007387 */ /* 0x000fe20000100800 */
[----:B-1----:R-:W-:-:S03]  /*cfd0*/  HFMA2 R23, -RZ, RZ, 0, 0 ;  /* 0x00000000ff177431 */ /* 0x002fc600000001ff */
[----:B------:R-:W-:Y:S04]  /*cfe0*/  STL [R1+0x3d0], R30 ;  /* 0x0003d01e01007387 */ /* 0x000fe80000100800 */
[----:B------:R0:W-:Y:S04]  /*cff0*/  STL [R1+0x3e4], R24 ;  /* 0x0003e41801007387 */ /* 0x0001e80000100800 */
[----:B------:R1:W-:Y:S01]  /*d000*/  STL [R1+0x3f8], R22 ;  /* 0x0003f81601007387 */ /* 0x0003e20000100800 */
[----:B0-----:R-:W-:Y:S02]  /*d010*/  MOV R24, RZ ;  /* 0x000000ff00187202 */ /* 0x001fe40000000f00 */
[----:B-1----:R-:W-:-:S02]  /*d020*/  MOV R22, RZ ;  /* 0x000000ff00167202 */ /* 0x002fc40000000f00 */
[----:B------:R-:W-:Y:S02]  /*d030*/  CS2R R232, SRZ ;  /* 0x0000000000e87805 */ /* 0x000fe4000001ff00 */
[----:B------:R-:W-:Y:S02]  /*d040*/  MOV R234, RZ ;  /* 0x000000ff00ea7202 */ /* 0x000fe40000000f00 */
        /* <DEDUP_REMOVED lines=22> */
[----:B------:R-:W-:-:S03]  /*d1b0*/  HFMA2 R231, -RZ, RZ, 0, 0 ;  /* 0x00000000ffe77431 */ /* 0x000fc600000001ff */
[----:B------:R1:W-:Y:S01]  /*d1c0*/  STL [R1+0x40c], R24 ;  /* 0x00040c1801007387 */ /* 0x0003e20000100800 */
[----:B0-----:R-:W-:-:S03]  /*d1d0*/  HFMA2 R25, -RZ, RZ, 0, 0 ;  /* 0x00000000ff197431 */ /* 0x001fc600000001ff */
[----:B------:R0:W-:Y:S01]  /*d1e0*/  STL [R1+0x424], R23 ;  /* 0x0004241701007387 */ /* 0x0001e20000100800 */
[----:B------:R-:W-:Y:S01]  /*d1f0*/  HFMA2 R143, -RZ, RZ, 0, 0 ;  /* 0x00000000ff8f7431 */ /* 0x000fe200000001ff */
[----:B-1----:R-:W-:Y:S02]  /*d200*/  MOV R24, RZ ;  /* 0x000000ff00187202 */ /* 0x002fe40000000f00 */
[----:B------:R1:W-:Y:S01]  /*d210*/  STL [R1+0x440], R22 ;  /* 0x0004401601007387 */ /* 0x0003e20000100800 */
[----:B0-----:R-:W-:Y:S01]  /*d220*/  HFMA2 R23, -RZ, RZ, 0, 0 ;  /* 0x00000000ff177431 */ /* 0x001fe200000001ff */
[----:B-1----:R-:W-:Y:S02]  /*d230*/  MOV R22, RZ ;  /* 0x000000ff00167202 */ /* 0x002fe40000000f00 */
[----:B------:R-:W-:Y:S02]  /*d240*/  MOV R252, RZ ;  /* 0x000000ff00fc7202 */ /* 0x000fe40000000f00 */
[----:B------:R-:W-:-:S02]  /*d250*/  MOV R134, RZ ;  /* 0x000000ff00867202 */ /* 0x000fc40000000f00 */
[----:B------:R-:W-:Y:S01]  /*d260*/  LOP3.LUT R19, R19, 0xfffffffd, RZ, 0xc0, !PT ;  /* 0xfffffffd13137812 */ /* 0x000fe200078ec0ff */
[--C-:B--2---:R-:W-:Y:S02]  /*d270*/  @!P6 HADD2.F32 R25, -RZ, R2.reuse.H0_H0 ;  /* 0x20000002ff19e230 */ /* 0x104fe40000004100 */
[----:B------:R-:W-:Y:S02]  /*d280*/  @!P6 HADD2.F32 R24, -RZ, R2.H1_H1 ;  /* 0x30000002ff18e230 */ /* 0x000fe40000004100 */
[----:B---3--:R-:W-:Y:S02]  /*d290*/  @!P6 HADD2.F32 R0, -RZ, R4.H0_H0 ;  /* 0x20000004ff00e230 */ /* 0x008fe40000004100 */
[----:B------:R-:W-:Y:S02]  /*d2a0*/  @!P6 HADD2.F32 R2, -RZ, R5.H0_H0 ;  /* 0x20000005ff02e230 */ /* 0x000fe40000004100 */
[--C-:B------:R-:W-:Y:S02]  /*d2b0*/  @!P6 HADD2.F32 R23, -RZ, R3.reuse.H0_H0 ;  /* 0x20000003ff17e230 */ /* 0x100fe40000004100 */
[----:B------:R-:W-:Y:S01]  /*d2c0*/  @!P6 FMUL R231, R25, R0 ;  /* 0x0000000019e7e220 */ /* 0x000fe20000400000 */
[----:B------:R-:W-:-:S02]  /*d2d0*/  @!P6 HADD2.F32 R22, -RZ, R3.H1_H1 ;  /* 0x30000003ff16e230 */ /* 0x000fc40000004100 */
[----:B------:R-:W-:Y:S02]  /*d2e0*/  @!P6 HADD2.F32 R4, -RZ, R4.H1_H1 ;  /* 0x30000004ff04e230 */ /* 0x000fe40000004100 */
[----:B------:R-:W-:Y:S01]  /*d2f0*/  @!P6 HADD2.F32 R5, -RZ, R5.H1_H1 ;  /* 0x30000005ff05e230 */ /* 0x000fe20000004100 */
[----:B------:R-:W-:Y:S01]  /*d300*/  IADD3 R0, PT, PT, R122, 0x1c80, RZ ;  /* 0x00001c807a007810 */ /* 0x000fe20007ffe0ff */
[----:B------:R-:W-:Y:S01]  /*d310*/  @!P6 FMUL R143, R23, R2 ;  /* 0x00000002178fe220 */ /* 0x000fe20000400000 */
        /* <DEDUP_REMOVED lines=12> */
[----:B------:R-:W-:Y:S01]  /*d3e0*/  STL [R1+0xd50], R234 ;  /* 0x000d50ea01007387 */ /* 0x000fe20000100800 */
[----:B------:R-:W-:-:S03]  /*d3f0*/  HFMA2 R31, -RZ, RZ, 0, 0 ;  /* 0x00000000ff1f7431 */ /* 0x000fc600000001ff */
[----:B------:R-:W-:Y:S04]  /*d400*/  STL [R1+0x3cc], R233 ;  /* 0x0003cce901007387 */ /* 0x000fe80000100800 */
[----:B------:R-:W-:Y:S01]  /*d410*/  STL [R1+0xd54], R233 ;  /* 0x000d54e901007387 */ /* 0x000fe20000100800 */
[----:B------:R-:W-:-:S03]  /*d420*/  CS2R R32, SRZ ;  /* 0x0000000000207805 */ /* 0x000fc6000001ff00 */
[----:B------:R-:W-:Y:S04]  /*d430*/  STL [R1+0x3e0], R232 ;  /* 0x0003e0e801007387 */ /* 0x000fe80000100800 */
[----:B------:R-:W-:Y:S04]  /*d440*/  STL [R1+0xd58], R232 ;  /* 0x000d58e801007387 */ /* 0x000fe80000100800 */
[----:B------:R0:W-:Y:S01]  /*d450*/  STL [R1+0x3d8], R25 ;  /* 0x0003d81901007387 */ /* 0x0001e20000100800 */
[----:B------:R-:W-:Y:S02]  /*d460*/  MOV R30, RZ ;  /* 0x000000ff001e7202 */ /* 0x000fe40000000f00 */
[----:B------:R-:W-:Y:S01]  /*d470*/  CS2R R132, SRZ ;  /* 0x0000000000847805 */ /* 0x000fe2000001ff00 */
[----:B------:R1:W-:Y:S01]  /*d480*/  STL [R1+0x3dc], R24 ;  /* 0x0003dc1801007387 */ /* 0x0003e20000100800 */
[----:B0-----:R-:W-:-:S03]  /*d490*/  HFMA2 R25, -RZ, RZ, 0, 0 ;  /* 0x00000000ff197431 */ /* 0x001fc600000001ff */
[----:B------:R-:W-:Y:S04]  /*d4a0*/  STL [R1+0x3f0], R23 ;  /* 0x0003f01701007387 */ /* 0x000fe80000100800 */
[----:B------:R0:W-:Y:S01]  /*d4b0*/  STL [R1+0x408], R22 ;  /* 0x0004081601007387 */ /* 0x0001e20000100800 */
[----:B-1----:R-:W-:Y:S02]  /*d4c0*/  MOV R24, RZ ;  /* 0x000000ff00187202 */ /* 0x002fe40000000f00 */
[----:B0-----:R-:W-:Y:S02]  /*d4d0*/  CS2R R22, SRZ ;  /* 0x0000000000167805 */ /* 0x001fe4000001ff00 */
[----:B------:R-:W-:Y:S01]  /*d4e0*/  LOP3.LUT R19, R19, 0xfffffffe, RZ, 0xc0, !PT ;  /* 0xfffffffe13137812 */ /* 0x000fe200078ec0ff */
[----:B--2---:R-:W-:-:S02]  /*d4f0*/  @!P6 HADD2.F32 R32, -RZ, R2.H0_H0 ;  /* 0x20000002ff20e230 */ /* 0x004fc40000004100 */
[----:B------:R-:W-:Y:S02]  /*d500*/  @!P6 HADD2.F32 R31, -RZ, R2.H1_H1 ;  /* 0x30000002ff1fe230 */ /* 0x000fe40000004100 */
[--C-:B---3--:R-:W-:Y:S02]  /*d510*/  @!P6 HADD2.F32 R0, -RZ, R4.reuse.H0_H0 ;  /* 0x20000004ff00e230 */ /* 0x108fe40000004100 */
[----:B------:R-:W-:Y:S02]  /*d520*/  @!P6 HADD2.F32 R2, -RZ, R5.H0_H0 ;  /* 0x20000005ff02e230 */ /* 0x000fe40000004100 */
[--C-:B------:R-:W-:Y:S02]  /*d530*/  @!P6 HADD2.F32 R30, -RZ, R3.reuse.H0_H0 ;  /* 0x20000003ff1ee230 */ /* 0x100fe40000004100 */
[----:B------:R-:W-:Y:S01]  /*d540*/  @!P6 FMUL R133, R32, R0 ;  /* 0x000000002085e220 */ /* 0x000fe20000400000 */
[----:B------:R-:W-:Y:S02]  /*d550*/  @!P6 HADD2.F32 R25, -RZ, R3.H1_H1 ;  /* 0x30000003ff19e230 */ /* 0x000fe40000004100 */
[----:B------:R-:W-:-:S02]  /*d560*/  @!P6 HADD2.F32 R4, -RZ, R4.H1_H1 ;  /* 0x30000004ff04e230 */ /* 0x000fc40000004100 */
        /* <DEDUP_REMOVED lines=21> */
[----:B------:R-:W-:-:S03]  /*d6c0*/  CS2R R40, SRZ ;  /* 0x0000000000287805 */ /* 0x000fc6000001ff00 */
[----:B------:R-:W-:Y:S04]  /*d6d0*/  STL [R1+0x1b8], R31 ;  /* 0x0001b81f01007387 */ /* 0x000fe80000100800 */
[----:B------:R-:W-:Y:S01]  /*d6e0*/  STL [R1+0x1bc], R30 ;  /* 0x0001bc1e01007387 */ /* 0x000fe20000100800 */
[----:B------:R-:W-:-:S03]  /*d6f0*/  CS2R R38, SRZ ;  /* 0x0000000000267805 */ /* 0x000fc6000001ff00 */
[----:B------:R1:W-:Y:S01]  /*d700*/  STL [R1+0x1c0], R25 ;  /* 0x0001c01901007387 */ /* 0x0003e20000100800 */
[----:B0-----:R-:W-:Y:S01]  /*d710*/  MOV R32, RZ ;  /* 0x000000ff00207202 */ /* 0x001fe20000000f00 */
[----:B-1----:R-:W-:Y:S01]  /*d720*/  HFMA2 R25, -RZ, RZ, 0, 0 ;  /* 0x00000000ff197431 */ /* 0x002fe200000001ff */
[----:B------:R-:W-:Y:S02]  /*d730*/  CS2R R30, SRZ ;  /* 0x00000000001e7805 */ /* 0x000fe4000001ff00 */
[----:B------:R-:W-:Y:S01]  /*d740*/  LOP3.LUT R74, R74, 0x7fffffff, RZ, 0xc0, !PT ;  /* 0x7fffffff4a4a7812 */ /* 0x000fe200078ec0ff */
[--C-:B--2---:R-:W-:Y:S02]  /*d750*/  @!P6 HADD2.F32 R40, -RZ, R2.reuse.H0_H0 ;  /* 0x20000002ff28e230 */ /* 0x104fe40000004100 */
[----:B------:R-:W-:Y:S02]  /*d760*/  @!P6 HADD2.F32 R39, -RZ, R2.H1_H1 ;  /* 0x30000002ff27e230 */ /* 0x000fe40000004100 */
[----:B---3--:R-:W-:-:S02]  /*d770*/  @!P6 HADD2.F32 R0, -RZ, R4.H0_H0 ;  /* 0x20000004ff00e230 */ /* 0x008fc40000004100 */
[----:B------:R-:W-:Y:S02]  /*d780*/  @!P6 HADD2.F32 R2, -RZ, R5.H0_H0 ;  /* 0x20000005ff02e230 */ /* 0x000fe40000004100 */
        /* <DEDUP_REMOVED lines=31> */
[----:B-1----:R-:W-:Y:S01]  /*d980*/  HFMA2 R33, -RZ, RZ, 0, 0 ;  /* 0x00000000ff217431 */ /* 0x002fe200000001ff */
[----:B------:R-:W-:Y:S02]  /*d990*/  CS2R R38, SRZ ;  /* 0x0000000000267805 */ /* 0x000fe4000001ff00 */
[----:B0-----:R-:W-:Y:S02]  /*d9a0*/  CS2R R24, SRZ ;  /* 0x0000000000187805 */ /* 0x001fe4000001ff00 */
[----:B------:R-:W-:Y:S02]  /*d9b0*/  MOV R40, RZ ;  /* 0x000000ff00287202 */ /* 0x000fe40000000f00 */
[----:B------:R-:W-:Y:S01]  /*d9c0*/  LOP3.LUT R74, R74, 0xbfffffff, RZ, 0xc0, !PT ;  /* 0xbfffffff4a4a7812 */ /* 0x000fe200078ec0ff */
[--C-:B--2---:R-:W-:Y:S02]  /*d9d0*/  @!P6 HADD2.F32 R41, -RZ, R2.reuse.H0_H0 ;  /* 0x20000002ff29e230 */ /* 0x104fe40000004100 */
[----:B------:R-:W-:-:S02]  /*d9e0*/  @!P6 HADD2.F32 R24, -RZ, R2.H1_H1 ;  /* 0x30000002ff18e230 */ /* 0x000fc40000004100 */
[--C-:B---3--:R-:W-:Y:S02]  /*d9f0*/  @!P6 HADD2.F32 R0, -RZ, R4.reuse.H0_H0 ;  /* 0x20000004ff00e230 */ /* 0x108fe40000004100 */
        /* <DEDUP_REMOVED lines=26> */
[----:B0-----:R-:W-:-:S03]  /*dba0*/  HFMA2 R24, -RZ, RZ, 0, 0 ;  /* 0x00000000ff187431 */ /* 0x001fc600000001ff */
[----:B------:R0:W-:Y:S01]  /*dbb0*/  STL [R1+0x18c], R22 ;  /* 0x00018c1601007387 */ /* 0x0001e20000100800 */
[----:B------:R-:W-:Y:S02]  /*dbc0*/  MOV R41, RZ ;  /* 0x000000ff00297202 */ /* 0x000fe40000000f00 */
[----:B------:R-:W-:Y:S02]  /*dbd0*/  CS2R R46, SRZ ;  /* 0x00000000002e7805 */ /* 0x000fe4000001ff00 */
[----:B------:R-:W-:Y:S02]  /*dbe0*/  CS2R R48, SRZ ;  /* 0x0000000000307805 */ /* 0x000fe4000001ff00 */
        /* <DEDUP_REMOVED lines=32> */
[----:B0-----:R-:W-:-:S03]  /*ddf0*/  HFMA2 R25, -RZ, RZ, 0, 0 ;  /* 0x00000000ff197431 */ /* 0x001fc600000001ff */
[----:B------:R-:W-:Y:S01]  /*de00*/  STL [R1+0x168], R23 ;  /* 0x0001681701007387 */ /* 0x000fe20000100800 */
[----:B-1----:R-:W-:-:S03]  /*de10*/  MOV R24, RZ ;  /* 0x000000ff00187202 */ /* 0x002fc60000000f00 */
[----:B------:R0:W-:Y:S01]  /*de20*/  STL [R1+0x16c], R22 ;  /* 0x00016c1601007387 */ /* 0x0001e20000100800 */
[----:B------:R-:W-:Y:S02]  /*de30*/  CS2R R54, SRZ ;  /* 0x0000000000367805 */ /* 0x000fe4000001ff00 */
[----:B------:R-:W-:Y:S02]  /*de40*/  CS2R R56, SRZ ;  /* 0x0000000000387805 */ /* 0x000fe4000001ff00 */
[----:B0-----:R-:W-:Y:S02]  /*de50*/  CS2R R22, SRZ ;  /* 0x0000000000167805 */ /* 0x001fe4000001ff00 */
        /* <DEDUP_REMOVED lines=41> */
[----:B0-----:R-:W0:Y:S01]  /*e0f0*/  S2R R56, SR_CTAID.X ;  /* 0x0000000000387919 */ /* 0x001e220000002500 */
[----:B------:R-:W-:Y:S01]  /*e100*/  HFMA2 R25, -RZ, RZ, 0, 0 ;  /* 0x00000000ff197431 */ /* 0x000fe200000001ff */
[----:B------:R-:W-:-:S02]  /*e110*/  MOV R24, RZ ;  /* 0x000000ff00187202 */ /* 0x000fc40000000f00 */
[----:B------:R-:W-:Y:S02]  /*e120*/  CS2R R22, SRZ ;  /* 0x0000000000167805 */ /* 0x000fe4000001ff00 */
[----:B------:R-:W-:Y:S02]  /*e130*/  CS2R R62, SRZ ;  /* 0x00000000003e7805 */ /* 0x000fe4000001ff00 */
        /* <DEDUP_REMOVED lines=26> */
[----:B------:R-:W-:Y:S01]  /*e2e0*/  STL [R1+0x128], R23 ;  /* 0x0001281701007387 */ /* 0x000fe20000100800 */
[----:B-1----:R-:W-:-:S03]  /*e2f0*/  MOV R24, RZ ;  /* 0x000000ff00187202 */ /* 0x002fc60000000f00 */
[----:B------:R0:W-:Y:S01]  /*e300*/  STL [R1+0x12c], R22 ;  /* 0x00012c1601007387 */ /* 0x0001e20000100800 */
[----:B------:R-:W-:Y:S02]  /*e310*/  CS2R R70, SRZ ;  /* 0x0000000000467805 */ /* 0x000fe4000001ff00 */
[----:B0-----:R-:W-:Y:S02]  /*e320*/  CS2R R22, SRZ ;  /* 0x0000000000167805 */ /* 0x001fe4000001ff00 */
        /* <DEDUP_REMOVED lines=29> */
[----:B------:R-:W-:-:S03]  /*e500*/  HFMA2 R113, -RZ, RZ, 0, 0 ;  /* 0x00000000ff717431 */ /* 0x000fc600000001ff */
[----:B------:R-:W-:Y:S01]  /*e510*/  STL [R1+0x108], R23 ;  /* 0x0001081701007387 */ /* 0x000fe20000100800 */
[----:B0-----:R-:W-:Y:S01]  /*e520*/  MOV R25, RZ ;  /* 0x000000ff00197202 */ /* 0x001fe20000000f00 */
[----:B-1----:R-:W-:Y:S02]  /*e530*/  HFMA2 R24, -RZ, RZ, 0, 0 ;  /* 0x00000000ff187431 */ /* 0x002fe400000001ff */
[----:B------:R0:W-:Y:S01]  /*e540*/  STL [R1+0x10c], R22 ;  /* 0x00010c1601007387 */ /* 0x0001e20000100800 */
[----:B------:R-:W-:Y:S02]  /*e550*/  MOV R116, RZ ;  /* 0x000000ff00747202 */ /* 0x000fe40000000f00 */
        /* <DEDUP_REMOVED lines=169> */
[----:B------:R-:W-:-:S03]  /*eff0*/  MOV R75, RZ ;  /* 0x000000ff004b7202 */ /* 0x000fc60000000f00 */
[----:B------:R-:W-:Y:S01]  /*f000*/  STL [R1+0x68], R23 ;  /* 0x0000681701007387 */ /* 0x000fe20000100800 */
[----:B0-----:R-:W-:Y:S01]  /*f010*/  MOV R25, RZ ;  /* 0x000000ff00197202 */ /* 0x001fe20000000f00 */
[----:B-1----:R-:W-:Y:S02]  /*f020*/  HFMA2 R24, -RZ, RZ, 0, 0 ;  /* 0x00000000ff187431 */ /* 0x002fe400000001ff */
[----:B------:R0:W-:Y:S01]  /*f030*/  STL [R1+0x6c], R22 ;  /* 0x00006c1601007387 */ /* 0x0001e20000100800 */
        /* <DEDUP_REMOVED lines=28> */
[----:B------:R-:W-:-:S03]  /*f200*/  CS2R R246, SRZ ;  /* 0x0000000000f67805 */ /* 0x000fc6000001ff00 */
        /* <DEDUP_REMOVED lines=64> */
[----:B------:R0:W-:Y:S04]  /*f610*/  STL [R1], R24 ;  /* 0x0000001801007387 */ /* 0x0001e80000100800 */
[----:B------:R1:W-:Y:S01]  /*f620*/  STL [R1+0x4], R23 ;  /* 0x0000041701007387 */ /* 0x0003e20000100800 */
[----:B0-----:R-:W-:-:S02]  /*f630*/  MOV R24, R17 ;  /* 0x0000001100187202 */ /* 0x001fc40000000f00 */
[----:B-1----:R-:W-:Y:S02]  /*f640*/  MOV R23, R16 ;  /* 0x0000001000177202 */ /* 0x002fe40000000f00 */
[----:B------:R-:W-:Y:S01]  /*f650*/  CS2R R16, SRZ ;  /* 0x0000000000107805 */ /* 0x000fe2000001ff00 */
[----:B------:R0:W-:Y:S01]  /*f660*/  STL [R1+0xc], R22 ;  /* 0x00000c1601007387 */ /* 0x0001e20000100800 */
[----:B------:R-:W-:Y:S02]  /*f670*/  MOV R133, R14 ;  /* 0x0000000e00857202 */ /* 0x000fe40000000f00 */
[----:B------:R-:W-:Y:S02]  /*f680*/  MOV R134, R13 ;  /* 0x0000000d00867202 */ /* 0x000fe40000000f00 */
[----:B------:R-:W-:Y:S02]  /*f690*/  MOV R13, RZ ;  /* 0x000000ff000d7202 */ /* 0x000fe40000000f00 */
[----:B0-----:R-:W-:-:S02]  /*f6a0*/  MOV R22, R15 ;  /* 0x0000000f00167202 */ /* 0x001fc40000000f00 */
[----:B------:R-:W-:Y:S02]  /*f6b0*/  CS2R R14, SRZ ;  /* 0x00000000000e7805 */ /* 0x000fe4000001ff00 */
[----:B------:R-:W-:Y:S01]  /*f6c0*/  LOP3.LUT R76, R76, 0xfffffffd, RZ, 0xc0, !PT ;  /* 0xfffffffd4c4c7812 */ /* 0x000fe200078ec0ff */
[--C-:B--2---:R-:W-:Y:S02]  /*f6d0*/  @!P6 HADD2.F32 R18, -RZ, R2.reuse.H0_H0 ;  /* 0x20000002ff12e230 */ /* 0x104fe40000004100 */
[----:B------:R-:W-:Y:S02]  /*f6e0*/  @!P6 HADD2.F32 R17, -RZ, R2.H1_H1 ;  /* 0x30000002ff11e230 */ /* 0x000fe40000004100 */
[----:B---3--:R-:W-:Y:S02]  /*f6f0*/  @!P6 HADD2.F32 R0, -RZ, R4.H0_H0 ;  /* 0x20000004ff00e230 */ /* 0x008fe40000004100 */
[----:B------:R-:W-:Y:S02]  /*f700*/  @!P6 HADD2.F32 R2, -RZ, R5.H0_H0 ;  /* 0x20000005ff02e230 */ /* 0x000fe40000004100 */
[----:B------:R-:W-:-:S02]  /*f710*/  @!P6 HADD2.F32 R245, -RZ, R3.H0_H0 ;  /* 0x20000003fff5e230 */ /* 0x000fc40000004100 */
[----:B------:R-:W-:Y:S01]  /*f720*/  @!P6 FMUL R16, R18, R0 ;  /* 0x000000001210e220 */ /* 0x000fe20000400000 */
[----:B------:R-:W-:Y:S02]  /*f730*/  @!P6 HADD2.F32 R246, -RZ, R3.H1_H1 ;  /* 0x30000003fff6e230 */ /* 0x000fe40000004100 */
        /* <DEDUP_REMOVED lines=14> */
[----:B------:R-:W-:Y:S01]  /*f820*/  HFMA2 R12, -RZ, RZ, 0, 0 ;  /* 0x00000000ff0c7431 */ /* 0x000fe200000001ff */
[----:B------:R-:W-:Y:S01]  /*f830*/  MOV R233, R8 ;  /* 0x0000000800e97202 */ /* 0x000fe20000000f00 */
[----:B------:R-:W-:Y:S01]  /*f840*/  HFMA2 R8, -RZ, RZ, 0, 0 ;  /* 0x00000000ff087431 */ /* 0x000fe200000001ff */
[----:B------:R-:W-:Y:S02]  /*f850*/  MOV R252, R11 ;  /* 0x0000000b00fc7202 */ /* 0x000fe40000000f00 */
[----:B------:R-:W-:-:S02]  /*f860*/  MOV R231, R10 ;  /* 0x0000000a00e77202 */ /* 0x000fc40000000f00 */
[----:B------:R-:W-:Y:S02]  /*f870*/  CS2R R10, SRZ ;  /* 0x00000000000a7805 */ /* 0x000fe4000001ff00 */
[----:B------:R-:W-:Y:S02]  /*f880*/  MOV R232, R9 ;  /* 0x0000000900e87202 */ /* 0x000fe40000000f00 */
[----:B------:R-:W-:Y:S02]  /*f890*/  MOV R9, RZ ;  /* 0x000000ff00097202 */ /* 0x000fe40000000f00 */
[----:B------:R-:W-:Y:S02]  /*f8a0*/  MOV R234, R7 ;  /* 0x0000000700ea7202 */ /* 0x000fe40000000f00 */
[----:B------:R-:W-:Y:S02]  /*f8b0*/  MOV R239, R6 ;  /* 0x0000000600ef7202 */ /* 0x000fe40000000f00 */
[----:B------:R-:W-:-:S02]  /*f8c0*/  CS2R R6, SRZ ;  /* 0x0000000000067805 */ /* 0x000fc4000001ff00 */
[----:B------:R-:W-:Y:S02]  /*f8d0*/  LOP3.LUT R76, R76, 0xfffffffe, RZ, 0xc0, !PT ;  /* 0xfffffffe4c4c7812 */ /* 0x000fe400078ec0ff */
[----:B------:R-:W-:Y:S02]  /*f8e0*/  MOV R31, R129 ;  /* 0x00000081001f7202 */ /* 0x000fe40000000f00 */
[----:B------:R-:W-:Y:S02]  /*f8f0*/  MOV R30, R128 ;  /* 0x00000080001e7202 */ /* 0x000fe40000000f00 */
[----:B------:R-:W-:Y:S02]  /*f900*/  MOV R33, R131 ;  /* 0x0000008300217202 */ /* 0x000fe40000000f00 */
[----:B------:R-:W-:Y:S01]  /*f910*/  MOV R32, R130 ;  /* 0x0000008200207202 */ /* 0x000fe20000000f00 */
[----:B--2---:R-:W-:Y:S02]  /*f920*/  @!P6 HADD2.F32 R12, -RZ, R2.H0_H0 ;  /* 0x20000002ff0ce230 */ /* 0x004fe40000004100 */
[----:B---3--:R-:W-:-:S02]  /*f930*/  @!P6 HADD2.F32 R0, -RZ, R4.H0_H0 ;  /* 0x20000004ff00e230 */ /* 0x008fc40000004100 */
[----:B------:R-:W-:Y:S02]  /*f940*/  @!P6 HADD2.F32 R11, -RZ, R2.H1_H1 ;  /* 0x30000002ff0be230 */ /* 0x000fe40000004100 */
[--C-:B------:R-:W-:Y:S02]  /*f950*/  @!P6 HADD2.F32 R10, -RZ, R3.reuse.H0_H0 ;  /* 0x20000003ff0ae230 */ /* 0x100fe40000004100 */
[----:B------:R-:W-:Y:S02]  /*f960*/  @!P6 HADD2.F32 R9, -RZ, R3.H1_H1 ;  /* 0x30000003ff09e230 */ /* 0x000fe40000004100 */
[----:B------:R-:W-:Y:S01]  /*f970*/  @!P6 FMUL R8, R12, R0 ;  /* 0x000000000c08e220 */ /* 0x000fe20000400000 */
[----:B------:R-:W-:Y:S02]  /*f980*/  @!P6 HADD2.F32 R4, -RZ, R4.H1_H1 ;  /* 0x30000004ff04e230 */ /* 0x000fe40000004100 */
[--C-:B------:R-:W-:Y:S02]  /*f990*/  @!P6 HADD2.F32 R2, -RZ, R5.reuse.H0_H0 ;  /* 0x20000005ff02e230 */ /* 0x100fe40000004100 */
[----:B------:R-:W-:Y:S01]  /*f9a0*/  @!P6 HADD2.F32 R3, -RZ, R5.H1_H1 ;  /* 0x30000005ff03e230 */ /* 0x000fe20000004100 */
[----:B------:R-:W-:Y:S01]  /*f9b0*/  IADD3 R0, PT, PT, R122, 0x2580, RZ ;  /* 0x000025807a007810 */ /* 0x000fe20007ffe0ff */
[----:B------:R-:W-:Y:S01]  /*f9c0*/  @!P6 FMUL R7, R11, R4 ;  /* 0x000000040b07e220 */ /* 0x000fe20000400000 */
[----:B------:R-:W-:Y:S01]  /*f9d0*/  MOV R5, RZ ;  /* 0x000000ff00057202 */ /* 0x000fe20000000f00 */
        /* <DEDUP_REMOVED lines=10> */
[----:B------:R-:W-:Y:S02]  /*fa80*/  MOV R49, R142 ;  /* 0x0000008e00317202 */ /* 0x000fe40000000f00 */
[----:B------:R-:W-:Y:S01]  /*fa90*/  CS2R R2, SRZ ;  /* 0x0000000000027805 */ /* 0x000fe2000001ff00 */
[----:B------:R-:W-:Y:S01]  /*faa0*/  HFMA2 R142, -RZ, RZ, 0, 0 ;  /* 0x00000000ff8e7431 */ /* 0x000fe200000001ff */
[----:B------:R-:W-:-:S02]  /*fab0*/  MOV R0, RZ ;  /* 0x000000ff00007202 */ /* 0x000fc40000000f00 */
[----:B------:R-:W-:Y:S02]  /*fac0*/  MOV R48, R141 ;  /* 0x0000008d00307202 */ /* 0x000fe40000000f00 */
[----:B------:R-:W-:Y:S02]  /*fad0*/  MOV R47, R140 ;  /* 0x0000008c002f7202 */ /* 0x000fe40000000f00 */
[----:B------:R-:W-:Y:S02]  /*fae0*/  CS2R R140, SRZ ;  /* 0x00000000008c7805 */ /* 0x000fe4000001ff00 */
[----:B------:R-:W-:Y:S02]  /*faf0*/  MOV R46, R139 ;  /* 0x0000008b002e7202 */ /* 0x000fe40000000f00 */
[----:B------:R-:W-:Y:S02]  /*fb00*/  MOV R41, R138 ;  /* 0x0000008a00297202 */ /* 0x000fe40000000f00 */
[----:B------:R-:W-:-:S02]  /*fb10*/  CS2R R138, SRZ ;  /* 0x00000000008a7805 */ /* 0x000fc4000001ff00 */
[----:B------:R-:W-:Y:S01]  /*fb20*/  LOP3.LUT R19, R19, 0x7fffffff, RZ, 0xc0, !PT ;  /* 0x7fffffff13137812 */ /* 0x000fe200078ec0ff */
        /* <DEDUP_REMOVED lines=21> */
[----:B------:R-:W-:Y:S02]  /*fc80*/  MOV R39, R136 ;  /* 0x0000008800277202 */ /* 0x000fe40000000f00 */
[----:B------:R-:W-:Y:S02]  /*fc90*/  CS2R R136, SRZ ;  /* 0x0000000000887805 */ /* 0x000fe4000001ff00 */
[----:B------:R-:W-:-:S02]  /*fca0*/  MOV R38, R135 ;  /* 0x0000008700267202 */ /* 0x000fc40000000f00 */
[----:B------:R-:W-:Y:S02]  /*fcb0*/  MOV R135, RZ ;  /* 0x000000ff00877202 */ /* 0x000fe40000000f00 */
[----:B------:R-:W-:Y:S02]  /*fcc0*/  CS2R R150, SRZ ;  /* 0x0000000000967805 */ /* 0x000fe4000001ff00 */
[----:B------:R-:W-:Y:S02]  /*fcd0*/  CS2R R148, SRZ ;  /* 0x0000000000947805 */ /* 0x000fe4000001ff00 */
[----:B------:R-:W-:Y:S01]  /*fce0*/  LOP3.LUT R19, R19, 0xbfffffff, RZ, 0xc0, !PT ;  /* 0xbfffffff13137812 */ /* 0x000fe200078ec0ff */
[--C-:B--2---:R-:W-:Y:S02]  /*fcf0*/  @!P6 HADD2.F32 R138, -RZ, R128.reuse.H0_H0 ;  /* 0x20000080ff8ae230 */ /* 0x104fe40000004100 */
[----:B------:R-:W-:Y:S02]  /*fd00*/  @!P6 HADD2.F32 R137, -RZ, R128.H1_H1 ;  /* 0x30000080ff89e230 */ /* 0x000fe40000004100 */
[----:B---3--:R-:W-:-:S02]  /*fd10*/  @!P6 HADD2.F32 R128, -RZ, R130.H0_H0 ;  /* 0x20000082ff80e230 */ /* 0x008fc40000004100 */
[--C-:B------:R-:W-:Y:S02]  /*fd20*/  @!P6 HADD2.F32 R136, -RZ, R129.reuse.H0_H0 ;  /* 0x20000081ff88e230 */ /* 0x100fe40000004100 */
[----:B------:R-:W-:Y:S02]  /*fd30*/  @!P6 HADD2.F32 R135, -RZ, R129.H1_H1 ;  /* 0x30000081ff87e230 */ /* 0x000fe40000004100 */
[--C-:B------:R-:W-:Y:S02]  /*fd40*/  @!P6 HADD2.F32 R129, -RZ, R131.reuse.H0_H0 ;  /* 0x20000083ff81e230 */ /* 0x100fe40000004100 */
[----:B------:R-:W-:Y:S01]  /*fd50*/  @!P6 FMUL R151, R138, R128 ;  /* 0x000000808a97e220 */ /* 0x000fe20000400000 */
        /* <DEDUP_REMOVED lines=14> */
[----:B------:R-:W-:Y:S02]  /*fe40*/  MOV R55, R145 ;  /* 0x0000009100377202 */ /* 0x000fe40000000f00 */
[----:B------:R-:W-:Y:S02]  /*fe50*/  MOV R54, R144 ;  /* 0x0000009000367202 */ /* 0x000fe40000000f00 */
[----:B------:R-:W-:-:S02]  /*fe60*/  CS2R R144, SRZ ;  /* 0x0000000000907805 */ /* 0x000fc4000001ff00 */
[----:B------:R-:W-:Y:S02]  /*fe70*/  CS2R R152, SRZ ;  /* 0x0000000000987805 */ /* 0x000fe4000001ff00 */
[----:B------:R-:W-:Y:S02]  /*fe80*/  CS2R R154, SRZ ;  /* 0x00000000009a7805 */ /* 0x000fe4000001ff00 */
[----:B------:R-:W-:Y:S01]  /*fe90*/  LOP3.LUT R19, R19, 0xdfffffff, RZ, 0xc0, !PT ;  /* 0xdfffffff13137812 */ /* 0x000fe200078ec0ff */
[--C-:B--2---:R-:W-:Y:S02]  /*fea0*/  @!P6 HADD2.F32 R147, -RZ, R128.reuse.H0_H0 ;  /* 0x20000080ff93e230 */ /* 0x104fe40000004100 */
[----:B------:R-:W-:Y:S02]  /*feb0*/  @!P6 HADD2.F32 R146, -RZ, R128.H1_H1 ;  /* 0x30000080ff92e230 */ /* 0x000fe40000004100 */
[----:B---3--:R-:W-:Y:S02]  /*fec0*/  @!P6 HADD2.F32 R128, -RZ, R130.H0_H0 ;  /* 0x20000082ff80e230 */ /* 0x008fe40000004100 */
[----:B------:R-:W-:-:S02]  /*fed0*/  @!P6 HADD2.F32 R145, -RZ, R129.H0_H0 ;  /* 0x20000081ff91e230 */ /* 0x000fc40000004100 */
        /* <DEDUP_REMOVED lines=46> */
[----:B------:R-:W-:Y:S01]  /*101c0*/  LOP3.LUT R19, R19, 0xf7ffffff, RZ, 0xc0, !PT ;  /* 0xf7ffffff13137812 */ /* 0x000fe200078ec0ff */
[--C-:B--2---:R-:W-:Y:S02]  /*101d0*/  @!P6 HADD2.F32 R163, -RZ, R128.reuse.H0_H0 ;  /* 0x20000080ffa3e230 */ /* 0x104fe40000004100 */
[----:B------:R-:W-:Y:S02]  /*101e0*/  @!P6 HADD2.F32 R162, -RZ, R128.H1_H1 ;  /* 0x30000080ffa2e230 */ /* 0x000fe40000004100 */
[----:B---3--:R-:W-:Y:S02]  /*101f0*/  @!P6 HADD2.F32 R128, -RZ, R130.H0_H0 ;  /* 0x20000082ff80e230 */ /* 0x008fe40000004100 */
[----:B------:R-:W-:-:S03]  /*10200*/  @!P6 HADD2.F32 R161, -RZ, R129.H0_H0 ;  /* 0x20000081ffa1e230 */ /* 0x000fc60000004100 */
[----:B------:R-:W-:Y:S01]  /*10210*/  @!P6 FMUL R170, R163, R128 ;  /* 0x00000080a3aae220 */ /* 0x000fe20000400000 */
[----:B------:R-:W-:Y:S02]  /*10220*/  @!P6 HADD2.F32 R128, -RZ, R131.H0_H0 ;  /* 0x20000083ff80e230 */ /* 0x000fe40000004100 */
[----:B------:R-:W-:Y:S02]  /*10230*/  @!P6 HADD2.F32 R160, -RZ, R129.H1_H1 ;  /* 0x30000081ffa0e230 */ /* 0x000fe40000004100 */
[----:B------:R-:W-:Y:S02]  /*10240*/  @!P6 HADD2.F32 R130, -RZ, R130.H1_H1 ;  /* 0x30000082ff82e230 */ /* 0x000fe40000004100 */
[----:B------:R-:W-:Y:S01]  /*10250*/  @!P6 FMUL R168, R161, R128 ;  /* 0x00000080a1a8e220 */ /* 0x000fe20000400000 */
[----:B------:R-:W-:Y:S01]  /*10260*/  @!P6 HADD2.F32 R131, -RZ, R131.H1_H1 ;  /* 0x30000083ff83e230 */ /* 0x000fe20000004100 */
[----:B------:R-:W-:Y:S01]  /*10270*/  IADD3 R128, PT, PT, R122, 0x2800, RZ ;  /* 0x000028007a807810 */ /* 0x000fe20007ffe0ff */
[----:B------:R-:W-:-:S03]  /*10280*/  @!P6 FMUL R169, R162, R130 ;  /* 0x00000082a2a9e220 */ /* 0x000fc60000400000 */
        /* <DEDUP_REMOVED lines=61> */
[----:B------:R-:W-:Y:S01]  /*10660*/  LOP3.LUT R74, R74, 0xffffffef, RZ, 0xc0, !PT ;  /* 0xffffffef4a4a7812 */ /* 0x000fe200078ec0ff */
[----:B--2---:R-:W-:-:S02]  /*10670*/  @!P6 HADD2.F32 R188, -RZ, R128.H0_H0 ;  /* 0x20000080ffbce230 */ /* 0x004fc40000004100 */
        /* <DEDUP_REMOVED lines=96> */
[----:B------:R-:W-:Y:S02]  /*10c80*/  IADD3 R122, PT, PT, R122, 0x2b80, RZ ;  /* 0x00002b807a7a7810 */ /* 0x000fe40007ffe0ff */
[----:B------:R-:W-:Y:S01]  /*10c90*/  LOP3.LUT R74, R74, 0xfffffffe, RZ, 0xc0, !PT ;  /* 0xfffffffe4a4a7812 */ /* 0x000fe200078ec0ff */
[--C-:B--2---:R-:W-:Y:S02]  /*10ca0*/  @!P6 HADD2.F32 R220, -RZ, R128.reuse.H0_H0 ;  /* 0x20000080ffdce230 */ /* 0x104fe40000004100 */
[----:B------:R-:W-:Y:S01]  /*10cb0*/  @!P6 HADD2.F32 R219, -RZ, R128.H1_H1 ;  /* 0x30000080ffdbe230 */ /* 0x000fe20000004100 */
[----:B------:R-:W-:Y:S01]  /*10cc0*/  MOV R128, RZ ;  /* 0x000000ff00807202 */ /* 0x000fe20000000f00 */
[----:B------:R-:W-:-:S02]  /*10cd0*/  @!P6 HADD2.F32 R222, -RZ, R129.H0_H0 ;  /* 0x20000081ffdee230 */ /* 0x000fc40000004100 */
[----:B------:R-:W-:Y:S02]  /*10ce0*/  @!P6 HADD2.F32 R128, -RZ, R129.H1_H1 ;  /* 0x30000081ff80e230 */ /* 0x000fe40000004100 */
[----:B------:R-:W-:Y:S02]  /*10cf0*/  HFMA2 R129, -RZ, RZ, 0, 0 ;  /* 0x00000000ff817431 */ /* 0x000fe400000001ff */
[--C-:B---3--:R-:W-:Y:S02]  /*10d00*/  @!P6 HADD2.F32 R223, -RZ, R130.reuse.H0_H0 ;  /* 0x20000082ffdfe230 */ /* 0x108fe40000004100 */
[----:B------:R-:W-:-:S03]  /*10d10*/  @!P6 HADD2.F32 R130, -RZ, R130.H1_H1 ;  /* 0x30000082ff82e230 */ /* 0x000fc60000004100 */
[----:B------:R-:W-:Y:S01]  /*10d20*/  @!P6 FMUL R129, R220, R223 ;  /* 0x000000dfdc81e220 */ /* 0x000fe20000400000 */
[----:B------:R-:W-:Y:S01]  /*10d30*/  MOV R223, RZ ;  /* 0x000000ff00df7202 */ /* 0x000fe20000000f00 */
[----:B------:R-:W-:Y:S01]  /*10d40*/  @!P6 FMUL R223, R219, R130 ;  /* 0x00000082dbdfe220 */ /* 0x000fe20000400000 */
[----:B------:R-:W-:Y:S02]  /*10d50*/  HFMA2 R130, -RZ, RZ, 0, 0 ;  /* 0x00000000ff827431 */ /* 0x000fe400000001ff */
[----:B------:R-:W-:-:S05]  /*10d60*/  @!P6 HADD2.F32 R224, -RZ, R131.H0_H0 ;  /* 0x20000083ffe0e230 */ /* 0x000fca0000004100 */
[----:B------:R-:W-:Y:S01]  /*10d70*/  @!P6 FMUL R130, R222, R224 ;  /* 0x000000e0de82e220 */ /* 0x000fe20000400000 */
[----:B------:R-:W-:Y:S01]  /*10d80*/  @!P6 HADD2.F32 R224, -RZ, R131.H1_H1 ;  /* 0x30000083ffe0e230 */ /* 0x000fe20000004100 */
[----:B------:R-:W-:-:S04]  /*10d90*/  MOV R131, RZ ;  /* 0x000000ff00837202 */ /* 0x000fc80000000f00 */
        /* <DEDUP_REMOVED lines=9> */
[----:B------:R-:W-:Y:S02]  /*10e30*/  CS2R R224, SRZ ;  /* 0x0000000000e07805 */ /* 0x000fe4000001ff00 */
[----:B------:R-:W-:Y:S02]  /*10e40*/  MOV R62, R226 ;  /* 0x000000e2003e7202 */ /* 0x000fe40000000f00 */
[----:B------:R-:W-:-:S02]  /*10e50*/  MOV R57, R227 ;  /* 0x000000e300397202 */ /* 0x000fc40000000f00 */
[----:B------:R-:W-:Y:S02]  /*10e60*/  MOV R56, R228 ;  /* 0x000000e400387202 */ /* 0x000fe40000000f00 */
[----:B------:R-:W-:Y:S01]  /*10e70*/  MOV R228, RZ ;  /* 0x000000ff00e47202 */ /* 0x000fe20000000f00 */
[--C-:B--2---:R-:W-:Y:S02]  /*10e80*/  @!P6 HADD2.F32 R224, -RZ, R126.reuse.H0_H0 ;  /* 0x2000007effe0e230 */ /* 0x104fe40000004100 */
[----:B------:R-:W-:Y:S01]  /*10e90*/  @!P6 HADD2.F32 R122, -RZ, R126.H1_H1 ;  /* 0x3000007eff7ae230 */ /* 0x000fe20000004100 */
[----:B------:R-:W-:Y:S01]  /*10ea0*/  MOV R126, RZ ;  /* 0x000000ff007e7202 */ /* 0x000fe20000000f00 */
[--C-:B------:R-:W-:Y:S02]  /*10eb0*/  @!P6 HADD2.F32 R225, -RZ, R127.reuse.H0_H0 ;  /* 0x2000007fffe1e230 */ /* 0x100fe40000004100 */
[----:B------:R-:W-:Y:S02]  /*10ec0*/  @!P6 HADD2.F32 R126, -RZ, R127.H1_H1 ;  /* 0x3000007fff7ee230 */ /* 0x000fe40000004100 */
[----:B------:R-:W-:-:S02]  /*10ed0*/  HFMA2 R127, -RZ, RZ, 0, 0 ;  /* 0x00000000ff7f7431 */ /* 0x000fc400000001ff */
[--C-:B---3--:R-:W-:Y:S02]  /*10ee0*/  @!P6 HADD2.F32 R226, -RZ, R124.reuse.H0_H0 ;  /* 0x2000007cffe2e230 */ /* 0x108fe40000004100 */
[----:B------:R-:W-:-:S03]  /*10ef0*/  @!P6 HADD2.F32 R124, -RZ, R124.H1_H1 ;  /* 0x3000007cff7ce230 */ /* 0x000fc60000004100 */
[----:B------:R-:W-:Y:S01]  /*10f00*/  @!P6 FMUL R127, R224, R226 ;  /* 0x000000e2e07fe220 */ /* 0x000fe20000400000 */
[----:B------:R-:W-:Y:S02]  /*10f10*/  CS2R R226, SRZ ;  /* 0x0000000000e27805 */ /* 0x000fe4000001ff00 */
[----:B------:R-:W-:Y:S01]  /*10f20*/  @!P6 FMUL R227, R122, R124 ;  /* 0x0000007c7ae3e220 */ /* 0x000fe20000400000 */
[----:B------:R-:W-:-:S05]  /*10f30*/  @!P6 HADD2.F32 R124, -RZ, R125.H0_H0 ;  /* 0x2000007dff7ce230 */ /* 0x000fca0000004100 */
        /* <DEDUP_REMOVED lines=65> */
[----:B------:R-:W-:Y:S02]  /*11350*/  MOV R54, R33 ;  /* 0x0000002100367202 */ /* 0x000fe40000000f00 */
[----:B------:R-:W-:Y:S01]  /*11360*/  MOV R33, R134 ;  /* 0x0000008600217202 */ /* 0x000fe20000000f00 */
[----:B------:R-:W-:Y:S01]  /*11370*/  FADD R124, R124, R49 ;  /* 0x000000317c7c7221 */ /* 0x000fe20000000000 */
[----:B------:R-:W3:Y:S01]  /*11380*/  LDL R134, [R1+0x2b4] ;  /* 0x0002b40001867983 */ /* 0x000ee20000100800 */
[----:B------:R-:W-:-:S02]  /*11390*/  MOV R49, R32 ;  /* 0x0000002000317202 */ /* 0x000fc40000000f00 */
[----:B------:R-:W-:Y:S01]  /*113a0*/  MOV R32, R143 ;  /* 0x0000008f00207202 */ /* 0x000fe20000000f00 */
[----:B------:R-:W-:Y:S01]  /*113b0*/  FADD R124, R124, R48 ;  /* 0x000000307c7c7221 */ /* 0x000fe20000000000 */
[----:B------:R-:W4:Y:S01]  /*113c0*/  LDL R143, [R1+0x2bc] ;  /* 0x0002bc00018f7983 */ /* 0x000f220000100800 */
[----:B------:R-:W-:Y:S01]  /*113d0*/  MOV R48, R31 ;  /* 0x0000001f00307202 */ /* 0x000fe20000000f00 */
[----:B------:R-:W-:Y:S01]  /*113e0*/  @!P6 HADD2.F32 R125, -RZ, R125.H1_H1 ;  /* 0x3000007dff7de230 */ /* 0x000fe20000004100 */
[----:B------:R-:W-:Y:S01]  /*113f0*/  MOV R31, R252 ;  /* 0x000000fc001f7202 */ /* 0x000fe20000000f00 */
[----:B------:R-:W-:Y:S01]  /*11400*/  FADD R124, R124, R47 ;  /* 0x0000002f7c7c7221 */ /* 0x000fe20000000000 */
[----:B------:R-:W4:Y:S01]  /*11410*/  LDL R252, [R1+0x2c4] ;  /* 0x0002c40001fc7983 */ /* 0x000f220000100800 */
[----:B------:R-:W-:Y:S01]  /*11420*/  MOV R47, R30 ;  /* 0x0000001e002f7202 */ /* 0x000fe20000000f00 */
[----:B------:R-:W-:Y:S01]  /*11430*/  @!P6 FMUL R228, R126, R125 ;  /* 0x0000007d7ee4e220 */ /* 0x000fe20000400000 */
[----:B------:R-:W-:-:S02]  /*11440*/  MOV R30, R231 ;  /* 0x000000e7001e7202 */ /* 0x000fc40000000f00 */
[----:B------:R-:W4:Y:S01]  /*11450*/  LDL R231, [R1+0x2c8] ;  /* 0x0002c80001e77983 */ /* 0x000f220000100800 */
[----:B------:R-:W-:Y:S02]  /*11460*/  MOV R125, R46 ;  /* 0x0000002e007d7202 */ /* 0x000fe40000000f00 */
[----:B------:R-:W-:Y:S02]  /*11470*/  MOV R46, R25 ;  /* 0x00000019002e7202 */ /* 0x000fe40000000f00 */
[----:B------:R-:W-:Y:S02]  /*11480*/  MOV R25, R232 ;  /* 0x000000e800197202 */ /* 0x000fe40000000f00 */
[----:B------:R-:W4:Y:S01]  /*11490*/  LDL R232, [R1+0x2d4] ;  /* 0x0002d40001e87983 */ /* 0x000f220000100800 */
[----:B------:R-:W-:Y:S02]  /*114a0*/  MOV R62, R41 ;  /* 0x00000029003e7202 */ /* 0x000fe40000000f00 */
[----:B------:R-:W-:-:S02]  /*114b0*/  MOV R41, R24 ;  /* 0x0000001800297202 */ /* 0x000fc40000000f00 */
[----:B------:R-:W-:Y:S02]  /*114c0*/  MOV R24, R233 ;  /* 0x000000e900187202 */ /* 0x000fe40000000f00 */
[----:B------:R-:W4:Y:S01]  /*114d0*/  LDL R233, [R1+0x2dc] ;  /* 0x0002dc0001e97983 */ /* 0x000f220000100800 */
[----:B------:R-:W-:Y:S02]  /*114e0*/  MOV R57, R40 ;  /* 0x0000002800397202 */ /* 0x000fe40000000f00 */
[----:B------:R-:W-:Y:S02]  /*114f0*/  MOV R40, R23 ;  /* 0x0000001700287202 */ /* 0x000fe40000000f00 */
[----:B------:R-:W-:Y:S02]  /*11500*/  MOV R23, R234 ;  /* 0x000000ea00177202 */ /* 0x000fe40000000f00 */
[----:B------:R-:W4:Y:S01]  /*11510*/  LDL R234, [R1+0x2e4] ;  /* 0x0002e40001ea7983 */ /* 0x000f220000100800 */
[----:B------:R-:W-:-:S02]  /*11520*/  MOV R56, R39 ;  /* 0x0000002700387202 */ /* 0x000fc40000000f00 */
[----:B------:R-:W-:Y:S02]  /*11530*/  MOV R39, R22 ;  /* 0x0000001600277202 */ /* 0x000fe40000000f00 */
[----:B------:R-:W-:Y:S02]  /*11540*/  MOV R22, R239 ;  /* 0x000000ef00167202 */ /* 0x000fe40000000f00 */
        /* <DEDUP_REMOVED lines=312> */
[----:B---3--:R-:W-:Y:S02]  /*128d0*/  FADD R124, R124, R234 ;  /* 0x000000ea7c7c7221 */ /* 0x008fe40000000000 */
[----:B------:R0:W5:Y:S02]  /*128e0*/  LDL.LU R234, [R1+0xd44] ;  /* 0x000d440001ea7983 */ /* 0x0001640000300800 */
[----:B--2---:R-:W-:Y:S02]  /*128f0*/  FADD R124, R124, R233 ;  /* 0x000000e97c7c7221 */ /* 0x004fe40000000000 */
        /* <DEDUP_REMOVED lines=192> */
[----:B---3--:R-:W-:Y:S02]  /*13500*/  FADD R124, R124, R143 ;  /* 0x0000008f7c7c7221 */ /* 0x008fe40000000000 */
[----:B------:R-:W3:Y:S02]  /*13510*/  LDL R143, [R1+0xa28] ;  /* 0x000a2800018f7983 */ /* 0x000ee40000100800 */
[----:B------:R-:W-:Y:S02]  /*13520*/  FADD R124, R124, R125 ;  /* 0x0000007d7c7c7221 */ /* 0x000fe40000000000 */
[----:B------:R-:W3:Y:S02]  /*13530*/  LDL R125, [R1+0xa3c] ;  /* 0x000a3c00017d7983 */ /* 0x000ee40000100800 */
[----:B----4-:R-:W-:Y:S02]  /*13540*/  FADD R124, R124, R71 ;  /* 0x000000477c7c7221 */ /* 0x010fe40000000000 */
[----:B------:R-:W4:Y:S02]  /*13550*/  LDL R71, [R1+0xa40] ;  /* 0x000a400001477983 */ /* 0x000f240000100800 */
[----:B--2---:R-:W-:-:S02]  /*13560*/  FADD R124, R124, R72 ;  /* 0x000000487c7c7221 */ /* 0x004fc40000000000 */
[----:B------:R-:W2:Y:S02]  /*13570*/  LDL R72, [R1+0xa44] ;  /* 0x000a440001487983 */ /* 0x000ea40000100800 */
[----:B------:R-:W-:Y:S02]  /*13580*/  FADD R124, R124, R73 ;  /* 0x000000497c7c7221 */ /* 0x000fe40000000000 */
[----:B------:R-:W2:Y:S02]  /*13590*/  LDL R73, [R1+0xa48] ;  /* 0x000a480001497983 */ /* 0x000ea40000100800 */
[----:B------:R-:W-:Y:S02]  /*135a0*/  FADD R124, R124, R81 ;  /* 0x000000517c7c7221 */ /* 0x000fe40000000000 */
[----:B------:R-:W2:Y:S02]  /*135b0*/  LDL R81, [R1+0xa5c] ;  /* 0x000a5c0001517983 */ /* 0x000ea40000100800 */
[----:B------:R-:W-:-:S02]  /*135c0*/  FADD R124, R124, R82 ;  /* 0x000000527c7c7221 */ /* 0x000fc40000000000 */
        /* <DEDUP_REMOVED lines=49> */
[----:B---3--:R-:W-:Y:S02]  /*138e0*/  FADD R124, R124, R143 ;  /* 0x0000008f7c7c7221 */ /* 0x008fe40000000000 */
[----:B------:R-:W3:Y:S02]  /*138f0*/  LDL R143, [R1+0xbb8] ;  /* 0x000bb800018f7983 */ /* 0x000ee40000100800 */
[----:B------:R-:W-:Y:S02]  /*13900*/  FADD R124, R124, R125 ;  /* 0x0000007d7c7c7221 */ /* 0x000fe40000000000 */
[----:B------:R-:W3:Y:S02]  /*13910*/  LDL R125, [R1+0xbbc] ;  /* 0x000bbc00017d7983 */ /* 0x000ee40000100800 */
[----:B----4-:R-:W-:-:S02]  /*13920*/  FADD R124, R124, R71 ;  /* 0x000000477c7c7221 */ /* 0x010fc40000000000 */
[----:B------:R-:W4:Y:S02]  /*13930*/  LDL R71, [R1+0xb90] ;  /* 0x000b900001477983 */ /* 0x000f240000100800 */
[----:B--2---:R-:W-:Y:S02]  /*13940*/  FADD R124, R124, R72 ;  /* 0x000000487c7c7221 */ /* 0x004fe40000000000 */
        /* <DEDUP_REMOVED lines=55> */
[----:B---3--:R-:W-:Y:S02]  /*13cc0*/  FADD R124, R124, R143 ;  /* 0x0000008f7c7c7221 */ /* 0x008fe40000000000 */
[----:B------:R-:W3:Y:S02]  /*13cd0*/  LDL R143, [R1+0xab4] ;  /* 0x000ab400018f7983 */ /* 0x000ee40000100800 */
[----:B------:R-:W-:-:S02]  /*13ce0*/  FADD R124, R124, R125 ;  /* 0x0000007d7c7c7221 */ /* 0x000fc40000000000 */
[----:B------:R-:W3:Y:S02]  /*13cf0*/  LDL R125, [R1+0xab8] ;  /* 0x000ab800017d7983 */ /* 0x000ee40000100800 */
[----:B----4-:R-:W-:Y:S02]  /*13d00*/  FADD R124, R124, R71 ;  /* 0x000000477c7c7221 */ /* 0x010fe40000000000 */
[----:B------:R-:W4:Y:S02]  /*13d10*/  LDL R71, [R1+0xabc] ;  /* 0x000abc0001477983 */ /* 0x000f240000100800 */
[----:B--2---:R-:W-:Y:S02]  /*13d20*/  FADD R124, R124, R72 ;  /* 0x000000487c7c7221 */ /* 0x004fe40000000000 */
        /* <DEDUP_REMOVED lines=55> */
[----:B---3--:R-:W-:-:S02]  /*140a0*/  FADD R124, R124, R143 ;  /* 0x0000008f7c7c7221 */ /* 0x008fc40000000000 */
        /* <DEDUP_REMOVED lines=63> */
[----:B----4-:R-:W-:Y:S02]  /*144a0*/  FADD R124, R124, R71 ;  /* 0x000000477c7c7221 */ /* 0x010fe40000000000 */
[----:B------:R0:W5:Y:S02]  /*144b0*/  LDL.LU R71, [R1+0xcd0] ;  /* 0x000cd00001477983 */ /* 0x0001640000300800 */
[----:B--2---:R-:W-:-:S02]  /*144c0*/  FADD R124, R124, R72 ;  /* 0x000000487c7c7221 */ /* 0x004fc40000000000 */
        /* <DEDUP_REMOVED lines=50> */
[----:B------:R-:W2:Y:S02]  /*147f0*/  LDL.LU R252, [R1+0xc68] ;  /* 0x000c680001fc7983 */ /* 0x000ea40000300800 */
[----:B------:R-:W-:Y:S02]  /*14800*/  FADD R124, R124, R134 ;  /* 0x000000867c7c7221 */ /* 0x000fe40000000000 */
[----:B------:R-:W4:Y:S02]  /*14810*/  LDL.LU R134, [R1+0xc64] ;  /* 0x000c640001867983 */ /* 0x000f240000300800 */
[----:B------:R-:W-:-:S02]  /*14820*/  FADD R124, R124, R75 ;  /* 0x0000004b7c7c7221 */ /* 0x000fc40000000000 */
[----:B------:R-:W2:Y:S02]  /*14830*/  LDL.LU R75, [R1+0xc60] ;  /* 0x000c6000014b7983 */ /* 0x000ea40000300800 */
[----:B---3--:R-:W-:Y:S02]  /*14840*/  FADD R124, R124, R143 ;  /* 0x0000008f7c7c7221 */ /* 0x008fe40000000000 */
[----:B------:R-:W3:Y:S02]  /*14850*/  LDL.LU R143, [R1+0xc5c] ;  /* 0x000c5c00018f7983 */ /* 0x000ee40000300800 */
[----:B------:R-:W-:Y:S02]  /*14860*/  FADD R124, R124, R125 ;  /* 0x0000007d7c7c7221 */ /* 0x000fe40000000000 */
[----:B------:R-:W1:Y:S01]  /*14870*/  S2R R125, SR_CTAID.X ;  /* 0x00000000007d7919 */ /* 0x000e620000002500 */
[----:B------:R-:W1:Y:S01]  /*14880*/  LDCU UR6, c[0x0][0x364] ;  /* 0x00006c80ff0677ac */ /* 0x000e620008000800 */
[----:B---3--:R-:W-:-:S02]  /*14890*/  FADD R124, R124, R143 ;  /* 0x0000008f7c7c7221 */ /* 0x008fc40000000000 */
[----:B------:R-:W1:Y:S02]  /*148a0*/  LDL.LU R143, [R1+0xc58] ;  /* 0x000c5800018f7983 */ /* 0x000e640000300800 */
[----:B--2---:R-:W-:Y:S02]  /*148b0*/  FADD R124, R124, R75 ;  /* 0x0000004b7c7c7221 */ /* 0x004fe40000000000 */
[----:B------:R0:W5:Y:S02]  /*148c0*/  LDL.LU R75, [R1+0xc54] ;  /* 0x000c5400014b7983 */ /* 0x0001640000300800 */
[----:B----4-:R-:W-:Y:S02]  /*148d0*/  FADD R124, R124, R134 ;  /* 0x000000867c7c7221 */ /* 0x010fe40000000000 */
[----:B------:R0:W5:Y:S02]  /*148e0*/  LDL.LU R134, [R1+0xc50] ;  /* 0x000c500001867983 */ /* 0x0001640000300800 */
[----:B------:R-:W-:-:S05]  /*148f0*/  FADD R252, R124, R252 ;  /* 0x000000fc7cfc7221 */ /* 0x000fca0000000000 */
[----:B------:R-:W2:Y:S02]  /*14900*/  SHFL.BFLY PT, R124, R252, 0x10, 0x1f ;  /* 0x0e001f00fc7c7f89 */ /* 0x000ea400000e0000 */
[----:B--2---:R-:W-:-:S05]  /*14910*/  FADD R252, R252, R124 ;  /* 0x0000007cfcfc7221 */ /* 0x004fca0000000000 */
[----:B------:R-:W2:Y:S02]  /*14920*/  SHFL.BFLY PT, R124, R252, 0x8, 0x1f ;  /* 0x0d001f00fc7c7f89 */ /* 0x000ea400000e0000 */
[----:B--2---:R-:W-:-:S05]  /*14930*/  FADD R252, R252, R124 ;  /* 0x0000007cfcfc7221 */ /* 0x004fca0000000000 */
[----:B------:R-:W2:Y:S02]  /*14940*/  SHFL.BFLY PT, R124, R252, 0x4, 0x1f ;  /* 0x0c801f00fc7c7f89 */ /* 0x000ea400000e0000 */
[----:B--2---:R-:W-:-:S05]  /*14950*/  FADD R252, R252, R124 ;  /* 0x0000007cfcfc7221 */ /* 0x004fca0000000000 */
[----:B------:R-:W2:Y:S02]  /*14960*/  SHFL.BFLY PT, R124, R252, 0x2, 0x1f ;  /* 0x0c401f00fc7c7f89 */ /* 0x000ea400000e0000 */
[----:B--2---:R-:W-:Y:S01]  /*14970*/  FADD R252, R252, R124 ;  /* 0x0000007cfcfc7221 */ /* 0x004fe20000000000 */
[----:B-1----:R-:W-:Y:S02]  /*14980*/  IMAD R125, R125, UR6, R143 ;  /* 0x000000067d7d7c24 */ /* 0x002fe4000f8e028f */
[----:B------:R0:W5:Y:S03]  /*14990*/  LDL.LU R143, [R1+0xc4c] ;  /* 0x000c4c00018f7983 */ /* 0x0001660000300800 */
[----:B------:R-:W-:Y:S02]  /*149a0*/  IADD3 R124, PT, PT, -R125, UR44, RZ ;  /* 0x0000002c7d7c7c10 */ /* 0x000fe4000fffe1ff */
[----:B------:R-:W1:Y:S02]  /*149b0*/  SHFL.BFLY PT, R125, R252, 0x1, 0x1f ;  /* 0x0c201f00fc7d7f89 */ /* 0x000e6400000e0000 */
[----:B------:R-:W-:-:S02]  /*149c0*/  ISETP.GE.AND P6, PT, R124, 0x1, PT ;  /* 0x000000017c00780c */ /* 0x000fc40003fc6270 */
[----:B-1----:R0:W-:Y:S11]  /*149d0*/  STL [R1+0x8], R125 ;  /* 0x0000087d01007387 */ /* 0x0021f60000100800 */
        /* <DEDUP_REMOVED lines=19> */
[----:B------:R-:W-:Y:S02]  /*14b10*/  F2FP.F16.F32.PACK_AB R118, R120, R121 ;  /* 0x000000797876723e */ /* 0x000fe400000000ff */
[----:B------:R-:W-:-:S05]  /*14b20*/  F2FP.F16.F32.PACK_AB R119, R117, R119 ;  /* 0x000000777577723e */ /* 0x000fca00000000ff */
[----:B------:R0:W-:Y:S02]  /*14b30*/  STG.E.64 desc[UR4][R124.64], R118 ;  /* 0x000000767c007986 */ /* 0x0001e4000c101b04 */
.L_x_6168:
[----:B------:R-:W-:Y:S05]  /*14b40*/  BSYNC.RECONVERGENT B0 ;  /* 0x0000000000007941 */ /* 0x000fea0003800200 */
.L_x_6167:
        /* <DEDUP_REMOVED lines=11> */
[----:B------:R-:W-:Y:S02]  /*14c00*/  F2FP.F16.F32.PACK_AB R110, R112, R113 ;  /* 0x00000071706e723e */ /* 0x000fe400000000ff */
[----:B------:R-:W-:-:S05]  /*14c10*/  F2FP.F16.F32.PACK_AB R111, R109, R111 ;  /* 0x0000006f6d6f723e */ /* 0x000fca00000000ff */
[----:B------:R1:W-:Y:S02]  /*14c20*/  STG.E.64 desc[UR4][R124.64+0x100], R110 ;  /* 0x0001006e7c007986 */ /* 0x0003e4000c101b04 */
.L_x_6170:
[----:B------:R-:W-:Y:S05]  /*14c30*/  BSYNC.RECONVERGENT B0 ;  /* 0x0000000000007941 */ /* 0x000fea0003800200 */
.L_x_6169:
        /* <DEDUP_REMOVED lines=11> */
[----:B------:R-:W-:Y:S02]  /*14cf0*/  F2FP.F16.F32.PACK_AB R102, R104, R105 ;  /* 0x000000696866723e */ /* 0x000fe400000000ff */
[----:B------:R-:W-:-:S05]  /*14d00*/  F2FP.F16.F32.PACK_AB R103, R101, R103 ;  /* 0x000000676567723e */ /* 0x000fca00000000ff */
[----:B------:R2:W-:Y:S02]  /*14d10*/  STG.E.64 desc[UR4][R124.64+0x200], R102 ;  /* 0x000200667c007986 */ /* 0x0005e4000c101b04 */
.L_x_6172:
[----:B------:R-:W-:Y:S05]  /*14d20*/  BSYNC.RECONVERGENT B0 ;  /* 0x0000000000007941 */ /* 0x000fea0003800200 */
.L_x_6171:
        /* <DEDUP_REMOVED lines=11> */
[----:B------:R-:W-:Y:S02]  /*14de0*/  F2FP.F16.F32.PACK_AB R94, R96, R97 ;  /* 0x00000061605e723e */ /* 0x000fe400000000ff */
[----:B------:R-:W-:-:S05]  /*14df0*/  F2FP.F16.F32.PACK_AB R95, R93, R95 ;  /* 0x0000005f5d5f723e */ /* 0x000fca00000000ff */
[----:B------:R3:W-:Y:S02]  /*14e00*/  STG.E.64 desc[UR4][R124.64+0x300], R94 ;  /* 0x0003005e7c007986 */ /* 0x0007e4000c101b04 */
.L_x_6174:
[----:B------:R-:W-:Y:S05]  /*14e10*/  BSYNC.RECONVERGENT B0 ;  /* 0x0000000000007941 */ /* 0x000fea0003800200 */
.L_x_6173:
        /* <DEDUP_REMOVED lines=11> */
[----:B------:R-:W-:Y:S02]  /*14ed0*/  F2FP.F16.F32.PACK_AB R86, R88, R89 ;  /* 0x000000595856723e */ /* 0x000fe400000000ff */
[----:B------:R-:W-:-:S05]  /*14ee0*/  F2FP.F16.F32.PACK_AB R87, R85, R87 ;  /* 0x000000575557723e */ /* 0x000fca00000000ff */
[----:B------:R4:W-:Y:S02]  /*14ef0*/  STG.E.64 desc[UR4][R124.64+0x400], R86 ;  /* 0x000400567c007986 */ /* 0x0009e4000c101b04 */
.L_x_6176:
[----:B------:R-:W-:Y:S05]  /*14f00*/  BSYNC.RECONVERGENT B0 ;  /* 0x0000000000007941 */ /* 0x000fea0003800200 */
.L_x_6175:
        /* <DEDUP_REMOVED lines=11> */
[----:B------:R-:W-:Y:S02]  /*14fc0*/  F2FP.F16.F32.PACK_AB R78, R80, R81 ;  /* 0x00000051504e723e */ /* 0x000fe400000000ff */
[----:B------:R-:W-:-:S05]  /*14fd0*/  F2FP.F16.F32.PACK_AB R79, R77, R79 ;  /* 0x0000004f4d4f723e */ /* 0x000fca00000000ff */
[----:B------:R0:W-:Y:S02]  /*14fe0*/  STG.E.64 desc[UR4][R124.64+0x500], R78 ;  /* 0x0005004e7c007986 */ /* 0x0001e4000c101b04 */
.L_x_6178:
[----:B------:R-:W-:Y:S05]  /*14ff0*/  BSYNC.RECONVERGENT B0 ;  /* 0x0000000000007941 */ /* 0x000fea0003800200 */
.L_x_6177:
        /* <DEDUP_REMOVED lines=15> */
.L_x_6180:
[----:B------:R-:W-:Y:S05]  /*150f0*/  BSYNC.RECONVERGENT B0 ;  /* 0x0000000000007941 */ /* 0x000fea0003800200 */
.L_x_6179:
        /* <DEDUP_REMOVED lines=15> */
.L_x_6182:
[----:B------:R-:W-:Y:S05]  /*151f0*/  BSYNC.RECONVERGENT B0 ;  /* 0x0000000000007941 */ /* 0x000fea0003800200 */
.L_x_6181:
[----:B0-----:R-:W0:Y:S01]  /*15200*/  S2R R59, SR_TID.X ;  /* 0x00000000003b7919 */ /* 0x001e220000002100 */
[----:B------:R-:W-:Y:S01]  /*15210*/  LOP3.LUT P0, RZ, R74, 0x200000, RZ, 0xc0, !PT ;  /* 0x002000004aff7812 */ /* 0x000fe2000780c0ff */
[----:B------:R-:W-:Y:S01]  /*15220*/  BSSY.RECONVERGENT B0, `(.L_x_6183) ;  /* 0x0000012000007945 */ /* 0x000fe20003800200 */
[----:B------:R-:W-:-:S04]  /*15230*/  SHF.L.U32 R58, R134, 0x2, RZ ;  /* 0x00000002863a7819 */ /* 0x000fc800000006ff */
[----:B------:R-:W-:Y:S02]  /*15240*/  LOP3.LUT R58, R58, 0x1000, RZ, 0xfc, !PT ;  /* 0x000010003a3a7812 */ /* 0x000fe400078efcff */
[----:B0-----:R-:W-:-:S04]  /*15250*/  SHF.L.U32 R60, R59, 0x2, RZ ;  /* 0x000000023b3c7819 */ /* 0x001fc800000006ff */
        /* <DEDUP_REMOVED lines=14> */
.L_x_6184:
[----:B------:R-:W-:Y:S05]  /*15340*/  BSYNC.RECONVERGENT B0 ;  /* 0x0000000000007941 */ /* 0x000fea0003800200 */
.L_x_6183:
        /* <DEDUP_REMOVED lines=15> */
.L_x_6186:
[----:B------:R-:W-:Y:S05]  /*15440*/  BSYNC.RECONVERGENT B0 ;  /* 0x0000000000007941 */ /* 0x000fea0003800200 */
.L_x_6185:
        /* <DEDUP_REMOVED lines=15> */
.L_x_6188:
[----:B------:R-:W-:Y:S05]  /*15540*/  BSYNC.RECONVERGENT B0 ;  /* 0x0000000000007941 */ /* 0x000fea0003800200 */
.L_x_6187:
        /* <DEDUP_REMOVED lines=15> */
.L_x_6190:
[----:B------:R-:W-:Y:S05]  /*15640*/  BSYNC.RECONVERGENT B0 ;  /* 0x0000000000007941 */ /* 0x000fea0003800200 */
.L_x_6189:
        /* <DEDUP_REMOVED lines=15> */
.L_x_6192:
[----:B------:R-:W-:Y:S05]  /*15740*/  BSYNC.RECONVERGENT B0 ;  /* 0x0000000000007941 */ /* 0x000fea0003800200 */
.L_x_6191:
        /* <DEDUP_REMOVED lines=15> */
.L_x_6194:
[----:B------:R-:W-:Y:S05]  /*15840*/  BSYNC.RECONVERGENT B0 ;  /* 0x0000000000007941 */ /* 0x000fea0003800200 */
.L_x_6193:
        /* <DEDUP_REMOVED lines=15> */
[----:B------:R-:W-:Y:S01]  /*15940*/  F2FP.F16.F32.PACK_AB R20, R23, R20 ;  /* 0x000000141714723e */ /* 0x000fe200000000ff */
[----:B------:R-:W-:Y:S01]  /*15950*/  FMUL R21, R21, UR6 ;  /* 0x0000000615157c20 */ /* 0x000fe20008400000 */
[----:B---3--:R-:W-:-:S04]  /*15960*/  FFMA R22, -R143, R22, R24 ;  /* 0x000000168f167223 */ /* 0x008fc80000000118 */
[----:B------:R-:W-:-:S05]  /*15970*/  FMUL R22, R22, UR6 ;  /* 0x0000000616167c20 */ /* 0x000fca0008400000 */
[----:B------:R-:W-:-:S05]  /*15980*/  F2FP.F16.F32.PACK_AB R21, R22, R21 ;  /* 0x000000151615723e */ /* 0x000fca00000000ff */
[----:B------:R0:W-:Y:S02]  /*15990*/  STG.E.64 desc[UR4][R124.64+0xe00], R20 ;  /* 0x000e00147c007986 */ /* 0x0001e4000c101b04 */
.L_x_6196:
[----:B------:R-:W-:Y:S05]  /*159a0*/  BSYNC.RECONVERGENT B0 ;  /* 0x0000000000007941 */ /* 0x000fea0003800200 */
.L_x_6195:
        /* <DEDUP_REMOVED lines=17> */
[----:B------:R-:W-:Y:S01]  /*15ac0*/  F2FP.F16.F32.PACK_AB R20, R23, R20 ;  /* 0x000000141714723e */ /* 0x000fe200000000ff */
[----:B------:R-:W-:Y:S01]  /*15ad0*/  FMUL R21, R21, UR6 ;  /* 0x0000000615157c20 */ /* 0x000fe20008400000 */
[----:B----4-:R-:W-:-:S04]  /*15ae0*/  FFMA R22, -R143, R22, R24 ;  /* 0x000000168f167223 */ /* 0x010fc80000000118 */
[----:B------:R-:W-:-:S05]  /*15af0*/  FMUL R22, R22, UR6 ;  /* 0x0000000616167c20 */ /* 0x000fca0008400000 */
[----:B------:R-:W-:-:S05]  /*15b00*/  F2FP.F16.F32.PACK_AB R21, R22, R21 ;  /* 0x000000151615723e */ /* 0x000fca00000000ff */
[----:B------:R0:W-:Y:S02]  /*15b10*/  STG.E.64 desc[UR4][R124.64+0xf00], R20 ;  /* 0x000f00147c007986 */ /* 0x0001e4000c101b04 */
.L_x_6198:
[----:B------:R-:W-:Y:S05]  /*15b20*/  BSYNC.RECONVERGENT B0 ;  /* 0x0000000000007941 */ /* 0x000fea0003800200 */
.L_x_6197:
        /* <DEDUP_REMOVED lines=23> */
.L_x_6200:
[----:B------:R-:W-:Y:S05]  /*15ca0*/  BSYNC.RECONVERGENT B0 ;  /* 0x0000000000007941 */ /* 0x000fea0003800200 */
.L_x_6199:
        /* <DEDUP_REMOVED lines=23> */
.L_x_6202:
[----:B------:R-:W-:Y:S05]  /*15e20*/  BSYNC.RECONVERGENT B0 ;  /* 0x0000000000007941 */ /* 0x000fea0003800200 */
.L_x_6201:
        /* <DEDUP_REMOVED lines=23> */
.L_x_6204:
[----:B------:R-:W-:Y:S05]  /*15fa0*/  BSYNC.RECONVERGENT B0 ;  /* 0x0000000000007941 */ /* 0x000fea0003800200 */
.L_x_6203:
        /* <DEDUP_REMOVED lines=23> */
.L_x_6206:
[----:B------:R-:W-:Y:S05]  /*16120*/  BSYNC.RECONVERGENT B0 ;  /* 0x0000000000007941 */ /* 0x000fea0003800200 */
.L_x_6205:
        /* <DEDUP_REMOVED lines=23> */
.L_x_6208:
[----:B------:R-:W-:Y:S05]  /*162a0*/  BSYNC.RECONVERGENT B0 ;  /* 0x0000000000007941 */ /* 0x000fea0003800200 */
.L_x_6207:
        /* <DEDUP_REMOVED lines=23> */
.L_x_6210:
[----:B------:R-:W-:Y:S05]  /*16420*/  BSYNC.RECONVERGENT B0 ;  /* 0x0000000000007941 */ /* 0x000fea0003800200 */
.L_x_6209:
        /* <DEDUP_REMOVED lines=23> */
.L_x_6212:
[----:B------:R-:W-:Y:S05]  /*165a0*/  BSYNC.RECONVERGENT B0 ;  /* 0x0000000000007941 */ /* 0x000fea0003800200 */
.L_x_6211:
        /* <DEDUP_REMOVED lines=23> */
.L_x_6214:
[----:B------:R-:W-:Y:S05]  /*16720*/  BSYNC.RECONVERGENT B0 ;  /* 0x0000000000007941 */ /* 0x000fea0003800200 */
.L_x_6213:
        /* <DEDUP_REMOVED lines=24> */
.L_x_6216:
[----:B------:R-:W-:Y:S05]  /*168b0*/  BSYNC.RECONVERGENT B0 ;  /* 0x0000000000007941 */ /* 0x000fea0003800200 */
.L_x_6215:
        /* <DEDUP_REMOVED lines=24> */
.L_x_6218:
[----:B------:R-:W-:Y:S05]  /*16a40*/  BSYNC.RECONVERGENT B0 ;  /* 0x0000000000007941 */ /* 0x000fea0003800200 */
.L_x_6217:
        /* <DEDUP_REMOVED lines=24> */
.L_x_6220:
[----:B------:R-:W-:Y:S05]  /*16bd0*/  BSYNC.RECONVERGENT B0 ;  /* 0x0000000000007941 */ /* 0x000fea0003800200 */
.L_x_6219:
        /* <DEDUP_REMOVED lines=24> */
.L_x_6222:
[----:B------:R-:W-:Y:S05]  /*16d60*/  BSYNC.RECONVERGENT B0 ;  /* 0x0000000000007941 */ /* 0x000fea0003800200 */
.L_x_6221:
        /* <DEDUP_REMOVED lines=24> */
.L_x_6224:
[----:B------:R-:W-:Y:S05]  /*16ef0*/  BSYNC.RECONVERGENT B0 ;  /* 0x0000000000007941 */ /* 0x000fea0003800200 */
.L_x_6223:
        /* <DEDUP_REMOVED lines=22> */
.L_x_6226:
[----:B------:R-:W-:Y:S05]  /*17060*/  BSYNC.RECONVERGENT B0 ;  /* 0x0000000000007941 */ /* 0x000fea0003800200 */
.L_x_6225:
        /* <DEDUP_REMOVED lines=23> */
.L_x_6228:
[----:B------:R-:W-:Y:S05]  /*171e0*/  BSYNC.RECONVERGENT B0 ;  /* 0x0000000000007941 */ /* 0x000fea0003800200 */
.L_x_6227:
        /* <DEDUP_REMOVED lines=23> */
.L_x_6230:
[----:B------:R-:W-:Y:S05]  /*17360*/  BSYNC.RECONVERGENT B0 ;  /* 0x0000000000007941 */ /* 0x000fea0003800200 */
.L_x_6229:
        /* <DEDUP_REMOVED lines=24> */
.L_x_6232:
[----:B------:R-:W-:Y:S05]  /*174f0*/  BSYNC.RECONVERGENT B0 ;  /* 0x0000000000007941 */ /* 0x000fea0003800200 */
.L_x_6231:
        /* <DEDUP_REMOVED lines=23> */
.L_x_6234:
[----:B------:R-:W-:Y:S05]  /*17670*/  BSYNC.RECONVERGENT B0 ;  /* 0x0000000000007941 */ /* 0x000fea0003800200 */
.L_x_6233:
        /* <DEDUP_REMOVED lines=23> */
.L_x_6236:
[----:B------:R-:W-:Y:S05]  /*177f0*/  BSYNC.RECONVERGENT B0 ;  /* 0x0000000000007941 */ /* 0x000fea0003800200 */
.L_x_6235:
        /* <DEDUP_REMOVED lines=23> */
.L_x_6238:
[----:B------:R-:W-:Y:S05]  /*17970*/  BSYNC.RECONVERGENT B0 ;  /* 0x0000000000007941 */ /* 0x000fea0003800200 */
.L_x_6237:
        /* <DEDUP_REMOVED lines=23> */
.L_x_6240:
[----:B------:R-:W-:Y:S05]  /*17af0*/  BSYNC.RECONVERGENT B0 ;  /* 0x0000000000007941 */ /* 0x000fea0003800200 */
.L_x_6239:
        /* <DEDUP_REMOVED lines=23> */
.L_x_6242:
[----:B------:R-:W-:Y:S05]  /*17c70*/  BSYNC.RECONVERGENT B0 ;  /* 0x0000000000007941 */ /* 0x000fea0003800200 */
.L_x_6241:
        /* <DEDUP_REMOVED lines=23> */
.L_x_6244:
[----:B------:R-:W-:Y:S05]  /*17df0*/  BSYNC.RECONVERGENT B0 ;  /* 0x0000000000007941 */ /* 0x000fea0003800200 */
.L_x_6243:
        /* <DEDUP_REMOVED lines=23> */
.L_x_6246:
[----:B------:R-:W-:Y:S05]  /*17f70*/  BSYNC.RECONVERGENT B0 ;  /* 0x0000000000007941 */ /* 0x000fea0003800200 */
.L_x_6245:
        /* <DEDUP_REMOVED lines=23> */
.L_x_6248:
[----:B------:R-:W-:Y:S05]  /*180f0*/  BSYNC.RECONVERGENT B0 ;  /* 0x0000000000007941 */ /* 0x000fea0003800200 */
.L_x_6247:
        /* <DEDUP_REMOVED lines=23> */
.L_x_6250:
[----:B------:R-:W-:Y:S05]  /*18270*/  BSYNC.RECONVERGENT B0 ;  /* 0x0000000000007941 */ /* 0x000fea0003800200 */
.L_x_6249:
        /* <DEDUP_REMOVED lines=23> */
.L_x_6252:
[----:B------:R-:W-:Y:S05]  /*183f0*/  BSYNC.RECONVERGENT B0 ;  /* 0x0000000000007941 */ /* 0x000fea0003800200 */
.L_x_6251:
        /* <DEDUP_REMOVED lines=23> */
.L_x_6254:
[----:B------:R-:W-:Y:S05]  /*18570*/  BSYNC.RECONVERGENT B0 ;  /* 0x0000000000007941 */ /* 0x000fea0003800200 */
.L_x_6253:
        /* <DEDUP_REMOVED lines=23> */
.L_x_6256:
[----:B------:R-:W-:Y:S05]  /*186f0*/  BSYNC.RECONVERGENT B0 ;  /* 0x0000000000007941 */ /* 0x000fea0003800200 */
.L_x_6255:
        /* <DEDUP_REMOVED lines=23> */
.L_x_6258:
[----:B------:R-:W-:Y:S05]  /*18870*/  BSYNC.RECONVERGENT B0 ;  /* 0x0000000000007941 */ /* 0x000fea0003800200 */
.L_x_6257:
        /* <DEDUP_REMOVED lines=23> */
.L_x_6260:
[----:B------:R-:W-:Y:S05]  /*189f0*/  BSYNC.RECONVERGENT B0 ;  /* 0x0000000000007941 */ /* 0x000fea0003800200 */
.L_x_6259:
        /* <DEDUP_REMOVED lines=23> */
.L_x_6262:
[----:B------:R-:W-:Y:S05]  /*18b70*/  BSYNC.RECONVERGENT B0 ;  /* 0x0000000000007941 */ /* 0x000fea0003800200 */
.L_x_6261:
        /* <DEDUP_REMOVED lines=23> */
.L_x_6264:
[----:B------:R-:W-:Y:S05]  /*18cf0*/  BSYNC.RECONVERGENT B0 ;  /* 0x0000000000007941 */ /* 0x000fea0003800200 */
.L_x_6263:
        /* <DEDUP_REMOVED lines=23> */
.L_x_6266:
[----:B------:R-:W-:Y:S05]  /*18e70*/  BSYNC.RECONVERGENT B0 ;  /* 0x0000000000007941 */ /* 0x000fea0003800200 */
.L_x_6265:
        /* <DEDUP_REMOVED lines=23> */
.L_x_6268:
[----:B------:R-:W-:Y:S05]  /*18ff0*/  BSYNC.RECONVERGENT B0 ;  /* 0x0000000000007941 */ /* 0x000fea0003800200 */
.L_x_6267:
        /* <DEDUP_REMOVED lines=23> */
.L_x_6270:
[----:B------:R-:W-:Y:S05]  /*19170*/  BSYNC.RECONVERGENT B0 ;  /* 0x0000000000007941 */ /* 0x000fea0003800200 */
.L_x_6269:
        /* <DEDUP_REMOVED lines=23> */
.L_x_6272:
[----:B------:R-:W-:Y:S05]  /*192f0*/  BSYNC.RECONVERGENT B0 ;  /* 0x0000000000007941 */ /* 0x000fea0003800200 */
.L_x_6271:
        /* <DEDUP_REMOVED lines=23> */
.L_x_6274:
[----:B------:R-:W-:Y:S05]  /*19470*/  BSYNC.RECONVERGENT B0 ;  /* 0x0000000000007941 */ /* 0x000fea0003800200 */
.L_x_6273:
        /* <DEDUP_REMOVED lines=23> */
.L_x_6276:
[----:B------:R-:W-:Y:S05]  /*195f0*/  BSYNC.RECONVERGENT B0 ;  /* 0x0000000000007941 */ /* 0x000fea0003800200 */
.L_x_6275:
        /* <DEDUP_REMOVED lines=23> */
.L_x_6278:
[----:B------:R-:W-:Y:S05]  /*19770*/  BSYNC.RECONVERGENT B0 ;  /* 0x0000000000007941 */ /* 0x000fea0003800200 */
.L_x_6277:
        /* <DEDUP_REMOVED lines=20> */
[----:B------:R-:W-:Y:S02]  /*198c0*/  F2FP.F16.F32.PACK_AB R20, R24, R20 ;  /* 0x000000141814723e */ /* 0x000fe400000000ff */
[----:B------:R-:W-:-:S05]  /*198d0*/  F2FP.F16.F32.PACK_AB R21, R23, R21 ;  /* 0x000000151715723e */ /* 0x000fca00000000ff */
[----:B------:R0:W-:Y:S02]  /*198e0*/  STG.E.64 desc[UR4][R124.64+0x3800], R20 ;  /* 0x003800147c007986 */ /* 0x0001e4000c101b04 */
.L_x_6280:
[----:B------:R-:W-:Y:S05]  /*198f0*/  BSYNC.RECONVERGENT B0 ;  /* 0x0000000000007941 */ /* 0x000fea0003800200 */
.L_x_6279:
        /* <DEDUP_REMOVED lines=23> */
.L_x_6282:
[----:B------:R-:W-:Y:S05]  /*19a70*/  BSYNC.RECONVERGENT B0 ;  /* 0x0000000000007941 */ /* 0x000fea0003800200 */
.L_x_6281:
        /* <DEDUP_REMOVED lines=23> */
.L_x_6284:
[----:B------:R-:W-:Y:S05]  /*19bf0*/  BSYNC.RECONVERGENT B0 ;  /* 0x0000000000007941 */ /* 0x000fea0003800200 */
.L_x_6283:
        /* <DEDUP_REMOVED lines=23> */
.L_x_6286:
[----:B------:R-:W-:Y:S05]  /*19d70*/  BSYNC.RECONVERGENT B0 ;  /* 0x0000000000007941 */ /* 0x000fea0003800200 */
.L_x_6285:
        /* <DEDUP_REMOVED lines=23> */
.L_x_6288:
[----:B------:R-:W-:Y:S05]  /*19ef0*/  BSYNC.RECONVERGENT B0 ;  /* 0x0000000000007941 */ /* 0x000fea0003800200 */
.L_x_6287:
        /* <DEDUP_REMOVED lines=23> */
.L_x_6290:
[----:B------:R-:W-:Y:S05]  /*1a070*/  BSYNC.RECONVERGENT B0 ;  /* 0x0000000000007941 */ /* 0x000fea0003800200 */
.L_x_6289:
        /* <DEDUP_REMOVED lines=23> */
.L_x_6292:
[----:B------:R-:W-:Y:S05]  /*1a1f0*/  BSYNC.RECONVERGENT B0 ;  /* 0x0000000000007941 */ /* 0x000fea0003800200 */
.L_x_6291:
        /* <DEDUP_REMOVED lines=23> */
.L_x_6294:
[----:B------:R-:W-:Y:S05]  /*1a370*/  BSYNC.RECONVERGENT B0 ;  /* 0x0000000000007941 */ /* 0x000fea0003800200 */
.L_x_6293:
        /* <DEDUP_REMOVED lines=23> */
.L_x_6296:
[----:B------:R-:W-:Y:S05]  /*1a4f0*/  BSYNC.RECONVERGENT B0 ;  /* 0x0000000000007941 */ /* 0x000fea0003800200 */
.L_x_6295:
        /* <DEDUP_REMOVED lines=23> */
.L_x_6298:
[----:B------:R-:W-:Y:S05]  /*1a670*/  BSYNC.RECONVERGENT B0 ;  /* 0x0000000000007941 */ /* 0x000fea0003800200 */
.L_x_6297:
        /* <DEDUP_REMOVED lines=23> */
.L_x_6300:
[----:B------:R-:W-:Y:S05]  /*1a7f0*/  BSYNC.RECONVERGENT B0 ;  /* 0x0000000000007941 */ /* 0x000fea0003800200 */
.L_x_6299:
        /* <DEDUP_REMOVED lines=23> */
.L_x_6302:
[----:B------:R-:W-:Y:S05]  /*1a970*/  BSYNC.RECONVERGENT B0 ;  /* 0x0000000000007941 */ /* 0x000fea0003800200 */
.L_x_6301:
        /* <DEDUP_REMOVED lines=23> */
.L_x_6304:
[----:B------:R-:W-:Y:S05]  /*1aaf0*/  BSYNC.RECONVERGENT B0 ;  /* 0x0000000000007941 */ /* 0x000fea0003800200 */
.L_x_6303:
        /* <DEDUP_REMOVED lines=23> */
.L_x_6306:
[----:B------:R-:W-:Y:S05]  /*1ac70*/  BSYNC.RECONVERGENT B0 ;  /* 0x0000000000007941 */ /* 0x000fea0003800200 */
.L_x_6305:
        /* <DEDUP_REMOVED lines=23> */
.L_x_6308:
[----:B------:R-:W-:Y:S05]  /*1adf0*/  BSYNC.RECONVERGENT B0 ;  /* 0x0000000000007941 */ /* 0x000fea0003800200 */
.L_x_6307:
        /* <DEDUP_REMOVED lines=16> */
[----:B------:R-:W-:-:S03]  /*1af00*/  F2FP.F16.F32.PACK_AB R20, R248, R20 ;  /* 0x00000014f814723e */ /* 0x000fc600000000ff */
[----:B------:R-:W-:-:S05]  /*1af10*/  F2FP.F16.F32.PACK_AB R21, R250, R21 ;  /* 0x00000015fa15723e */ /* 0x000fca00000000ff */
[----:B------:R0:W-:Y:S02]  /*1af20*/  STG.E.64 desc[UR4][R124.64+0x4700], R20 ;  /* 0x004700147c007986 */ /* 0x0001e4000c101b04 */
.L_x_6310:
[----:B------:R-:W-:Y:S05]  /*1af30*/  BSYNC.RECONVERGENT B0 ;  /* 0x0000000000007941 */ /* 0x000fea0003800200 */
.L_x_6309:
        /* <DEDUP_REMOVED lines=15> */
[----:B------:R-:W-:-:S03]  /*1b030*/  F2FP.F16.F32.PACK_AB R20, R242, R20 ;  /* 0x00000014f214723e */ /* 0x000fc600000000ff */
[----:B------:R-:W-:-:S05]  /*1b040*/  F2FP.F16.F32.PACK_AB R21, R244, R21 ;  /* 0x00000015f415723e */ /* 0x000fca00000000ff */
[----:B------:R0:W-:Y:S02]  /*1b050*/  STG.E.64 desc[UR4][R124.64+0x4800], R20 ;  /* 0x004800147c007986 */ /* 0x0001e4000c101b04 */
.L_x_6312:
[----:B------:R-:W-:Y:S05]  /*1b060*/  BSYNC.RECONVERGENT B0 ;  /* 0x0000000000007941 */ /* 0x000fea0003800200 */
.L_x_6311:
        /* <DEDUP_REMOVED lines=15> */
.L_x_6314:
[----:B------:R-:W-:Y:S05]  /*1b160*/  BSYNC.RECONVERGENT B0 ;  /* 0x0000000000007941 */ /* 0x000fea0003800200 */
.L_x_6313:
        /* <DEDUP_REMOVED lines=15> */
.L_x_6316:
[----:B------:R-:W-:Y:S05]  /*1b260*/  BSYNC.RECONVERGENT B0 ;  /* 0x0000000000007941 */ /* 0x000fea0003800200 */
.L_x_6315:
        /* <DEDUP_REMOVED lines=15> */
.L_x_6318:
[----:B------:R-:W-:Y:S05]  /*1b360*/  BSYNC.RECONVERGENT B0 ;  /* 0x0000000000007941 */ /* 0x000fea0003800200 */
.L_x_6317:
        /* <DEDUP_REMOVED lines=15> */
.L_x_6320:
[----:B------:R-:W-:Y:S05]  /*1b460*/  BSYNC.RECONVERGENT B0 ;  /* 0x0000000000007941 */ /* 0x000fea0003800200 */
.L_x_6319:
        /* <DEDUP_REMOVED lines=15> */
.L_x_6322:
[----:B------:R-:W-:Y:S05]  /*1b560*/  BSYNC.RECONVERGENT B0 ;  /* 0x0000000000007941 */ /* 0x000fea0003800200 */
.L_x_6321:
        /* <DEDUP_REMOVED lines=15> */
.L_x_6324:
[----:B------:R-:W-:Y:S05]  /*1b660*/  BSYNC.RECONVERGENT B0 ;  /* 0x0000000000007941 */ /* 0x000fea0003800200 */
.L_x_6323:
        /* <DEDUP_REMOVED lines=15> */
.L_x_6326:
[----:B------:R-:W-:Y:S05]  /*1b760*/  BSYNC.RECONVERGENT B0 ;  /* 0x0000000000007941 */ /* 0x000fea0003800200 */
.L_x_6325:
        /* <DEDUP_REMOVED lines=15> */
.L_x_6328:
[----:B------:R-:W-:Y:S05]  /*1b860*/  BSYNC.RECONVERGENT B0 ;  /* 0x0000000000007941 */ /* 0x000fea0003800200 */
.L_x_6327:
        /* <DEDUP_REMOVED lines=15> */
.L_x_6330:
[----:B------:R-:W-:Y:S05]  /*1b960*/  BSYNC.RECONVERGENT B0 ;  /* 0x0000000000007941 */ /* 0x000fea0003800200 */
.L_x_6329:
        /* <DEDUP_REMOVED lines=15> */
.L_x_6332:
[----:B------:R-:W-:Y:S05]  /*1ba60*/  BSYNC.RECONVERGENT B0 ;  /* 0x0000000000007941 */ /* 0x000fea0003800200 */
.L_x_6331:
        /* <DEDUP_REMOVED lines=15> */
.L_x_6334:
[----:B------:R-:W-:Y:S05]  /*1bb60*/  BSYNC.RECONVERGENT B0 ;  /* 0x0000000000007941 */ /* 0x000fea0003800200 */
.L_x_6333:
        /* <DEDUP_REMOVED lines=15> */
.L_x_6336:
[----:B------:R-:W-:Y:S05]  /*1bc60*/  BSYNC.RECONVERGENT B0 ;  /* 0x0000000000007941 */ /* 0x000fea0003800200 */
.L_x_6335:
        /* <DEDUP_REMOVED lines=15> */
.L_x_6338:
[----:B------:R-:W-:Y:S05]  /*1bd60*/  BSYNC.RECONVERGENT B0 ;  /* 0x0000000000007941 */ /* 0x000fea0003800200 */
.L_x_6337:
        /* <DEDUP_REMOVED lines=15> */
.L_x_6340:
[----:B------:R-:W-:Y:S05]  /*1be60*/  BSYNC.RECONVERGENT B0 ;  /* 0x0000000000007941 */ /* 0x000fea0003800200 */
.L_x_6339:
        /* <DEDUP_REMOVED lines=15> */
.L_x_6342:
[----:B------:R-:W-:Y:S05]  /*1bf60*/  BSYNC.RECONVERGENT B0 ;  /* 0x0000000000007941 */ /* 0x000fea0003800200 */
.L_x_6341:
        /* <DEDUP_REMOVED lines=23> */
.L_x_6344:
[----:B------:R-:W-:Y:S05]  /*1c0e0*/  BSYNC.RECONVERGENT B0 ;  /* 0x0000000000007941 */ /* 0x000fea0003800200 */
.L_x_6343:
        /* <DEDUP_REMOVED lines=26> */
.L_x_6346:
[----:B------:R-:W-:Y:S05]  /*1c290*/  BSYNC.RECONVERGENT B0 ;  /* 0x0000000000007941 */ /* 0x000fea0003800200 */
.L_x_6345:
        /* <DEDUP_REMOVED lines=26> */
.L_x_6348:
[----:B------:R-:W-:Y:S05]  /*1c440*/  BSYNC.RECONVERGENT B0 ;  /* 0x0000000000007941 */ /* 0x000fea0003800200 */
.L_x_6347:
        /* <DEDUP_REMOVED lines=26> */
.L_x_6350:
[----:B------:R-:W-:Y:S05]  /*1c5f0*/  BSYNC.RECONVERGENT B0 ;  /* 0x0000000000007941 */ /* 0x000fea0003800200 */
.L_x_6349:
        /* <DEDUP_REMOVED lines=26> */
.L_x_6352:
[----:B------:R-:W-:Y:S05]  /*1c7a0*/  BSYNC.RECONVERGENT B0 ;  /* 0x0000000000007941 */ /* 0x000fea0003800200 */
.L_x_6351:
        /* <DEDUP_REMOVED lines=26> */
.L_x_6354:
[----:B------:R-:W-:Y:S05]  /*1c950*/  BSYNC.RECONVERGENT B0 ;  /* 0x0000000000007941 */ /* 0x000fea0003800200 */
.L_x_6353:
        /* <DEDUP_REMOVED lines=26> */
.L_x_6356:
[----:B------:R-:W-:Y:S05]  /*1cb00*/  BSYNC.RECONVERGENT B0 ;  /* 0x0000000000007941 */ /* 0x000fea0003800200 */
.L_x_6355:
        /* <DEDUP_REMOVED lines=26> */
.L_x_6358:
[----:B------:R-:W-:Y:S05]  /*1ccb0*/  BSYNC.RECONVERGENT B0 ;  /* 0x0000000000007941 */ /* 0x000fea0003800200 */
.L_x_6357:
        /* <DEDUP_REMOVED lines=23> */
.L_x_6360:
[----:B------:R-:W-:Y:S05]  /*1ce30*/  BSYNC.RECONVERGENT B0 ;  /* 0x0000000000007941 */ /* 0x000fea0003800200 */
.L_x_6359:
        /* <DEDUP_REMOVED lines=20> */
[----:B------:R-:W-:-:S03]  /*1cf80*/  F2FP.F16.F32.PACK_AB R2, R5, R0 ;  /* 0x000000000502723e */ /* 0x000fc600000000ff */
[----:B------:R-:W-:-:S05]  /*1cf90*/  F2FP.F16.F32.PACK_AB R3, R4, R3 ;  /* 0x000000030403723e */ /* 0x000fca00000000ff */
[----:B------:R0:W-:Y:S02]  /*1cfa0*/  STG.E.64 desc[UR4][R124.64+0x6100], R2 ;  /* 0x006100027c007986 */ /* 0x0001e4000c101b04 */
.L_x_6362:
[----:B------:R-:W-:Y:S05]  /*1cfb0*/  BSYNC.RECONVERGENT B0 ;  /* 0x0000000000007941 */ /* 0x000fea0003800200 */
.L_x_6361:
        /* <DEDUP_REMOVED lines=23> */
.L_x_6364:
[----:B------:R-:W-:Y:S05]  /*1d130*/  BSYNC.RECONVERGENT B0 ;  /* 0x0000000000007941 */ /* 0x000fea0003800200 */
.L_x_6363:
        /* <DEDUP_REMOVED lines=23> */
.L_x_6366:
[----:B------:R-:W-:Y:S05]  /*1d2b0*/  BSYNC.RECONVERGENT B0 ;  /* 0x0000000000007941 */ /* 0x000fea0003800200 */
.L_x_6365:
        /* <DEDUP_REMOVED lines=23> */
.L_x_6368:
[----:B------:R-:W-:Y:S05]  /*1d430*/  BSYNC.RECONVERGENT B0 ;  /* 0x0000000000007941 */ /* 0x000fea0003800200 */
.L_x_6367:
        /* <DEDUP_REMOVED lines=23> */
.L_x_6370:
[----:B------:R-:W-:Y:S05]  /*1d5b0*/  BSYNC.RECONVERGENT B0 ;  /* 0x0000000000007941 */ /* 0x000fea0003800200 */
.L_x_6369:
        /* <DEDUP_REMOVED lines=23> */
.L_x_6372:
[----:B------:R-:W-:Y:S05]  /*1d730*/  BSYNC.RECONVERGENT B0 ;  /* 0x0000000000007941 */ /* 0x000fea0003800200 */
.L_x_6371:
        /* <DEDUP_REMOVED lines=23> */
.L_x_6374:
[----:B------:R-:W-:Y:S05]  /*1d8b0*/  BSYNC.RECONVERGENT B0 ;  /* 0x0000000000007941 */ /* 0x000fea0003800200 */
.L_x_6373:
        /* <DEDUP_REMOVED lines=23> */
.L_x_6376:
[----:B------:R-:W-:Y:S05]  /*1da30*/  BSYNC.RECONVERGENT B0 ;  /* 0x0000000000007941 */ /* 0x000fea0003800200 */
.L_x_6375:
        /* <DEDUP_REMOVED lines=23> */
.L_x_6378:
[----:B------:R-:W-:Y:S05]  /*1dbb0*/  BSYNC.RECONVERGENT B0 ;  /* 0x0000000000007941 */ /* 0x000fea0003800200 */
.L_x_6377:
        /* <DEDUP_REMOVED lines=23> */
.L_x_6380:
[----:B------:R-:W-:Y:S05]  /*1dd30*/  BSYNC.RECONVERGENT B0 ;  /* 0x0000000000007941 */ /* 0x000fea0003800200 */
.L_x_6379:
        /* <DEDUP_REMOVED lines=23> */
.L_x_6382:
[----:B------:R-:W-:Y:S05]  /*1deb0*/  BSYNC.RECONVERGENT B0 ;  /* 0x0000000000007941 */ /* 0x000fea0003800200 */
.L_x_6381:
        /* <DEDUP_REMOVED lines=23> */
.L_x_6384:
[----:B------:R-:W-:Y:S05]  /*1e030*/  BSYNC.RECONVERGENT B0 ;  /* 0x0000000000007941 */ /* 0x000fea0003800200 */
.L_x_6383:
        /* <DEDUP_REMOVED lines=23> */
.L_x_6386:
[----:B------:R-:W-:Y:S05]  /*1e1b0*/  BSYNC.RECONVERGENT B0 ;  /* 0x0000000000007941 */ /* 0x000fea0003800200 */
.L_x_6385:
        /* <DEDUP_REMOVED lines=23> */
.L_x_6388:
[----:B------:R-:W-:Y:S05]  /*1e330*/  BSYNC.RECONVERGENT B0 ;  /* 0x0000000000007941 */ /* 0x000fea0003800200 */
.L_x_6387:
        /* <DEDUP_REMOVED lines=23> */
.L_x_6390:
[----:B------:R-:W-:Y:S05]  /*1e4b0*/  BSYNC.RECONVERGENT B0 ;  /* 0x0000000000007941 */ /* 0x000fea0003800200 */
.L_x_6389:
        /* <DEDUP_REMOVED lines=23> */
.L_x_6392:
[----:B------:R-:W-:Y:S05]  /*1e630*/  BSYNC.RECONVERGENT B0 ;  /* 0x0000000000007941 */ /* 0x000fea0003800200 */
.L_x_6391:
        /* <DEDUP_REMOVED lines=23> */
.L_x_6394:
[----:B------:R-:W-:Y:S05]  /*1e7b0*/  BSYNC.RECONVERGENT B0 ;  /* 0x0000000000007941 */ /* 0x000fea0003800200 */
.L_x_6393:
        /* <DEDUP_REMOVED lines=23> */
.L_x_6396:
[----:B------:R-:W-:Y:S05]  /*1e930*/  BSYNC.RECONVERGENT B0 ;  /* 0x0000000000007941 */ /* 0x000fea0003800200 */
.L_x_6395:
        /* <DEDUP_REMOVED lines=23> */
.L_x_6398:
[----:B------:R-:W-:Y:S05]  /*1eab0*/  BSYNC.RECONVERGENT B0 ;  /* 0x0000000000007941 */ /* 0x000fea0003800200 */
.L_x_6397:
        /* <DEDUP_REMOVED lines=23> */
.L_x_6400:
[----:B------:R-:W-:Y:S05]  /*1ec30*/  BSYNC.RECONVERGENT B0 ;  /* 0x0000000000007941 */ /* 0x000fea0003800200 */
.L_x_6399:
        /* <DEDUP_REMOVED lines=23> */
.L_x_6402:
[----:B------:R-:W-:Y:S05]  /*1edb0*/  BSYNC.RECONVERGENT B0 ;  /* 0x0000000000007941 */ /* 0x000fea0003800200 */
.L_x_6401:
        /* <DEDUP_REMOVED lines=23> */
.L_x_6404:
[----:B------:R-:W-:Y:S05]  /*1ef30*/  BSYNC.RECONVERGENT B0 ;  /* 0x0000000000007941 */ /* 0x000fea0003800200 */
.L_x_6403:
        /* <DEDUP_REMOVED lines=23> */
.L_x_6406:
[----:B------:R-:W-:Y:S05]  /*1f0b0*/  BSYNC.RECONVERGENT B0 ;  /* 0x0000000000007941 */ /* 0x000fea0003800200 */
.L_x_6405:
        /* <DEDUP_REMOVED lines=23> */
.L_x_6408:
[----:B------:R-:W-:Y:S05]  /*1f230*/  BSYNC.RECONVERGENT B0 ;  /* 0x0000000000007941 */ /* 0x000fea0003800200 */
.L_x_6407:
        /* <DEDUP_REMOVED lines=23> */
.L_x_6410:
[----:B------:R-:W-:Y:S05]  /*1f3b0*/  BSYNC.RECONVERGENT B0 ;  /* 0x0000000000007941 */ /* 0x000fea0003800200 */
.L_x_6409:
        /* <DEDUP_REMOVED lines=23> */
.L_x_6412:
[----:B------:R-:W-:Y:S05]  /*1f530*/  BSYNC.RECONVERGENT B0 ;  /* 0x0000000000007941 */ /* 0x000fea0003800200 */
.L_x_6411:
        /* <DEDUP_REMOVED lines=23> */
.L_x_6414:
[----:B------:R-:W-:Y:S05]  /*1f6b0*/  BSYNC.RECONVERGENT B0 ;  /* 0x0000000000007941 */ /* 0x000fea0003800200 */
.L_x_6413:
        /* <DEDUP_REMOVED lines=23> */
.L_x_6416:
[----:B------:R-:W-:Y:S05]  /*1f830*/  BSYNC.RECONVERGENT B0 ;  /* 0x0000000000007941 */ /* 0x000fea0003800200 */
.L_x_6415:
        /* <DEDUP_REMOVED lines=23> */
.L_x_6418:
[----:B------:R-:W-:Y:S05]  /*1f9b0*/  BSYNC.RECONVERGENT B0 ;  /* 0x0000000000007941 */ /* 0x000fea0003800200 */
.L_x_6417:
        /* <DEDUP_REMOVED lines=23> */
.L_x_6420:
[----:B------:R-:W-:Y:S05]  /*1fb30*/  BSYNC.RECONVERGENT B0 ;  /* 0x0000000000007941 */ /* 0x000fea0003800200 */
.L_x_6419:
        /* <DEDUP_REMOVED lines=21> */
[----:B------:R-:W-:Y:S01]  /*1fc90*/  STG.E.64 desc[UR4][R124.64+0x7f00], R142 ;  /* 0x007f008e7c007986 */ /* 0x000fe2000c101b04 */
[----:B------:R-:W-:Y:S05]  /*1fca0*/  EXIT ;  /* 0x000000000000794d */ /* 0x000fea0003800000 */
.L_x_6421:
        /* <DEDUP_REMOVED lines=13> */
.L_x_11351:


//--------------------- .text._ZN18transformer_engine35scaled_masked_softmax_warp_backwardI6__halfS1_fLi13EEEvPT0_PKT_S6_T1_ii --------------------------
	.section	.text._ZN18transformer_engine35scaled_masked_softmax_warp_backwardI6__halfS1_fLi13EEEvPT0_PKT_S6_T1_ii,"ax",@progbits
	.align	128
        .global         _ZN18transformer_engine35scaled_masked_softmax_warp_backwardI6__halfS1_fLi13EEEvPT0_PKT_S6_T1_ii
        .type           _ZN18transformer_engine35scaled_masked_softmax_warp_backwardI6__halfS1_fLi13EEEvPT0_PKT_S6_T1_ii,@function
        .size           _ZN18transformer_engine35scaled_masked_softmax_warp_backwardI6__halfS1_fLi13EEEvPT0_PKT_S6_T1_ii,(.L_x_11352 - _ZN18transformer_engine35scaled_masked_softmax_warp_backwardI6__halfS1_fLi13EEEvPT0_PKT_S6_T1_ii)
        .other          _ZN18transformer_engine35scaled_masked_softmax_warp_backwardI6__halfS1_fLi13EEEvPT0_PKT_S6_T1_ii,@"STO_CUDA_ENTRY STV_DEFAULT"
_ZN18transformer_engine35scaled_masked_softmax_warp_backwardI6__halfS1_fLi13EEEvPT0_PKT_S6_T1_ii:
.text._ZN18transformer_engine35scaled_masked_softmax_warp_backwardI6__halfS1_fLi13EEEvPT0_PKT_S6_T1_ii:
[----:B------:R-:W0:Y:S01]  /*0000*/  LDC R1, c[0x0][0x37c] ;  /* 0x0000df00ff017b82 */ /* 0x000e220000000800 */
[----:B------:R-:W1:Y:S01]  /*0010*/  S2R R61, SR_CTAID.X ;  /* 0x00000000003d7919 */ /* 0x000e620000002500 */
[----:B------:R-:W2:Y:S01]  /*0020*/  LDCU UR6, c[0x0][0x3a0] ;  /* 0x00007400ff0677ac */ /* 0x000ea20008000800 */
[----:B------:R-:W-:Y:S01]  /*0030*/  HFMA2 R51, -RZ, RZ, 0, 0 ;  /* 0x00000000ff337431 */ /* 0x000fe200000001ff */
[----:B0-----:R-:W-:Y:S01]  /*0040*/  IADD3 R1, PT, PT, R1, -0x590, RZ ;  /* 0xfffffa7001017810 */ /* 0x001fe20007ffe0ff */
[----:B------:R-:W1:Y:S01]  /*0050*/  S2R R56, SR_TID.Y ;  /* 0x0000000000387919 */ /* 0x000e620000002200 */
[----:B------:R-:W1:Y:S01]  /*0060*/  LDCU UR4, c[0x0][0x364] ;  /* 0x00006c80ff0477ac */ /* 0x000e620008000800 */
[----:B------:R-:W0:Y:S01]  /*0070*/  S2R R50, SR_TID.X ;  /* 0x0000000000327919 */ /* 0x000e220000002100 */
[----:B------:R-:W3:Y:S01]  /*0080*/  LDCU UR9, c[0x0][0x39c] ;  /* 0x00007380ff0977ac */ /* 0x000ee20008000800 */
[----:B------:R-:W4:Y:S01]  /*0090*/  LDCU.64 UR12, c[0x0][0x390] ;  /* 0x00007200ff0c77ac */ /* 0x000f220008000a00 */
[----:B------:R-:W4:Y:S01]  /*00a0*/  LDCU.64 UR10, c[0x0][0x388] ;  /* 0x00007100ff0a77ac */ /* 0x000f220008000a00 */
[----:B--2---:R-:W-:Y:S01]  /*00b0*/  USHF.R.S32.HI UR5, URZ, 0x1f, UR6 ;  /* 0x0000001fff057899 */ /* 0x004fe20008011406 */
[----:B-1----:R-:W-:Y:S01]  /*00c0*/  IMAD R5, R61, UR4, R56 ;  /* 0x000000043d057c24 */ /* 0x002fe2000f8e0238 */
[----:B0-----:R-:W-:-:S04]  /*00d0*/  SHF.L.U32 R50, R50, 0x2, RZ ;  /* 0x0000000232327819 */ /* 0x001fc800000006ff */
[C---:B------:R-:W-:Y:S01]  /*00e0*/  IMAD R133, R5.reuse, UR5, RZ ;  /* 0x0000000505857c24 */ /* 0x040fe2000f8e02ff */
[----:B---3--:R-:W-:-:S04]  /*00f0*/  IADD3 R49, PT, PT, -R5, UR9, RZ ;  /* 0x0000000905317c10 */ /* 0x008fc8000fffe1ff */
[----:B------:R-:W0:Y:S01]  /*0100*/  LDCU.64 UR4, c[0x0][0x358] ;  /* 0x00006b00ff0477ac */ /* 0x000e220008000a00 */
[----:B------:R-:W-:Y:S01]  /*0110*/  IADD3 R4, PT, PT, R50, 0xc00, RZ ;  /* 0x00000c0032047810 */ /* 0x000fe20007ffe0ff */
[----:B------:R-:W-:Y:S01]  /*0120*/  IMAD.WIDE.U32 R2, R5, UR6, R50 ;  /* 0x0000000605027c25 */ /* 0x000fe2000f8e0032 */
[----:B------:R-:W-:-:S04]  /*0130*/  ISETP.GE.AND P0, PT, R49, 0x1, PT ;  /* 0x000000013100780c */ /* 0x000fc80003f06270 */
[----:B------:R-:W-:Y:S02]  /*0140*/  IADD3 R133, PT, PT, R3, R133, RZ ;  /* 0x0000008503857210 */ /* 0x000fe40007ffe0ff */
[----:B------:R-:W-:Y:S02]  /*0150*/  SHF.L.U32 R142, R2, 0x1, RZ ;  /* 0x00000001028e7819 */ /* 0x000fe400000006ff */
[----:B------:R-:W-:Y:S02]  /*0160*/  ISETP.GE.OR P1, PT, R4, UR6, !P0 ;  /* 0x0000000604007c0c */ /* 0x000fe4000c726670 */
[----:B------:R-:W-:Y:S01]  /*0170*/  SHF.L.U64.HI R133, R2, 0x1, R133 ;  /* 0x0000000102857819 */ /* 0x000fe20000010285 */
[----:B------:R-:W1:Y:S01]  /*0180*/  LDCU UR7, c[0x0][0x364] ;  /* 0x00006c80ff0777ac */ /* 0x000e620008000800 */
[----:B----4-:R-:W-:Y:S02]  /*0190*/  IADD3 R124, P2, PT, R142, UR12, RZ ;  /* 0x0000000c8e7c7c10 */ /* 0x010fe4000ff5e0ff */
[----:B------:R-:W-:-:S02]  /*01a0*/  CS2R R28, SRZ ;  /* 0x00000000001c7805 */ /* 0x000fc4000001ff00 */
[----:B------:R-:W-:Y:S02]  /*01b0*/  MOV R30, RZ ;  /* 0x000000ff001e7202 */ /* 0x000fe40000000f00 */
[----:B------:R-:W-:Y:S02]  /*01c0*/  CS2R R24, SRZ ;  /* 0x0000000000187805 */ /* 0x000fe4000001ff00 */
[C---:B------:R-:W-:Y:S02]  /*01d0*/  IADD3.X R125, PT, PT, R133.reuse, UR13, RZ, P2, !PT ;  /* 0x0000000d857d7c10 */ /* 0x040fe400097fe4ff */
[----:B------:R-:W-:Y:S02]  /*01e0*/  CS2R R26, SRZ ;  /* 0x00000000001a7805 */ /* 0x000fe4000001ff00 */
[----:B------:R-:W-:Y:S01]  /*01f0*/  IADD3 R122, P2, PT, R142, UR10, RZ ;  /* 0x0000000a8e7a7c10 */ /* 0x000fe2000ff5e0ff */
[----:B------:R-:W-:Y:S03]  /*0200*/  STL [R1+0x430], R142 ;  /* 0x0004308e01007387 */ /* 0x000fe60000100800 */
[----:B------:R-:W-:Y:S01]  /*0210*/  IADD3.X R123, PT, PT, R133, UR11, RZ, P2, !PT ;  /* 0x0000000b857b7c10 */ /* 0x000fe200097fe4ff */
[----:B0-----:R-:W2:Y:S01]  /*0220*/  @!P1 LDG.E.64 R22, desc[UR4][R124.64+0x1800] ;  /* 0x001800047c169981 */ /* 0x001ea2000c1e1b00 */
[----:B------:R-:W-:-:S03]  /*0230*/  IADD3 R2, PT, PT, R50, 0xc80, RZ ;  /* 0x00000c8032027810 */ /* 0x000fc60007ffe0ff */
[----:B------:R-:W3:Y:S01]  /*0240*/  @!P1 LDG.E.64 R4, desc[UR4][R122.64+0x1800] ;  /* 0x001800047a049981 */ /* 0x000ee2000c1e1b00 */
[----:B------:R-:W-:Y:S02]  /*0250*/  ISETP.GE.OR P5, PT, R2, UR6, !P0 ;  /* 0x0000000602007c0c */ /* 0x000fe4000c7a6670 */
[C---:B------:R-:W-:Y:S01]  /*0260*/  IADD3 R2, PT, PT, R50.reuse, 0xd00, RZ ;  /* 0x00000d0032027810 */ /* 0x040fe20007ffe0ff */
[----:B------:R-:W0:Y:S01]  /*0270*/  LDCU UR8, c[0x0][0x364] ;  /* 0x00006c80ff0877ac */ /* 0x000e220008000800 */
[----:B------:R-:W-:Y:S01]  /*0280*/  IADD3 R3, PT, PT, R50, 0x1000, RZ ;  /* 0x0000100032037810 */ /* 0x000fe20007ffe0ff */
[----:B------:R-:W-:Y:S01]  /*0290*/  STL [R1+0x434], R133 ;  /* 0x0004348501007387 */ /* 0x000fe20000100800 */
[----:B------:R-:W-:-:S07]  /*02a0*/  ISETP.GE.OR P2, PT, R2, UR6, !P0 ;  /* 0x0000000602007c0c */ /* 0x000fce000c746670 */
[----:B------:R-:W4:Y:S04]  /*02b0*/  @!P5 LDG.E.64 R8, desc[UR4][R124.64+0x1900] ;  /* 0x001900047c08d981 */ /* 0x000f28000c1e1b00 */
[----:B------:R-:W4:Y:S04]  /*02c0*/  @!P5 LDG.E.64 R6, desc[UR4][R122.64+0x1900] ;  /* 0x001900047a06d981 */ /* 0x000f28000c1e1b00 */
[----:B------:R-:W4:Y:S04]  /*02d0*/  @!P2 LDG.E.64 R12, desc[UR4][R124.64+0x1a00] ;  /* 0x001a00047c0ca981 */ /* 0x000f28000c1e1b00 */
[----:B------:R-:W4:Y:S01]  /*02e0*/  @!P2 LDG.E.64 R10, desc[UR4][R122.64+0x1a00] ;  /* 0x001a00047a0aa981 */ /* 0x000f22000c1e1b00 */
[----:B------:R-:W-:-:S04]  /*02f0*/  IADD3 R2, PT, PT, R50, 0xd80, RZ ;  /* 0x00000d8032027810 */ /* 0x000fc80007ffe0ff */
[----:B------:R-:W-:Y:S02]  /*0300*/  ISETP.GE.OR P4, PT, R2, UR6, !P0 ;  /* 0x0000000602007c0c */ /* 0x000fe4000c786670 */
[----:B------:R-:W-:-:S11]  /*0310*/  IADD3 R2, PT, PT, R50, 0xe00, RZ ;  /* 0x00000e0032027810 */ /* 0x000fd60007ffe0ff */
[----:B------:R-:W4:Y:S04]  /*0320*/  @!P4 LDG.E.64 R16, desc[UR4][R124.64+0x1b00] ;  /* 0x001b00047c10c981 */ /* 0x000f28000c1e1b00 */
[----:B------:R-:W4:Y:S01]  /*0330*/  @!P4 LDG.E.64 R14, desc[UR4][R122.64+0x1b00] ;  /* 0x001b00047a0ec981 */ /* 0x000f22000c1e1b00 */
[----:B------:R-:W-:-:S13]  /*0340*/  ISETP.GE.OR P0, PT, R2, UR6, !P0 ;  /* 0x0000000602007c0c */ /* 0x000fda000c706670 */
[----:B------:R-:W4:Y:S04]  /*0350*/  @!P0 LDG.E.64 R18, desc[UR4][R122.64+0x1c00] ;  /* 0x001c00047a128981 */ /* 0x000f28000c1e1b00 */
[----:B------:R-:W4:Y:S01]  /*0360*/  @!P0 LDG.E.64 R20, desc[UR4][R124.64+0x1c00] ;  /* 0x001c00047c148981 */ /* 0x000f22000c1e1b00 */
[----:B------:R-:W-:-:S04]  /*0370*/  IADD3 R2, PT, PT, R50, 0x80, RZ ;  /* 0x0000008032027810 */ /* 0x000fc80007ffe0ff */
[----:B------:R-:W-:Y:S01]  /*0380*/  ISETP.GE.AND P6, PT, R2, UR6, PT ;  /* 0x0000000602007c0c */ /* 0x000fe2000bfc6270 */
[----:B0-----:R-:W-:Y:S01]  /*0390*/  IMAD R2, R61, UR8, R56 ;  /* 0x000000083d027c24 */ /* 0x001fe2000f8e0238 */
[----:B------:R-:W-:Y:S02]  /*03a0*/  ISETP.GE.AND P3, PT, R3, UR6, PT ;  /* 0x0000000603007c0c */ /* 0x000fe4000bf66270 */
[----:B------:R-:W-:Y:S02]  /*03b0*/  LOP3.LUT R0, R0, 0xfffffffe, RZ, 0xc0, !PT ;  /* 0xfffffffe00007812 */ /* 0x000fe400078ec0ff */
[----:B------:R-:W-:Y:S02]  /*03c0*/  MOV R132, RZ ;  /* 0x000000ff00847202 */ /* 0x000fe40000000f00 */
[----:B------:R-:W-:Y:S02]  /*03d0*/  CS2R R130, SRZ ;  /* 0x0000000000827805 */ /* 0x000fe4000001ff00 */
[----:B------:R-:W-:-:S02]  /*03e0*/  CS2R R120, SRZ ;  /* 0x0000000000787805 */ /* 0x000fc4000001ff00 */
[----:B------:R-:W-:Y:S02]  /*03f0*/  CS2R R118, SRZ ;  /* 0x0000000000767805 */ /* 0x000fe4000001ff00 */
[----:B------:R-:W-:Y:S02]  /*0400*/  CS2R R116, SRZ ;  /* 0x0000000000747805 */ /* 0x000fe4000001ff00 */
[----:B------:R-:W-:Y:S02]  /*0410*/  CS2R R114, SRZ ;  /* 0x0000000000727805 */ /* 0x000fe4000001ff00 */
[----:B------:R-:W-:Y:S02]  /*0420*/  CS2R R112, SRZ ;  /* 0x0000000000707805 */ /* 0x000fe4000001ff00 */
[----:B------:R-:W-:Y:S02]  /*0430*/  @P6 LOP3.LUT R0, R0, 0x1, RZ, 0xfc, !PT ;  /* 0x0000000100006812 */ /* 0x000fe400078efcff */
[----:B------:R-:W-:-:S02]  /*0440*/  CS2R R110, SRZ ;  /* 0x00000000006e7805 */ /* 0x000fc4000001ff00 */
[----:B------:R-:W-:Y:S02]  /*0450*/  CS2R R108, SRZ ;  /* 0x00000000006c7805 */ /* 0x000fe4000001ff00 */
[----:B------:R-:W-:Y:S02]  /*0460*/  CS2R R106, SRZ ;  /* 0x00000000006a7805 */ /* 0x000fe4000001ff00 */
[----:B------:R-:W-:Y:S02]  /*0470*/  LOP3.LUT R0, R0, 0xfeffffff, RZ, 0xc0, !PT ;  /* 0xfeffffff00007812 */ /* 0x000fe400078ec0ff */
        /* <DEDUP_REMOVED lines=17> */
[----:B------:R-:W-:Y:S01]  /*0590*/  CS2R R70, SRZ ;  /* 0x0000000000467805 */ /* 0x000fe2000001ff00 */
[----:B------:R-:W-:Y:S01]  /*05a0*/  HFMA2 R69, -RZ, RZ, 0, 0 ;  /* 0x00000000ff457431 */ /* 0x000fe200000001ff */
        /* <DEDUP_REMOVED lines=8> */
[----:B------:R-:W-:Y:S01]  /*0630*/  MOV R242, RZ ;  /* 0x000000ff00f27202 */ /* 0x000fe20000000f00 */
[----:B------:R-:W-:Y:S01]  /*0640*/  HFMA2 R225, -RZ, RZ, 0, 0 ;  /* 0x00000000ffe17431 */ /* 0x000fe200000001ff */
[----:B------:R-:W-:-:S02]  /*0650*/  MOV R60, RZ ;  /* 0x000000ff003c7202 */ /* 0x000fc40000000f00 */
[----:B------:R-:W-:Y:S02]  /*0660*/  CS2R R64, SRZ ;  /* 0x0000000000407805 */ /* 0x000fe4000001ff00 */
[----:B------:R-:W-:Y:S02]  /*0670*/  CS2R R58, SRZ ;  /* 0x00000000003a7805 */ /* 0x000fe4000001ff00 */
[----:B------:R-:W-:Y:S01]  /*0680*/  CS2R R62, SRZ ;  /* 0x00000000003e7805 */ /* 0x000fe2000001ff00 */
[----:B------:R-:W-:Y:S01]  /*0690*/  HFMA2 R57, -RZ, RZ, 0, 0 ;  /* 0x00000000ff397431 */ /* 0x000fe200000001ff */
[----:B------:R-:W-:Y:S01]  /*06a0*/  LOP3.LUT R48, R48, 0xfff7ffff, RZ, 0xc0, !PT ;  /* 0xfff7ffff30307812 */ /* 0x000fe200078ec0ff */
[----:B------:R-:W0:Y:S01]  /*06b0*/  S2R R224, SR_TID.X ;  /* 0x0000000000e07919 */ /* 0x000e220000002100 */
[----:B------:R-:W0:Y:S01]  /*06c0*/  LDCU UR8, c[0x0][0x39c] ;  /* 0x00007380ff0877ac */ /* 0x000e220008000800 */
[--C-:B--2---:R-:W-:Y:S02]  /*06d0*/  @!P1 HADD2.F32 R30, -RZ, R22.reuse.H0_H0 ;  /* 0x20000016ff1e9230 */ /* 0x104fe40000004100 */
[----:B------:R-:W-:Y:S01]  /*06e0*/  @!P1 HADD2.F32 R28, -RZ, R22.H1_H1 ;  /* 0x30000016ff1c9230 */ /* 0x000fe20000004100 */
[----:B------:R-:W-:Y:S01]  /*06f0*/  IADD3 R22, PT, PT, -R2, UR9, RZ ;  /* 0x0000000902167c10 */ /* 0x000fe2000fffe1ff */
[----:B---3--:R-:W-:-:S02]  /*0700*/  @!P1 HADD2.F32 R2, -RZ, R4.H0_H0 ;  /* 0x20000004ff029230 */ /* 0x008fc40000004100 */
[----:B------:R-:W-:Y:S02]  /*0710*/  @!P1 HADD2.F32 R4, -RZ, R4.H1_H1 ;  /* 0x30000004ff049230 */ /* 0x000fe40000004100 */
[----:B------:R-:W-:Y:S02]  /*0720*/  @!P1 HADD2.F32 R25, -RZ, R23.H0_H0 ;  /* 0x20000017ff199230 */ /* 0x000fe40000004100 */
[----:B------:R-:W-:Y:S01]  /*0730*/  @!P1 FMUL R29, R30, R2 ;  /* 0x000000021e1d9220 */ /* 0x000fe20000400000 */
[----:B------:R-:W-:Y:S02]  /*0740*/  @!P1 HADD2.F32 R3, -RZ, R5.H0_H0 ;  /* 0x20000005ff039230 */ /* 0x000fe40000004100 */
[----:B------:R-:W-:Y:S02]  /*0750*/  HFMA2 R2, -RZ, RZ, 0, 0 ;  /* 0x00000000ff027431 */ /* 0x000fe400000001ff */
[----:B------:R-:W-:Y:S01]  /*0760*/  @!P1 HADD2.F32 R27, -RZ, R23.H1_H1 ;  /* 0x30000017ff1b9230 */ /* 0x000fe20000004100 */
[----:B------:R-:W-:Y:S01]  /*0770*/  STL [R1+0x2fc], R30 ;  /* 0x0002fc1e01007387 */ /* 0x000fe20000100800 */
[----:B------:R-:W-:-:S02]  /*0780*/  @!P1 HADD2.F32 R5, -RZ, R5.H1_H1 ;  /* 0x30000005ff059230 */ /* 0x000fc40000004100 */
[----:B------:R-:W-:Y:S01]  /*0790*/  @!P1 FMUL R26, R28, R4 ;  /* 0x000000041c1a9220 */ /* 0x000fe20000400000 */
[----:B------:R2:W-:Y:S01]  /*07a0*/  STL [R1+0x304], R28 ;  /* 0x0003041c01007387 */ /* 0x0005e20000100800 */
[----:B------:R-:W-:Y:S01]  /*07b0*/  @!P1 FMUL R24, R25, R3 ;  /* 0x0000000319189220 */ /* 0x000fe20000400000 */
[----:B------:R-:W-:Y:S02]  /*07c0*/  @!P1 FMUL R2, R27, R5 ;  /* 0x000000051b029220 */ /* 0x000fe40000400000 */
[----:B------:R-:W-:Y:S04]  /*07d0*/  STL [R1+0x30c], R25 ;  /* 0x00030c1901007387 */ /* 0x000fe80000100800 */
[----:B------:R-:W-:Y:S04]  /*07e0*/  STL [R1+0x314], R27 ;  /* 0x0003141b01007387 */ /* 0x000fe80000100800 */
[----:B------:R-:W-:Y:S04]  /*07f0*/  STL [R1+0x300], R29 ;  /* 0x0003001d01007387 */ /* 0x000fe80000100800 */
[----:B------:R3:W-:Y:S01]  /*0800*/  STL [R1+0x308], R26 ;  /* 0x0003081a01007387 */ /* 0x0007e20000100800 */
[----:B--2---:R-:W-:Y:S01]  /*0810*/  MOV R28, RZ ;  /* 0x000000ff001c7202 */ /* 0x004fe20000000f00 */
[----:B----4-:R-:W-:-:S02]  /*0820*/  @!P5 HADD2.F32 R28, -RZ, R8.H0_H0 ;  /* 0x20000008ff1cd230 */ /* 0x010fc40000004100 */
[----:B------:R2:W-:Y:S01]  /*0830*/  STL [R1+0x310], R24 ;  /* 0x0003101801007387 */ /* 0x0005e20000100800 */
[----:B---3--:R-:W-:-:S03]  /*0840*/  HFMA2 R26, -RZ, RZ, 0, 0 ;  /* 0x00000000ff1a7431 */ /* 0x008fc600000001ff */
[----:B------:R3:W-:Y:S01]  /*0850*/  STL [R1+0x324], R2 ;  /* 0x0003240201007387 */ /* 0x0007e20000100800 */
[----:B------:R-:W-:Y:S01]  /*0860*/  @!P5 HADD2.F32 R3, -RZ, R7.H0_H0 ;  /* 0x20000007ff03d230 */ /* 0x000fe20000004100 */
[----:B--2---:R-:W-:Y:S01]  /*0870*/  CS2R R24, SRZ ;  /* 0x0000000000187805 */ /* 0x004fe2000001ff00 */
[----:B------:R-:W-:Y:S02]  /*0880*/  @!P5 HADD2.F32 R26, -RZ, R8.H1_H1 ;  /* 0x30000008ff1ad230 */ /* 0x000fe40000004100 */
[--C-:B------:R-:W-:Y:S02]  /*0890*/  @!P5 HADD2.F32 R25, -RZ, R9.reuse.H0_H0 ;  /* 0x20000009ff19d230 */ /* 0x100fe40000004100 */
[--C-:B---3--:R-:W-:Y:S02]  /*08a0*/  @!P5 HADD2.F32 R2, -RZ, R6.reuse.H0_H0 ;  /* 0x20000006ff02d230 */ /* 0x108fe40000004100 */
[----:B------:R-:W-:Y:S01]  /*08b0*/  @!P5 HADD2.F32 R6, -RZ, R6.H1_H1 ;  /* 0x30000006ff06d230 */ /* 0x000fe20000004100 */
[----:B------:R-:W-:Y:S01]  /*08c0*/  MOV R27, RZ ;  /* 0x000000ff001b7202 */ /* 0x000fe20000000f00 */
[----:B------:R-:W-:Y:S01]  /*08d0*/  @!P5 HADD2.F32 R24, -RZ, R9.H1_H1 ;  /* 0x30000009ff18d230 */ /* 0x000fe20000004100 */
[----:B------:R-:W-:Y:S01]  /*08e0*/  CS2R R4, SRZ ;  /* 0x0000000000047805 */ /* 0x000fe2000001ff00 */
[----:B------:R-:W-:Y:S01]  /*08f0*/  @!P5 FMUL R27, R28, R2 ;  /* 0x000000021c1bd220 */ /* 0x000fe20000400000 */
[----:B------:R-:W-:Y:S01]  /*0900*/  STL [R1+0x348], R28 ;  /* 0x0003481c01007387 */ /* 0x000fe20000100800 */
[----:B------:R-:W-:Y:S01]  /*0910*/  @!P5 FMUL R5, R26, R6 ;  /* 0x000000061a05d220 */ /* 0x000fe20000400000 */
[----:B------:R-:W-:Y:S01]  /*0920*/  @!P5 FMUL R4, R25, R3 ;  /* 0x000000031904d220 */ /* 0x000fe20000400000 */
[----:B------:R-:W-:Y:S01]  /*0930*/  HFMA2 R8, -RZ, RZ, 0, 0 ;  /* 0x00000000ff087431 */ /* 0x000fe200000001ff */
[----:B------:R2:W-:Y:S01]  /*0940*/  STL [R1+0x358], R26 ;  /* 0x0003581a01007387 */ /* 0x0005e20000100800 */
[----:B------:R-:W-:Y:S01]  /*0950*/  ISETP.LT.OR P3, PT, R22, 0x1, P3 ;  /* 0x000000011600780c */ /* 0x000fe20001f61670 */
[----:B------:R-:W-:Y:S01]  /*0960*/  @!P5 HADD2.F32 R7, -RZ, R7.H1_H1 ;  /* 0x30000007ff07d230 */ /* 0x000fe20000004100 */
[----:B------:R-:W-:Y:S01]  /*0970*/  CS2R R22, SRZ ;  /* 0x0000000000167805 */ /* 0x000fe2000001ff00 */
[----:B------:R-:W-:Y:S01]  /*0980*/  STL [R1+0x360], R25 ;  /* 0x0003601901007387 */ /* 0x000fe20000100800 */
[----:B------:R-:W-:-:S02]  /*0990*/  HFMA2 R6, -RZ, RZ, 0, 0 ;  /* 0x00000000ff067431 */ /* 0x000fc400000001ff */
[----:B------:R-:W-:Y:S01]  /*09a0*/  @!P2 HADD2.F32 R23, -RZ, R12.H0_H0 ;  /* 0x2000000cff17a230 */ /* 0x000fe20000004100 */
[----:B------:R3:W-:Y:S01]  /*09b0*/  STL [R1+0x370], R24 ;  /* 0x0003701801007387 */ /* 0x0007e20000100800 */
[----:B------:R-:W-:-:S03]  /*09c0*/  @!P2 HADD2.F32 R2, -RZ, R10.H0_H0 ;  /* 0x2000000aff02a230 */ /* 0x000fc60000004100 */
[----:B------:R-:W-:Y:S01]  /*09d0*/  STL [R1+0x34c], R27 ;  /* 0x00034c1b01007387 */ /* 0x000fe20000100800 */
[----:B------:R-:W-:Y:S02]  /*09e0*/  @!P2 HADD2.F32 R22, -RZ, R12.H1_H1 ;  /* 0x3000000cff16a230 */ /* 0x000fe40000004100 */
[----:B------:R-:W-:Y:S01]  /*09f0*/  @!P5 FMUL R8, R24, R7 ;  /* 0x000000071808d220 */ /* 0x000fe20000400000 */
[----:B------:R-:W-:Y:S01]  /*0a00*/  @!P2 HADD2.F32 R10, -RZ, R10.H1_H1 ;  /* 0x3000000aff0aa230 */ /* 0x000fe20000004100 */
[----:B------:R-:W-:Y:S01]  /*0a10*/  STL [R1+0x35c], R5 ;  /* 0x00035c0501007387 */ /* 0x000fe20000100800 */
[----:B------:R-:W-:-:S03]  /*0a20*/  @!P2 HADD2.F32 R6, -RZ, R13.H0_H0 ;  /* 0x2000000dff06a230 */ /* 0x000fc60000004100 */
[----:B------:R4:W-:Y:S01]  /*0a30*/  STL [R1+0x364], R4 ;  /* 0x0003640401007387 */ /* 0x0009e20000100800 */
[----:B------:R-:W-:Y:S01]  /*0a40*/  MOV R3, RZ ;  /* 0x000000ff00037202 */ /* 0x000fe20000000f00 */
[----:B------:R-:W-:Y:S02]  /*0a50*/  @!P2 FMUL R3, R22, R10 ;  /* 0x0000000a1603a220 */ /* 0x000fe40000400000 */
[----:B------:R-:W-:Y:S01]  /*0a60*/  STL [R1+0x39c], R23 ;  /* 0x00039c1701007387 */ /* 0x000fe20000100800 */
[----:B--2---:R-:W-:Y:S02]  /*0a70*/  MOV R26, RZ ;  /* 0x000000ff001a7202 */ /* 0x004fe40000000f00 */
[----:B------:R-:W-:Y:S01]  /*0a80*/  ISETP.GE.AND P1, PT, R50, UR6, PT ;  /* 0x0000000632007c0c */ /* 0x000fe2000bf26270 */
[----:B---3--:R-:W2:Y:S01]  /*0a90*/  @!P3 LDG.E.64 R24, desc[UR4][R124.64+0x2000] ;  /* 0x002000047c18b981 */ /* 0x008ea2000c1e1b00 */
[----:B----4-:R-:W-:Y:S01]  /*0aa0*/  CS2R R4, SRZ ;  /* 0x0000000000047805 */ /* 0x010fe2000001ff00 */
[----:B------:R-:W-:-:S02]  /*0ab0*/  @!P2 HADD2.F32 R4, -RZ, R13.H1_H1 ;  /* 0x3000000dff04a230 */ /* 0x000fc40000004100 */
[----:B------:R-:W-:Y:S01]  /*0ac0*/  @!P2 FMUL R5, R23, R2 ;  /* 0x000000021705a220 */ /* 0x000fe20000400000 */
[----:B------:R-:W-:Y:S04]  /*0ad0*/  STL [R1+0x3a4], R22 ;  /* 0x0003a41601007387 */ /* 0x000fe80000100800 */
[----:B------:R-:W-:Y:S04]  /*0ae0*/  STL [R1+0x38c], R8 ;  /* 0x00038c0801007387 */ /* 0x000fe80000100800 */
[----:B------:R-:W-:Y:S01]  /*0af0*/  STL [R1+0x3ac], R6 ;  /* 0x0003ac0601007387 */ /* 0x000fe20000100800 */
[----:B------:R-:W-:-:S03]  /*0b00*/  @!P2 HADD2.F32 R2, -RZ, R11.H0_H0 ;  /* 0x2000000bff02a230 */ /* 0x000fc60000004100 */
[----:B------:R3:W-:Y:S01]  /*0b10*/  STL [R1+0x3a0], R5 ;  /* 0x0003a00501007387 */ /* 0x0007e20000100800 */
[----:B------:R-:W-:-:S03]  /*0b20*/  @!P2 HADD2.F32 R11, -RZ, R11.H1_H1 ;  /* 0x3000000bff0ba230 */ /* 0x000fc60000004100 */
[----:B------:R-:W-:Y:S04]  /*0b30*/  STL [R1+0x3b8], R4 ;  /* 0x0003b80401007387 */ /* 0x000fe80000100800 */
[----:B------:R4:W-:Y:S01]  /*0b40*/  STL [R1+0x3a8], R3 ;  /* 0x0003a80301007387 */ /* 0x0009e20000100800 */
[----:B---3--:R-:W-:Y:S01]  /*0b50*/  MOV R5, RZ ;  /* 0x000000ff00057202 */ /* 0x008fe20000000f00 */
[----:B------:R-:W-:Y:S01]  /*0b60*/  @!P2 FMUL R5, R6, R2 ;  /* 0x000000020605a220 */ /* 0x000fe20000400000 */
[----:B------:R-:W-:Y:S01]  /*0b70*/  @!P4 HADD2.F32 R26, -RZ, R16.H0_H0 ;  /* 0x20000010ff1ac230 */ /* 0x000fe20000004100 */
[----:B------:R-:W3:Y:S01]  /*0b80*/  @!P3 LDG.E.64 R12, desc[UR4][R122.64+0x2000] ;  /* 0x002000047a0cb981 */ /* 0x000ee2000c1e1b00 */
[----:B----4-:R-:W-:Y:S01]  /*0b90*/  HFMA2 R3, -RZ, RZ, 0, 0 ;  /* 0x00000000ff037431 */ /* 0x010fe200000001ff */
[----:B------:R-:W-:-:S02]  /*0ba0*/  CS2R R8, SRZ ;  /* 0x0000000000087805 */ /* 0x000fc4000001ff00 */
[----:B------:R4:W-:Y:S01]  /*0bb0*/  STL [R1+0x3b0], R5 ;  /* 0x0003b00501007387 */ /* 0x0009e20000100800 */
[----:B------:R-:W-:Y:S01]  /*0bc0*/  @!P2 FMUL R3, R4, R11 ;  /* 0x0000000b0403a220 */ /* 0x000fe20000400000 */
[----:B------:R-:W-:Y:S01]  /*0bd0*/  @!P4 HADD2.F32 R2, -RZ, R14.H0_H0 ;  /* 0x2000000eff02c230 */ /* 0x000fe20000004100 */
[----:B------:R-:W-:Y:S01]  /*0be0*/  CS2R R6, SRZ ;  /* 0x0000000000067805 */ /* 0x000fe2000001ff00 */
[----:B------:R-:W-:Y:S02]  /*0bf0*/  @!P4 HADD2.F32 R8, -RZ, R16.H1_H1 ;  /* 0x30000010ff08c230 */ /* 0x000fe40000004100 */
[----:B------:R1:W-:Y:S01]  /*0c00*/  STL [R1+0x3cc], R3 ;  /* 0x0003cc0301007387 */ /* 0x0003e20000100800 */
[----:B------:R-:W-:Y:S01]  /*0c10*/  @!P4 HADD2.F32 R14, -RZ, R14.H1_H1 ;  /* 0x3000000eff0ec230 */ /* 0x000fe20000004100 */
[----:B----4-:R-:W-:Y:S01]  /*0c20*/  CS2R R4, SRZ ;  /* 0x0000000000047805 */ /* 0x010fe2000001ff00 */
[--C-:B------:R-:W-:Y:S02]  /*0c30*/  @!P4 HADD2.F32 R6, -RZ, R17.reuse.H0_H0 ;  /* 0x20000011ff06c230 */ /* 0x100fe40000004100 */
[----:B------:R-:W-:Y:S01]  /*0c40*/  @!P4 FMUL R9, R26, R2 ;  /* 0x000000021a09c220 */ /* 0x000fe20000400000 */
[----:B------:R-:W-:Y:S01]  /*0c50*/  @!P4 HADD2.F32 R5, -RZ, R17.H1_H1 ;  /* 0x30000011ff05c230 */ /* 0x000fe20000004100 */
[----:B------:R-:W-:Y:S01]  /*0c60*/  STL [R1+0x3d0], R26 ;  /* 0x0003d01a01007387 */ /* 0x000fe20000100800 */
[----:B-1----:R-:W-:-:S02]  /*0c70*/  @!P4 HADD2.F32 R3, -RZ, R15.H0_H0 ;  /* 0x2000000fff03c230 */ /* 0x002fc40000004100 */
[----:B------:R-:W-:Y:S01]  /*0c80*/  @!P4 FMUL R7, R8, R14 ;  /* 0x0000000e0807c220 */ /* 0x000fe20000400000 */
[----:B------:R-:W-:Y:S02]  /*0c90*/  STL [R1+0x3d8], R8 ;  /* 0x0003d80801007387 */ /* 0x000fe40000100800 */
[----:B------:R-:W-:Y:S02]  /*0ca0*/  @!P4 FMUL R4, R6, R3 ;  /* 0x000000030604c220 */ /* 0x000fe40000400000 */
[----:B------:R-:W-:Y:S04]  /*0cb0*/  STL [R1+0x3e0], R6 ;  /* 0x0003e00601007387 */ /* 0x000fe80000100800 */
[----:B------:R-:W-:Y:S04]  /*0cc0*/  STL [R1+0x3e8], R5 ;  /* 0x0003e80501007387 */ /* 0x000fe80000100800 */
[----:B------:R-:W-:Y:S01]  /*0cd0*/  STL [R1+0x3d4], R9 ;  /* 0x0003d40901007387 */ /* 0x000fe20000100800 */
[----:B------:R-:W-:-:S03]  /*0ce0*/  @P1 LOP3.LUT R0, R0, 0x1000000, RZ, 0xfc, !PT ;  /* 0x0100000000001812 */ /* 0x000fc600078efcff */
[----:B------:R-:W-:Y:S01]  /*0cf0*/  STL [R1+0x3dc], R7 ;  /* 0x0003dc0701007387 */ /* 0x000fe20000100800 */
[----:B------:R-:W-:-:S03]  /*0d00*/  @!P4 HADD2.F32 R15, -RZ, R15.H1_H1 ;  /* 0x3000000fff0fc230 */ /* 0x000fc60000004100 */
[----:B------:R1:W-:Y:S01]  /*0d10*/  STL [R1+0x3e4], R4 ;  /* 0x0003e40401007387 */ /* 0x0003e20000100800 */
[C---:B------:R-:W-:Y:S01]  /*0d20*/  ISETP.LT.OR P1, PT, R49.reuse, 0x1, P1 ;  /* 0x000000013100780c */ /* 0x040fe20000f21670 */
[----:B-1----:R-:W-:Y:S01]  /*0d30*/  HFMA2 R4, -RZ, RZ, 0, 0 ;  /* 0x00000000ff047431 */ /* 0x002fe200000001ff */
[----:B------:R-:W-:Y:S02]  /*0d40*/  ISETP.LT.OR P2, PT, R49, 0x1, P6 ;  /* 0x000000013100780c */ /* 0x000fe40003741670 */
[----:B------:R-:W-:Y:S02]  /*0d50*/  CS2R R26, SRZ ;  /* 0x00000000001a7805 */ /* 0x000fe4000001ff00 */
[----:B------:R-:W-:Y:S02]  /*0d60*/  MOV R28, RZ ;  /* 0x000000ff001c7202 */ /* 0x000fe40000000f00 */
[----:B------:R-:W-:Y:S02]  /*0d70*/  CS2R R16, SRZ ;  /* 0x0000000000107805 */ /* 0x000fe4000001ff00 */
[----:B------:R-:W-:Y:S01]  /*0d80*/  CS2R R10, SRZ ;  /* 0x00000000000a7805 */ /* 0x000fe2000001ff00 */
[----:B------:R-:W-:Y:S01]  /*0d90*/  @!P4 FMUL R4, R5, R15 ;  /* 0x0000000f0504c220 */ /* 0x000fe20000400000 */
[----:B------:R-:W-:-:S02]  /*0da0*/  @!P0 HADD2.F32 R5, -RZ, R18.H0_H0 ;  /* 0x20000012ff058230 */ /* 0x000fc40000004100 */
[----:B------:R-:W-:Y:S02]  /*0db0*/  HFMA2 R9, -RZ, RZ, 0, 0 ;  /* 0x00000000ff097431 */ /* 0x000fe400000001ff */
[----:B------:R-:W-:Y:S01]  /*0dc0*/  @!P0 HADD2.F32 R8, -RZ, R19.H0_H0 ;  /* 0x20000013ff088230 */ /* 0x000fe20000004100 */
[----:B------:R-:W4:Y:S01]  /*0dd0*/  @!P1 LDG.E.64 R22, desc[UR4][R124.64] ;  /* 0x000000047c169981 */ /* 0x000f22000c1e1b00 */
[----:B------:R-:W-:-:S03]  /*0de0*/  @!P0 HADD2.F32 R28, -RZ, R20.H0_H0 ;  /* 0x20000014ff1c8230 */ /* 0x000fc60000004100 */
[----:B------:R1:W-:Y:S01]  /*0df0*/  STL [R1+0x3ec], R4 ;  /* 0x0003ec0401007387 */ /* 0x0003e20000100800 */
[----:B------:R-:W-:Y:S02]  /*0e00*/  @!P0 HADD2.F32 R26, -RZ, R20.H1_H1 ;  /* 0x30000014ff1a8230 */ /* 0x000fe40000004100 */
[--C-:B------:R-:W-:Y:S01]  /*0e10*/  @!P0 HADD2.F32 R16, -RZ, R21.reuse.H0_H0 ;  /* 0x20000015ff108230 */ /* 0x100fe20000004100 */
[----:B------:R-:W4:Y:S01]  /*0e20*/  @!P1 LDG.E.64 R2, desc[UR4][R122.64] ;  /* 0x000000047a029981 */ /* 0x000f22000c1e1b00 */
[----:B------:R-:W-:Y:S02]  /*0e30*/  @!P0 HADD2.F32 R10, -RZ, R21.H1_H1 ;  /* 0x30000015ff0a8230 */ /* 0x000fe40000004100 */
[----:B------:R-:W-:Y:S01]  /*0e40*/  @!P0 HADD2.F32 R18, -RZ, R18.H1_H1 ;  /* 0x30000012ff128230 */ /* 0x000fe20000004100 */
[----:B------:R-:W4:Y:S01]  /*0e50*/  @!P2 LDG.E.64 R6, desc[UR4][R122.64+0x100] ;  /* 0x000100047a06a981 */ /* 0x000f22000c1e1b00 */
[----:B-1----:R-:W-:Y:S01]  /*0e60*/  IADD3 R4, PT, PT, R50, 0x100, RZ ;  /* 0x0000010032047810 */ /* 0x002fe20007ffe0ff */
[----:B------:R-:W-:-:S02]  /*0e70*/  @!P0 HADD2.F32 R19, -RZ, R19.H1_H1 ;  /* 0x30000013ff138230 */ /* 0x000fc40000004100 */
[----:B------:R-:W4:Y:S01]  /*0e80*/  @!P2 LDG.E.64 R14, desc[UR4][R124.64+0x100] ;  /* 0x000100047c0ea981 */ /* 0x000f22000c1e1b00 */
[----:B------:R-:W-:Y:S01]  /*0e90*/  ISETP.GE.AND P5, PT, R4, UR6, PT ;  /* 0x0000000604007c0c */ /* 0x000fe2000bfa6270 */
        /* <DEDUP_REMOVED lines=16> */
[----:B------:R-:W-:Y:S01]  /*0fa0*/  HFMA2 R5, -RZ, RZ, 0, 0 ;  /* 0x00000000ff057431 */ /* 0x000fe200000001ff */
[----:B------:R-:W-:-:S02]  /*0fb0*/  MOV R20, RZ ;  /* 0x000000ff00147202 */ /* 0x000fc40000000f00 */
[----:B------:R-:W-:Y:S01]  /*0fc0*/  CS2R R18, SRZ ;  /* 0x0000000000127805 */ /* 0x000fe2000001ff00 */
[--C-:B--2---:R-:W-:Y:S02]  /*0fd0*/  @!P3 HADD2.F32 R17, -RZ, R24.reuse.H0_H0 ;  /* 0x20000018ff11b230 */ /* 0x104fe40000004100 */
[----:B------:R-:W-:Y:S02]  /*0fe0*/  @!P3 HADD2.F32 R20, -RZ, R24.H1_H1 ;  /* 0x30000018ff14b230 */ /* 0x000fe40000004100 */
[--C-:B------:R-:W-:Y:S01]  /*0ff0*/  @!P3 HADD2.F32 R18, -RZ, R25.reuse.H0_H0 ;  /* 0x20000019ff12b230 */ /* 0x100fe20000004100 */
[----:B------:R0:W-:Y:S04]  /*1000*/  STL [R1+0x410], R17 ;  /* 0x0004101101007387 */ /* 0x0001e80000100800 */
[----:B------:R-:W-:Y:S01]  /*1010*/  STL [R1+0x418], R20 ;  /* 0x0004181401007387 */ /* 0x000fe20000100800 */
[----:B------:R-:W-:-:S03]  /*1020*/  @!P3 HADD2.F32 R16, -RZ, R25.H1_H1 ;  /* 0x30000019ff10b230 */ /* 0x000fc60000004100 */
[----:B------:R-:W-:Y:S01]  /*1030*/  STL [R1+0x420], R18 ;  /* 0x0004201201007387 */ /* 0x000fe20000100800 */
[----:B---3--:R-:W-:-:S05]  /*1040*/  @!P3 HADD2.F32 R4, -RZ, R12.H0_H0 ;  /* 0x2000000cff04b230 */ /* 0x008fca0000004100 */
[----:B------:R-:W-:Y:S01]  /*1050*/  @!P3 FMUL R5, R17, R4 ;  /* 0x000000041105b220 */ /* 0x000fe20000400000 */
[----:B------:R-:W-:Y:S02]  /*1060*/  @!P3 HADD2.F32 R12, -RZ, R12.H1_H1 ;  /* 0x3000000cff0cb230 */ /* 0x000fe40000004100 */
[--C-:B------:R-:W-:Y:S02]  /*1070*/  @!P3 HADD2.F32 R4, -RZ, R13.reuse.H0_H0 ;  /* 0x2000000dff04b230 */ /* 0x100fe40000004100 */
[----:B------:R1:W-:Y:S01]  /*1080*/  STL [R1+0x414], R5 ;  /* 0x0004140501007387 */ /* 0x0003e20000100800 */
[----:B------:R-:W-:Y:S01]  /*1090*/  @!P3 HADD2.F32 R13, -RZ, R13.H1_H1 ;  /* 0x3000000dff0db230 */ /* 0x000fe20000004100 */
[----:B0-----:R-:W-:Y:S01]  /*10a0*/  MOV R17, RZ ;  /* 0x000000ff00117202 */ /* 0x001fe20000000f00 */
[----:B------:R-:W-:Y:S01]  /*10b0*/  @!P3 FMUL R19, R20, R12 ;  /* 0x0000000c1413b220 */ /* 0x000fe20000400000 */
[----:B------:R-:W-:Y:S01]  /*10c0*/  @!P3 FMUL R17, R18, R4 ;  /* 0x000000041211b220 */ /* 0x000fe20000400000 */
[----:B-1----:R-:W-:Y:S01]  /*10d0*/  HFMA2 R5, -RZ, RZ, 0, 0 ;  /* 0x00000000ff057431 */ /* 0x002fe200000001ff */
[----:B------:R-:W-:Y:S01]  /*10e0*/  STL [R1+0x428], R16 ;  /* 0x0004281001007387 */ /* 0x000fe20000100800 */
[----:B------:R-:W-:-:S03]  /*10f0*/  @!P3 FMUL R5, R16, R13 ;  /* 0x0000000d1005b220 */ /* 0x000fc60000400000 */
[----:B------:R-:W-:Y:S04]  /*1100*/  STL [R1+0x41c], R19 ;  /* 0x00041c1301007387 */ /* 0x000fe80000100800 */
[----:B------:R-:W-:Y:S04]  /*1110*/  STL [R1+0x424], R17 ;  /* 0x0004241101007387 */ /* 0x000fe80000100800 */
[----:B------:R0:W-:Y:S01]  /*1120*/  STL [R1+0x42c], R5 ;  /* 0x00042c0501007387 */ /* 0x0001e20000100800 */
[----:B------:R-:W-:-:S04]  /*1130*/  IADD3 R4, PT, PT, R50, 0x180, RZ ;  /* 0x0000018032047810 */ /* 0x000fc80007ffe0ff */
[----:B------:R-:W-:Y:S01]  /*1140*/  ISETP.GE.AND P4, PT, R4, UR6, PT ;  /* 0x0000000604007c0c */ /* 0x000fe2000bf86270 */
[--C-:B----4-:R-:W-:Y:S02]  /*1150*/  @!P1 HADD2.F32 R132, -RZ, R22.reuse.H0_H0 ;  /* 0x20000016ff849230 */ /* 0x110fe40000004100 */
[----:B------:R-:W-:Y:S02]  /*1160*/  @!P1 HADD2.F32 R131, -RZ, R22.H1_H1 ;  /* 0x30000016ff839230 */ /* 0x000fe40000004100 */
[--C-:B0-----:R-:W-:Y:S02]  /*1170*/  @!P1 HADD2.F32 R5, -RZ, R2.reuse.H0_H0 ;  /* 0x20000002ff059230 */ /* 0x101fe40000004100 */
[----:B------:R-:W-:Y:S02]  /*1180*/  @!P1 HADD2.F32 R2, -RZ, R2.H1_H1 ;  /* 0x30000002ff029230 */ /* 0x000fe40000004100 */
[----:B------:R-:W-:Y:S02]  /*1190*/  @!P1 HADD2.F32 R120, -RZ, R23.H0_H0 ;  /* 0x20000017ff789230 */ /* 0x000fe40000004100 */
[----:B------:R-:W-:Y:S01]  /*11a0*/  @!P1 FMUL R130, R132, R5 ;  /* 0x0000000584829220 */ /* 0x000fe20000400000 */
[----:B------:R-:W-:-:S02]  /*11b0*/  @!P1 HADD2.F32 R5, -RZ, R3.H0_H0 ;  /* 0x20000003ff059230 */ /* 0x000fc40000004100 */
[----:B------:R-:W-:Y:S01]  /*11c0*/  @!P1 FMUL R121, R131, R2 ;  /* 0x0000000283799220 */ /* 0x000fe20000400000 */
[----:B------:R-:W-:Y:S02]  /*11d0*/  @!P1 HADD2.F32 R119, -RZ, R23.H1_H1 ;  /* 0x30000017ff779230 */ /* 0x000fe40000004100 */
[----:B------:R-:W-:Y:S02]  /*11e0*/  @!P1 HADD2.F32 R2, -RZ, R3.H1_H1 ;  /* 0x30000003ff029230 */ /* 0x000fe40000004100 */
[----:B------:R-:W-:Y:S01]  /*11f0*/  @!P1 FMUL R118, R120, R5 ;  /* 0x0000000578769220 */ /* 0x000fe20000400000 */
[----:B------:R-:W-:Y:S02]  /*1200*/  @!P2 HADD2.F32 R3, -RZ, R6.H0_H0 ;  /* 0x20000006ff03a230 */ /* 0x000fe40000004100 */
[--C-:B------:R-:W-:Y:S02]  /*1210*/  @!P2 HADD2.F32 R116, -RZ, R14.reuse.H0_H0 ;  /* 0x2000000eff74a230 */ /* 0x100fe40000004100 */
[----:B------:R-:W-:Y:S01]  /*1220*/  @!P1 FMUL R117, R119, R2 ;  /* 0x0000000277759220 */ /* 0x000fe20000400000 */
[----:B------:R-:W-:-:S02]  /*1230*/  @!P2 HADD2.F32 R115, -RZ, R14.H1_H1 ;  /* 0x3000000eff73a230 */ /* 0x000fc40000004100 */
[--C-:B------:R-:W-:Y:S02]  /*1240*/  @!P2 HADD2.F32 R114, -RZ, R15.reuse.H0_H0 ;  /* 0x2000000fff72a230 */ /* 0x100fe40000004100 */
[----:B------:R-:W-:Y:S02]  /*1250*/  @!P2 HADD2.F32 R113, -RZ, R15.H1_H1 ;  /* 0x3000000fff71a230 */ /* 0x000fe40000004100 */
[----:B------:R-:W-:Y:S02]  /*1260*/  @!P2 HADD2.F32 R6, -RZ, R6.H1_H1 ;  /* 0x30000006ff06a230 */ /* 0x000fe40000004100 */
[--C-:B------:R-:W-:Y:S02]  /*1270*/  @!P2 HADD2.F32 R5, -RZ, R7.reuse.H0_H0 ;  /* 0x20000007ff05a230 */ /* 0x100fe40000004100 */
[----:B------:R-:W-:Y:S01]  /*1280*/  @!P2 HADD2.F32 R4, -RZ, R7.H1_H1 ;  /* 0x30000007ff04a230 */ /* 0x000fe20000004100 */
[----:B------:R-:W-:Y:S01]  /*1290*/  IADD3 R2, PT, PT, R50, 0x200, RZ ;  /* 0x0000020032027810 */ /* 0x000fe20007ffe0ff */
[----:B------:R-:W-:Y:S01]  /*12a0*/  @!P2 FMUL R112, R116, R3 ;  /* 0x000000037470a220 */ /* 0x000fe20000400000 */
[----:B------:R-:W-:Y:S01]  /*12b0*/  @!P2 FMUL R111, R115, R6 ;  /* 0x00000006736fa220 */ /* 0x000fe20000400000 */
[----:B------:R-:W-:Y:S01]  /*12c0*/  @!P2 FMUL R110, R114, R5 ;  /* 0x00000005726ea220 */ /* 0x000fe20000400000 */
[----:B------:R-:W-:Y:S01]  /*12d0*/  @!P2 FMUL R109, R113, R4 ;  /* 0x00000004716da220 */ /* 0x000fe20000400000 */
[----:B------:R-:W-:-:S02]  /*12e0*/  ISETP.LT.OR P1, PT, R49, 0x1, P4 ;  /* 0x000000013100780c */ /* 0x000fc40002721670 */
[----:B------:R-:W-:-:S11]  /*12f0*/  ISETP.GE.AND P2, PT, R2, UR6, PT ;  /* 0x0000000602007c0c */ /* 0x000fd6000bf46270 */
[----:B------:R-:W2:Y:S01]  /*1300*/  @!P1 LDG.E.64 R12, desc[UR4][R124.64+0x300] ;  /* 0x000300047c0c9981 */ /* 0x000ea2000c1e1b00 */
[--C-:B------:R-:W-:Y:S02]  /*1310*/  @!P0 HADD2.F32 R108, -RZ, R10.reuse.H0_H0 ;  /* 0x2000000aff6c8230 */ /* 0x100fe40000004100 */
[----:B------:R-:W-:Y:S02]  /*1320*/  @!P0 HADD2.F32 R107, -RZ, R10.H1_H1 ;  /* 0x3000000aff6b8230 */ /* 0x000fe40000004100 */
[--C-:B------:R-:W-:Y:S02]  /*1330*/  @!P0 HADD2.F32 R3, -RZ, R8.reuse.H0_H0 ;  /* 0x20000008ff038230 */ /* 0x100fe40000004100 */
[--C-:B------:R-:W-:Y:S02]  /*1340*/  @!P0 HADD2.F32 R106, -RZ, R11.reuse.H0_H0 ;  /* 0x2000000bff6a8230 */ /* 0x100fe40000004100 */
[----:B------:R-:W-:Y:S02]  /*1350*/  @!P0 HADD2.F32 R105, -RZ, R11.H1_H1 ;  /* 0x3000000bff698230 */ /* 0x000fe40000004100 */
[----:B------:R-:W-:-:S02]  /*1360*/  @!P0 HADD2.F32 R8, -RZ, R8.H1_H1 ;  /* 0x30000008ff088230 */ /* 0x000fc40000004100 */
[--C-:B------:R-:W-:Y:S02]  /*1370*/  @!P0 HADD2.F32 R5, -RZ, R9.reuse.H0_H0 ;  /* 0x20000009ff058230 */ /* 0x100fe40000004100 */
[----:B------:R-:W-:Y:S02]  /*1380*/  @!P0 HADD2.F32 R2, -RZ, R9.H1_H1 ;  /* 0x30000009ff028230 */ /* 0x000fe40000004100 */
        /* <DEDUP_REMOVED lines=11> */
[----:B------:R-:W-:-:S04]  /*1440*/  @P4 LOP3.LUT R0, R0, 0x4, RZ, 0xfc, !PT ;  /* 0x0000000400004812 */ /* 0x000fc800078efcff */
[----:B------:R-:W-:-:S04]  /*1450*/  LOP3.LUT R0, R0, 0xfffffff7, RZ, 0xc0, !PT ;  /* 0xfffffff700007812 */ /* 0x000fc800078ec0ff */
[----:B------:R-:W-:Y:S01]  /*1460*/  @P2 LOP3.LUT R0, R0, 0x8, RZ, 0xfc, !PT ;  /* 0x0000000800002812 */ /* 0x000fe200078efcff */
[--C-:B--2---:R-:W-:Y:S02]  /*1470*/  @!P1 HADD2.F32 R99, -RZ, R12.reuse.H1_H1 ;  /* 0x3000000cff639230 */ /* 0x104fe40000004100 */
[----:B------:R-:W-:Y:S02]  /*1480*/  @!P1 HADD2.F32 R100, -RZ, R12.H0_H0 ;  /* 0x2000000cff649230 */ /* 0x000fe40000004100 */
[----:B------:R-:W-:Y:S02]  /*1490*/  @!P1 HADD2.F32 R95, -RZ, R13.H1_H1 ;  /* 0x3000000dff5f9230 */ /* 0x000fe40000004100 */
[--C-:B---3--:R-:W-:Y:S02]  /*14a0*/  @!P1 HADD2.F32 R3, -RZ, R4.reuse.H0_H0 ;  /* 0x20000004ff039230 */ /* 0x108fe40000004100 */
[----:B------:R-:W-:Y:S02]  /*14b0*/  @!P1 HADD2.F32 R4, -RZ, R4.H1_H1 ;  /* 0x30000004ff049230 */ /* 0x000fe40000004100 */
[----:B------:R-:W-:-:S02]  /*14c0*/  @!P1 HADD2.F32 R2, -RZ, R5.H1_H1 ;  /* 0x30000005ff029230 */ /* 0x000fc40000004100 */
[----:B------:R-:W-:Y:S01]  /*14d0*/  @!P1 FMUL R97, R100, R3 ;  /* 0x0000000364619220 */ /* 0x000fe20000400000 */
[----:B------:R-:W-:Y:S01]  /*14e0*/  @!P1 FMUL R96, R99, R4 ;  /* 0x0000000463609220 */ /* 0x000fe20000400000 */
[----:B------:R-:W-:Y:S01]  /*14f0*/  IADD3 R4, PT, PT, R50, 0x280, RZ ;  /* 0x0000028032047810 */ /* 0x000fe20007ffe0ff */
[----:B------:R-:W-:Y:S02]  /*1500*/  @!P1 HADD2.F32 R7, -RZ, R5.H0_H0 ;  /* 0x20000005ff079230 */ /* 0x000fe40000004100 */
[----:B------:R-:W-:Y:S01]  /*1510*/  @!P1 FMUL R93, R95, R2 ;  /* 0x000000025f5d9220 */ /* 0x000fe20000400000 */
[--C-:B----4-:R-:W-:Y:S02]  /*1520*/  @!P0 HADD2.F32 R3, -RZ, R8.reuse.H0_H0 ;  /* 0x20000008ff038230 */ /* 0x110fe40000004100 */
[----:B------:R-:W-:Y:S02]  /*1530*/  @!P0 HADD2.F32 R8, -RZ, R8.H1_H1 ;  /* 0x30000008ff088230 */ /* 0x000fe40000004100 */
[----:B------:R-:W-:-:S02]  /*1540*/  @!P0 HADD2.F32 R92, -RZ, R10.H0_H0 ;  /* 0x2000000aff5c8230 */ /* 0x000fc40000004100 */
[----:B------:R-:W-:Y:S02]  /*1550*/  @!P0 HADD2.F32 R91, -RZ, R10.H1_H1 ;  /* 0x3000000aff5b8230 */ /* 0x000fe40000004100 */
[--C-:B------:R-:W-:Y:S02]  /*1560*/  @!P0 HADD2.F32 R90, -RZ, R11.reuse.H0_H0 ;  /* 0x2000000bff5a8230 */ /* 0x100fe40000004100 */
[----:B------:R-:W-:Y:S02]  /*1570*/  @!P0 HADD2.F32 R89, -RZ, R11.H1_H1 ;  /* 0x3000000bff598230 */ /* 0x000fe40000004100 */
[--C-:B------:R-:W-:Y:S02]  /*1580*/  @!P0 HADD2.F32 R5, -RZ, R9.reuse.H0_H0 ;  /* 0x20000009ff058230 */ /* 0x100fe40000004100 */
[----:B------:R-:W-:Y:S01]  /*1590*/  @!P0 HADD2.F32 R2, -RZ, R9.H1_H1 ;  /* 0x30000009ff028230 */ /* 0x000fe20000004100 */
        /* <DEDUP_REMOVED lines=8> */
[----:B------:R-:W-:-:S05]  /*1620*/  @!P1 HADD2.F32 R98, -RZ, R13.H0_H0 ;  /* 0x2000000dff629230 */ /* 0x000fca0000004100 */
[----:B------:R-:W-:Y:S01]  /*1630*/  @!P1 FMUL R94, R98, R7 ;  /* 0x00000007625e9220 */ /* 0x000fe20000400000 */
[--C-:B--2---:R-:W-:Y:S02]  /*1640*/  @!P0 HADD2.F32 R84, -RZ, R4.reuse.H0_H0 ;  /* 0x20000004ff548230 */ /* 0x104fe40000004100 */
[----:B------:R-:W-:Y:S02]  /*1650*/  @!P0 HADD2.F32 R83, -RZ, R4.H1_H1 ;  /* 0x30000004ff538230 */ /* 0x000fe40000004100 */
[--C-:B---3--:R-:W-:Y:S02]  /*1660*/  @!P0 HADD2.F32 R7, -RZ, R3.reuse.H0_H0 ;  /* 0x20000003ff078230 */ /* 0x108fe40000004100 */
[----:B------:R-:W-:Y:S01]  /*1670*/  @!P0 HADD2.F32 R4, -RZ, R3.H1_H1 ;  /* 0x30000003ff048230 */ /* 0x000fe20000004100 */
[----:B------:R-:W-:Y:S01]  /*1680*/  IADD3 R3, PT, PT, R50, 0x300, RZ ;  /* 0x0000030032037810 */ /* 0x000fe20007ffe0ff */
[--C-:B------:R-:W-:Y:S02]  /*1690*/  @!P0 HADD2.F32 R82, -RZ, R5.reuse.H0_H0 ;  /* 0x20000005ff528230 */ /* 0x100fe40000004100 */
[----:B------:R-:W-:-:S02]  /*16a0*/  @!P0 HADD2.F32 R81, -RZ, R5.H1_H1 ;  /* 0x30000005ff518230 */ /* 0x000fc40000004100 */
        /* <DEDUP_REMOVED lines=13> */
[----:B------:R-:W-:Y:S01]  /*1780*/  @P1 LOP3.LUT R0, R0, 0x20, RZ, 0xfc, !PT ;  /* 0x0000002000001812 */ /* 0x000fe200078efcff */
[--C-:B--2---:R-:W-:Y:S02]  /*1790*/  @!P0 HADD2.F32 R74, -RZ, R5.reuse.H0_H0 ;  /* 0x20000005ff4a8230 */ /* 0x104fe40000004100 */
[----:B------:R-:W-:Y:S02]  /*17a0*/  @!P0 HADD2.F32 R73, -RZ, R5.H1_H1 ;  /* 0x30000005ff498230 */ /* 0x000fe40000004100 */
[----:B---3--:R-:W-:Y:S02]  /*17b0*/  @!P0 HADD2.F32 R5, -RZ, R2.H0_H0 ;  /* 0x20000002ff058230 */ /* 0x008fe40000004100 */
[----:B------:R-:W-:Y:S02]  /*17c0*/  @!P0 HADD2.F32 R75, -RZ, R4.H1_H1 ;  /* 0x30000004ff4b8230 */ /* 0x000fe40000004100 */
[----:B------:R-:W-:Y:S02]  /*17d0*/  @!P0 HADD2.F32 R2, -RZ, R2.H1_H1 ;  /* 0x30000002ff028230 */ /* 0x000fe40000004100 */
[----:B------:R-:W-:-:S03]  /*17e0*/  @!P0 HADD2.F32 R76, -RZ, R4.H0_H0 ;  /* 0x20000004ff4c8230 */ /* 0x000fc60000004100 */
[----:B------:R-:W-:Y:S01]  /*17f0*/  @!P0 FMUL R71, R75, R2 ;  /* 0x000000024b478220 */ /* 0x000fe20000400000 */
[----:B------:R-:W-:Y:S01]  /*1800*/  IADD3 R2, PT, PT, R50, 0x380, RZ ;  /* 0x0000038032027810 */ /* 0x000fe20007ffe0ff */
[--C-:B------:R-:W-:Y:S02]  /*1810*/  @!P0 HADD2.F32 R7, -RZ, R3.reuse.H0_H0 ;  /* 0x20000003ff078230 */ /* 0x100fe40000004100 */
        /* <DEDUP_REMOVED lines=8> */
[----:B------:R-:W-:Y:S02]  /*18a0*/  HFMA2 R3, -RZ, RZ, 0, 0 ;  /* 0x00000000ff037431 */ /* 0x000fe400000001ff */
[----:B------:R-:W-:Y:S01]  /*18b0*/  HFMA2 R5, -RZ, RZ, 0, 0 ;  /* 0x00000000ff057431 */ /* 0x000fe200000001ff */
[----:B------:R-:W-:Y:S02]  /*18c0*/  LOP3.LUT R0, R0, 0xfffdffff, RZ, 0xc0, !PT ;  /* 0xfffdffff00007812 */ /* 0x000fe400078ec0ff */
[----:B------:R-:W-:-:S02]  /*18d0*/  MOV R4, RZ ;  /* 0x000000ff00047202 */ /* 0x000fc40000000f00 */
[----:B------:R-:W-:Y:S02]  /*18e0*/  MOV R2, RZ ;  /* 0x000000ff00027202 */ /* 0x000fe40000000f00 */
[----:B------:R-:W-:Y:S01]  /*18f0*/  @P1 LOP3.LUT R0, R0, 0x20000, RZ, 0xfc, !PT ;  /* 0x0002000000001812 */ /* 0x000fe200078efcff */
[----:B--2---:R-:W-:Y:S02]  /*1900*/  @!P0 HADD2.F32 R3, -RZ, R8.H1_H1 ;  /* 0x30000008ff038230 */ /* 0x004fe40000004100 */
[--C-:B---3--:R-:W-:Y:S02]  /*1910*/  @!P0 HADD2.F32 R10, -RZ, R6.reuse.H1_H1 ;  /* 0x30000006ff0a8230 */ /* 0x108fe40000004100 */
[----:B------:R-:W-:Y:S02]  /*1920*/  @!P0 HADD2.F32 R11, -RZ, R6.H0_H0 ;  /* 0x20000006ff0b8230 */ /* 0x000fe40000004100 */
[--C-:B------:R-:W-:Y:S02]  /*1930*/  @!P0 HADD2.F32 R13, -RZ, R7.reuse.H0_H0 ;  /* 0x20000007ff0d8230 */ /* 0x100fe40000004100 */
[----:B------:R-:W-:Y:S01]  /*1940*/  @!P0 HADD2.F32 R12, -RZ, R7.H1_H1 ;  /* 0x30000007ff0c8230 */ /* 0x000fe20000004100 */
[----:B------:R-:W-:Y:S01]  /*1950*/  CS2R R6, SRZ ;  /* 0x0000000000067805 */ /* 0x000fe2000001ff00 */
[----:B------:R-:W-:-:S02]  /*1960*/  @!P0 HADD2.F32 R4, -RZ, R9.H0_H0 ;  /* 0x20000009ff048230 */ /* 0x000fc40000004100 */
[----:B------:R-:W-:Y:S01]  /*1970*/  @!P0 FMUL R7, R3, R10 ;  /* 0x0000000a03078220 */ /* 0x000fe20000400000 */
[----:B------:R-:W-:Y:S01]  /*1980*/  @!P0 HADD2.F32 R5, -RZ, R9.H1_H1 ;  /* 0x30000009ff058230 */ /* 0x000fe20000004100 */
[----:B------:R-:W-:Y:S01]  /*1990*/  IADD3 R10, PT, PT, R50, 0x400, RZ ;  /* 0x00000400320a7810 */ /* 0x000fe20007ffe0ff */
[----:B------:R-:W-:Y:S02]  /*19a0*/  HFMA2 R9, -RZ, RZ, 0, 0 ;  /* 0x00000000ff097431 */ /* 0x000fe400000001ff */
[----:B------:R-:W-:Y:S01]  /*19b0*/  @!P0 HADD2.F32 R2, -RZ, R8.H0_H0 ;  /* 0x20000008ff028230 */ /* 0x000fe20000004100 */
[----:B------:R-:W-:Y:S02]  /*19c0*/  ISETP.GE.AND P1, PT, R10, UR6, PT ;  /* 0x000000060a007c0c */ /* 0x000fe4000bf26270 */
[----:B------:R-:W-:Y:S02]  /*19d0*/  MOV R8, RZ ;  /* 0x000000ff00087202 */ /* 0x000fe40000000f00 */
        /* <DEDUP_REMOVED lines=9> */
[----:B------:R-:W-:Y:S01]  /*1a70*/  @P1 LOP3.LUT R0, R0, 0x10000, RZ, 0xfc, !PT ;  /* 0x0001000000001812 */ /* 0x000fe200078efcff */
[--C-:B--2---:R-:W-:Y:S02]  /*1a80*/  @!P0 HADD2.F32 R11, -RZ, R14.reuse.H1_H1 ;  /* 0x3000000eff0b8230 */ /* 0x104fe40000004100 */
[----:B------:R-:W-:Y:S02]  /*1a90*/  @!P0 HADD2.F32 R10, -RZ, R14.H0_H0 ;  /* 0x2000000eff0a8230 */ /* 0x000fe40000004100 */
[----:B---3--:R-:W-:Y:S02]  /*1aa0*/  @!P0 HADD2.F32 R18, -RZ, R16.H1_H1 ;  /* 0x30000010ff128230 */ /* 0x008fe40000004100 */
        /* <DEDUP_REMOVED lines=26> */
[----:B------:R-:W-:-:S02]  /*1c50*/  CS2R R22, SRZ ;  /* 0x0000000000167805 */ /* 0x000fc4000001ff00 */
[----:B------:R-:W-:Y:S01]  /*1c60*/  @!P0 FMUL R23, R19, R26 ;  /* 0x0000001a13178220 */ /* 0x000fe20000400000 */
[----:B------:R-:W-:Y:S01]  /*1c70*/  IADD3 R26, PT, PT, R50, 0x500, RZ ;  /* 0x00000500321a7810 */ /* 0x000fe20007ffe0ff */
[----:B------:R-:W-:Y:S02]  /*1c80*/  @!P0 HADD2.F32 R27, -RZ, R24.H0_H0 ;  /* 0x20000018ff1b8230 */ /* 0x000fe40000004100 */
[--C-:B------:R-:W-:Y:S02]  /*1c90*/  @!P0 HADD2.F32 R29, -RZ, R25.reuse.H0_H0 ;  /* 0x20000019ff1d8230 */ /* 0x100fe40000004100 */
[----:B------:R-:W-:Y:S01]  /*1ca0*/  @!P0 HADD2.F32 R28, -RZ, R25.H1_H1 ;  /* 0x30000019ff1c8230 */ /* 0x000fe20000004100 */
[----:B------:R-:W-:Y:S02]  /*1cb0*/  ISETP.GE.AND P1, PT, R26, UR6, PT ;  /* 0x000000061a007c0c */ /* 0x000fe4000bf26270 */
[----:B------:R-:W-:Y:S01]  /*1cc0*/  CS2R R24, SRZ ;  /* 0x0000000000187805 */ /* 0x000fe2000001ff00 */
        /* <DEDUP_REMOVED lines=56> */
[--C-:B--2---:R-:W-:Y:S02]  /*2050*/  @!P0 HADD2.F32 R42, -RZ, R46.reuse.H0_H0 ;  /* 0x2000002eff2a8230 */ /* 0x104fe40000004100 */
[----:B------:R-:W-:Y:S02]  /*2060*/  @!P0 HADD2.F32 R43, -RZ, R46.H1_H1 ;  /* 0x3000002eff2b8230 */ /* 0x000fe40000004100 */
[----:B---3--:R-:W-:Y:S02]  /*2070*/  @!P0 HADD2.F32 R51, -RZ, R52.H0_H0 ;  /* 0x20000034ff338230 */ /* 0x008fe40000004100 */
[--C-:B------:R-:W-:Y:S02]  /*2080*/  @!P0 HADD2.F32 R44, -RZ, R47.reuse.H0_H0 ;  /* 0x2000002fff2c8230 */ /* 0x100fe40000004100 */
[----:B------:R-:W-:Y:S01]  /*2090*/  @!P0 HADD2.F32 R45, -RZ, R47.H1_H1 ;  /* 0x3000002fff2d8230 */ /* 0x000fe20000004100 */
[----:B------:R-:W-:-:S02]  /*20a0*/  CS2R R46, SRZ ;  /* 0x00000000002e7805 */ /* 0x000fc4000001ff00 */
[----:B------:R-:W-:Y:S01]  /*20b0*/  @!P0 FMUL R46, R42, R51 ;  /* 0x000000332a2e8220 */ /* 0x000fe20000400000 */
[----:B------:R-:W-:Y:S01]  /*20c0*/  IADD3 R51, PT, PT, R50, 0x680, RZ ;  /* 0x0000068032337810 */ /* 0x000fe20007ffe0ff */
[----:B------:R-:W-:Y:S02]  /*20d0*/  @!P0 HADD2.F32 R52, -RZ, R52.H1_H1 ;  /* 0x30000034ff348230 */ /* 0x000fe40000004100 */
        /* <DEDUP_REMOVED lines=9> */
[----:B------:R-:W-:-:S04]  /*2170*/  LOP3.LUT R0, R0, 0xfffff7ff, RZ, 0xc0, !PT ;  /* 0xfffff7ff00007812 */ /* 0x000fc800078ec0ff */
[----:B------:R-:W-:Y:S01]  /*2180*/  @P1 LOP3.LUT R0, R0, 0x800, RZ, 0xfc, !PT ;  /* 0x0000080000001812 */ /* 0x000fe200078efcff */
[----:B--2---:R-:W-:Y:S02]  /*2190*/  @!P0 HADD2.F32 R232, -RZ, R52.H1_H1 ;  /* 0x30000034ffe88230 */ /* 0x004fe40000004100 */
[----:B---3--:R-:W-:Y:S02]  /*21a0*/  @!P0 HADD2.F32 R51, -RZ, R54.H1_H1 ;  /* 0x30000036ff338230 */ /* 0x008fe40000004100 */
[----:B------:R-:W-:Y:S02]  /*21b0*/  @!P0 HADD2.F32 R231, -RZ, R52.H0_H0 ;  /* 0x20000034ffe78230 */ /* 0x000fe40000004100 */
[----:B------:R-:W-:Y:S02]  /*21c0*/  @!P0 HADD2.F32 R52, -RZ, R54.H0_H0 ;  /* 0x20000036ff348230 */ /* 0x000fe40000004100 */
[----:B------:R-:W-:Y:S01]  /*21d0*/  @!P0 FMUL R236, R232, R51 ;  /* 0x00000033e8ec8220 */ /* 0x000fe20000400000 */
[----:B------:R-:W-:Y:S01]  /*21e0*/  IADD3 R51, PT, PT, R50, 0x700, RZ ;  /* 0x0000070032337810 */ /* 0x000fe20007ffe0ff */
[----:B------:R-:W-:-:S02]  /*21f0*/  @!P0 HADD2.F32 R54, -RZ, R55.H0_H0 ;  /* 0x20000037ff368230 */ /* 0x000fc40000004100 */
        /* <DEDUP_REMOVED lines=31> */
[----:B------:R-:W-:Y:S01]  /*23f0*/  STL [R1+0x438], R132 ;  /* 0x0004388401007387 */ /* 0x000fe20000100800 */
[----:B--2---:R-:W-:Y:S02]  /*2400*/  @!P0 HADD2.F32 R65, -RZ, R52.H0_H0 ;  /* 0x20000034ff418230 */ /* 0x004fe40000004100 */
[----:B---3--:R-:W-:Y:S02]  /*2410*/  @!P0 HADD2.F32 R51, -RZ, R54.H0_H0 ;  /* 0x20000036ff338230 */ /* 0x008fe40000004100 */
[----:B------:R-:W-:-:S03]  /*2420*/  @!P0 HADD2.F32 R64, -RZ, R52.H1_H1 ;  /* 0x30000034ff408230 */ /* 0x000fc60000004100 */
[----:B------:R-:W-:Y:S01]  /*2430*/  @!P0 FMUL R59, R65, R51 ;  /* 0x00000033413b8220 */ /* 0x000fe20000400000 */
[----:B------:R-:W-:Y:S01]  /*2440*/  IADD3 R51, PT, PT, R50, 0x800, RZ ;  /* 0x0000080032337810 */ /* 0x000fe20007ffe0ff */
[----:B------:R-:W-:Y:S02]  /*2450*/  @!P0 HADD2.F32 R52, -RZ, R55.H0_H0 ;  /* 0x20000037ff348230 */ /* 0x000fe40000004100 */
[--C-:B------:R-:W-:Y:S02]  /*2460*/  @!P0 HADD2.F32 R63, -RZ, R53.reuse.H0_H0 ;  /* 0x20000035ff3f8230 */ /* 0x100fe40000004100 */
[----:B------:R-:W-:Y:S02]  /*2470*/  @!P0 HADD2.F32 R62, -RZ, R53.H1_H1 ;  /* 0x30000035ff3e8230 */ /* 0x000fe40000004100 */
        /* <DEDUP_REMOVED lines=44> */
[----:B------:R-:W-:-:S02]  /*2740*/  LOP3.LUT R0, R0, 0xfffffeff, RZ, 0xc0, !PT ;  /* 0xfffffeff00007812 */ /* 0x000fc400078ec0ff */
[----:B0-----:R-:W-:Y:S02]  /*2750*/  CS2R R10, SRZ ;  /* 0x00000000000a7805 */ /* 0x001fe4000001ff00 */
[----:B-1----:R-:W-:Y:S02]  /*2760*/  CS2R R12, SRZ ;  /* 0x00000000000c7805 */ /* 0x002fe4000001ff00 */
[----:B------:R-:W-:Y:S02]  /*2770*/  CS2R R4, SRZ ;  /* 0x0000000000047805 */ /* 0x000fe4000001ff00 */
[----:B------:R-:W-:Y:S02]  /*2780*/  CS2R R2, SRZ ;  /* 0x0000000000027805 */ /* 0x000fe4000001ff00 */
[----:B------:R-:W-:Y:S01]  /*2790*/  @P1 LOP3.LUT R0, R0, 0x100, RZ, 0xfc, !PT ;  /* 0x0000010000001812 */ /* 0x000fe200078efcff */
[----:B--2---:R-:W-:Y:S02]  /*27a0*/  @!P0 HADD2.F32 R13, -RZ, R52.H0_H0 ;  /* 0x20000034ff0d8230 */ /* 0x004fe40000004100 */
[----:B---3--:R-:W-:-:S02]  /*27b0*/  @!P0 HADD2.F32 R51, -RZ, R54.H0_H0 ;  /* 0x20000036ff338230 */ /* 0x008fc40000004100 */
        /* <DEDUP_REMOVED lines=56> */
[----:B------:R-:W-:-:S03]  /*2b40*/  LOP3.LUT R0, R0, 0xffffff7f, RZ, 0xc0, !PT ;  /* 0xffffff7f00007812 */ /* 0x000fc600078ec0ff */
[----:B------:R1:W-:Y:S01]  /*2b50*/  STL [R1+0x1f4], R10 ;  /* 0x0001f40a01007387 */ /* 0x0003e20000100800 */
[----:B0-----:R-:W-:-:S03]  /*2b60*/  CS2R R12, SRZ ;  /* 0x00000000000c7805 */ /* 0x001fc6000001ff00 */
[----:B------:R0:W-:Y:S01]  /*2b70*/  STL [R1+0x1f8], R4 ;  /* 0x0001f80401007387 */ /* 0x0001e20000100800 */
[----:B-1----:R-:W-:-:S03]  /*2b80*/  CS2R R10, SRZ ;  /* 0x00000000000a7805 */ /* 0x002fc6000001ff00 */
[----:B------:R1:W-:Y:S01]  /*2b90*/  STL [R1+0x1fc], R2 ;  /* 0x0001fc0201007387 */ /* 0x0003e20000100800 */
[----:B------:R-:W-:Y:S02]  /*2ba0*/  @P1 LOP3.LUT R0, R0, 0x80, RZ, 0xfc, !PT ;  /* 0x0000008000001812 */ /* 0x000fe400078efcff */
[----:B0-----:R-:W-:Y:S02]  /*2bb0*/  CS2R R4, SRZ ;  /* 0x0000000000047805 */ /* 0x001fe4000001ff00 */
[----:B-1----:R-:W-:Y:S01]  /*2bc0*/  CS2R R2, SRZ ;  /* 0x0000000000027805 */ /* 0x002fe2000001ff00 */
        /* <DEDUP_REMOVED lines=22> */
[----:B------:R1:W-:Y:S04]  /*2d30*/  STL [R1+0x214], R10 ;  /* 0x0002140a01007387 */ /* 0x0003e80000100800 */
[----:B------:R4:W-:Y:S01]  /*2d40*/  STL [R1+0x218], R4 ;  /* 0x0002180401007387 */ /* 0x0009e20000100800 */
[----:B0-----:R-:W-:-:S03]  /*2d50*/  CS2R R12, SRZ ;  /* 0x00000000000c7805 */ /* 0x001fc6000001ff00 */
[----:B------:R0:W-:Y:S01]  /*2d60*/  STL [R1+0x21c], R2 ;  /* 0x00021c0201007387 */ /* 0x0001e20000100800 */
[----:B-1----:R-:W-:Y:S02]  /*2d70*/  CS2R R10, SRZ ;  /* 0x00000000000a7805 */ /* 0x002fe4000001ff00 */
[----:B----4-:R-:W-:Y:S02]  /*2d80*/  CS2R R4, SRZ ;  /* 0x0000000000047805 */ /* 0x010fe4000001ff00 */
[----:B0-----:R-:W-:Y:S02]  /*2d90*/  CS2R R2, SRZ ;  /* 0x0000000000027805 */ /* 0x001fe4000001ff00 */
[----:B------:R-:W-:-:S04]  /*2da0*/  LOP3.LUT R0, R0, 0xffffffbf, RZ, 0xc0, !PT ;  /* 0xffffffbf00007812 */ /* 0x000fc800078ec0ff */
[----:B------:R-:W-:Y:S01]  /*2db0*/  @P1 LOP3.LUT R0, R0, 0x40, RZ, 0xfc, !PT ;  /* 0x0000004000001812 */ /* 0x000fe200078efcff */
        /* <DEDUP_REMOVED lines=28> */
[----:B0-----:R-:W-:Y:S01]  /*2f80*/  CS2R R2, SRZ ;  /* 0x0000000000027805 */ /* 0x001fe2000001ff00 */
        /* <DEDUP_REMOVED lines=82> */
[----:B0-----:R-:W-:-:S03]  /*34b0*/  CS2R R10, SRZ ;  /* 0x00000000000a7805 */ /* 0x001fc6000001ff00 */
[----:B------:R0:W-:Y:S01]  /*34c0*/  STL [R1+0x29c], R2 ;  /* 0x00029c0201007387 */ /* 0x0001e20000100800 */
[----:B-1----:R-:W-:Y:S02]  /*34d0*/  CS2R R4, SRZ ;  /* 0x0000000000047805 */ /* 0x002fe4000001ff00 */
[----:B------:R-:W-:Y:S02]  /*34e0*/  CS2R R232, SRZ ;  /* 0x0000000000e87805 */ /* 0x000fe4000001ff00 */
[----:B------:R-:W-:Y:S02]  /*34f0*/  MOV R234, RZ ;  /* 0x000000ff00ea7202 */ /* 0x000fe40000000f00 */
[----:B0-----:R-:W-:Y:S01]  /*3500*/  CS2R R2, SRZ ;  /* 0x0000000000027805 */ /* 0x001fe2000001ff00 */
        /* <DEDUP_REMOVED lines=16> */
[----:B------:R-:W3:Y:S01]  /*3610*/  @!P5 LDG.E.64 R54, desc[UR4][R122.64+0x1700] ;  /* 0x001700047a36d981 */ /* 0x000ee2000c1e1b00 */
[----:B------:R-:W-:-:S03]  /*3620*/  CS2R R12, SRZ ;  /* 0x00000000000c7805 */ /* 0x000fc6000001ff00 */
[----:B------:R-:W-:Y:S04]  /*3630*/  STL [R1+0x2c8], R11 ;  /* 0x0002c80b01007387 */ /* 0x000fe80000100800 */
[----:B------:R-:W-:Y:S04]  /*3640*/  STL [R1+0x2cc], R5 ;  /* 0x0002cc0501007387 */ /* 0x000fe80000100800 */
[----:B------:R-:W-:Y:S04]  /*3650*/  STL [R1+0x2d0], R3 ;  /* 0x0002d00301007387 */ /* 0x000fe80000100800 */
[----:B------:R0:W-:Y:S04]  /*3660*/  STL [R1+0x2d4], R2 ;  /* 0x0002d40201007387 */ /* 0x0001e80000100800 */
[----:B------:R1:W-:Y:S04]  /*3670*/  STL [R1+0x1b0], R10 ;  /* 0x0001b00a01007387 */ /* 0x0003e80000100800 */
[----:B------:R4:W-:Y:S01]  /*3680*/  STL [R1+0x1b4], R4 ;  /* 0x0001b40401007387 */ /* 0x0009e20000100800 */
[----:B0-----:R-:W-:-:S02]  /*3690*/  CS2R R2, SRZ ;  /* 0x0000000000027805 */ /* 0x001fc4000001ff00 */
[----:B-1----:R-:W-:Y:S02]  /*36a0*/  CS2R R10, SRZ ;  /* 0x00000000000a7805 */ /* 0x002fe4000001ff00 */
[----:B----4-:R-:W-:Y:S01]  /*36b0*/  CS2R R4, SRZ ;  /* 0x0000000000047805 */ /* 0x010fe2000001ff00 */
        /* <DEDUP_REMOVED lines=23> */
[----:B------:R-:W-:Y:S01]  /*3830*/  STL [R1+0x2f0], R5 ;  /* 0x0002f00501007387 */ /* 0x000fe20000100800 */
[----:B0-----:R-:W-:-:S03]  /*3840*/  HFMA2 R12, -RZ, RZ, 0, 0 ;  /* 0x00000000ff0c7431 */ /* 0x001fc600000001ff */
[----:B------:R-:W-:Y:S04]  /*3850*/  STL [R1+0x2f4], R3 ;  /* 0x0002f40301007387 */ /* 0x000fe80000100800 */
[----:B------:R-:W-:Y:S04]  /*3860*/  STL [R1+0x180], R232 ;  /* 0x000180e801007387 */ /* 0x000fe80000100800 */
[----:B------:R0:W-:Y:S04]  /*3870*/  STL [R1+0x184], R10 ;  /* 0x0001840a01007387 */ /* 0x0001e80000100800 */
[----:B------:R-:W-:Y:S04]  /*3880*/  STL [R1+0x58c], R232 ;  /* 0x00058ce801007387 */ /* 0x000fe80000100800 */
[----:B------:R1:W-:Y:S01]  /*3890*/  STL [R1+0x188], R4 ;  /* 0x0001880401007387 */ /* 0x0003e20000100800 */
[----:B0-----:R-:W-:-:S03]  /*38a0*/  CS2R R10, SRZ ;  /* 0x00000000000a7805 */ /* 0x001fc6000001ff00 */
[----:B------:R0:W-:Y:S01]  /*38b0*/  STL [R1+0x18c], R2 ;  /* 0x00018c0201007387 */ /* 0x0001e20000100800 */
[----:B-1----:R-:W-:Y:S02]  /*38c0*/  CS2R R4, SRZ ;  /* 0x0000000000047805 */ /* 0x002fe4000001ff00 */
        /* <DEDUP_REMOVED lines=22> */
[----:B------:R-:W-:Y:S01]  /*3a30*/  STL [R1+0x340], R5 ;  /* 0x0003400501007387 */ /* 0x000fe20000100800 */
[----:B0-----:R-:W-:-:S03]  /*3a40*/  MOV R13, RZ ;  /* 0x000000ff000d7202 */ /* 0x001fc60000000f00 */
[----:B------:R-:W-:Y:S04]  /*3a50*/  STL [R1+0x344], R3 ;  /* 0x0003440301007387 */ /* 0x000fe80000100800 */
[----:B------:R0:W-:Y:S04]  /*3a60*/  STL [R1+0x2f8], R12 ;  /* 0x0002f80c01007387 */ /* 0x0001e80000100800 */
[----:B------:R1:W-:Y:S04]  /*3a70*/  STL [R1+0x318], R10 ;  /* 0x0003180a01007387 */ /* 0x0003e80000100800 */
[----:B------:R4:W-:Y:S01]  /*3a80*/  STL [R1+0x31c], R4 ;  /* 0x00031c0401007387 */ /* 0x0009e20000100800 */
[----:B0-----:R-:W-:-:S03]  /*3a90*/  HFMA2 R12, -RZ, RZ, 0, 0 ;  /* 0x00000000ff0c7431 */ /* 0x001fc600000001ff */
[----:B------:R0:W-:Y:S01]  /*3aa0*/  STL [R1+0x320], R2 ;  /* 0x0003200201007387 */ /* 0x0001e20000100800 */
[----:B-1----:R-:W-:Y:S02]  /*3ab0*/  CS2R R10, SRZ ;  /* 0x00000000000a7805 */ /* 0x002fe4000001ff00 */
[----:B----4-:R-:W-:Y:S02]  /*3ac0*/  CS2R R4, SRZ ;  /* 0x0000000000047805 */ /* 0x010fe4000001ff00 */
[----:B0-----:R-:W-:Y:S02]  /*3ad0*/  CS2R R2, SRZ ;  /* 0x0000000000027805 */ /* 0x001fe4000001ff00 */
[----:B------:R-:W-:Y:S01]  /*3ae0*/  LOP3.LUT R0, R0, 0xfdffffff, RZ, 0xc0, !PT ;  /* 0xfdffffff00007812 */ /* 0x000fe200078ec0ff */
[----:B--2---:R-:W-:Y:S02]  /*3af0*/  @!P6 HADD2.F32 R13, -RZ, R52.H0_H0 ;  /* 0x20000034ff0de230 */ /* 0x004fe40000004100 */
[----:B---3--:R-:W-:-:S02]  /*3b00*/  @!P6 HADD2.F32 R49, -RZ, R54.H0_H0 ;  /* 0x20000036ff31e230 */ /* 0x008fc40000004100 */
[----:B------:R-:W-:Y:S02]  /*3b10*/  @!P6 HADD2.F32 R51, -RZ, R55.H0_H0 ;  /* 0x20000037ff33e230 */ /* 0x000fe40000004100 */
[----:B------:R-:W-:Y:S02]  /*3b20*/  @!P6 HADD2.F32 R11, -RZ, R52.H1_H1 ;  /* 0x30000034ff0be230 */ /* 0x000fe40000004100 */
[----:B------:R-:W-:Y:S01]  /*3b30*/  @!P6 FMUL R12, R13, R49 ;  /* 0x000000310d0ce220 */ /* 0x000fe20000400000 */
[--C-:B------:R-:W-:Y:S02]  /*3b40*/  @!P6 HADD2.F32 R5, -RZ, R53.reuse.H0_H0 ;  /* 0x20000035ff05e230 */ /* 0x100fe40000004100 */
        /* <DEDUP_REMOVED lines=22> */
[----:B------:R1:W-:Y:S01]  /*3cb0*/  STL [R1+0x338], R2 ;  /* 0x0003380201007387 */ /* 0x0003e20000100800 */
[----:B0-----:R-:W-:Y:S02]  /*3cc0*/  CS2R R4, SRZ ;  /* 0x0000000000047805 */ /* 0x001fe4000001ff00 */
[----:B------:R-:W-:Y:S02]  /*3cd0*/  CS2R R240, SRZ ;  /* 0x0000000000f07805 */ /* 0x000fe4000001ff00 */
[----:B-1----:R-:W-:Y:S01]  /*3ce0*/  CS2R R2, SRZ ;  /* 0x0000000000027805 */ /* 0x002fe2000001ff00 */
[----:B------:R-:W0:Y:S01]  /*3cf0*/  LDCU UR7, c[0x0][0x364] ;  /* 0x00006c80ff0777ac */ /* 0x000e220008000800 */
[----:B------:R-:W-:Y:S01]  /*3d00*/  MOV R239, RZ ;  /* 0x000000ff00ef7202 */ /* 0x000fe20000000f00 */
[--C-:B--2---:R-:W-:Y:S02]  /*3d10*/  @!P6 HADD2.F32 R5, -RZ, R52.reuse.H0_H0 ;  /* 0x20000034ff05e230 */ /* 0x104fe40000004100 */
[----:B------:R-:W-:-:S02]  /*3d20*/  @!P6 HADD2.F32 R4, -RZ, R52.H1_H1 ;  /* 0x30000034ff04e230 */ /* 0x000fc40000004100 */
[--C-:B---3--:R-:W-:Y:S02]  /*3d30*/  @!P6 HADD2.F32 R49, -RZ, R54.reuse.H0_H0 ;  /* 0x20000036ff31e230 */ /* 0x108fe40000004100 */
[----:B------:R-:W-:Y:S02]  /*3d40*/  @!P6 HADD2.F32 R54, -RZ, R54.H1_H1 ;  /* 0x30000036ff36e230 */ /* 0x000fe40000004100 */
[--C-:B------:R-:W-:Y:S02]  /*3d50*/  @!P6 HADD2.F32 R3, -RZ, R53.reuse.H0_H0 ;  /* 0x20000035ff03e230 */ /* 0x100fe40000004100 */
[----:B------:R-:W-:Y:S01]  /*3d60*/  @!P6 FMUL R242, R5, R49 ;  /* 0x0000003105f2e220 */ /* 0x000fe20000400000 */
[----:B------:R-:W-:Y:S01]  /*3d70*/  @!P6 HADD2.F32 R2, -RZ, R53.H1_H1 ;  /* 0x30000035ff02e230 */ /* 0x000fe20000004100 */
[----:B------:R-:W-:Y:S01]  /*3d80*/  STL [R1+0x384], R5 ;  /* 0x0003840501007387 */ /* 0x000fe20000100800 */
[----:B------:R-:W-:-:S03]  /*3d90*/  @!P6 FMUL R241, R4, R54 ;  /* 0x0000003604f1e220 */ /* 0x000fc60000400000 */
        /* <DEDUP_REMOVED lines=8> */
[----:B------:R-:W-:-:S02]  /*3e20*/  @!P6 HADD2.F32 R51, -RZ, R55.H0_H0 ;  /* 0x20000037ff33e230 */ /* 0x000fc40000004100 */
[----:B------:R-:W-:Y:S01]  /*3e30*/  @!P6 HADD2.F32 R55, -RZ, R55.H1_H1 ;  /* 0x30000037ff37e230 */ /* 0x000fe20000004100 */
[----:B------:R-:W-:Y:S02]  /*3e40*/  IADD3 R49, PT, PT, R50, 0x1080, RZ ;  /* 0x0000108032317810 */ /* 0x000fe40007ffe0ff */
[----:B------:R-:W-:Y:S02]  /*3e50*/  @!P6 FMUL R240, R3, R51 ;  /* 0x0000003303f0e220 */ /* 0x000fe40000400000 */
[----:B------:R-:W-:Y:S01]  /*3e60*/  @!P6 FMUL R239, R2, R55 ;  /* 0x0000003702efe220 */ /* 0x000fe20000400000 */
[----:B------:R-:W-:-:S13]  /*3e70*/  ISETP.GE.AND P6, PT, R49, UR6, PT ;  /* 0x0000000631007c0c */ /* 0x000fda000bfc6270 */
[----:B------:R-:W-:Y:S01]  /*3e80*/  @P6 LOP3.LUT R48, R48, 0x80000, RZ, 0xfc, !PT ;  /* 0x0008000030306812 */ /* 0x000fe200078efcff */
[----:B0-----:R-:W-:-:S05]  /*3e90*/  IMAD R51, R241, UR7, R56 ;  /* 0x00000007f1337c24 */ /* 0x001fca000f8e0238 */
[----:B------:R-:W-:-:S04]  /*3ea0*/  IADD3 R51, PT, PT, -R51, UR9, RZ ;  /* 0x0000000933337c10 */ /* 0x000fc8000fffe1ff */
[----:B------:R-:W-:-:S13]  /*3eb0*/  ISETP.LT.OR P6, PT, R51, 0x1, P6 ;  /* 0x000000013300780c */ /* 0x000fda00037c1670 */
[----:B------:R-:W2:Y:S04]  /*3ec0*/  @!P6 LDG.E.64 R52, desc[UR4][R124.64+0x2100] ;  /* 0x002100047c34e981 */ /* 0x000ea8000c1e1b00 */
[----:B------:R-:W3:Y:S01]  /*3ed0*/  @!P6 LDG.E.64 R54, desc[UR4][R122.64+0x2100] ;  /* 0x002100047a36e981 */ /* 0x000ee2000c1e1b00 */
[----:B------:R-:W0:Y:S01]  /*3ee0*/  LDCU UR7, c[0x0][0x364] ;  /* 0x00006c80ff0777ac */ /* 0x000e220008000800 */
[----:B------:R-:W-:Y:S01]  /*3ef0*/  CS2R R4, SRZ ;  /* 0x0000000000047805 */ /* 0x000fe2000001ff00 */
[----:B------:R-:W-:Y:S01]  /*3f00*/  HFMA2 R231, -RZ, RZ, 0, 0 ;  /* 0x00000000ffe77431 */ /* 0x000fe200000001ff */
[----:B------:R-:W-:Y:S02]  /*3f10*/  CS2R R2, SRZ ;  /* 0x0000000000027805 */ /* 0x000fe4000001ff00 */
[----:B------:R-:W-:-:S02]  /*3f20*/  CS2R R44, SRZ ;  /* 0x00000000002c7805 */ /* 0x000fc4000001ff00 */
[----:B------:R-:W-:Y:S02]  /*3f30*/  CS2R R42, SRZ ;  /* 0x00000000002a7805 */ /* 0x000fe4000001ff00 */
[----:B------:R-:W-:Y:S01]  /*3f40*/  LOP3.LUT R48, R48, 0xfffbffff, RZ, 0xc0, !PT ;  /* 0xfffbffff30307812 */ /* 0x000fe200078ec0ff */
[----:B--2---:R-:W-:Y:S02]  /*3f50*/  @!P6 HADD2.F32 R5, -RZ, R52.H0_H0 ;  /* 0x20000034ff05e230 */ /* 0x004fe40000004100 */
[----:B---3--:R-:W-:Y:S02]  /*3f60*/  @!P6 HADD2.F32 R49, -RZ, R54.H0_H0 ;  /* 0x20000036ff31e230 */ /* 0x008fe40000004100 */
[----:B------:R-:W-:Y:S02]  /*3f70*/  @!P6 HADD2.F32 R51, -RZ, R55.H0_H0 ;  /* 0x20000037ff33e230 */ /* 0x000fe40000004100 */
[----:B------:R-:W-:Y:S02]  /*3f80*/  @!P6 HADD2.F32 R4, -RZ, R52.H1_H1 ;  /* 0x30000034ff04e230 */ /* 0x000fe40000004100 */
[----:B------:R-:W-:Y:S01]  /*3f90*/  @!P6 FMUL R231, R5, R49 ;  /* 0x0000003105e7e220 */ /* 0x000fe20000400000 */
[----:B------:R-:W-:-:S02]  /*3fa0*/  @!P6 HADD2.F32 R3, -RZ, R53.H0_H0 ;  /* 0x20000035ff03e230 */ /* 0x000fc40000004100 */
        /* <DEDUP_REMOVED lines=14> */
[----:B------:R-:W-:Y:S01]  /*4090*/  STL [R1+0x2e4], R240 ;  /* 0x0002e4f001007387 */ /* 0x000fe20000100800 */
[----:B------:R-:W0:Y:S03]  /*40a0*/  LDCU UR7, c[0x0][0x364] ;  /* 0x00006c80ff0777ac */ /* 0x000e260008000800 */
[----:B------:R-:W-:Y:S04]  /*40b0*/  STL [R1+0x530], R240 ;  /* 0x000530f001007387 */ /* 0x000fe80000100800 */
[----:B------:R-:W-:Y:S04]  /*40c0*/  STL [R1+0x368], R239 ;  /* 0x000368ef01007387 */ /* 0x000fe80000100800 */
[----:B------:R-:W-:Y:S04]  /*40d0*/  STL [R1+0x534], R239 ;  /* 0x000534ef01007387 */ /* 0x000fe80000100800 */
[----:B------:R-:W-:Y:S04]  /*40e0*/  STL [R1+0x3bc], R5 ;  /* 0x0003bc0501007387 */ /* 0x000fe80000100800 */
[----:B------:R1:W-:Y:S04]  /*40f0*/  STL [R1+0x3c0], R4 ;  /* 0x0003c00401007387 */ /* 0x0003e80000100800 */
[----:B------:R-:W-:Y:S01]  /*4100*/  STL [R1+0x3c4], R3 ;  /* 0x0003c40301007387 */ /* 0x000fe20000100800 */
[----:B-1----:R-:W-:-:S03]  /*4110*/  CS2R R4, SRZ ;  /* 0x0000000000047805 */ /* 0x002fc6000001ff00 */
[----:B------:R1:W-:Y:S01]  /*4120*/  STL [R1+0x3c8], R2 ;  /* 0x0003c80201007387 */ /* 0x0003e20000100800 */
[----:B------:R-:W-:Y:S02]  /*4130*/  CS2R R36, SRZ ;  /* 0x0000000000247805 */ /* 0x000fe4000001ff00 */
[----:B------:R-:W-:Y:S02]  /*4140*/  CS2R R34, SRZ ;  /* 0x0000000000227805 */ /* 0x000fe4000001ff00 */
[----:B-1----:R-:W-:Y:S02]  /*4150*/  CS2R R2, SRZ ;  /* 0x0000000000027805 */ /* 0x002fe4000001ff00 */
        /* <DEDUP_REMOVED lines=107> */
[----:B------:R1:W-:Y:S01]  /*4810*/  STL [R1+0x194], R4 ;  /* 0x0001940401007387 */ /* 0x0003e20000100800 */
[----:B------:R-:W-:-:S03]  /*4820*/  HFMA2 R12, -RZ, RZ, 0, 0 ;  /* 0x00000000ff0c7431 */ /* 0x000fc600000001ff */
[----:B------:R-:W-:Y:S01]  /*4830*/  STL [R1+0x198], R3 ;  /* 0x0001980301007387 */ /* 0x000fe20000100800 */
[----:B-1----:R-:W-:-:S03]  /*4840*/  CS2R R4, SRZ ;  /* 0x0000000000047805 */ /* 0x002fc6000001ff00 */
[----:B------:R1:W-:Y:S01]  /*4850*/  STL [R1+0x19c], R2 ;  /* 0x00019c0201007387 */ /* 0x0003e20000100800 */
[----:B------:R-:W-:Y:S02]  /*4860*/  CS2R R10, SRZ ;  /* 0x00000000000a7805 */ /* 0x000fe4000001ff00 */
[----:B------:R-:W-:Y:S02]  /*4870*/  MOV R13, RZ ;  /* 0x000000ff000d7202 */ /* 0x000fe40000000f00 */
        /* <DEDUP_REMOVED lines=25> */
[----:B------:R-:W0:Y:S03]  /*4a10*/  LDCU UR7, c[0x0][0x364] ;  /* 0x00006c80ff0777ac */ /* 0x000e260008000800 */
[----:B------:R-:W-:Y:S04]  /*4a20*/  STL [R1+0x56c], R21 ;  /* 0x00056c1501007387 */ /* 0x000fe80000100800 */
[----:B------:R-:W-:Y:S04]  /*4a30*/  STL [R1+0x158], R20 ;  /* 0x0001581401007387 */ /* 0x000fe80000100800 */
[----:B------:R1:W-:Y:S04]  /*4a40*/  STL [R1+0x570], R20 ;  /* 0x0005701401007387 */ /* 0x0003e80000100800 */
[----:B------:R-:W-:Y:S04]  /*4a50*/  STL [R1+0x15c], R19 ;  /* 0x00015c1301007387 */ /* 0x000fe80000100800 */
[----:B------:R4:W-:Y:S01]  /*4a60*/  STL [R1+0x574], R19 ;  /* 0x0005741301007387 */ /* 0x0009e20000100800 */
[----:B-1----:R-:W-:-:S03]  /*4a70*/  CS2R R20, SRZ ;  /* 0x0000000000147805 */ /* 0x002fc6000001ff00 */
[----:B------:R-:W-:Y:S04]  /*4a80*/  STL [R1+0x160], R5 ;  /* 0x0001600501007387 */ /* 0x000fe80000100800 */
[----:B------:R1:W-:Y:S01]  /*4a90*/  STL [R1+0x164], R4 ;  /* 0x0001640401007387 */ /* 0x0003e20000100800 */
[----:B----4-:R-:W-:-:S03]  /*4aa0*/  MOV R19, RZ ;  /* 0x000000ff00137202 */ /* 0x010fc60000000f00 */
[----:B------:R-:W-:Y:S04]  /*4ab0*/  STL [R1+0x168], R3 ;  /* 0x0001680301007387 */ /* 0x000fe80000100800 */
[----:B------:R4:W-:Y:S01]  /*4ac0*/  STL [R1+0x16c], R2 ;  /* 0x00016c0201007387 */ /* 0x0009e20000100800 */
[----:B-1----:R-:W-:Y:S02]  /*4ad0*/  CS2R R4, SRZ ;  /* 0x0000000000047805 */ /* 0x002fe4000001ff00 */
[----:B----4-:R-:W-:Y:S02]  /*4ae0*/  CS2R R2, SRZ ;  /* 0x0000000000027805 */ /* 0x010fe4000001ff00 */
[----:B------:R-:W-:Y:S01]  /*4af0*/  LOP3.LUT R48, R48, 0xffffdfff, RZ, 0xc0, !PT ;  /* 0xffffdfff30307812 */ /* 0x000fe200078ec0ff */
[----:B--2---:R-:W-:-:S02]  /*4b00*/  @!P6 HADD2.F32 R21, -RZ, R52.H0_H0 ;  /* 0x20000034ff15e230 */ /* 0x004fc40000004100 */
[----:B---3--:R-:W-:Y:S02]  /*4b10*/  @!P6 HADD2.F32 R49, -RZ, R54.H0_H0 ;  /* 0x20000036ff31e230 */ /* 0x008fe40000004100 */
[----:B------:R-:W-:Y:S02]  /*4b20*/  @!P6 HADD2.F32 R51, -RZ, R55.H0_H0 ;  /* 0x20000037ff33e230 */ /* 0x000fe40000004100 */
[----:B------:R-:W-:Y:S02]  /*4b30*/  @!P6 HADD2.F32 R20, -RZ, R52.H1_H1 ;  /* 0x30000034ff14e230 */ /* 0x000fe40000004100 */
[----:B------:R-:W-:Y:S01]  /*4b40*/  @!P6 FMUL R10, R21, R49 ;  /* 0x00000031150ae220 */ /* 0x000fe20000400000 */
[--C-:B------:R-:W-:Y:S02]  /*4b50*/  @!P6 HADD2.F32 R19, -RZ, R53.reuse.H0_H0 ;  /* 0x20000035ff13e230 */ /* 0x100fe40000004100 */
        /* <DEDUP_REMOVED lines=20> */
[----:B------:R-:W4:Y:S03]  /*4ca0*/  LDCU UR7, c[0x0][0x364] ;  /* 0x00006c80ff0777ac */ /* 0x000f260008000800 */
[----:B------:R-:W-:Y:S04]  /*4cb0*/  STL [R1+0x13c], R11 ;  /* 0x00013c0b01007387 */ /* 0x000fe80000100800 */
[----:B------:R-:W-:Y:S01]  /*4cc0*/  STL [R1+0x140], R21 ;  /* 0x0001401501007387 */ /* 0x000fe20000100800 */
[----:B0-----:R-:W-:-:S03]  /*4cd0*/  HFMA2 R13, -RZ, RZ, 0, 0 ;  /* 0x00000000ff0d7431 */ /* 0x001fc600000001ff */
[----:B------:R-:W-:Y:S04]  /*4ce0*/  STL [R1+0x144], R20 ;  /* 0x0001441401007387 */ /* 0x000fe80000100800 */
[----:B------:R0:W-:Y:S04]  /*4cf0*/  STL [R1+0x148], R19 ;  /* 0x0001481301007387 */ /* 0x0001e80000100800 */
[----:B------:R4:W-:Y:S01]  /*4d00*/  STL [R1+0x14c], R2 ;  /* 0x00014c0201007387 */ /* 0x0009e20000100800 */
[----:B-1----:R-:W-:Y:S02]  /*4d10*/  MOV R12, RZ ;  /* 0x000000ff000c7202 */ /* 0x002fe40000000f00 */
[----:B0-----:R-:W-:Y:S01]  /*4d20*/  CS2R R18, SRZ ;  /* 0x0000000000127805 */ /* 0x001fe2000001ff00 */
[----:B----4-:R-:W-:Y:S01]  /*4d30*/  HFMA2 R2, -RZ, RZ, 0, 0 ;  /* 0x00000000ff027431 */ /* 0x010fe200000001ff */
[----:B------:R-:W-:-:S02]  /*4d40*/  CS2R R74, SRZ ;  /* 0x00000000004a7805 */ /* 0x000fc4000001ff00 */
[----:B------:R-:W-:Y:S02]  /*4d50*/  MOV R73, RZ ;  /* 0x000000ff00497202 */ /* 0x000fe40000000f00 */
        /* <DEDUP_REMOVED lines=22> */
[----:B------:R-:W-:Y:S01]  /*4ec0*/  STL [R1+0x114], R5 ;  /* 0x0001140501007387 */ /* 0x000fe20000100800 */
[----:B------:R-:W0:Y:S03]  /*4ed0*/  LDCU UR7, c[0x0][0x364] ;  /* 0x00006c80ff0777ac */ /* 0x000e260008000800 */
[----:B------:R-:W-:Y:S04]  /*4ee0*/  STL [R1+0x118], R4 ;  /* 0x0001180401007387 */ /* 0x000fe80000100800 */
[----:B------:R-:W-:Y:S01]  /*4ef0*/  STL [R1+0x11c], R3 ;  /* 0x00011c0301007387 */ /* 0x000fe20000100800 */
[----:B------:R-:W-:-:S03]  /*4f00*/  HFMA2 R76, -RZ, RZ, 0, 0 ;  /* 0x00000000ff4c7431 */ /* 0x000fc600000001ff */
[----:B------:R-:W-:Y:S04]  /*4f10*/  STL [R1+0x120], R19 ;  /* 0x0001201301007387 */ /* 0x000fe80000100800 */
[----:B------:R1:W-:Y:S04]  /*4f20*/  STL [R1+0x124], R18 ;  /* 0x0001241201007387 */ /* 0x0003e80000100800 */
[----:B------:R4:W-:Y:S01]  /*4f30*/  STL [R1+0x128], R13 ;  /* 0x0001280d01007387 */ /* 0x0009e20000100800 */
[----:B-1----:R-:W-:-:S03]  /*4f40*/  CS2R R18, SRZ ;  /* 0x0000000000127805 */ /* 0x002fc6000001ff00 */
[----:B------:R1:W-:Y:S01]  /*4f50*/  STL [R1+0x12c], R12 ;  /* 0x00012c0c01007387 */ /* 0x0003e20000100800 */
[----:B----4-:R-:W-:Y:S01]  /*4f60*/  HFMA2 R13, -RZ, RZ, 0, 0 ;  /* 0x00000000ff0d7431 */ /* 0x010fe200000001ff */
[----:B------:R-:W-:Y:S02]  /*4f70*/  CS2R R82, SRZ ;  /* 0x0000000000527805 */ /* 0x000fe4000001ff00 */
[----:B------:R-:W-:Y:S02]  /*4f80*/  MOV R81, RZ ;  /* 0x000000ff00517202 */ /* 0x000fe40000000f00 */
[----:B-1----:R-:W-:Y:S02]  /*4f90*/  MOV R12, RZ ;  /* 0x000000ff000c7202 */ /* 0x002fe40000000f00 */
        /* <DEDUP_REMOVED lines=61> */
[----:B------:R-:W-:Y:S04]  /*5370*/  STL [R1+0xdc], R83 ;  /* 0x0000dc5301007387 */ /* 0x000fe80000100800 */
[----:B------:R-:W-:Y:S04]  /*5380*/  STL [R1+0xe0], R19 ;  /* 0x0000e01301007387 */ /* 0x000fe80000100800 */
[----:B------:R1:W-:Y:S04]  /*5390*/  STL [R1+0xe4], R18 ;  /* 0x0000e41201007387 */ /* 0x0003e80000100800 */
[----:B------:R4:W-:Y:S01]  /*53a0*/  STL [R1+0xe8], R13 ;  /* 0x0000e80d01007387 */ /* 0x0009e20000100800 */
[----:B------:R-:W-:-:S03]  /*53b0*/  HFMA2 R92, -RZ, RZ, 0, 0 ;  /* 0x00000000ff5c7431 */ /* 0x000fc600000001ff */
[----:B------:R0:W-:Y:S01]  /*53c0*/  STL [R1+0xec], R12 ;  /* 0x0000ec0c01007387 */ /* 0x0001e20000100800 */
[----:B-1----:R-:W-:Y:S01]  /*53d0*/  CS2R R18, SRZ ;  /* 0x0000000000127805 */ /* 0x002fe2000001ff00 */
[----:B----4-:R-:W-:Y:S01]  /*53e0*/  HFMA2 R13, -RZ, RZ, 0, 0 ;  /* 0x00000000ff0d7431 */ /* 0x010fe200000001ff */
[----:B------:R-:W-:Y:S02]  /*53f0*/  IADD3 R50, PT, PT, R50, 0x1580, RZ ;  /* 0x0000158032327810 */ /* 0x000fe40007ffe0ff */
[----:B0-----:R-:W-:Y:S02]  /*5400*/  MOV R12, RZ ;  /* 0x000000ff000c7202 */ /* 0x001fe40000000f00 */
[----:B------:R-:W-:Y:S02]  /*5410*/  CS2R R98, SRZ ;  /* 0x0000000000627805 */ /* 0x000fe4000001ff00 */
[----:B------:R-:W-:Y:S02]  /*5420*/  MOV R95, RZ ;  /* 0x000000ff005f7202 */ /* 0x000fe40000000f00 */
[----:B------:R-:W-:Y:S01]  /*5430*/  LOP3.LUT R48, R48, 0xfffffdff, RZ, 0xc0, !PT ;  /* 0xfffffdff30307812 */ /* 0x000fe200078ec0ff */
[----:B--2---:R-:W-:-:S02]  /*5440*/  @!P6 HADD2.F32 R49, -RZ, R54.H0_H0 ;  /* 0x20000036ff31e230 */ /* 0x004fc40000004100 */
[----:B------:R-:W-:Y:S02]  /*5450*/  @!P6 HADD2.F32 R51, -RZ, R55.H0_H0 ;  /* 0x20000037ff33e230 */ /* 0x000fe40000004100 */
[--C-:B---3--:R-:W-:Y:S02]  /*5460*/  @!P6 HADD2.F32 R19, -RZ, R52.reuse.H0_H0 ;  /* 0x20000034ff13e230 */ /* 0x108fe40000004100 */
[----:B------:R-:W-:Y:S02]  /*5470*/  @!P6 HADD2.F32 R18, -RZ, R52.H1_H1 ;  /* 0x30000034ff12e230 */ /* 0x000fe40000004100 */
[--C-:B------:R-:W-:Y:S02]  /*5480*/  @!P6 HADD2.F32 R13, -RZ, R53.reuse.H0_H0 ;  /* 0x20000035ff0de230 */ /* 0x100fe40000004100 */
[----:B------:R-:W-:Y:S02]  /*5490*/  @!P6 HADD2.F32 R12, -RZ, R53.H1_H1 ;  /* 0x30000035ff0ce230 */ /* 0x000fe40000004100 */
[----:B------:R-:W-:-:S02]  /*54a0*/  @!P6 HADD2.F32 R54, -RZ, R54.H1_H1 ;  /* 0x30000036ff36e230 */ /* 0x000fc40000004100 */
[----:B------:R-:W-:Y:S02]  /*54b0*/  @!P6 HADD2.F32 R55, -RZ, R55.H1_H1 ;  /* 0x30000037ff37e230 */ /* 0x000fe40000004100 */
[----:B------:R-:W-:Y:S01]  /*54c0*/  @!P6 FMUL R243, R19, R49 ;  /* 0x0000003113f3e220 */ /* 0x000fe20000400000 */
        /* <DEDUP_REMOVED lines=10> */
[----:B------:R-:W0:Y:S03]  /*5570*/  S2R R142, SR_TID.Y ;  /* 0x00000000008e7919 */ /* 0x000e260000002200 */
[----:B------:R-:W-:Y:S04]  /*5580*/  STL [R1+0xb0], R84 ;  /* 0x0000b05401007387 */ /* 0x000fe80000100800 */
[----:B------:R-:W-:Y:S04]  /*5590*/  STL [R1+0xb4], R89 ;  /* 0x0000b45901007387 */ /* 0x000fe80000100800 */
[----:B------:R-:W-:Y:S04]  /*55a0*/  STL [R1+0xb8], R90 ;  /* 0x0000b85a01007387 */ /* 0x000fe80000100800 */
[----:B------:R-:W-:Y:S04]  /*55b0*/  STL [R1+0xbc], R91 ;  /* 0x0000bc5b01007387 */ /* 0x000fe80000100800 */
[----:B------:R-:W-:Y:S04]  /*55c0*/  STL [R1+0xc0], R19 ;  /* 0x0000c01301007387 */ /* 0x000fe80000100800 */
[----:B------:R1:W-:Y:S01]  /*55d0*/  STL [R1+0xc4], R18 ;  /* 0x0000c41201007387 */ /* 0x0003e20000100800 */
[----:B------:R-:W0:Y:S03]  /*55e0*/  LDCU UR7, c[0x0][0x364] ;  /* 0x00006c80ff0777ac */ /* 0x000e260008000800 */
[----:B------:R4:W-:Y:S01]  /*55f0*/  STL [R1+0xc8], R13 ;  /* 0x0000c80d01007387 */ /* 0x0009e20000100800 */
[----:B------:R-:W-:-:S02]  /*5600*/  SHF.L.U32 R224, R224, 0x2, RZ ;  /* 0x00000002e0e07819 */ /* 0x000fc400000006ff */
[----:B-1----:R-:W-:Y:S01]  /*5610*/  CS2R R18, SRZ ;  /* 0x0000000000127805 */ /* 0x002fe2000001ff00 */
[----:B----4-:R-:W-:Y:S01]  /*5620*/  HFMA2 R13, -RZ, RZ, 0, 0 ;  /* 0x00000000ff0d7431 */ /* 0x010fe200000001ff */
[----:B------:R1:W-:Y:S01]  /*5630*/  STL [R1+0xcc], R12 ;  /* 0x0000cc0c01007387 */ /* 0x0003e20000100800 */
[----:B------:R-:W-:Y:S01]  /*5640*/  HFMA2 R100, -RZ, RZ, 0, 0 ;  /* 0x00000000ff647431 */ /* 0x000fe200000001ff */
[----:B------:R-:W-:Y:S02]  /*5650*/  MOV R105, RZ ;  /* 0x000000ff00697202 */ /* 0x000fe40000000f00 */
[----:B------:R-:W-:Y:S02]  /*5660*/  CS2R R106, SRZ ;  /* 0x00000000006a7805 */ /* 0x000fe4000001ff00 */
[----:B-1----:R-:W-:Y:S02]  /*5670*/  MOV R12, RZ ;  /* 0x000000ff000c7202 */ /* 0x002fe40000000f00 */
[----:B------:R-:W-:Y:S01]  /*5680*/  LOP3.LUT R48, R48, 0xfffffeff, RZ, 0xc0, !PT ;  /* 0xfffffeff30307812 */ /* 0x000fe200078ec0ff */
[----:B--2---:R-:W-:-:S02]  /*5690*/  @!P6 HADD2.F32 R19, -RZ, R50.H0_H0 ;  /* 0x20000032ff13e230 */ /* 0x004fc40000004100 */
[----:B------:R-:W-:Y:S02]  /*56a0*/  @!P6 HADD2.F32 R18, -RZ, R50.H1_H1 ;  /* 0x30000032ff12e230 */ /* 0x000fe40000004100 */
[----:B------:R-:W-:Y:S02]  /*56b0*/  @!P6 HADD2.F32 R13, -RZ, R51.H0_H0 ;  /* 0x20000033ff0de230 */ /* 0x000fe40000004100 */
[----:B---3--:R-:W-:Y:S02]  /*56c0*/  @!P6 HADD2.F32 R50, -RZ, R53.H0_H0 ;  /* 0x20000035ff32e230 */ /* 0x008fe40000004100 */
[--C-:B------:R-:W-:Y:S02]  /*56d0*/  @!P6 HADD2.F32 R49, -RZ, R52.reuse.H0_H0 ;  /* 0x20000034ff31e230 */ /* 0x100fe40000004100 */
[----:B------:R-:W-:Y:S02]  /*56e0*/  @!P6 HADD2.F32 R12, -RZ, R51.H1_H1 ;  /* 0x30000033ff0ce230 */ /* 0x000fe40000004100 */
[----:B------:R-:W-:Y:S01]  /*56f0*/  @!P6 FMUL R105, R13, R50 ;  /* 0x000000320d69e220 */ /* 0x000fe20000400000 */
        /* <DEDUP_REMOVED lines=18> */
[----:B------:R-:W1:Y:S03]  /*5820*/  LDCU UR7, c[0x0][0x364] ;  /* 0x00006c80ff0777ac */ /* 0x000e660008000800 */
[----:B------:R4:W-:Y:S01]  /*5830*/  STL [R1+0xa0], R13 ;  /* 0x0000a00d01007387 */ /* 0x0009e20000100800 */
[----:B------:R-:W-:Y:S01]  /*5840*/  HFMA2 R108, -RZ, RZ, 0, 0 ;  /* 0x00000000ff6c7431 */ /* 0x000fe200000001ff */
[----:B0-----:R-:W-:Y:S01]  /*5850*/  CS2R R18, SRZ ;  /* 0x0000000000127805 */ /* 0x001fe2000001ff00 */
[----:B----4-:R-:W-:Y:S01]  /*5860*/  HFMA2 R13, -RZ, RZ, 0, 0 ;  /* 0x00000000ff0d7431 */ /* 0x010fe200000001ff */
[----:B------:R0:W-:Y:S01]  /*5870*/  STL [R1+0xa4], R12 ;  /* 0x0000a40c01007387 */ /* 0x0001e20000100800 */
[----:B------:R-:W-:-:S02]  /*5880*/  MOV R113, RZ ;  /* 0x000000ff00717202 */ /* 0x000fc40000000f00 */
[----:B------:R-:W-:Y:S02]  /*5890*/  CS2R R114, SRZ ;  /* 0x0000000000727805 */ /* 0x000fe4000001ff00 */
[----:B0-----:R-:W-:Y:S02]  /*58a0*/  MOV R12, RZ ;  /* 0x000000ff000c7202 */ /* 0x001fe40000000f00 */
[----:B------:R-:W-:Y:S01]  /*58b0*/  LOP3.LUT R48, R48, 0xffffff7f, RZ, 0xc0, !PT ;  /* 0xffffff7f30307812 */ /* 0x000fe200078ec0ff */
[--C-:B--2---:R-:W-:Y:S02]  /*58c0*/  @!P6 HADD2.F32 R19, -RZ, R50.reuse.H0_H0 ;  /* 0x20000032ff13e230 */ /* 0x104fe40000004100 */
[----:B------:R-:W-:Y:S02]  /*58d0*/  @!P6 HADD2.F32 R18, -RZ, R50.H1_H1 ;  /* 0x30000032ff12e230 */ /* 0x000fe40000004100 */
[----:B------:R-:W-:Y:S02]  /*58e0*/  @!P6 HADD2.F32 R13, -RZ, R51.H0_H0 ;  /* 0x20000033ff0de230 */ /* 0x000fe40000004100 */
[----:B---3--:R-:W-:-:S02]  /*58f0*/  @!P6 HADD2.F32 R50, -RZ, R53.H0_H0 ;  /* 0x20000035ff32e230 */ /* 0x008fc40000004100 */
[--C-:B------:R-:W-:Y:S02]  /*5900*/  @!P6 HADD2.F32 R49, -RZ, R52.reuse.H0_H0 ;  /* 0x20000034ff31e230 */ /* 0x100fe40000004100 */
[----:B------:R-:W-:Y:S02]  /*5910*/  @!P6 HADD2.F32 R12, -RZ, R51.H1_H1 ;  /* 0x30000033ff0ce230 */ /* 0x000fe40000004100 */
        /* <DEDUP_REMOVED lines=26> */
[----:B------:R-:W-:Y:S01]  /*5ac0*/  HFMA2 R120, -RZ, RZ, 0, 0 ;  /* 0x00000000ff787431 */ /* 0x000fe200000001ff */
[----:B------:R-:W-:-:S02]  /*5ad0*/  MOV R119, RZ ;  /* 0x000000ff00777202 */ /* 0x000fc40000000f00 */
[----:B0-----:R-:W-:Y:S02]  /*5ae0*/  MOV R12, RZ ;  /* 0x000000ff000c7202 */ /* 0x001fe40000000f00 */
[----:B------:R-:W-:Y:S01]  /*5af0*/  LOP3.LUT R48, R48, 0xffffffbf, RZ, 0xc0, !PT ;  /* 0xffffffbf30307812 */ /* 0x000fe200078ec0ff */
[--C-:B--2---:R-:W-:Y:S02]  /*5b00*/  @!P6 HADD2.F32 R19, -RZ, R50.reuse.H0_H0 ;  /* 0x20000032ff13e230 */ /* 0x104fe40000004100 */
[----:B------:R-:W-:Y:S02]  /*5b10*/  @!P6 HADD2.F32 R18, -RZ, R50.H1_H1 ;  /* 0x30000032ff12e230 */ /* 0x000fe40000004100 */
[----:B------:R-:W-:Y:S02]  /*5b20*/  @!P6 HADD2.F32 R13, -RZ, R51.H0_H0 ;  /* 0x20000033ff0de230 */ /* 0x000fe40000004100 */
[----:B---3--:R-:W-:Y:S02]  /*5b30*/  @!P6 HADD2.F32 R50, -RZ, R53.H0_H0 ;  /* 0x20000035ff32e230 */ /* 0x008fe40000004100 */
[----:B------:R-:W-:-:S02]  /*5b40*/  @!P6 HADD2.F32 R49, -RZ, R52.H0_H0 ;  /* 0x20000034ff31e230 */ /* 0x000fc40000004100 */
[----:B------:R-:W-:Y:S02]  /*5b50*/  @!P6 HADD2.F32 R12, -RZ, R51.H1_H1 ;  /* 0x30000033ff0ce230 */ /* 0x000fe40000004100 */
        /* <DEDUP_REMOVED lines=21> */
[----:B------:R4:W-:Y:S04]  /*5cb0*/  STL [R1+0x6c], R13 ;  /* 0x00006c0d01007387 */ /* 0x0009e80000100800 */
[----:B------:R0:W-:Y:S01]  /*5cc0*/  STL [R1+0x70], R12 ;  /* 0x0000700c01007387 */ /* 0x0001e20000100800 */
[----:B-1----:R-:W-:-:S02]  /*5cd0*/  CS2R R18, SRZ ;  /* 0x0000000000127805 */ /* 0x002fc4000001ff00 */
[----:B----4-:R-:W-:Y:S01]  /*5ce0*/  MOV R13, RZ ;  /* 0x000000ff000d7202 */ /* 0x010fe20000000f00 */
[----:B0-----:R-:W-:Y:S01]  /*5cf0*/  HFMA2 R12, -RZ, RZ, 0, 0 ;  /* 0x00000000ff0c7431 */ /* 0x001fe200000001ff */
[----:B------:R-:W-:Y:S01]  /*5d00*/  CS2R R132, SRZ ;  /* 0x0000000000847805 */ /* 0x000fe2000001ff00 */
[----:B------:R-:W-:Y:S01]  /*5d10*/  HFMA2 R252, -RZ, RZ, 0, 0 ;  /* 0x00000000fffc7431 */ /* 0x000fe200000001ff */
[----:B------:R-:W-:Y:S02]  /*5d20*/  MOV R131, RZ ;  /* 0x000000ff00837202 */ /* 0x000fe40000000f00 */
[----:B------:R-:W-:Y:S01]  /*5d30*/  LOP3.LUT R48, R48, 0xffffffdf, RZ, 0xc0, !PT ;  /* 0xffffffdf30307812 */ /* 0x000fe200078ec0ff */
[--C-:B--2---:R-:W-:Y:S02]  /*5d40*/  @!P6 HADD2.F32 R19, -RZ, R50.reuse.H0_H0 ;  /* 0x20000032ff13e230 */ /* 0x104fe40000004100 */
[----:B------:R-:W-:Y:S02]  /*5d50*/  @!P6 HADD2.F32 R18, -RZ, R50.H1_H1 ;  /* 0x30000032ff12e230 */ /* 0x000fe40000004100 */
[----:B------:R-:W-:-:S02]  /*5d60*/  @!P6 HADD2.F32 R13, -RZ, R51.H0_H0 ;  /* 0x20000033ff0de230 */ /* 0x000fc40000004100 */
[----:B---3--:R-:W-:Y:S02]  /*5d70*/  @!P6 HADD2.F32 R50, -RZ, R53.H0_H0 ;  /* 0x20000035ff32e230 */ /* 0x008fe40000004100 */
        /* <DEDUP_REMOVED lines=28> */
[----:B------:R-:W-:Y:S02]  /*5f40*/  CS2R R250, SRZ ;  /* 0x0000000000fa7805 */ /* 0x000fe4000001ff00 */
[----:B------:R-:W-:Y:S02]  /*5f50*/  CS2R R248, SRZ ;  /* 0x0000000000f87805 */ /* 0x000fe4000001ff00 */
        /* <DEDUP_REMOVED lines=35> */
[----:B------:R-:W-:Y:S02]  /*6190*/  LOP3.LUT R48, R48, 0xfffffff7, RZ, 0xc0, !PT ;  /* 0xfffffff730307812 */ /* 0x000fe400078ec0ff */
[----:B------:R-:W-:Y:S01]  /*61a0*/  MOV R242, R57 ;  /* 0x0000003900f27202 */ /* 0x000fe20000000f00 */
[--C-:B--2---:R-:W-:Y:S02]  /*61b0*/  @!P6 HADD2.F32 R19, -RZ, R50.reuse.H0_H0 ;  /* 0x20000032ff13e230 */ /* 0x104fe40000004100 */
[----:B------:R-:W-:-:S02]  /*61c0*/  @!P6 HADD2.F32 R18, -RZ, R50.H1_H1 ;  /* 0x30000032ff12e230 */ /* 0x000fc40000004100 */
[----:B------:R-:W-:Y:S02]  /*61d0*/  @!P6 HADD2.F32 R13, -RZ, R51.H0_H0 ;  /* 0x20000033ff0de230 */ /* 0x000fe40000004100 */
        /* <DEDUP_REMOVED lines=18> */
[----:B------:R-:W0:Y:S01]  /*6300*/  LDCU UR7, c[0x0][0x364] ;  /* 0x00006c80ff0777ac */ /* 0x000e220008000800 */
[----:B------:R-:W-:Y:S01]  /*6310*/  MOV R232, R58 ;  /* 0x0000003a00e87202 */ /* 0x000fe20000000f00 */
[----:B------:R-:W-:Y:S01]  /*6320*/  HFMA2 R51, -RZ, RZ, 0, 0 ;  /* 0x00000000ff337431 */ /* 0x000fe200000001ff */
[----:B------:R-:W-:Y:S02]  /*6330*/  MOV R233, R59 ;  /* 0x0000003b00e97202 */ /* 0x000fe40000000f00 */
[----:B------:R-:W-:-:S02]  /*6340*/  CS2R R52, SRZ ;  /* 0x0000000000347805 */ /* 0x000fc4000001ff00 */
[----:B------:R-:W-:Y:S02]  /*6350*/  MOV R234, R60 ;  /* 0x0000003c00ea7202 */ /* 0x000fe40000000f00 */
[----:B------:R-:W-:Y:S02]  /*6360*/  MOV R50, RZ ;  /* 0x000000ff00327202 */ /* 0x000fe40000000f00 */
[----:B------:R-:W-:Y:S01]  /*6370*/  LOP3.LUT R48, R48, 0xfffffffb, RZ, 0xc0, !PT ;  /* 0xfffffffb30307812 */ /* 0x000fe200078ec0ff */
[----:B--2---:R-:W-:Y:S02]  /*6380*/  @!P6 HADD2.F32 R49, -RZ, R54.H0_H0 ;  /* 0x20000036ff31e230 */ /* 0x004fe40000004100 */
[----:B---3--:R-:W-:Y:S02]  /*6390*/  @!P6 HADD2.F32 R58, -RZ, R56.H0_H0 ;  /* 0x20000038ff3ae230 */ /* 0x008fe40000004100 */
[----:B------:R-:W-:Y:S02]  /*63a0*/  @!P6 HADD2.F32 R59, -RZ, R57.H0_H0 ;  /* 0x20000039ff3be230 */ /* 0x000fe40000004100 */
[----:B------:R-:W-:-:S02]  /*63b0*/  @!P6 HADD2.F32 R50, -RZ, R54.H1_H1 ;  /* 0x30000036ff32e230 */ /* 0x000fc40000004100 */
[----:B------:R-:W-:Y:S01]  /*63c0*/  @!P6 FMUL R53, R49, R58 ;  /* 0x0000003a3135e220 */ /* 0x000fe20000400000 */
[--C-:B------:R-:W-:Y:S02]  /*63d0*/  @!P6 HADD2.F32 R51, -RZ, R55.reuse.H0_H0 ;  /* 0x20000037ff33e230 */ /* 0x100fe40000004100 */
[----:B------:R-:W-:Y:S02]  /*63e0*/  @!P6 HADD2.F32 R52, -RZ, R55.H1_H1 ;  /* 0x30000037ff34e230 */ /* 0x000fe40000004100 */
[----:B------:R-:W-:Y:S02]  /*63f0*/  @!P6 HADD2.F32 R60, -RZ, R56.H1_H1 ;  /* 0x30000038ff3ce230 */ /* 0x000fe40000004100 */
[----:B------:R-:W-:Y:S01]  /*6400*/  @!P6 HADD2.F32 R57, -RZ, R57.H1_H1 ;  /* 0x30000039ff39e230 */ /* 0x000fe20000004100 */
[----:B------:R-:W-:Y:S02]  /*6410*/  IADD3 R58, PT, PT, R224, 0x1900, RZ ;  /* 0x00001900e03a7810 */ /* 0x000fe40007ffe0ff */
[----:B------:R-:W-:-:S02]  /*6420*/  CS2R R54, SRZ ;  /* 0x0000000000367805 */ /* 0x000fc4000001ff00 */
        /* <DEDUP_REMOVED lines=13> */
[----:B------:R-:W-:Y:S02]  /*6500*/  CS2R R58, SRZ ;  /* 0x00000000003a7805 */ /* 0x000fe4000001ff00 */
[----:B------:R-:W-:Y:S02]  /*6510*/  CS2R R60, SRZ ;  /* 0x00000000003c7805 */ /* 0x000fe4000001ff00 */
        /* <DEDUP_REMOVED lines=26> */
[----:B------:R-:W-:Y:S02]  /*66c0*/  MOV R68, RZ ;  /* 0x000000ff00447202 */ /* 0x000fe40000000f00 */
[----:B------:R-:W-:-:S02]  /*66d0*/  CS2R R138, SRZ ;  /* 0x00000000008a7805 */ /* 0x000fc4000001ff00 */
[----:B------:R-:W-:Y:S02]  /*66e0*/  CS2R R140, SRZ ;  /* 0x00000000008c7805 */ /* 0x000fe4000001ff00 */
[----:B------:R-:W-:Y:S01]  /*66f0*/  LOP3.LUT R48, R48, 0xfffffffe, RZ, 0xc0, !PT ;  /* 0xfffffffe30307812 */ /* 0x000fe200078ec0ff */
[--C-:B--2---:R-:W-:Y:S02]  /*6700*/  @!P6 HADD2.F32 R67, -RZ, R127.reuse.H0_H0 ;  /* 0x2000007fff43e230 */ /* 0x104fe40000004100 */
[----:B------:R-:W-:Y:S02]  /*6710*/  @!P6 HADD2.F32 R68, -RZ, R127.H1_H1 ;  /* 0x3000007fff44e230 */ /* 0x000fe40000004100 */
[----:B---3--:R-:W-:Y:S02]  /*6720*/  @!P6 HADD2.F32 R127, -RZ, R129.H0_H0 ;  /* 0x20000081ff7fe230 */ /* 0x008fe40000004100 */
        /* <DEDUP_REMOVED lines=17> */
[----:B------:R-:W0:Y:S01]  /*6840*/  LDCU UR7, c[0x0][0x364] ;  /* 0x00006c80ff0777ac */ /* 0x000e220008000800 */
[----:B------:R-:W-:Y:S02]  /*6850*/  CS2R R134, SRZ ;  /* 0x0000000000867805 */ /* 0x000fe4000001ff00 */
[----:B------:R-:W-:Y:S02]  /*6860*/  CS2R R136, SRZ ;  /* 0x0000000000887805 */ /* 0x000fe4000001ff00 */
        /* <DEDUP_REMOVED lines=206> */
[----:B------:R-:W-:Y:S01]  /*7550*/  CS2R R202, SRZ ;  /* 0x0000000000ca7805 */ /* 0x000fe2000001ff00 */
        /* <DEDUP_REMOVED lines=53> */
[----:B------:R-:W-:Y:S02]  /*78b0*/  IADD3 R224, PT, PT, R224, 0x1f80, RZ ;  /* 0x00001f80e0e07810 */ /* 0x000fe40007ffe0ff */
[----:B------:R-:W-:Y:S01]  /*78c0*/  LOP3.LUT R0, R0, 0xfffbffff, RZ, 0xc0, !PT ;  /* 0xfffbffff00007812 */ /* 0x000fe200078ec0ff */
[----:B--2---:R-:W-:-:S02]  /*78d0*/  @!P6 HADD2.F32 R219, -RZ, R126.H0_H0 ;  /* 0x2000007effdbe230 */ /* 0x004fc40000004100 */
[----:B------:R-:W-:Y:S01]  /*78e0*/  @!P6 HADD2.F32 R218, -RZ, R126.H1_H1 ;  /* 0x3000007effdae230 */ /* 0x000fe20000004100 */
[----:B------:R-:W-:Y:S01]  /*78f0*/  MOV R126, RZ ;  /* 0x000000ff007e7202 */ /* 0x000fe20000000f00 */
[--C-:B------:R-:W-:Y:S02]  /*7900*/  @!P6 HADD2.F32 R221, -RZ, R127.reuse.H0_H0 ;  /* 0x2000007fffdde230 */ /* 0x100fe40000004100 */
        /* <DEDUP_REMOVED lines=24> */
[----:B------:R-:W-:Y:S02]  /*7a90*/  MOV R223, RZ ;  /* 0x000000ff00df7202 */ /* 0x000fe40000000f00 */
[----:B------:R-:W-:-:S02]  /*7aa0*/  MOV R45, R232 ;  /* 0x000000e8002d7202 */ /* 0x000fc40000000f00 */
[----:B------:R-:W-:Y:S02]  /*7ab0*/  MOV R232, R226 ;  /* 0x000000e200e87202 */ /* 0x000fe40000000f00 */
[----:B------:R-:W-:Y:S02]  /*7ac0*/  MOV R44, R233 ;  /* 0x000000e9002c7202 */ /* 0x000fe40000000f00 */
[----:B------:R-:W-:Y:S01]  /*7ad0*/  MOV R233, R227 ;  /* 0x000000e300e97202 */ /* 0x000fe20000000f00 */
[----:B------:R-:W-:Y:S01]  /*7ae0*/  STL [R1], R19 ;  /* 0x0000001301007387 */ /* 0x000fe20000100800 */
[----:B------:R-:W-:Y:S02]  /*7af0*/  MOV R43, R234 ;  /* 0x000000ea002b7202 */ /* 0x000fe40000000f00 */
[----:B------:R-:W-:Y:S01]  /*7b00*/  MOV R234, R228 ;  /* 0x000000e400ea7202 */ /* 0x000fe20000000f00 */
[----:B------:R-:W-:Y:S04]  /*7b10*/  STL [R1+0x4], R18 ;  /* 0x0000041201007387 */ /* 0x000fe80000100800 */
[----:B------:R-:W-:Y:S04]  /*7b20*/  STL [R1+0xc], R13 ;  /* 0x00000c0d01007387 */ /* 0x000fe80000100800 */
[----:B------:R0:W-:Y:S04]  /*7b30*/  STL [R1+0x10], R12 ;  /* 0x0000100c01007387 */ /* 0x0001e80000100800 */
[----:B------:R-:W4:Y:S04]  /*7b40*/  LDL R239, [R1+0x1f8] ;  /* 0x0001f80001ef7983 */ /* 0x000f280000100800 */
[----:B------:R-:W4:Y:S04]  /*7b50*/  LDL R240, [R1+0x1fc] ;  /* 0x0001fc0001f07983 */ /* 0x000f280000100800 */
[----:B------:R-:W4:Y:S01]  /*7b60*/  LDL R241, [R1+0x210] ;  /* 0x0002100001f17983 */ /* 0x000f220000100800 */
[----:B--2---:R-:W-:-:S02]  /*7b70*/  @!P6 HADD2.F32 R224, -RZ, R124.H0_H0 ;  /* 0x2000007cffe0e230 */ /* 0x004fc40000004100 */
[----:B------:R-:W-:Y:S01]  /*7b80*/  @!P6 HADD2.F32 R223, -RZ, R124.H1_H1 ;  /* 0x3000007cffdfe230 */ /* 0x000fe20000004100 */
[----:B------:R-:W-:Y:S01]  /*7b90*/  MOV R124, RZ ;  /* 0x000000ff007c7202 */ /* 0x000fe20000000f00 */
[--C-:B------:R-:W-:Y:S02]  /*7ba0*/  @!P6 HADD2.F32 R225, -RZ, R125.reuse.H0_H0 ;  /* 0x2000007dffe1e230 */ /* 0x100fe40000004100 */
[--C-:B---3--:R-:W-:Y:S01]  /*7bb0*/  @!P6 HADD2.F32 R226, -RZ, R122.reuse.H0_H0 ;  /* 0x2000007affe2e230 */ /* 0x108fe20000004100 */
[----:B------:R-:W-:Y:S01]  /*7bc0*/  MOV R228, RZ ;  /* 0x000000ff00e47202 */ /* 0x000fe20000000f00 */
[----:B------:R-:W-:Y:S02]  /*7bd0*/  @!P6 HADD2.F32 R124, -RZ, R125.H1_H1 ;  /* 0x3000007dff7ce230 */ /* 0x000fe40000004100 */
[----:B------:R-:W-:Y:S02]  /*7be0*/  HFMA2 R125, -RZ, RZ, 0, 0 ;  /* 0x00000000ff7d7431 */ /* 0x000fe400000001ff */
[----:B------:R-:W-:Y:S01]  /*7bf0*/  @!P6 HADD2.F32 R122, -RZ, R122.H1_H1 ;  /* 0x3000007aff7ae230 */ /* 0x000fe20000004100 */
[----:B0-----:R-:W2:Y:S01]  /*7c00*/  LDL R12, [R1+0x21c] ;  /* 0x00021c00010c7983 */ /* 0x001ea20000100800 */
[----:B------:R-:W-:Y:S01]  /*7c10*/  @!P6 FMUL R125, R224, R226 ;  /* 0x000000e2e07de220 */ /* 0x000fe20000400000 */
[----:B------:R-:W-:-:S02]  /*7c20*/  CS2R R226, SRZ ;  /* 0x0000000000e27805 */ /* 0x000fc4000001ff00 */
[----:B------:R-:W3:Y:S01]  /*7c30*/  LDL R13, [R1+0x230] ;  /* 0x00023000010d7983 */ /* 0x000ee20000100800 */
[----:B------:R-:W-:Y:S01]  /*7c40*/  @!P6 FMUL R227, R223, R122 ;  /* 0x0000007adfe3e220 */ /* 0x000fe20000400000 */
[----:B------:R-:W-:Y:S02]  /*7c50*/  @!P6 HADD2.F32 R122, -RZ, R123.H0_H0 ;  /* 0x2000007bff7ae230 */ /* 0x000fe40000004100 */
[----:B------:R-:W3:Y:S03]  /*7c60*/  LDL R18, [R1+0x234] ;  /* 0x0002340001127983 */ /* 0x000ee60000100800 */
        /* <DEDUP_REMOVED lines=75> */
[----:B------:R-:W-:-:S05]  /*8120*/  @!P6 HADD2.F32 R123, -RZ, R123.H1_H1 ;  /* 0x3000007bff7be230 */ /* 0x000fca0000004100 */
        /* <DEDUP_REMOVED lines=343> */
[----:B-1---5:R-:W-:-:S04]  /*96a0*/  IADD3 R122, P6, PT, R142, UR8, RZ ;  /* 0x000000088e7a7c10 */ /* 0x022fc8000ffde0ff */
[----:B0-----:R-:W-:Y:S02]  /*96b0*/  IADD3.X R123, PT, PT, R133, UR9, RZ, P6, !PT ;  /* 0x00000009857b7c10 */ /* 0x001fe4000b7fe4ff */
[----:B------:R-:W2:Y:S01]  /*96c0*/  LDL.LU R133, [R1+0x8] ;  /* 0x0000080001857983 */ /* 0x000ea20000300800 */
[----:B------:R-:W-:Y:S01]  /*96d0*/  LOP3.LUT P6, RZ, R0, 0x1000000, RZ, 0xc0, !PT ;  /* 0x0100000000ff7812 */ /* 0x000fe200078cc0ff */
[----:B------:R-:W-:Y:S01]  /*96e0*/  BSSY.RECONVERGENT B0, `(.L_x_6422) ;  /* 0x0000010000007945 */ /* 0x000fe20003800200 */
[----:B------:R-:W0:Y:S01]  /*96f0*/  S2R R142, SR_TID.X ;  /* 0x00000000008e7919 */ /* 0x000e220000002100 */
[----:B--2---:R-:W-:-:S10]  /*9700*/  FADD R133, R252, R133 ;  /* 0x00000085fc857221 */ /* 0x004fd40000000000 */
        /* <DEDUP_REMOVED lines=13> */
.L_x_6423:
[----:B------:R-:W-:Y:S05]  /*97e0*/  BSYNC.RECONVERGENT B0 ;  /* 0x0000000000007941 */ /* 0x000fea0003800200 */
.L_x_6422:
        /* <DEDUP_REMOVED lines=15> */
.L_x_6425:
[----:B------:R-:W-:Y:S05]  /*98e0*/  BSYNC.RECONVERGENT B0 ;  /* 0x0000000000007941 */ /* 0x000fea0003800200 */
.L_x_6424:
        /* <DEDUP_REMOVED lines=15> */
.L_x_6427:
[----:B------:R-:W-:Y:S05]  /*99e0*/  BSYNC.RECONVERGENT B0 ;  /* 0x0000000000007941 */ /* 0x000fea0003800200 */
.L_x_6426:
        /* <DEDUP_REMOVED lines=15> */
.L_x_6429:
[----:B------:R-:W-:Y:S05]  /*9ae0*/  BSYNC.RECONVERGENT B0 ;  /* 0x0000000000007941 */ /* 0x000fea0003800200 */
.L_x_6428:
[----:B------:R-:W-:Y:S01]  /*9af0*/  LOP3.LUT P6, RZ, R0, 0x8, RZ, 0xc0, !PT ;  /* 0x0000000800ff7812 */ /* 0x000fe200078cc0ff */
[----:B------:R-:W-:Y:S01]  /*9b00*/  BSSY.RECONVERGENT B0, `(.L_x_6430) ;  /* 0x0000010000007945 */ /* 0x000fe20003800200 */
[----:B------:R-:W-:-:S04]  /*9b10*/  SHF.L.U32 R93, R142, 0x2, RZ ;  /* 0x000000028e5d7819 */ /* 0x000fc800000006ff */
        /* <DEDUP_REMOVED lines=14> */
.L_x_6431:
[----:B------:R-:W-:Y:S05]  /*9c00*/  BSYNC.RECONVERGENT B0 ;  /* 0x0000000000007941 */ /* 0x000fea0003800200 */
.L_x_6430:
        /* <DEDUP_REMOVED lines=16> */
.L_x_6433:
[----:B------:R-:W-:Y:S05]  /*9d10*/  BSYNC.RECONVERGENT B0 ;  /* 0x0000000000007941 */ /* 0x000fea0003800200 */
.L_x_6432:
        /* <DEDUP_REMOVED lines=15> */
.L_x_6435:
[----:B------:R-:W-:Y:S05]  /*9e10*/  BSYNC.RECONVERGENT B0 ;  /* 0x0000000000007941 */ /* 0x000fea0003800200 */
.L_x_6434:
        /* <DEDUP_REMOVED lines=15> */
.L_x_6437:
[----:B------:R-:W-:Y:S05]  /*9f10*/  BSYNC.RECONVERGENT B0 ;  /* 0x0000000000007941 */ /* 0x000fea0003800200 */
.L_x_6436:
        /* <DEDUP_REMOVED lines=12> */
[----:B------:R-:W-:Y:S02]  /*9fe0*/  F2FP.F16.F32.PACK_AB R2, R2, R10 ;  /* 0x0000000a0202723e */ /* 0x000fe400000000ff */
[----:B------:R-:W-:-:S05]  /*9ff0*/  F2FP.F16.F32.PACK_AB R3, R3, R12 ;  /* 0x0000000c0303723e */ /* 0x000fca00000000ff */
[----:B------:R0:W-:Y:S02]  /*a000*/  STG.E.64 desc[UR4][R122.64+0x800], R2 ;  /* 0x000800027a007986 */ /* 0x0001e4000c101b04 */
.L_x_6439:
[----:B------:R-:W-:Y:S05]  /*a010*/  BSYNC.RECONVERGENT B0 ;  /* 0x0000000000007941 */ /* 0x000fea0003800200 */
.L_x_6438:
        /* <DEDUP_REMOVED lines=15> */
.L_x_6441:
[----:B------:R-:W-:Y:S05]  /*a110*/  BSYNC.RECONVERGENT B0 ;  /* 0x0000000000007941 */ /* 0x000fea0003800200 */
.L_x_6440:
        /* <DEDUP_REMOVED lines=15> */
.L_x_6443:
[----:B------:R-:W-:Y:S05]  /*a210*/  BSYNC.RECONVERGENT B0 ;  /* 0x0000000000007941 */ /* 0x000fea0003800200 */
.L_x_6442:
        /* <DEDUP_REMOVED lines=15> */
.L_x_6445:
[----:B------:R-:W-:Y:S05]  /*a310*/  BSYNC.RECONVERGENT B0 ;  /* 0x0000000000007941 */ /* 0x000fea0003800200 */
.L_x_6444:
        /* <DEDUP_REMOVED lines=15> */
.L_x_6447:
[----:B------:R-:W-:Y:S05]  /*a410*/  BSYNC.RECONVERGENT B0 ;  /* 0x0000000000007941 */ /* 0x000fea0003800200 */
.L_x_6446:
        /* <DEDUP_REMOVED lines=15> */
.L_x_6449:
[----:B------:R-:W-:Y:S05]  /*a510*/  BSYNC.RECONVERGENT B0 ;  /* 0x0000000000007941 */ /* 0x000fea0003800200 */
.L_x_6448:
        /* <DEDUP_REMOVED lines=19> */
.L_x_6451:
[----:B------:R-:W-:Y:S05]  /*a650*/  BSYNC.RECONVERGENT B0 ;  /* 0x0000000000007941 */ /* 0x000fea0003800200 */
.L_x_6450:
        /* <DEDUP_REMOVED lines=23> */
.L_x_6453:
[----:B------:R-:W-:Y:S05]  /*a7d0*/  BSYNC.RECONVERGENT B0 ;  /* 0x0000000000007941 */ /* 0x000fea0003800200 */
.L_x_6452:
        /* <DEDUP_REMOVED lines=23> */
.L_x_6455:
[----:B------:R-:W-:Y:S05]  /*a950*/  BSYNC.RECONVERGENT B0 ;  /* 0x0000000000007941 */ /* 0x000fea0003800200 */
.L_x_6454:
        /* <DEDUP_REMOVED lines=23> */
.L_x_6457:
[----:B------:R-:W-:Y:S05]  /*aad0*/  BSYNC.RECONVERGENT B0 ;  /* 0x0000000000007941 */ /* 0x000fea0003800200 */
.L_x_6456:
        /* <DEDUP_REMOVED lines=23> */
.L_x_6459:
[----:B------:R-:W-:Y:S05]  /*ac50*/  BSYNC.RECONVERGENT B0 ;  /* 0x0000000000007941 */ /* 0x000fea0003800200 */
.L_x_6458:
        /* <DEDUP_REMOVED lines=22> */
.L_x_6461:
[----:B------:R-:W-:Y:S05]  /*adc0*/  BSYNC.RECONVERGENT B0 ;  /* 0x0000000000007941 */ /* 0x000fea0003800200 */
.L_x_6460:
        /* <DEDUP_REMOVED lines=22> */
.L_x_6463:
[----:B------:R-:W-:Y:S05]  /*af30*/  BSYNC.RECONVERGENT B0 ;  /* 0x0000000000007941 */ /* 0x000fea0003800200 */
.L_x_6462:
        /* <DEDUP_REMOVED lines=22> */
.L_x_6465:
[----:B------:R-:W-:Y:S05]  /*b0a0*/  BSYNC.RECONVERGENT B0 ;  /* 0x0000000000007941 */ /* 0x000fea0003800200 */
.L_x_6464:
        /* <DEDUP_REMOVED lines=22> */
.L_x_6467:
[----:B------:R-:W-:Y:S05]  /*b210*/  BSYNC.RECONVERGENT B0 ;  /* 0x0000000000007941 */ /* 0x000fea0003800200 */
.L_x_6466:
        /* <DEDUP_REMOVED lines=22> */
.L_x_6469:
[----:B------:R-:W-:Y:S05]  /*b380*/  BSYNC.RECONVERGENT B0 ;  /* 0x0000000000007941 */ /* 0x000fea0003800200 */
.L_x_6468:
        /* <DEDUP_REMOVED lines=24> */
.L_x_6471:
[----:B------:R-:W-:Y:S05]  /*b510*/  BSYNC.RECONVERGENT B0 ;  /* 0x0000000000007941 */ /* 0x000fea0003800200 */
.L_x_6470:
        /* <DEDUP_REMOVED lines=24> */
.L_x_6473:
[----:B------:R-:W-:Y:S05]  /*b6a0*/  BSYNC.RECONVERGENT B0 ;  /* 0x0000000000007941 */ /* 0x000fea0003800200 */
.L_x_6472:
        /* <DEDUP_REMOVED lines=24> */
.L_x_6475:
[----:B------:R-:W-:Y:S05]  /*b830*/  BSYNC.RECONVERGENT B0 ;  /* 0x0000000000007941 */ /* 0x000fea0003800200 */
.L_x_6474:
        /* <DEDUP_REMOVED lines=24> */
.L_x_6477:
[----:B------:R-:W-:Y:S05]  /*b9c0*/  BSYNC.RECONVERGENT B0 ;  /* 0x0000000000007941 */ /* 0x000fea0003800200 */
.L_x_6476:
        /* <DEDUP_REMOVED lines=23> */
.L_x_6479:
[----:B------:R-:W-:Y:S05]  /*bb40*/  BSYNC.RECONVERGENT B0 ;  /* 0x0000000000007941 */ /* 0x000fea0003800200 */
.L_x_6478:
        /* <DEDUP_REMOVED lines=22> */
.L_x_6481:
[----:B------:R-:W-:Y:S05]  /*bcb0*/  BSYNC.RECONVERGENT B0 ;  /* 0x0000000000007941 */ /* 0x000fea0003800200 */
.L_x_6480:
        /* <DEDUP_REMOVED lines=23> */
.L_x_6483:
[----:B------:R-:W-:Y:S05]  /*be30*/  BSYNC.RECONVERGENT B0 ;  /* 0x0000000000007941 */ /* 0x000fea0003800200 */
.L_x_6482:
        /* <DEDUP_REMOVED lines=23> */
.L_x_6485:
[----:B------:R-:W-:Y:S05]  /*bfb0*/  BSYNC.RECONVERGENT B0 ;  /* 0x0000000000007941 */ /* 0x000fea0003800200 */
.L_x_6484:
        /* <DEDUP_REMOVED lines=23> */
.L_x_6487:
[----:B------:R-:W-:Y:S05]  /*c130*/  BSYNC.RECONVERGENT B0 ;  /* 0x0000000000007941 */ /* 0x000fea0003800200 */
.L_x_6486:
        /* <DEDUP_REMOVED lines=23> */
.L_x_6489:
[----:B------:R-:W-:Y:S05]  /*c2b0*/  BSYNC.RECONVERGENT B0 ;  /* 0x0000000000007941 */ /* 0x000fea0003800200 */
.L_x_6488:
        /* <DEDUP_REMOVED lines=23> */
.L_x_6491:
[----:B------:R-:W-:Y:S05]  /*c430*/  BSYNC.RECONVERGENT B0 ;  /* 0x0000000000007941 */ /* 0x000fea0003800200 */
.L_x_6490:
        /* <DEDUP_REMOVED lines=23> */
.L_x_6493:
[----:B------:R-:W-:Y:S05]  /*c5b0*/  BSYNC.RECONVERGENT B0 ;  /* 0x0000000000007941 */ /* 0x000fea0003800200 */
.L_x_6492:
        /* <DEDUP_REMOVED lines=23> */
.L_x_6495:
[----:B------:R-:W-:Y:S05]  /*c730*/  BSYNC.RECONVERGENT B0 ;  /* 0x0000000000007941 */ /* 0x000fea0003800200 */
.L_x_6494:
        /* <DEDUP_REMOVED lines=23> */
.L_x_6497:
[----:B------:R-:W-:Y:S05]  /*c8b0*/  BSYNC.RECONVERGENT B0 ;  /* 0x0000000000007941 */ /* 0x000fea0003800200 */
.L_x_6496:
        /* <DEDUP_REMOVED lines=23> */
.L_x_6499:
[----:B------:R-:W-:Y:S05]  /*ca30*/  BSYNC.RECONVERGENT B0 ;  /* 0x0000000000007941 */ /* 0x000fea0003800200 */
.L_x_6498:
        /* <DEDUP_REMOVED lines=23> */
.L_x_6501:
[----:B------:R-:W-:Y:S05]  /*cbb0*/  BSYNC.RECONVERGENT B0 ;  /* 0x0000000000007941 */ /* 0x000fea0003800200 */
.L_x_6500:
        /* <DEDUP_REMOVED lines=23> */
.L_x_6503:
[----:B------:R-:W-:Y:S05]  /*cd30*/  BSYNC.RECONVERGENT B0 ;  /* 0x0000000000007941 */ /* 0x000fea0003800200 */
.L_x_6502:
        /* <DEDUP_REMOVED lines=23> */
.L_x_6505:
[----:B------:R-:W-:Y:S05]  /*ceb0*/  BSYNC.RECONVERGENT B0 ;  /* 0x0000000000007941 */ /* 0x000fea0003800200 */
.L_x_6504:
        /* <DEDUP_REMOVED lines=22> */
.L_x_6507:
[----:B------:R-:W-:Y:S05]  /*d020*/  BSYNC.RECONVERGENT B0 ;  /* 0x0000000000007941 */ /* 0x000fea0003800200 */
.L_x_6506:
        /* <DEDUP_REMOVED lines=23> */
.L_x_6509:
[----:B------:R-:W-:Y:S05]  /*d1a0*/  BSYNC.RECONVERGENT B0 ;  /* 0x0000000000007941 */ /* 0x000fea0003800200 */
.L_x_6508:
        /* <DEDUP_REMOVED lines=23> */
.L_x_6511:
[----:B------:R-:W-:Y:S05]  /*d320*/  BSYNC.RECONVERGENT B0 ;  /* 0x0000000000007941 */ /* 0x000fea0003800200 */
.L_x_6510:
        /* <DEDUP_REMOVED lines=23> */
.L_x_6513:
[----:B------:R-:W-:Y:S05]  /*d4a0*/  BSYNC.RECONVERGENT B0 ;  /* 0x0000000000007941 */ /* 0x000fea0003800200 */
.L_x_6512:
        /* <DEDUP_REMOVED lines=23> */
.L_x_6515:
[----:B------:R-:W-:Y:S05]  /*d620*/  BSYNC.RECONVERGENT B0 ;  /* 0x0000000000007941 */ /* 0x000fea0003800200 */
.L_x_6514:
        /* <DEDUP_REMOVED lines=19> */
.L_x_6517:
[----:B------:R-:W-:Y:S05]  /*d760*/  BSYNC.RECONVERGENT B0 ;  /* 0x0000000000007941 */ /* 0x000fea0003800200 */
.L_x_6516:
        /* <DEDUP_REMOVED lines=19> */
.L_x_6519:
[----:B------:R-:W-:Y:S05]  /*d8a0*/  BSYNC.RECONVERGENT B0 ;  /* 0x0000000000007941 */ /* 0x000fea0003800200 */
.L_x_6518:
        /* <DEDUP_REMOVED lines=15> */
.L_x_6521:
[----:B------:R-:W-:Y:S05]  /*d9a0*/  BSYNC.RECONVERGENT B0 ;  /* 0x0000000000007941 */ /* 0x000fea0003800200 */
.L_x_6520:
        /* <DEDUP_REMOVED lines=15> */
.L_x_6523:
[----:B------:R-:W-:Y:S05]  /*daa0*/  BSYNC.RECONVERGENT B0 ;  /* 0x0000000000007941 */ /* 0x000fea0003800200 */
.L_x_6522:
        /* <DEDUP_REMOVED lines=15> */
.L_x_6525:
[----:B------:R-:W-:Y:S05]  /*dba0*/  BSYNC.RECONVERGENT B0 ;  /* 0x0000000000007941 */ /* 0x000fea0003800200 */
.L_x_6524:
        /* <DEDUP_REMOVED lines=15> */
.L_x_6527:
[----:B------:R-:W-:Y:S05]  /*dca0*/  BSYNC.RECONVERGENT B0 ;  /* 0x0000000000007941 */ /* 0x000fea0003800200 */
.L_x_6526:
        /* <DEDUP_REMOVED lines=15> */
.L_x_6529:
[----:B------:R-:W-:Y:S05]  /*dda0*/  BSYNC.RECONVERGENT B0 ;  /* 0x0000000000007941 */ /* 0x000fea0003800200 */
.L_x_6528:
        /* <DEDUP_REMOVED lines=15> */
.L_x_6531:
[----:B------:R-:W-:Y:S05]  /*dea0*/  BSYNC.RECONVERGENT B0 ;  /* 0x0000000000007941 */ /* 0x000fea0003800200 */
.L_x_6530:
        /* <DEDUP_REMOVED lines=15> */
.L_x_6533:
[----:B------:R-:W-:Y:S05]  /*dfa0*/  BSYNC.RECONVERGENT B0 ;  /* 0x0000000000007941 */ /* 0x000fea0003800200 */
.L_x_6532:
        /* <DEDUP_REMOVED lines=15> */
.L_x_6535:
[----:B------:R-:W-:Y:S05]  /*e0a0*/  BSYNC.RECONVERGENT B0 ;  /* 0x0000000000007941 */ /* 0x000fea0003800200 */
.L_x_6534:
        /* <DEDUP_REMOVED lines=15> */
.L_x_6537:
[----:B------:R-:W-:Y:S05]  /*e1a0*/  BSYNC.RECONVERGENT B0 ;  /* 0x0000000000007941 */ /* 0x000fea0003800200 */
.L_x_6536:
        /* <DEDUP_REMOVED lines=15> */
.L_x_6539:
[----:B------:R-:W-:Y:S05]  /*e2a0*/  BSYNC.RECONVERGENT B0 ;  /* 0x0000000000007941 */ /* 0x000fea0003800200 */
.L_x_6538:
        /* <DEDUP_REMOVED lines=15> */
.L_x_6541:
[----:B------:R-:W-:Y:S05]  /*e3a0*/  BSYNC.RECONVERGENT B0 ;  /* 0x0000000000007941 */ /* 0x000fea0003800200 */
.L_x_6540:
        /* <DEDUP_REMOVED lines=15> */
.L_x_6543:
[----:B------:R-:W-:Y:S05]  /*e4a0*/  BSYNC.RECONVERGENT B0 ;  /* 0x0000000000007941 */ /* 0x000fea0003800200 */
.L_x_6542:
        /* <DEDUP_REMOVED lines=15> */
.L_x_6545:
[----:B------:R-:W-:Y:S05]  /*e5a0*/  BSYNC.RECONVERGENT B0 ;  /* 0x0000000000007941 */ /* 0x000fea0003800200 */
.L_x_6544:
        /* <DEDUP_REMOVED lines=12> */
[----:B------:R-:W-:Y:S02]  /*e670*/  F2FP.F16.F32.PACK_AB R2, R218, R127 ;  /* 0x0000007fda02723e */ /* 0x000fe400000000ff */
[----:B------:R-:W-:-:S05]  /*e680*/  F2FP.F16.F32.PACK_AB R3, R3, R128 ;  /* 0x000000800303723e */ /* 0x000fca00000000ff */
[----:B------:R0:W-:Y:S02]  /*e690*/  STG.E.64 desc[UR4][R122.64+0x3e00], R2 ;  /* 0x003e00027a007986 */ /* 0x0001e4000c101b04 */
.L_x_6547:
[----:B------:R-:W-:Y:S05]  /*e6a0*/  BSYNC.RECONVERGENT B0 ;  /* 0x0000000000007941 */ /* 0x000fea0003800200 */
.L_x_6546:
        /* <DEDUP_REMOVED lines=13> */
[----:B------:R-:W-:Y:S01]  /*e780*/  STG.E.64 desc[UR4][R122.64+0x3f00], R224 ;  /* 0x003f00e07a007986 */ /* 0x000fe2000c101b04 */
[----:B------:R-:W-:Y:S05]  /*e790*/  EXIT ;  /* 0x000000000000794d */ /* 0x000fea0003800000 */
.L_x_6548:
        /* <DEDUP_REMOVED lines=14> */
.L_x_11352:


//--------------------- .text._ZN18transformer_engine35scaled_masked_softmax_warp_backwardI6__halfS1_fLi12EEEvPT0_PKT_S6_T1_ii --------------------------
	.section	.text._ZN18transformer_engine35scaled_masked_softmax_warp_backwardI6__halfS1_fLi12EEEvPT0_PKT_S6_T1_ii,"ax",@progbits
	.align	128
        .global         _ZN18transformer_engine35scaled_masked_softmax_warp_backwardI6__halfS1_fLi12EEEvPT0_PKT_S6_T1_ii
        .type           _ZN18transformer_engine35scaled_masked_softmax_warp_backwardI6__halfS1_fLi12EEEvPT0_PKT_S6_T1_ii,@function
        .size           _ZN18transformer_engine35scaled_masked_softmax_warp_backwardI6__halfS1_fLi12EEEvPT0_PKT_S6_T1_ii,(.L_x_11353 - _ZN18transformer_engine35scaled_masked_softmax_warp_backwardI6__halfS1_fLi12EEEvPT0_PKT_S6_T1_ii)
        .other          _ZN18transformer_engine35scaled_masked_softmax_warp_backwardI6__halfS1_fLi12EEEvPT0_PKT_S6_T1_ii,@"STO_CUDA_ENTRY STV_DEFAULT"
_ZN18transformer_engine35scaled_masked_softmax_warp_backwardI6__halfS1_fLi12EEEvPT0_PKT_S6_T1_ii:
.text._ZN18transformer_engine35scaled_masked_softmax_warp_backwardI6__halfS1_fLi12EEEvPT0_PKT_S6_T1_ii:
        /* <DEDUP_REMOVED lines=13> */
[----:B-1----:R-:W-:-:S04]  /*00d0*/  SHF.L.U32 R124, R124, 0x2, RZ ;  /* 0x000000027c7c7819 */ /* 0x002fc800000006ff */
[C---:B------:R-:W-:Y:S01]  /*00e0*/  ISETP.GE.AND P0, PT, R124.reuse, UR8, PT ;  /* 0x000000087c007c0c */ /* 0x040fe2000bf06270 */
[----:B---3--:R-:W-:Y:S01]  /*00f0*/  IMAD R3, R225, UR4, R0 ;  /* 0x00000004e1037c24 */ /* 0x008fe2000f8e0200 */
[----:B------:R-:W-:-:S03]  /*0100*/  IADD3 R0, PT, PT, R124, 0x80, RZ ;  /* 0x000000807c007810 */ /* 0x000fc60007ffe0ff */
[C---:B------:R-:W-:Y:S01]  /*0110*/  IMAD R5, R3.reuse, UR5, RZ ;  /* 0x0000000503057c24 */ /* 0x040fe2000f8e02ff */
[C---:B0-----:R-:W-:Y:S01]  /*0120*/  IADD3 R168, PT, PT, -R3.reuse, UR7, RZ ;  /* 0x0000000703a87c10 */ /* 0x041fe2000fffe1ff */
[----:B------:R-:W-:Y:S01]  /*0130*/  IMAD.WIDE.U32 R134, R3, UR8, R124 ;  /* 0x0000000803867c25 */ /* 0x000fe2000f8e007c */
[----:B------:R-:W0:Y:S01]  /*0140*/  LDCU.64 UR4, c[0x0][0x358] ;  /* 0x00006b00ff0477ac */ /* 0x000e220008000a00 */
[----:B------:R-:W-:-:S04]  /*0150*/  ISETP.GE.AND P2, PT, R0, UR8, PT ;  /* 0x0000000800007c0c */ /* 0x000fc8000bf46270 */
[----:B------:R-:W-:Y:S02]  /*0160*/  @P0 LOP3.LUT R75, R75, 0x100000, RZ, 0xfc, !PT ;  /* 0x001000004b4b0812 */ /* 0x000fe400078efcff */
[----:B------:R-:W-:Y:S02]  /*0170*/  IADD3 R3, PT, PT, R135, R5, RZ ;  /* 0x0000000587037210 */ /* 0x000fe40007ffe0ff */
[----:B------:R-:W-:Y:S02]  /*0180*/  SHF.L.U32 R135, R134, 0x1, RZ ;  /* 0x0000000186877819 */ /* 0x000fe400000006ff */
[----:B------:R-:W-:Y:S02]  /*0190*/  ISETP.LT.OR P1, PT, R168, 0x1, P0 ;  /* 0x00000001a800780c */ /* 0x000fe40000721670 */
[----:B------:R-:W-:Y:S02]  /*01a0*/  SHF.L.U64.HI R134, R134, 0x1, R3 ;  /* 0x0000000186867819 */ /* 0x000fe40000010203 */
[----:B------:R-:W-:-:S02]  /*01b0*/  CS2R R132, SRZ ;  /* 0x0000000000847805 */ /* 0x000fc4000001ff00 */
[----:B----4-:R-:W-:Y:S02]  /*01c0*/  IADD3 R122, P0, PT, R135, UR12, RZ ;  /* 0x0000000c877a7c10 */ /* 0x010fe4000ff1e0ff */
[----:B------:R-:W-:Y:S02]  /*01d0*/  CS2R R120, SRZ ;  /* 0x0000000000787805 */ /* 0x000fe4000001ff00 */
[----:B------:R-:W-:Y:S02]  /*01e0*/  IADD3 R0, PT, PT, R124, 0x100, RZ ;  /* 0x000001007c007810 */ /* 0x000fe40007ffe0ff */
[----:B------:R-:W-:Y:S02]  /*01f0*/  CS2R R118, SRZ ;  /* 0x0000000000767805 */ /* 0x000fe4000001ff00 */
[----:B------:R-:W-:Y:S02]  /*0200*/  IADD3.X R123, PT, PT, R134, UR13, RZ, P0, !PT ;  /* 0x0000000d867b7c10 */ /* 0x000fe400087fe4ff */
[----:B------:R-:W-:-:S02]  /*0210*/  CS2R R116, SRZ ;  /* 0x0000000000747805 */ /* 0x000fc4000001ff00 */
[----:B------:R-:W-:Y:S02]  /*0220*/  IADD3 R126, P0, PT, R135, UR10, RZ ;  /* 0x0000000a877e7c10 */ /* 0x000fe4000ff1e0ff */
[----:B------:R-:W-:Y:S02]  /*0230*/  CS2R R114, SRZ ;  /* 0x0000000000727805 */ /* 0x000fe4000001ff00 */
[----:B------:R-:W-:Y:S01]  /*0240*/  LOP3.LUT R75, R75, 0xfffffffd, RZ, 0xc0, !PT ;  /* 0xfffffffd4b4b7812 */ /* 0x000fe200078ec0ff */
[----:B0-----:R-:W2:Y:S01]  /*0250*/  @!P1 LDG.E.64 R14, desc[UR4][R122.64] ;  /* 0x000000047a0e9981 */ /* 0x001ea2000c1e1b00 */
[----:B------:R-:W-:Y:S02]  /*0260*/  IADD3.X R127, PT, PT, R134, UR11, RZ, P0, !PT ;  /* 0x0000000b867f7c10 */ /* 0x000fe400087fe4ff */
[----:B------:R-:W-:Y:S02]  /*0270*/  ISETP.GE.AND P0, PT, R0, UR8, PT ;  /* 0x0000000800007c0c */ /* 0x000fe4000bf06270 */
[----:B------:R-:W-:-:S02]  /*0280*/  CS2R R112, SRZ ;  /* 0x0000000000707805 */ /* 0x000fc4000001ff00 */
[----:B------:R-:W-:Y:S01]  /*0290*/  @P2 LOP3.LUT R75, R75, 0x2, RZ, 0xfc, !PT ;  /* 0x000000024b4b2812 */ /* 0x000fe200078efcff */
[----:B------:R-:W3:Y:S01]  /*02a0*/  @!P1 LDG.E.64 R2, desc[UR4][R126.64] ;  /* 0x000000047e029981 */ /* 0x000ee2000c1e1b00 */
[----:B------:R-:W-:Y:S02]  /*02b0*/  ISETP.LT.OR P2, PT, R168, 0x1, P2 ;  /* 0x00000001a800780c */ /* 0x000fe40001741670 */
[----:B------:R-:W-:Y:S02]  /*02c0*/  LOP3.LUT R75, R75, 0xfffffffb, RZ, 0xc0, !PT ;  /* 0xfffffffb4b4b7812 */ /* 0x000fe400078ec0ff */
[----:B------:R-:W-:Y:S02]  /*02d0*/  CS2R R110, SRZ ;  /* 0x00000000006e7805 */ /* 0x000fe4000001ff00 */
[----:B------:R-:W-:Y:S02]  /*02e0*/  IADD3 R4, PT, PT, R124, 0x180, RZ ;  /* 0x000001807c047810 */ /* 0x000fe40007ffe0ff */
[----:B------:R-:W-:-:S02]  /*02f0*/  CS2R R108, SRZ ;  /* 0x00000000006c7805 */ /* 0x000fc4000001ff00 */
[----:B------:R-:W-:Y:S02]  /*0300*/  CS2R R106, SRZ ;  /* 0x00000000006a7805 */ /* 0x000fe4000001ff00 */
[----:B------:R-:W-:Y:S02]  /*0310*/  CS2R R104, SRZ ;  /* 0x0000000000687805 */ /* 0x000fe4000001ff00 */
[----:B------:R-:W-:Y:S02]  /*0320*/  CS2R R102, SRZ ;  /* 0x0000000000667805 */ /* 0x000fe4000001ff00 */
[----:B------:R-:W-:Y:S02]  /*0330*/  @P0 LOP3.LUT R75, R75, 0x4, RZ, 0xfc, !PT ;  /* 0x000000044b4b0812 */ /* 0x000fe400078efcff */
[----:B------:R-:W-:Y:S02]  /*0340*/  CS2R R100, SRZ ;  /* 0x0000000000647805 */ /* 0x000fe4000001ff00 */
[----:B------:R-:W-:-:S02]  /*0350*/  ISETP.LT.OR P0, PT, R168, 0x1, P0 ;  /* 0x00000001a800780c */ /* 0x000fc40000701670 */
[----:B------:R-:W-:Y:S01]  /*0360*/  CS2R R96, SRZ ;  /* 0x0000000000607805 */ /* 0x000fe2000001ff00 */
[----:B------:R-:W4:Y:S04]  /*0370*/  @!P2 LDG.E.64 R8, desc[UR4][R122.64+0x100] ;  /* 0x000100047a08a981 */ /* 0x000f28000c1e1b00 */
[----:B------:R-:W4:Y:S01]  /*0380*/  @!P2 LDG.E.64 R6, desc[UR4][R126.64+0x100] ;  /* 0x000100047e06a981 */ /* 0x000f22000c1e1b00 */
[----:B------:R-:W-:Y:S02]  /*0390*/  CS2R R98, SRZ ;  /* 0x0000000000627805 */ /* 0x000fe4000001ff00 */
[----:B------:R-:W-:Y:S02]  /*03a0*/  CS2R R94, SRZ ;  /* 0x00000000005e7805 */ /* 0x000fe4000001ff00 */
[----:B------:R-:W-:-:S02]  /*03b0*/  CS2R R92, SRZ ;  /* 0x00000000005c7805 */ /* 0x000fc4000001ff00 */
        /* <DEDUP_REMOVED lines=14> */
[----:B------:R-:W-:Y:S02]  /*04a0*/  MOV R74, RZ ;  /* 0x000000ff004a7202 */ /* 0x000fe40000000f00 */
        /* <DEDUP_REMOVED lines=30> */
[----:B------:R-:W-:Y:S01]  /*0690*/  STL [R1+0x28], R135 ;  /* 0x0000288701007387 */ /* 0x000fe20000100800 */
[----:B--2---:R-:W-:Y:S02]  /*06a0*/  @!P1 HADD2.F32 R133, -RZ, R14.H0_H0 ;  /* 0x2000000eff859230 */ /* 0x004fe40000004100 */
[----:B---3--:R-:W-:Y:S02]  /*06b0*/  @!P1 HADD2.F32 R0, -RZ, R2.H0_H0 ;  /* 0x20000002ff009230 */ /* 0x008fe40000004100 */
[----:B------:R-:W-:-:S03]  /*06c0*/  @!P1 HADD2.F32 R119, -RZ, R15.H0_H0 ;  /* 0x2000000fff779230 */ /* 0x000fc60000004100 */
[----:B------:R-:W-:Y:S01]  /*06d0*/  @!P1 FMUL R121, R133, R0 ;  /* 0x0000000085799220 */ /* 0x000fe20000400000 */
[----:B------:R-:W-:Y:S02]  /*06e0*/  @!P1 HADD2.F32 R0, -RZ, R3.H0_H0 ;  /* 0x20000003ff009230 */ /* 0x000fe40000004100 */
[----:B------:R-:W-:Y:S02]  /*06f0*/  @!P1 HADD2.F32 R132, -RZ, R14.H1_H1 ;  /* 0x3000000eff849230 */ /* 0x000fe40000004100 */
[----:B------:R-:W-:Y:S02]  /*0700*/  @!P1 HADD2.F32 R5, -RZ, R2.H1_H1 ;  /* 0x30000002ff059230 */ /* 0x000fe40000004100 */
[----:B------:R-:W-:Y:S01]  /*0710*/  @!P1 FMUL R117, R119, R0 ;  /* 0x0000000077759220 */ /* 0x000fe20000400000 */
[----:B----4-:R-:W-:Y:S02]  /*0720*/  @!P2 HADD2.F32 R115, -RZ, R8.H0_H0 ;  /* 0x20000008ff73a230 */ /* 0x010fe40000004100 */
[----:B------:R-:W-:Y:S01]  /*0730*/  @!P1 FMUL R120, R132, R5 ;  /* 0x0000000584789220 */ /* 0x000fe20000400000 */
[----:B------:R-:W-:-:S02]  /*0740*/  @!P2 HADD2.F32 R0, -RZ, R6.H0_H0 ;  /* 0x20000006ff00a230 */ /* 0x000fc40000004100 */
[----:B------:R-:W-:Y:S02]  /*0750*/  @!P2 HADD2.F32 R2, -RZ, R7.H0_H0 ;  /* 0x20000007ff02a230 */ /* 0x000fe40000004100 */
[----:B------:R-:W-:Y:S02]  /*0760*/  @!P1 HADD2.F32 R118, -RZ, R15.H1_H1 ;  /* 0x3000000fff769230 */ /* 0x000fe40000004100 */
[----:B------:R-:W-:Y:S01]  /*0770*/  @!P2 FMUL R111, R115, R0 ;  /* 0x00000000736fa220 */ /* 0x000fe20000400000 */
[----:B------:R-:W-:Y:S02]  /*0780*/  @!P2 HADD2.F32 R114, -RZ, R8.H1_H1 ;  /* 0x30000008ff72a230 */ /* 0x000fe40000004100 */
[--C-:B------:R-:W-:Y:S02]  /*0790*/  @!P2 HADD2.F32 R113, -RZ, R9.reuse.H0_H0 ;  /* 0x20000009ff71a230 */ /* 0x100fe40000004100 */
[----:B------:R-:W-:Y:S02]  /*07a0*/  @!P2 HADD2.F32 R112, -RZ, R9.H1_H1 ;  /* 0x30000009ff70a230 */ /* 0x000fe40000004100 */
[----:B------:R-:W-:-:S02]  /*07b0*/  @!P1 HADD2.F32 R3, -RZ, R3.H1_H1 ;  /* 0x30000003ff039230 */ /* 0x000fc40000004100 */
[----:B------:R-:W-:Y:S02]  /*07c0*/  @!P2 HADD2.F32 R5, -RZ, R6.H1_H1 ;  /* 0x30000006ff05a230 */ /* 0x000fe40000004100 */
[----:B------:R-:W-:Y:S01]  /*07d0*/  @!P2 HADD2.F32 R7, -RZ, R7.H1_H1 ;  /* 0x30000007ff07a230 */ /* 0x000fe20000004100 */
[----:B------:R-:W-:Y:S01]  /*07e0*/  IADD3 R0, PT, PT, R124, 0x200, RZ ;  /* 0x000002007c007810 */ /* 0x000fe20007ffe0ff */
[----:B------:R-:W-:Y:S01]  /*07f0*/  @!P1 FMUL R116, R118, R3 ;  /* 0x0000000376749220 */ /* 0x000fe20000400000 */
[----:B------:R-:W-:Y:S01]  /*0800*/  @!P2 FMUL R110, R114, R5 ;  /* 0x00000005726ea220 */ /* 0x000fe20000400000 */
[----:B------:R-:W-:Y:S01]  /*0810*/  @!P2 FMUL R109, R113, R2 ;  /* 0x00000002716da220 */ /* 0x000fe20000400000 */
[----:B------:R-:W-:Y:S01]  /*0820*/  @!P2 FMUL R108, R112, R7 ;  /* 0x00000007706ca220 */ /* 0x000fe20000400000 */
[----:B------:R-:W-:Y:S01]  /*0830*/  ISETP.LT.OR P1, PT, R168, 0x1, P3 ;  /* 0x00000001a800780c */ /* 0x000fe20001f21670 */
[----:B------:R-:W-:Y:S01]  /*0840*/  @!P0 HADD2.F32 R2, -RZ, R11.H0_H0 ;  /* 0x2000000bff028230 */ /* 0x000fe20000004100 */
[----:B------:R-:W-:Y:S01]  /*0850*/  ISETP.GE.AND P2, PT, R0, UR8, PT ;  /* 0x0000000800007c0c */ /* 0x000fe2000bf46270 */
[----:B------:R-:W-:-:S02]  /*0860*/  @!P0 HADD2.F32 R107, -RZ, R12.H0_H0 ;  /* 0x2000000cff6b8230 */ /* 0x000fc40000004100 */
[----:B------:R-:W-:Y:S02]  /*0870*/  @!P0 HADD2.F32 R106, -RZ, R12.H1_H1 ;  /* 0x3000000cff6a8230 */ /* 0x000fe40000004100 */
[--C-:B------:R-:W-:Y:S02]  /*0880*/  @!P0 HADD2.F32 R105, -RZ, R13.reuse.H0_H0 ;  /* 0x2000000dff698230 */ /* 0x100fe40000004100 */
[----:B------:R-:W-:Y:S02]  /*0890*/  @!P0 HADD2.F32 R104, -RZ, R13.H1_H1 ;  /* 0x3000000dff688230 */ /* 0x000fe40000004100 */
[--C-:B------:R-:W-:Y:S02]  /*08a0*/  @!P0 HADD2.F32 R0, -RZ, R10.reuse.H0_H0 ;  /* 0x2000000aff008230 */ /* 0x100fe40000004100 */
[----:B------:R-:W-:Y:S02]  /*08b0*/  @!P0 HADD2.F32 R3, -RZ, R10.H1_H1 ;  /* 0x3000000aff038230 */ /* 0x000fe40000004100 */
[----:B------:R-:W-:-:S02]  /*08c0*/  @!P0 HADD2.F32 R11, -RZ, R11.H1_H1 ;  /* 0x3000000bff0b8230 */ /* 0x000fc40000004100 */
[----:B------:R-:W-:Y:S01]  /*08d0*/  @!P0 FMUL R103, R107, R0 ;  /* 0x000000006b678220 */ /* 0x000fe20000400000 */
[----:B------:R-:W-:Y:S01]  /*08e0*/  @!P0 FMUL R101, R105, R2 ;  /* 0x0000000269658220 */ /* 0x000fe20000400000 */
[----:B------:R-:W-:Y:S01]  /*08f0*/  @!P0 FMUL R102, R106, R3 ;  /* 0x000000036a668220 */ /* 0x000fe20000400000 */
[----:B------:R-:W2:Y:S01]  /*0900*/  @!P1 LDG.E.64 R12, desc[UR4][R122.64+0x300] ;  /* 0x000300047a0c9981 */ /* 0x000ea2000c1e1b00 */
[----:B------:R-:W-:Y:S01]  /*0910*/  @!P0 FMUL R100, R104, R11 ;  /* 0x0000000b68648220 */ /* 0x000fe20000400000 */
[----:B------:R-:W-:Y:S02]  /*0920*/  ISETP.LT.OR P0, PT, R168, 0x1, P2 ;  /* 0x00000001a800780c */ /* 0x000fe40001701670 */
[----:B------:R-:W3:Y:S11]  /*0930*/  @!P1 LDG.E.64 R2, desc[UR4][R126.64+0x300] ;  /* 0x000300047e029981 */ /* 0x000ef6000c1e1b00 */
[----:B------:R-:W4:Y:S04]  /*0940*/  @!P0 LDG.E.64 R6, desc[UR4][R126.64+0x400] ;  /* 0x000400047e068981 */ /* 0x000f28000c1e1b00 */
[----:B------:R-:W4:Y:S01]  /*0950*/  @!P0 LDG.E.64 R8, desc[UR4][R122.64+0x400] ;  /* 0x000400047a088981 */ /* 0x000f22000c1e1b00 */
[----:B------:R-:W-:-:S04]  /*0960*/  LOP3.LUT R75, R75, 0xfffffff7, RZ, 0xc0, !PT ;  /* 0xfffffff74b4b7812 */ /* 0x000fc800078ec0ff */
[----:B------:R-:W-:Y:S02]  /*0970*/  @P3 LOP3.LUT R75, R75, 0x8, RZ, 0xfc, !PT ;  /* 0x000000084b4b3812 */ /* 0x000fe400078efcff */
[----:B------:R-:W-:Y:S02]  /*0980*/  IADD3 R4, PT, PT, R124, 0x280, RZ ;  /* 0x000002807c047810 */ /* 0x000fe40007ffe0ff */
[----:B------:R-:W-:-:S04]  /*0990*/  LOP3.LUT R75, R75, 0xffffffef, RZ, 0xc0, !PT ;  /* 0xffffffef4b4b7812 */ /* 0x000fc800078ec0ff */
[----:B------:R-:W-:Y:S02]  /*09a0*/  @P2 LOP3.LUT R75, R75, 0x10, RZ, 0xfc, !PT ;  /* 0x000000104b4b2812 */ /* 0x000fe400078efcff */
[----:B------:R-:W-:Y:S01]  /*09b0*/  ISETP.GE.AND P2, PT, R4, UR8, PT ;  /* 0x0000000804007c0c */ /* 0x000fe2000bf46270 */
[----:B--2---:R-:W-:Y:S02]  /*09c0*/  @!P1 HADD2.F32 R97, -RZ, R13.H0_H0 ;  /* 0x2000000dff619230 */ /* 0x004fe40000004100 */
[----:B------:R-:W-:Y:S02]  /*09d0*/  @!P1 HADD2.F32 R99, -RZ, R12.H0_H0 ;  /* 0x2000000cff639230 */ /* 0x000fe40000004100 */
[--C-:B---3--:R-:W-:Y:S02]  /*09e0*/  @!P1 HADD2.F32 R0, -RZ, R2.reuse.H0_H0 ;  /* 0x20000002ff009230 */ /* 0x108fe40000004100 */
[----:B------:R-:W-:Y:S02]  /*09f0*/  @!P1 HADD2.F32 R5, -RZ, R2.H1_H1 ;  /* 0x30000002ff059230 */ /* 0x000fe40000004100 */
[----:B------:R-:W-:-:S02]  /*0a00*/  @!P1 HADD2.F32 R2, -RZ, R3.H0_H0 ;  /* 0x20000003ff029230 */ /* 0x000fc40000004100 */
[----:B------:R-:W-:Y:S02]  /*0a10*/  @!P1 HADD2.F32 R94, -RZ, R13.H1_H1 ;  /* 0x3000000dff5e9230 */ /* 0x000fe40000004100 */
[----:B------:R-:W-:Y:S02]  /*0a20*/  @!P1 HADD2.F32 R3, -RZ, R3.H1_H1 ;  /* 0x30000003ff039230 */ /* 0x000fe40000004100 */
[----:B------:R-:W-:Y:S01]  /*0a30*/  @!P1 FMUL R93, R97, R2 ;  /* 0x00000002615d9220 */ /* 0x000fe20000400000 */
[----:B------:R-:W-:Y:S01]  /*0a40*/  @!P1 FMUL R96, R99, R0 ;  /* 0x0000000063609220 */ /* 0x000fe20000400000 */
[----:B----4-:R-:W-:Y:S02]  /*0a50*/  @!P0 HADD2.F32 R2, -RZ, R7.H0_H0 ;  /* 0x20000007ff028230 */ /* 0x010fe40000004100 */
[----:B------:R-:W-:Y:S01]  /*0a60*/  @!P1 FMUL R92, R94, R3 ;  /* 0x000000035e5c9220 */ /* 0x000fe20000400000 */
[----:B------:R-:W-:Y:S02]  /*0a70*/  @!P0 HADD2.F32 R0, -RZ, R6.H0_H0 ;  /* 0x20000006ff008230 */ /* 0x000fe40000004100 */
[----:B------:R-:W-:-:S02]  /*0a80*/  @!P0 HADD2.F32 R91, -RZ, R8.H0_H0 ;  /* 0x20000008ff5b8230 */ /* 0x000fc40000004100 */
[----:B------:R-:W-:Y:S02]  /*0a90*/  @!P0 HADD2.F32 R90, -RZ, R8.H1_H1 ;  /* 0x30000008ff5a8230 */ /* 0x000fe40000004100 */
[--C-:B------:R-:W-:Y:S02]  /*0aa0*/  @!P0 HADD2.F32 R89, -RZ, R9.reuse.H0_H0 ;  /* 0x20000009ff598230 */ /* 0x100fe40000004100 */
[----:B------:R-:W-:Y:S02]  /*0ab0*/  @!P0 HADD2.F32 R88, -RZ, R9.H1_H1 ;  /* 0x30000009ff588230 */ /* 0x000fe40000004100 */
[----:B------:R-:W-:Y:S02]  /*0ac0*/  @!P0 HADD2.F32 R3, -RZ, R6.H1_H1 ;  /* 0x30000006ff038230 */ /* 0x000fe40000004100 */
[----:B------:R-:W-:Y:S02]  /*0ad0*/  @!P0 HADD2.F32 R7, -RZ, R7.H1_H1 ;  /* 0x30000007ff078230 */ /* 0x000fe40000004100 */
[----:B------:R-:W-:Y:S01]  /*0ae0*/  @!P0 FMUL R87, R91, R0 ;  /* 0x000000005b578220 */ /* 0x000fe20000400000 */
[----:B------:R-:W-:Y:S01]  /*0af0*/  @!P0 FMUL R85, R89, R2 ;  /* 0x0000000259558220 */ /* 0x000fe20000400000 */
[----:B------:R-:W-:Y:S01]  /*0b00*/  @!P0 FMUL R86, R90, R3 ;  /* 0x000000035a568220 */ /* 0x000fe20000400000 */
[----:B------:R-:W-:Y:S01]  /*0b10*/  @!P0 FMUL R84, R88, R7 ;  /* 0x0000000758548220 */ /* 0x000fe20000400000 */
[----:B------:R-:W-:Y:S01]  /*0b20*/  ISETP.LT.OR P0, PT, R168, 0x1, P2 ;  /* 0x00000001a800780c */ /* 0x000fe20001701670 */
[----:B------:R-:W-:-:S05]  /*0b30*/  @!P1 HADD2.F32 R98, -RZ, R12.H1_H1 ;  /* 0x3000000cff629230 */ /* 0x000fca0000004100 */
[----:B------:R-:W-:-:S07]  /*0b40*/  @!P1 FMUL R95, R98, R5 ;  /* 0x00000005625f9220 */ /* 0x000fce0000400000 */
[----:B------:R-:W2:Y:S04]  /*0b50*/  @!P0 LDG.E.64 R4, desc[UR4][R122.64+0x500] ;  /* 0x000500047a048981 */ /* 0x000ea8000c1e1b00 */
[----:B------:R-:W3:Y:S01]  /*0b60*/  @!P0 LDG.E.64 R2, desc[UR4][R126.64+0x500] ;  /* 0x000500047e028981 */ /* 0x000ee2000c1e1b00 */
[----:B--2---:R-:W-:Y:S02]  /*0b70*/  @!P0 HADD2.F32 R83, -RZ, R4.H0_H0 ;  /* 0x20000004ff538230 */ /* 0x004fe40000004100 */
[----:B---3--:R-:W-:Y:S02]  /*0b80*/  @!P0 HADD2.F32 R0, -RZ, R2.H0_H0 ;  /* 0x20000002ff008230 */ /* 0x008fe40000004100 */
[--C-:B------:R-:W-:Y:S02]  /*0b90*/  @!P0 HADD2.F32 R81, -RZ, R5.reuse.H0_H0 ;  /* 0x20000005ff518230 */ /* 0x100fe40000004100 */
[----:B------:R-:W-:-:S02]  /*0ba0*/  @!P0 HADD2.F32 R80, -RZ, R5.H1_H1 ;  /* 0x30000005ff508230 */ /* 0x000fc40000004100 */
[----:B------:R-:W-:Y:S01]  /*0bb0*/  @!P0 FMUL R79, R83, R0 ;  /* 0x00000000534f8220 */ /* 0x000fe20000400000 */
[----:B------:R-:W-:Y:S01]  /*0bc0*/  @!P0 HADD2.F32 R5, -RZ, R2.H1_H1 ;  /* 0x30000002ff058230 */ /* 0x000fe20000004100 */
        /* <DEDUP_REMOVED lines=15> */
[----:B--2---:R-:W-:Y:S02]  /*0cc0*/  @!P0 HADD2.F32 R71, -RZ, R5.H1_H1 ;  /* 0x30000005ff478230 */ /* 0x004fe40000004100 */
[----:B---3--:R-:W-:Y:S02]  /*0cd0*/  @!P0 HADD2.F32 R0, -RZ, R3.H1_H1 ;  /* 0x30000003ff008230 */ /* 0x008fe40000004100 */
[----:B------:R-:W-:-:S03]  /*0ce0*/  @!P0 HADD2.F32 R72, -RZ, R5.H0_H0 ;  /* 0x20000005ff488230 */ /* 0x000fc60000004100 */
[----:B------:R-:W-:Y:S01]  /*0cf0*/  @!P0 FMUL R67, R71, R0 ;  /* 0x0000000047438220 */ /* 0x000fe20000400000 */
[----:B------:R-:W-:Y:S01]  /*0d00*/  IADD3 R0, PT, PT, R124, 0x380, RZ ;  /* 0x000003807c007810 */ /* 0x000fe20007ffe0ff */
[----:B------:R-:W-:Y:S02]  /*0d10*/  @!P0 HADD2.F32 R5, -RZ, R2.H0_H0 ;  /* 0x20000002ff058230 */ /* 0x000fe40000004100 */
[--C-:B------:R-:W-:Y:S02]  /*0d20*/  @!P0 HADD2.F32 R74, -RZ, R4.reuse.H0_H0 ;  /* 0x20000004ff4a8230 */ /* 0x100fe40000004100 */
[----:B------:R-:W-:Y:S02]  /*0d30*/  @!P0 HADD2.F32 R73, -RZ, R4.H1_H1 ;  /* 0x30000004ff498230 */ /* 0x000fe40000004100 */
[----:B------:R-:W-:Y:S02]  /*0d40*/  @!P0 HADD2.F32 R2, -RZ, R2.H1_H1 ;  /* 0x30000002ff028230 */ /* 0x000fe40000004100 */
[----:B------:R-:W-:Y:S01]  /*0d50*/  @!P0 HADD2.F32 R7, -RZ, R3.H0_H0 ;  /* 0x20000003ff078230 */ /* 0x000fe20000004100 */
        /* <DEDUP_REMOVED lines=140> */
[----:B------:R-:W-:Y:S02]  /*1620*/  LOP3.LUT R75, R75, 0xfffffbff, RZ, 0xc0, !PT ;  /* 0xfffffbff4b4b7812 */ /* 0x000fe400078ec0ff */
[----:B------:R-:W-:Y:S01]  /*1630*/  CS2R R240, SRZ ;  /* 0x0000000000f07805 */ /* 0x000fe2000001ff00 */
[----:B------:R0:W-:Y:S01]  /*1640*/  STL [R1+0x2c], R134 ;  /* 0x00002c8601007387 */ /* 0x0001e20000100800 */
[----:B------:R-:W-:-:S03]  /*1650*/  @P1 LOP3.LUT R75, R75, 0x400, RZ, 0xfc, !PT ;  /* 0x000004004b4b1812 */ /* 0x000fc600078efcff */
[----:B------:R1:W-:Y:S01]  /*1660*/  STL [R1+0x30], R133 ;  /* 0x0000308501007387 */ /* 0x0003e20000100800 */
[----:B0-----:R-:W-:Y:S01]  /*1670*/  CS2R R134, SRZ ;  /* 0x0000000000867805 */ /* 0x001fe2000001ff00 */
[----:B-1----:R-:W-:Y:S02]  /*1680*/  HFMA2 R133, -RZ, RZ, 0, 0 ;  /* 0x00000000ff857431 */ /* 0x002fe400000001ff */
        /* <DEDUP_REMOVED lines=23> */
[----:B------:R-:W-:Y:S01]  /*1800*/  CS2R R250, SRZ ;  /* 0x0000000000fa7805 */ /* 0x000fe2000001ff00 */
        /* <DEDUP_REMOVED lines=18> */
[----:B------:R-:W-:Y:S02]  /*1930*/  LOP3.LUT R75, R75, 0xfffffeff, RZ, 0xc0, !PT ;  /* 0xfffffeff4b4b7812 */ /* 0x000fe400078ec0ff */
[----:B------:R-:W-:Y:S02]  /*1940*/  CS2R R6, SRZ ;  /* 0x0000000000067805 */ /* 0x000fe4000001ff00 */
[----:B------:R-:W-:-:S02]  /*1950*/  MOV R252, RZ ;  /* 0x000000ff00fc7202 */ /* 0x000fc40000000f00 */
[----:B------:R-:W-:Y:S02]  /*1960*/  @P1 LOP3.LUT R75, R75, 0x100, RZ, 0xfc, !PT ;  /* 0x000001004b4b1812 */ /* 0x000fe400078efcff */
[----:B------:R-:W-:Y:S01]  /*1970*/  CS2R R244, SRZ ;  /* 0x0000000000f47805 */ /* 0x000fe2000001ff00 */
[----:B--2---:R-:W-:Y:S02]  /*1980*/  @!P0 HADD2.F32 R251, -RZ, R2.H0_H0 ;  /* 0x20000002fffb8230 */ /* 0x004fe40000004100 */
[----:B---3--:R-:W-:Y:S02]  /*1990*/  @!P0 HADD2.F32 R0, -RZ, R4.H0_H0 ;  /* 0x20000004ff008230 */ /* 0x008fe40000004100 */
[----:B------:R-:W-:-:S03]  /*19a0*/  @!P0 HADD2.F32 R252, -RZ, R2.H1_H1 ;  /* 0x30000002fffc8230 */ /* 0x000fc60000004100 */
[----:B------:R-:W-:Y:S01]  /*19b0*/  @!P0 FMUL R21, R251, R0 ;  /* 0x00000000fb158220 */ /* 0x000fe20000400000 */
[----:B------:R-:W-:Y:S01]  /*19c0*/  IADD3 R0, PT, PT, R124, 0x880, RZ ;  /* 0x000008807c007810 */ /* 0x000fe20007ffe0ff */
[--C-:B------:R-:W-:Y:S02]  /*19d0*/  @!P0 HADD2.F32 R7, -RZ, R3.reuse.H0_H0 ;  /* 0x20000003ff078230 */ /* 0x100fe40000004100 */
[----:B------:R-:W-:Y:S02]  /*19e0*/  @!P0 HADD2.F32 R6, -RZ, R3.H1_H1 ;  /* 0x30000003ff068230 */ /* 0x000fe40000004100 */
        /* <DEDUP_REMOVED lines=18> */
[----:B------:R-:W-:-:S02]  /*1b10*/  CS2R R12, SRZ ;  /* 0x00000000000c7805 */ /* 0x000fc4000001ff00 */
[----:B------:R-:W-:Y:S02]  /*1b20*/  LOP3.LUT R75, R75, 0xffffff7f, RZ, 0xc0, !PT ;  /* 0xffffff7f4b4b7812 */ /* 0x000fe400078ec0ff */
[----:B0-----:R-:W-:Y:S02]  /*1b30*/  CS2R R18, SRZ ;  /* 0x0000000000127805 */ /* 0x001fe4000001ff00 */
[----:B-1----:R-:W-:Y:S01]  /*1b40*/  CS2R R16, SRZ ;  /* 0x0000000000107805 */ /* 0x002fe2000001ff00 */
[----:B------:R0:W-:Y:S01]  /*1b50*/  STL [R1], R7 ;  /* 0x0000000701007387 */ /* 0x0001e20000100800 */
[----:B------:R-:W-:Y:S02]  /*1b60*/  @P1 LOP3.LUT R75, R75, 0x80, RZ, 0xfc, !PT ;  /* 0x000000804b4b1812 */ /* 0x000fe400078efcff */
[----:B------:R-:W-:Y:S01]  /*1b70*/  CS2R R14, SRZ ;  /* 0x00000000000e7805 */ /* 0x000fe2000001ff00 */
[----:B--2---:R-:W-:Y:S02]  /*1b80*/  @!P0 HADD2.F32 R17, -RZ, R3.H1_H1 ;  /* 0x30000003ff118230 */ /* 0x004fe40000004100 */
[----:B---3--:R-:W-:-:S02]  /*1b90*/  @!P0 HADD2.F32 R0, -RZ, R5.H1_H1 ;  /* 0x30000005ff008230 */ /* 0x008fc40000004100 */
[----:B------:R-:W-:-:S03]  /*1ba0*/  @!P0 HADD2.F32 R18, -RZ, R3.H0_H0 ;  /* 0x20000003ff128230 */ /* 0x000fc60000004100 */
[----:B------:R-:W-:Y:S01]  /*1bb0*/  @!P0 FMUL R13, R17, R0 ;  /* 0x00000000110d8220 */ /* 0x000fe20000400000 */
[----:B------:R-:W-:Y:S01]  /*1bc0*/  IADD3 R0, PT, PT, R124, 0x900, RZ ;  /* 0x000009007c007810 */ /* 0x000fe20007ffe0ff */
[----:B------:R-:W-:Y:S02]  /*1bd0*/  @!P0 HADD2.F32 R3, -RZ, R4.H0_H0 ;  /* 0x20000004ff038230 */ /* 0x000fe40000004100 */
[--C-:B------:R-:W-:Y:S02]  /*1be0*/  @!P0 HADD2.F32 R20, -RZ, R2.reuse.H0_H0 ;  /* 0x20000002ff148230 */ /* 0x100fe40000004100 */
[----:B------:R-:W-:Y:S02]  /*1bf0*/  @!P0 HADD2.F32 R19, -RZ, R2.H1_H1 ;  /* 0x30000002ff138230 */ /* 0x000fe40000004100 */
[----:B------:R-:W-:Y:S02]  /*1c00*/  @!P0 HADD2.F32 R4, -RZ, R4.H1_H1 ;  /* 0x30000004ff048230 */ /* 0x000fe40000004100 */
[----:B0-----:R-:W-:Y:S01]  /*1c10*/  @!P0 HADD2.F32 R7, -RZ, R5.H0_H0 ;  /* 0x20000005ff078230 */ /* 0x001fe20000004100 */
        /* <DEDUP_REMOVED lines=8> */
[----:B------:R-:W-:Y:S01]  /*1ca0*/  CS2R R10, SRZ ;  /* 0x00000000000a7805 */ /* 0x000fe2000001ff00 */
[----:B------:R0:W-:Y:S01]  /*1cb0*/  STL [R1+0x4], R6 ;  /* 0x0000040601007387 */ /* 0x0001e20000100800 */
[----:B------:R-:W-:Y:S02]  /*1cc0*/  LOP3.LUT R75, R75, 0xfffffffe, RZ, 0xc0, !PT ;  /* 0xfffffffe4b4b7812 */ /* 0x000fe400078ec0ff */
[----:B0-----:R-:W-:-:S02]  /*1cd0*/  CS2R R6, SRZ ;  /* 0x0000000000067805 */ /* 0x001fc4000001ff00 */
[----:B------:R-:W-:Y:S01]  /*1ce0*/  @P1 LOP3.LUT R75, R75, 0x1, RZ, 0xfc, !PT ;  /* 0x000000014b4b1812 */ /* 0x000fe200078efcff */
[--C-:B--2---:R-:W-:Y:S02]  /*1cf0*/  @!P0 HADD2.F32 R125, -RZ, R5.reuse.H0_H0 ;  /* 0x20000005ff7d8230 */ /* 0x104fe40000004100 */
[----:B------:R-:W-:Y:S02]  /*1d00*/  @!P0 HADD2.F32 R0, -RZ, R5.H1_H1 ;  /* 0x30000005ff008230 */ /* 0x000fe40000004100 */
[----:B------:R-:W-:Y:S02]  /*1d10*/  HFMA2 R5, -RZ, RZ, 0, 0 ;  /* 0x00000000ff057431 */ /* 0x000fe400000001ff */
[--C-:B---3--:R-:W-:Y:S02]  /*1d20*/  @!P0 HADD2.F32 R9, -RZ, R3.reuse.H1_H1 ;  /* 0x30000003ff098230 */ /* 0x108fe40000004100 */
[----:B------:R-:W-:Y:S02]  /*1d30*/  @!P0 HADD2.F32 R10, -RZ, R3.H0_H0 ;  /* 0x20000003ff0a8230 */ /* 0x000fe40000004100 */
[----:B------:R-:W-:-:S02]  /*1d40*/  @!P0 HADD2.F32 R3, -RZ, R4.H0_H0 ;  /* 0x20000004ff038230 */ /* 0x000fc40000004100 */
[----:B------:R-:W-:Y:S01]  /*1d50*/  @!P0 FMUL R5, R9, R0 ;  /* 0x0000000009058220 */ /* 0x000fe20000400000 */
[--C-:B------:R-:W-:Y:S02]  /*1d60*/  @!P0 HADD2.F32 R12, -RZ, R2.reuse.H0_H0 ;  /* 0x20000002ff0c8230 */ /* 0x100fe40000004100 */
        /* <DEDUP_REMOVED lines=10> */
[----:B------:R-:W-:Y:S01]  /*1e10*/  HFMA2 R0, -RZ, RZ, 0, 0 ;  /* 0x00000000ff007431 */ /* 0x000fe200000001ff */
[----:B------:R-:W-:Y:S02]  /*1e20*/  MOV R4, RZ ;  /* 0x000000ff00047202 */ /* 0x000fe40000000f00 */
[----:B------:R-:W-:Y:S02]  /*1e30*/  CS2R R2, SRZ ;  /* 0x0000000000027805 */ /* 0x000fe4000001ff00 */
[----:B------:R-:W-:-:S02]  /*1e40*/  CS2R R142, SRZ ;  /* 0x00000000008e7805 */ /* 0x000fc4000001ff00 */
[----:B------:R-:W-:Y:S01]  /*1e50*/  CS2R R140, SRZ ;  /* 0x00000000008c7805 */ /* 0x000fe2000001ff00 */
[----:B--2---:R-:W-:Y:S02]  /*1e60*/  @!P1 HADD2.F32 R4, -RZ, R128.H0_H0 ;  /* 0x20000080ff049230 */ /* 0x004fe40000004100 */
[--C-:B------:R-:W-:Y:S02]  /*1e70*/  @!P1 HADD2.F32 R2, -RZ, R129.reuse.H0_H0 ;  /* 0x20000081ff029230 */ /* 0x100fe40000004100 */
[----:B---3--:R-:W-:Y:S02]  /*1e80*/  @!P1 HADD2.F32 R125, -RZ, R130.H0_H0 ;  /* 0x20000082ff7d9230 */ /* 0x008fe40000004100 */
[----:B------:R-:W-:Y:S02]  /*1e90*/  @!P1 HADD2.F32 R0, -RZ, R129.H1_H1 ;  /* 0x30000081ff009230 */ /* 0x000fe40000004100 */
[----:B------:R-:W-:Y:S02]  /*1ea0*/  @!P1 HADD2.F32 R129, -RZ, R131.H0_H0 ;  /* 0x20000083ff819230 */ /* 0x000fe40000004100 */
        /* <DEDUP_REMOVED lines=16> */
[----:B--2---:R-:W-:-:S02]  /*1fb0*/  @!P2 HADD2.F32 R138, -RZ, R128.H1_H1 ;  /* 0x30000080ff8aa230 */ /* 0x004fc40000004100 */
[----:B------:R-:W-:Y:S02]  /*1fc0*/  @!P2 HADD2.F32 R139, -RZ, R128.H0_H0 ;  /* 0x20000080ff8ba230 */ /* 0x000fe40000004100 */
[--C-:B---3--:R-:W-:Y:S02]  /*1fd0*/  @!P2 HADD2.F32 R125, -RZ, R130.reuse.H1_H1 ;  /* 0x30000082ff7da230 */ /* 0x108fe40000004100 */
[----:B------:R-:W-:Y:S02]  /*1fe0*/  @!P2 HADD2.F32 R128, -RZ, R130.H0_H0 ;  /* 0x20000082ff80a230 */ /* 0x000fe40000004100 */
[----:B------:R-:W-:Y:S02]  /*1ff0*/  @!P2 HADD2.F32 R130, -RZ, R131.H0_H0 ;  /* 0x20000083ff82a230 */ /* 0x000fe40000004100 */
[----:B------:R-:W-:Y:S01]  /*2000*/  @!P2 FMUL R150, R138, R125 ;  /* 0x0000007d8a96a220 */ /* 0x000fe20000400000 */
[--C-:B------:R-:W-:Y:S02]  /*2010*/  @!P2 HADD2.F32 R137, -RZ, R129.reuse.H0_H0 ;  /* 0x20000081ff89a230 */ /* 0x100fe40000004100 */
        /* <DEDUP_REMOVED lines=35> */
[----:B------:R-:W-:Y:S01]  /*2250*/  CS2R R164, SRZ ;  /* 0x0000000000a47805 */ /* 0x000fe2000001ff00 */
[----:B--2---:R-:W-:Y:S02]  /*2260*/  @!P4 HADD2.F32 R156, -RZ, R128.H0_H0 ;  /* 0x20000080ff9cc230 */ /* 0x004fe40000004100 */
[----:B---3--:R-:W-:Y:S02]  /*2270*/  @!P4 HADD2.F32 R125, -RZ, R130.H0_H0 ;  /* 0x20000082ff7dc230 */ /* 0x008fe40000004100 */
[----:B------:R-:W-:Y:S02]  /*2280*/  @!P4 HADD2.F32 R157, -RZ, R128.H1_H1 ;  /* 0x30000080ff9dc230 */ /* 0x000fe40000004100 */
[--C-:B------:R-:W-:Y:S02]  /*2290*/  @!P4 HADD2.F32 R158, -RZ, R129.reuse.H0_H0 ;  /* 0x20000081ff9ec230 */ /* 0x100fe40000004100 */
[----:B------:R-:W-:Y:S02]  /*22a0*/  @!P4 HADD2.F32 R159, -RZ, R129.H1_H1 ;  /* 0x30000081ff9fc230 */ /* 0x000fe40000004100 */
[----:B------:R-:W-:Y:S01]  /*22b0*/  @!P4 FMUL R167, R156, R125 ;  /* 0x0000007d9ca7c220 */ /* 0x000fe20000400000 */
[----:B------:R-:W-:-:S02]  /*22c0*/  @!P4 HADD2.F32 R130, -RZ, R130.H1_H1 ;  /* 0x30000082ff82c230 */ /* 0x000fc40000004100 */
[--C-:B------:R-:W-:Y:S02]  /*22d0*/  @!P4 HADD2.F32 R129, -RZ, R131.reuse.H0_H0 ;  /* 0x20000083ff81c230 */ /* 0x100fe40000004100 */
[----:B------:R-:W-:Y:S01]  /*22e0*/  @!P4 HADD2.F32 R128, -RZ, R131.H1_H1 ;  /* 0x30000083ff80c230 */ /* 0x000fe20000004100 */
[----:B------:R-:W-:Y:S01]  /*22f0*/  IADD3 R125, PT, PT, R124, 0xc00, RZ ;  /* 0x00000c007c7d7810 */ /* 0x000fe20007ffe0ff */
[----:B------:R-:W-:Y:S01]  /*2300*/  @!P4 FMUL R166, R157, R130 ;  /* 0x000000829da6c220 */ /* 0x000fe20000400000 */
[----:B------:R-:W-:Y:S02]  /*2310*/  @!P4 FMUL R165, R158, R129 ;  /* 0x000000819ea5c220 */ /* 0x000fe40000400000 */
[----:B------:R-:W-:Y:S01]  /*2320*/  @!P4 FMUL R164, R159, R128 ;  /* 0x000000809fa4c220 */ /* 0x000fe20000400000 */
[----:B------:R-:W-:-:S13]  /*2330*/  ISETP.GE.OR P4, PT, R125, UR8, !P5 ;  /* 0x000000087d007c0c */ /* 0x000fda000ef86670 */
[----:B------:R-:W2:Y:S04]  /*2340*/  @!P4 LDG.E.64 R128, desc[UR4][R122.64+0x1800] ;  /* 0x001800047a80c981 */ /* 0x000ea8000c1e1b00 */
[----:B------:R-:W3:Y:S01]  /*2350*/  @!P4 LDG.E.64 R130, desc[UR4][R126.64+0x1800] ;  /* 0x001800047e82c981 */ /* 0x000ee2000c1e1b00 */
[----:B------:R-:W-:Y:S02]  /*2360*/  CS2R R162, SRZ ;  /* 0x0000000000a27805 */ /* 0x000fe4000001ff00 */
[----:B------:R-:W-:Y:S02]  /*2370*/  CS2R R160, SRZ ;  /* 0x0000000000a07805 */ /* 0x000fe4000001ff00 */
[----:B------:R-:W-:Y:S02]  /*2380*/  CS2R R174, SRZ ;  /* 0x0000000000ae7805 */ /* 0x000fe4000001ff00 */
[----:B------:R-:W-:-:S02]  /*2390*/  CS2R R176, SRZ ;  /* 0x0000000000b07805 */ /* 0x000fc4000001ff00 */
[----:B------:R-:W-:Y:S01]  /*23a0*/  CS2R R172, SRZ ;  /* 0x0000000000ac7805 */ /* 0x000fe2000001ff00 */
[--C-:B--2---:R-:W-:Y:S02]  /*23b0*/  @!P4 HADD2.F32 R162, -RZ, R128.reuse.H1_H1 ;  /* 0x30000080ffa2c230 */ /* 0x104fe40000004100 */
[----:B------:R-:W-:Y:S02]  /*23c0*/  @!P4 HADD2.F32 R163, -RZ, R128.H0_H0 ;  /* 0x20000080ffa3c230 */ /* 0x000fe40000004100 */
[--C-:B---3--:R-:W-:Y:S02]  /*23d0*/  @!P4 HADD2.F32 R125, -RZ, R130.reuse.H1_H1 ;  /* 0x30000082ff7dc230 */ /* 0x108fe40000004100 */
[----:B------:R-:W-:Y:S02]  /*23e0*/  @!P4 HADD2.F32 R128, -RZ, R130.H0_H0 ;  /* 0x20000082ff80c230 */ /* 0x000fe40000004100 */
[----:B------:R-:W-:Y:S02]  /*23f0*/  @!P4 HADD2.F32 R130, -RZ, R131.H0_H0 ;  /* 0x20000083ff82c230 */ /* 0x000fe40000004100 */
[----:B------:R-:W-:Y:S01]  /*2400*/  @!P4 FMUL R175, R162, R125 ;  /* 0x0000007da2afc220 */ /* 0x000fe20000400000 */
[----:B------:R-:W-:-:S02]  /*2410*/  @!P4 HADD2.F32 R161, -RZ, R129.H0_H0 ;  /* 0x20000081ffa1c230 */ /* 0x000fc40000004100 */
[----:B------:R-:W-:Y:S02]  /*2420*/  @!P4 HADD2.F32 R160, -RZ, R129.H1_H1 ;  /* 0x30000081ffa0c230 */ /* 0x000fe40000004100 */
        /* <DEDUP_REMOVED lines=9> */
[----:B------:R-:W-:Y:S02]  /*24c0*/  MOV R169, RZ ;  /* 0x000000ff00a97202 */ /* 0x000fe40000000f00 */
[----:B------:R-:W-:Y:S02]  /*24d0*/  CS2R R178, SRZ ;  /* 0x0000000000b27805 */ /* 0x000fe4000001ff00 */
[----:B------:R-:W-:Y:S01]  /*24e0*/  IADD3 R124, PT, PT, R124, 0xb80, RZ ;  /* 0x00000b807c7c7810 */ /* 0x000fe20007ffe0ff */
[----:B--2---:R-:W-:-:S02]  /*24f0*/  @!P4 HADD2.F32 R172, -RZ, R128.H0_H0 ;  /* 0x20000080ffacc230 */ /* 0x004fc40000004100 */
[----:B------:R-:W-:Y:S02]  /*2500*/  @!P4 HADD2.F32 R171, -RZ, R128.H1_H1 ;  /* 0x30000080ffabc230 */ /* 0x000fe40000004100 */
[--C-:B------:R-:W-:Y:S02]  /*2510*/  @!P4 HADD2.F32 R170, -RZ, R129.reuse.H0_H0 ;  /* 0x20000081ffaac230 */ /* 0x100fe40000004100 */
[----:B------:R-:W-:Y:S02]  /*2520*/  @!P4 HADD2.F32 R169, -RZ, R129.H1_H1 ;  /* 0x30000081ffa9c230 */ /* 0x000fe40000004100 */
[--C-:B---3--:R-:W-:Y:S02]  /*2530*/  @!P4 HADD2.F32 R125, -RZ, R130.reuse.H0_H0 ;  /* 0x20000082ff7dc230 */ /* 0x108fe40000004100 */
[----:B------:R-:W-:Y:S02]  /*2540*/  @!P4 HADD2.F32 R128, -RZ, R130.H1_H1 ;  /* 0x30000082ff80c230 */ /* 0x000fe40000004100 */
[----:B------:R-:W-:-:S02]  /*2550*/  @!P4 HADD2.F32 R129, -RZ, R131.H0_H0 ;  /* 0x20000083ff81c230 */ /* 0x000fc40000004100 */
[----:B------:R-:W-:Y:S01]  /*2560*/  @!P4 HADD2.F32 R180, -RZ, R131.H1_H1 ;  /* 0x30000083ffb4c230 */ /* 0x000fe20000004100 */
        /* <DEDUP_REMOVED lines=10> */
[----:B------:R-:W-:Y:S01]  /*2610*/  HFMA2 R182, -RZ, RZ, 0, 0 ;  /* 0x00000000ffb67431 */ /* 0x000fe200000001ff */
[----:B------:R-:W-:Y:S02]  /*2620*/  CS2R R180, SRZ ;  /* 0x0000000000b47805 */ /* 0x000fe4000001ff00 */
[----:B------:R-:W-:Y:S02]  /*2630*/  CS2R R186, SRZ ;  /* 0x0000000000ba7805 */ /* 0x000fe4000001ff00 */
[----:B------:R-:W-:-:S02]  /*2640*/  CS2R R188, SRZ ;  /* 0x0000000000bc7805 */ /* 0x000fc4000001ff00 */
[----:B------:R-:W-:Y:S02]  /*2650*/  MOV R190, RZ ;  /* 0x000000ff00be7202 */ /* 0x000fe40000000f00 */
[----:B0-----:R-:W-:Y:S01]  /*2660*/  SHF.L.U32 R223, R223, 0x2, RZ ;  /* 0x00000002dfdf7819 */ /* 0x001fe200000006ff */
[--C-:B--2---:R-:W-:Y:S02]  /*2670*/  @!P6 HADD2.F32 R182, -RZ, R124.reuse.H0_H0 ;  /* 0x2000007cffb6e230 */ /* 0x104fe40000004100 */
[----:B------:R-:W-:Y:S02]  /*2680*/  @!P6 HADD2.F32 R181, -RZ, R124.H1_H1 ;  /* 0x3000007cffb5e230 */ /* 0x000fe40000004100 */
[----:B------:R-:W-:Y:S02]  /*2690*/  @!P6 HADD2.F32 R179, -RZ, R125.H1_H1 ;  /* 0x3000007dffb3e230 */ /* 0x000fe40000004100 */
[----:B---3--:R-:W-:Y:S02]  /*26a0*/  @!P6 HADD2.F32 R124, -RZ, R129.H1_H1 ;  /* 0x30000081ff7ce230 */ /* 0x008fe40000004100 */
[----:B------:R-:W-:-:S02]  /*26b0*/  @!P6 HADD2.F32 R180, -RZ, R125.H0_H0 ;  /* 0x2000007dffb4e230 */ /* 0x000fc40000004100 */
[--C-:B------:R-:W-:Y:S02]  /*26c0*/  @!P6 HADD2.F32 R125, -RZ, R128.reuse.H0_H0 ;  /* 0x20000080ff7de230 */ /* 0x100fe40000004100 */
[----:B------:R-:W-:Y:S01]  /*26d0*/  @!P6 FMUL R187, R179, R124 ;  /* 0x0000007cb3bbe220 */ /* 0x000fe20000400000 */
[----:B------:R-:W-:Y:S02]  /*26e0*/  @!P6 HADD2.F32 R128, -RZ, R128.H1_H1 ;  /* 0x30000080ff80e230 */ /* 0x000fe40000004100 */
[----:B------:R-:W-:Y:S01]  /*26f0*/  @!P6 HADD2.F32 R183, -RZ, R129.H0_H0 ;  /* 0x20000081ffb7e230 */ /* 0x000fe20000004100 */
[----:B------:R-:W-:Y:S01]  /*2700*/  IADD3 R124, PT, PT, R223, 0xd00, RZ ;  /* 0x00000d00df7c7810 */ /* 0x000fe20007ffe0ff */
[----:B------:R-:W-:Y:S01]  /*2710*/  @!P6 FMUL R190, R182, R125 ;  /* 0x0000007db6bee220 */ /* 0x000fe20000400000 */
[----:B------:R-:W-:Y:S02]  /*2720*/  @!P6 FMUL R189, R181, R128 ;  /* 0x00000080b5bde220 */ /* 0x000fe40000400000 */
[----:B------:R-:W-:Y:S01]  /*2730*/  @!P6 FMUL R188, R180, R183 ;  /* 0x000000b7b4bce220 */ /* 0x000fe20000400000 */
[----:B------:R-:W-:-:S13]  /*2740*/  ISETP.GE.OR P6, PT, R124, UR8, !P5 ;  /* 0x000000087c007c0c */ /* 0x000fda000efc6670 */
[----:B------:R-:W2:Y:S04]  /*2750*/  @!P6 LDG.E.64 R124, desc[UR4][R122.64+0x1a00] ;  /* 0x001a00047a7ce981 */ /* 0x000ea8000c1e1b00 */
[----:B------:R-:W3:Y:S01]  /*2760*/  @!P6 LDG.E.64 R128, desc[UR4][R126.64+0x1a00] ;  /* 0x001a00047e80e981 */ /* 0x000ee2000c1e1b00 */
[----:B------:R-:W-:Y:S01]  /*2770*/  HFMA2 R183, -RZ, RZ, 0, 0 ;  /* 0x00000000ffb77431 */ /* 0x000fe200000001ff */
[----:B------:R-:W-:Y:S02]  /*2780*/  CS2R R184, SRZ ;  /* 0x0000000000b87805 */ /* 0x000fe4000001ff00 */
[----:B------:R-:W-:Y:S02]  /*2790*/  IADD3 R192, PT, PT, R223, 0xd80, RZ ;  /* 0x00000d80dfc07810 */ /* 0x000fe40007ffe0ff */
[----:B------:R-:W-:-:S02]  /*27a0*/  CS2R R196, SRZ ;  /* 0x0000000000c47805 */ /* 0x000fc4000001ff00 */
[----:B------:R-:W-:Y:S02]  /*27b0*/  CS2R R194, SRZ ;  /* 0x0000000000c27805 */ /* 0x000fe4000001ff00 */
[----:B------:R-:W-:Y:S01]  /*27c0*/  MOV R198, RZ ;  /* 0x000000ff00c67202 */ /* 0x000fe20000000f00 */
        /* <DEDUP_REMOVED lines=9> */
[----:B------:R-:W-:Y:S01]  /*2860*/  @!P6 FMUL R197, R185, R128 ;  /* 0x00000080b9c5e220 */ /* 0x000fe20000400000 */
[----:B------:R-:W-:Y:S01]  /*2870*/  @!P6 FMUL R196, R184, R191 ;  /* 0x000000bfb8c4e220 */ /* 0x000fe20000400000 */
[----:B------:R-:W-:Y:S01]  /*2880*/  @!P6 FMUL R195, R183, R124 ;  /* 0x0000007cb7c3e220 */ /* 0x000fe20000400000 */
[----:B------:R-:W-:-:S13]  /*2890*/  ISETP.GE.OR P6, PT, R192, UR8, !P5 ;  /* 0x00000008c0007c0c */ /* 0x000fda000efc6670 */
[----:B------:R-:W2:Y:S04]  /*28a0*/  @!P6 LDG.E.64 R124, desc[UR4][R122.64+0x1b00] ;  /* 0x001b00047a7ce981 */ /* 0x000ea8000c1e1b00 */
[----:B------:R-:W3:Y:S01]  /*28b0*/  @!P6 LDG.E.64 R128, desc[UR4][R126.64+0x1b00] ;  /* 0x001b00047e80e981 */ /* 0x000ee2000c1e1b00 */
[----:B------:R-:W-:Y:S01]  /*28c0*/  IADD3 R200, PT, PT, R223, 0xe00, RZ ;  /* 0x00000e00dfc87810 */ /* 0x000fe20007ffe0ff */
[----:B------:R-:W-:-:S03]  /*28d0*/  HFMA2 R191, -RZ, RZ, 0, 0 ;  /* 0x00000000ffbf7431 */ /* 0x000fc600000001ff */
[----:B------:R-:W-:Y:S02]  /*28e0*/  ISETP.GE.OR P5, PT, R200, UR8, !P5 ;  /* 0x00000008c8007c0c */ /* 0x000fe4000efa6670 */
[----:B------:R-:W-:Y:S02]  /*28f0*/  CS2R R192, SRZ ;  /* 0x0000000000c07805 */ /* 0x000fe4000001ff00 */
[----:B------:R-:W-:Y:S02]  /*2900*/  CS2R R206, SRZ ;  /* 0x0000000000ce7805 */ /* 0x000fe4000001ff00 */
[----:B------:R-:W-:Y:S02]  /*2910*/  CS2R R202, SRZ ;  /* 0x0000000000ca7805 */ /* 0x000fe4000001ff00 */
[----:B------:R-:W-:Y:S01]  /*2920*/  CS2R R204, SRZ ;  /* 0x0000000000cc7805 */ /* 0x000fe2000001ff00 */
[--C-:B--2---:R-:W-:Y:S02]  /*2930*/  @!P6 HADD2.F32 R194, -RZ, R124.reuse.H0_H0 ;  /* 0x2000007cffc2e230 */ /* 0x104fe40000004100 */
[----:B------:R-:W-:-:S02]  /*2940*/  @!P6 HADD2.F32 R193, -RZ, R124.H1_H1 ;  /* 0x3000007cffc1e230 */ /* 0x000fc40000004100 */
[--C-:B------:R-:W-:Y:S02]  /*2950*/  @!P6 HADD2.F32 R192, -RZ, R125.reuse.H0_H0 ;  /* 0x2000007dffc0e230 */ /* 0x100fe40000004100 */
[----:B------:R-:W-:Y:S02]  /*2960*/  @!P6 HADD2.F32 R191, -RZ, R125.H1_H1 ;  /* 0x3000007dffbfe230 */ /* 0x000fe40000004100 */
[--C-:B---3--:R-:W-:Y:S02]  /*2970*/  @!P6 HADD2.F32 R125, -RZ, R128.reuse.H0_H0 ;  /* 0x20000080ff7de230 */ /* 0x108fe40000004100 */
[--C-:B------:R-:W-:Y:S02]  /*2980*/  @!P6 HADD2.F32 R124, -RZ, R129.reuse.H1_H1 ;  /* 0x30000081ff7ce230 */ /* 0x100fe40000004100 */
[----:B------:R-:W-:Y:S02]  /*2990*/  @!P6 HADD2.F32 R128, -RZ, R128.H1_H1 ;  /* 0x30000080ff80e230 */ /* 0x000fe40000004100 */
[----:B------:R-:W-:Y:S01]  /*29a0*/  @!P6 FMUL R206, R194, R125 ;  /* 0x0000007dc2cee220 */ /* 0x000fe20000400000 */
[----:B------:R-:W-:-:S02]  /*29b0*/  @!P6 HADD2.F32 R199, -RZ, R129.H0_H0 ;  /* 0x20000081ffc7e230 */ /* 0x000fc40000004100 */
[----:B------:R-:W-:Y:S01]  /*29c0*/  @!P6 FMUL R203, R191, R124 ;  /* 0x0000007cbfcbe220 */ /* 0x000fe20000400000 */
[----:B------:R-:W-:Y:S01]  /*29d0*/  @!P6 FMUL R205, R193, R128 ;  /* 0x00000080c1cde220 */ /* 0x000fe20000400000 */
[----:B------:R-:W2:Y:S04]  /*29e0*/  @!P5 LDG.E.64 R124, desc[UR4][R122.64+0x1c00] ;  /* 0x001c00047a7cd981 */ /* 0x000ea8000c1e1b00 */
[----:B------:R-:W3:Y:S01]  /*29f0*/  @!P5 LDG.E.64 R128, desc[UR4][R126.64+0x1c00] ;  /* 0x001c00047e80d981 */ /* 0x000ee2000c1e1b00 */
[----:B------:R-:W-:Y:S01]  /*2a00*/  @!P6 FMUL R204, R192, R199 ;  /* 0x000000c7c0cce220 */ /* 0x000fe20000400000 */
[----:B------:R-:W-:Y:S02]  /*2a10*/  CS2R R200, SRZ ;  /* 0x0000000000c87805 */ /* 0x000fe4000001ff00 */
[----:B------:R-:W-:-:S02]  /*2a20*/  MOV R199, RZ ;  /* 0x000000ff00c77202 */ /* 0x000fc40000000f00 */
[----:B------:R-:W-:Y:S02]  /*2a30*/  CS2R R210, SRZ ;  /* 0x0000000000d27805 */ /* 0x000fe4000001ff00 */
[----:B------:R-:W-:Y:S01]  /*2a40*/  CS2R R208, SRZ ;  /* 0x0000000000d07805 */ /* 0x000fe2000001ff00 */
[--C-:B--2---:R-:W-:Y:S02]  /*2a50*/  @!P5 HADD2.F32 R202, -RZ, R124.reuse.H0_H0 ;  /* 0x2000007cffcad230 */ /* 0x104fe40000004100 */
[----:B------:R-:W-:Y:S02]  /*2a60*/  @!P5 HADD2.F32 R201, -RZ, R124.H1_H1 ;  /* 0x3000007cffc9d230 */ /* 0x000fe40000004100 */
[----:B------:R-:W-:Y:S02]  /*2a70*/  @!P5 HADD2.F32 R199, -RZ, R125.H1_H1 ;  /* 0x3000007dffc7d230 */ /* 0x000fe40000004100 */
[----:B---3--:R-:W-:Y:S02]  /*2a80*/  @!P5 HADD2.F32 R124, -RZ, R129.H1_H1 ;  /* 0x30000081ff7cd230 */ /* 0x008fe40000004100 */
[----:B------:R-:W-:-:S02]  /*2a90*/  @!P5 HADD2.F32 R200, -RZ, R125.H0_H0 ;  /* 0x2000007dffc8d230 */ /* 0x000fc40000004100 */
[--C-:B------:R-:W-:Y:S02]  /*2aa0*/  @!P5 HADD2.F32 R125, -RZ, R128.reuse.H0_H0 ;  /* 0x20000080ff7dd230 */ /* 0x100fe40000004100 */
[----:B------:R-:W-:Y:S01]  /*2ab0*/  @!P5 FMUL R210, R199, R124 ;  /* 0x0000007cc7d2d220 */ /* 0x000fe20000400000 */
[----:B------:R-:W-:Y:S01]  /*2ac0*/  IADD3 R124, PT, PT, R223, 0xe80, RZ ;  /* 0x00000e80df7c7810 */ /* 0x000fe20007ffe0ff */
[----:B------:R-:W-:Y:S02]  /*2ad0*/  @!P5 HADD2.F32 R128, -RZ, R128.H1_H1 ;  /* 0x30000080ff80d230 */ /* 0x000fe40000004100 */
[----:B------:R-:W-:Y:S01]  /*2ae0*/  @!P5 FMUL R209, R202, R125 ;  /* 0x0000007dcad1d220 */ /* 0x000fe20000400000 */
[----:B------:R-:W-:Y:S01]  /*2af0*/  @!P5 HADD2.F32 R125, -RZ, R129.H0_H0 ;  /* 0x20000081ff7dd230 */ /* 0x000fe20000004100 */
[----:B------:R-:W-:Y:S01]  /*2b00*/  ISETP.GE.AND P6, PT, R124, UR8, PT ;  /* 0x000000087c007c0c */ /* 0x000fe2000bfc6270 */
[----:B------:R-:W-:-:S03]  /*2b10*/  @!P5 FMUL R208, R201, R128 ;  /* 0x00000080c9d0d220 */ /* 0x000fc60000400000 */
        /* <DEDUP_REMOVED lines=9> */
[----:B------:R-:W-:Y:S01]  /*2bb0*/  @P6 LOP3.LUT R75, R75, 0x200000, RZ, 0xfc, !PT ;  /* 0x002000004b4b6812 */ /* 0x000fe200078efcff */
[--C-:B--2---:R-:W-:Y:S02]  /*2bc0*/  @!P5 HADD2.F32 R211, -RZ, R124.reuse.H0_H0 ;  /* 0x2000007cffd3d230 */ /* 0x104fe40000004100 */
[----:B------:R-:W-:Y:S02]  /*2bd0*/  @!P5 HADD2.F32 R212, -RZ, R124.H1_H1 ;  /* 0x3000007cffd4d230 */ /* 0x000fe40000004100 */
[----:B---3--:R-:W-:Y:S02]  /*2be0*/  @!P5 HADD2.F32 R124, -RZ, R128.H0_H0 ;  /* 0x20000080ff7cd230 */ /* 0x008fe40000004100 */
[----:B------:R-:W-:-:S03]  /*2bf0*/  @!P5 HADD2.F32 R213, -RZ, R125.H0_H0 ;  /* 0x2000007dffd5d230 */ /* 0x000fc60000004100 */
[----:B------:R-:W-:Y:S01]  /*2c00*/  @!P5 FMUL R215, R211, R124 ;  /* 0x0000007cd3d7d220 */ /* 0x000fe20000400000 */
[----:B------:R-:W-:Y:S02]  /*2c10*/  @!P5 HADD2.F32 R124, -RZ, R129.H0_H0 ;  /* 0x20000081ff7cd230 */ /* 0x000fe40000004100 */
[----:B------:R-:W-:-:S03]  /*2c20*/  @!P5 HADD2.F32 R214, -RZ, R125.H1_H1 ;  /* 0x3000007dffd6d230 */ /* 0x000fc60000004100 */
[----:B------:R-:W-:Y:S01]  /*2c30*/  @!P5 FMUL R216, R213, R124 ;  /* 0x0000007cd5d8d220 */ /* 0x000fe20000400000 */
[----:B------:R-:W-:Y:S01]  /*2c40*/  IADD3 R124, PT, PT, R223, 0xf00, RZ ;  /* 0x00000f00df7c7810 */ /* 0x000fe20007ffe0ff */
[----:B------:R-:W-:Y:S02]  /*2c50*/  @!P5 HADD2.F32 R125, -RZ, R128.H1_H1 ;  /* 0x30000080ff7dd230 */ /* 0x000fe40000004100 */
[----:B------:R-:W-:Y:S01]  /*2c60*/  @!P5 HADD2.F32 R129, -RZ, R129.H1_H1 ;  /* 0x30000081ff81d230 */ /* 0x000fe20000004100 */
[----:B------:R-:W-:Y:S02]  /*2c70*/  ISETP.GE.AND P6, PT, R124, UR8, PT ;  /* 0x000000087c007c0c */ /* 0x000fe4000bfc6270 */
[----:B------:R-:W-:Y:S02]  /*2c80*/  @!P5 FMUL R217, R212, R125 ;  /* 0x0000007dd4d9d220 */ /* 0x000fe40000400000 */
[----:B------:R-:W-:Y:S01]  /*2c90*/  @!P5 FMUL R218, R214, R129 ;  /* 0x00000081d6dad220 */ /* 0x000fe20000400000 */
[----:B------:R-:W-:-:S13]  /*2ca0*/  ISETP.LT.OR P5, PT, R168, 0x1, P6 ;  /* 0x00000001a800780c */ /* 0x000fda00037a1670 */
[----:B------:R-:W2:Y:S04]  /*2cb0*/  @!P5 LDG.E.64 R124, desc[UR4][R122.64+0x1e00] ;  /* 0x001e00047a7cd981 */ /* 0x000ea8000c1e1b00 */
[----:B------:R-:W3:Y:S01]  /*2cc0*/  @!P5 LDG.E.64 R128, desc[UR4][R126.64+0x1e00] ;  /* 0x001e00047e80d981 */ /* 0x000ee2000c1e1b00 */
[----:B------:R-:W-:Y:S01]  /*2cd0*/  HFMA2 R168, -RZ, RZ, 0, 0 ;  /* 0x00000000ffa87431 */ /* 0x000fe200000001ff */
[----:B------:R-:W0:Y:S01]  /*2ce0*/  S2R R224, SR_TID.Y ;  /* 0x0000000000e07919 */ /* 0x000e220000002200 */
[----:B------:R-:W-:Y:S01]  /*2cf0*/  MOV R220, RZ ;  /* 0x000000ff00dc7202 */ /* 0x000fe20000000f00 */
[----:B------:R-:W0:Y:S01]  /*2d00*/  LDCU UR6, c[0x0][0x364] ;  /* 0x00006c80ff0677ac */ /* 0x000e220008000800 */
[----:B------:R-:W-:Y:S02]  /*2d10*/  LOP3.LUT R75, R75, 0xfff7ffff, RZ, 0xc0, !PT ;  /* 0xfff7ffff4b4b7812 */ /* 0x000fe400078ec0ff */
[----:B------:R-:W-:-:S02]  /*2d20*/  IADD3 R223, PT, PT, R223, 0xf80, RZ ;  /* 0x00000f80dfdf7810 */ /* 0x000fc40007ffe0ff */
[----:B------:R-:W-:Y:S02]  /*2d30*/  @P6 LOP3.LUT R75, R75, 0x80000, RZ, 0xfc, !PT ;  /* 0x000800004b4b6812 */ /* 0x000fe400078efcff */
[----:B------:R-:W-:Y:S01]  /*2d40*/  ISETP.GE.AND P6, PT, R223, UR8, PT ;  /* 0x00000008df007c0c */ /* 0x000fe2000bfc6270 */
[--C-:B--2---:R-:W-:Y:S02]  /*2d50*/  @!P5 HADD2.F32 R219, -RZ, R124.reuse.H0_H0 ;  /* 0x2000007cffdbd230 */ /* 0x104fe40000004100 */
[----:B------:R-:W-:Y:S02]  /*2d60*/  @!P5 HADD2.F32 R168, -RZ, R124.H1_H1 ;  /* 0x3000007cffa8d230 */ /* 0x000fe40000004100 */
[----:B------:R-:W-:Y:S02]  /*2d70*/  HFMA2 R124, -RZ, RZ, 0, 0 ;  /* 0x00000000ff7c7431 */ /* 0x000fe400000001ff */
[----:B---3--:R-:W-:Y:S02]  /*2d80*/  @!P5 HADD2.F32 R221, -RZ, R128.H0_H0 ;  /* 0x20000080ffddd230 */ /* 0x008fe40000004100 */
[----:B------:R-:W-:-:S02]  /*2d90*/  @!P5 HADD2.F32 R220, -RZ, R125.H0_H0 ;  /* 0x2000007dffdcd230 */ /* 0x000fc40000004100 */
[----:B------:R-:W-:Y:S01]  /*2da0*/  @!P5 HADD2.F32 R124, -RZ, R125.H1_H1 ;  /* 0x3000007dff7cd230 */ /* 0x000fe20000004100 */
[----:B------:R-:W-:Y:S01]  /*2db0*/  MOV R125, RZ ;  /* 0x000000ff007d7202 */ /* 0x000fe20000000f00 */
[----:B------:R-:W-:Y:S01]  /*2dc0*/  @!P5 FMUL R125, R219, R221 ;  /* 0x000000dddb7dd220 */ /* 0x000fe20000400000 */
[----:B------:R-:W-:Y:S02]  /*2dd0*/  HFMA2 R221, -RZ, RZ, 0, 0 ;  /* 0x00000000ffdd7431 */ /* 0x000fe400000001ff */
[----:B------:R-:W-:Y:S02]  /*2de0*/  @!P5 HADD2.F32 R128, -RZ, R128.H1_H1 ;  /* 0x30000080ff80d230 */ /* 0x000fe40000004100 */
[----:B------:R-:W-:-:S03]  /*2df0*/  @!P5 HADD2.F32 R222, -RZ, R129.H0_H0 ;  /* 0x20000081ffded230 */ /* 0x000fc60000004100 */
[----:B------:R-:W-:Y:S01]  /*2e00*/  @!P5 FMUL R221, R168, R128 ;  /* 0x00000080a8ddd220 */ /* 0x000fe20000400000 */
[----:B------:R-:W-:Y:S01]  /*2e10*/  MOV R128, RZ ;  /* 0x000000ff00807202 */ /* 0x000fe20000000f00 */
[----:B------:R-:W-:Y:S01]  /*2e20*/  @!P5 FMUL R128, R220, R222 ;  /* 0x000000dedc80d220 */ /* 0x000fe20000400000 */
[----:B------:R-:W-:Y:S02]  /*2e30*/  @!P5 HADD2.F32 R222, -RZ, R129.H1_H1 ;  /* 0x30000081ffded230 */ /* 0x000fe40000004100 */
[----:B------:R-:W-:-:S03]  /*2e40*/  HFMA2 R129, -RZ, RZ, 0, 0 ;  /* 0x00000000ff817431 */ /* 0x000fc600000001ff */
[----:B------:R-:W-:Y:S01]  /*2e50*/  @!P5 FMUL R129, R124, R222 ;  /* 0x000000de7c81d220 */ /* 0x000fe20000400000 */
[----:B0-----:R-:W-:-:S05]  /*2e60*/  IMAD R222, R225, UR6, R224 ;  /* 0x00000006e1de7c24 */ /* 0x001fca000f8e02e0 */
[----:B------:R-:W-:-:S04]  /*2e70*/  IADD3 R222, PT, PT, -R222, UR7, RZ ;  /* 0x00000007dede7c10 */ /* 0x000fc8000fffe1ff */
[----:B------:R-:W-:-:S13]  /*2e80*/  ISETP.LT.OR P5, PT, R222, 0x1, P6 ;  /* 0x00000001de00780c */ /* 0x000fda00037a1670 */
[----:B------:R-:W2:Y:S04]  /*2e90*/  @!P5 LDG.E.64 R122, desc[UR4][R122.64+0x1f00] ;  /* 0x001f00047a7ad981 */ /* 0x000ea8000c1e1b00 */
[----:B------:R-:W3:Y:S01]  /*2ea0*/  @!P5 LDG.E.64 R126, desc[UR4][R126.64+0x1f00] ;  /* 0x001f00047e7ed981 */ /* 0x000ee2000c1e1b00 */
[----:B------:R-:W0:Y:S01]  /*2eb0*/  LDCU UR6, c[0x0][0x364] ;  /* 0x00006c80ff0677ac */ /* 0x000e220008000800 */
[----:B------:R-:W-:Y:S02]  /*2ec0*/  CS2R R222, SRZ ;  /* 0x0000000000de7805 */ /* 0x000fe4000001ff00 */
[----:B------:R-:W-:-:S04]  /*2ed0*/  LOP3.LUT R75, R75, 0xfffbffff, RZ, 0xc0, !PT ;  /* 0xfffbffff4b4b7812 */ /* 0x000fc800078ec0ff */
[----:B------:R-:W-:Y:S01]  /*2ee0*/  @P6 LOP3.LUT R75, R75, 0x40000, RZ, 0xfc, !PT ;  /* 0x000400004b4b6812 */ /* 0x000fe200078efcff */
[----:B0-----:R-:W-:Y:S01]  /*2ef0*/  IMAD R225, R225, UR6, R224 ;  /* 0x00000006e1e17c24 */ /* 0x001fe2000f8e02e0 */
[----:B------:R-:W-:Y:S02]  /*2f00*/  MOV R224, RZ ;  /* 0x000000ff00e07202 */ /* 0x000fe40000000f00 */
[----:B------:R-:W-:Y:S01]  /*2f10*/  CS2R R226, SRZ ;  /* 0x0000000000e27805 */ /* 0x000fe2000001ff00 */
[--C-:B--2---:R-:W-:Y:S02]  /*2f20*/  @!P5 HADD2.F32 R223, -RZ, R122.reuse.H0_H0 ;  /* 0x2000007affdfd230 */ /* 0x104fe40000004100 */
[----:B------:R-:W-:Y:S02]  /*2f30*/  @!P5 HADD2.F32 R222, -RZ, R122.H1_H1 ;  /* 0x3000007affded230 */ /* 0x000fe40000004100 */
[----:B---3--:R-:W-:-:S05]  /*2f40*/  @!P5 HADD2.F32 R122, -RZ, R126.H0_H0 ;  /* 0x2000007eff7ad230 */ /* 0x008fca0000004100 */
[----:B------:R-:W-:Y:S01]  /*2f50*/  @!P5 FMUL R224, R223, R122 ;  /* 0x0000007adfe0d220 */ /* 0x000fe20000400000 */
[----:B------:R-:W-:Y:S01]  /*2f60*/  IADD3 R122, PT, PT, -R225, UR7, RZ ;  /* 0x00000007e17a7c10 */ /* 0x000fe2000fffe1ff */
[----:B------:R-:W-:Y:S02]  /*2f70*/  HFMA2 R225, -RZ, RZ, 0, 0 ;  /* 0x00000000ffe17431 */ /* 0x000fe400000001ff */
[----:B------:R-:W-:Y:S01]  /*2f80*/  @!P5 HADD2.F32 R126, -RZ, R126.H1_H1 ;  /* 0x3000007eff7ed230 */ /* 0x000fe20000004100 */
[----:B------:R-:W-:Y:S01]  /*2f90*/  ISETP.GE.AND P6, PT, R122, 0x1, PT ;  /* 0x000000017a00780c */ /* 0x000fe20003fc6270 */
[----:B------:R-:W-:Y:S02]  /*2fa0*/  @!P5 HADD2.F32 R122, -RZ, R127.H0_H0 ;  /* 0x2000007fff7ad230 */ /* 0x000fe40000004100 */
[----:B------:R-:W-:Y:S02]  /*2fb0*/  @!P5 HADD2.F32 R225, -RZ, R123.H0_H0 ;  /* 0x2000007bffe1d230 */ /* 0x000fe40000004100 */
[----:B------:R-:W-:Y:S01]  /*2fc0*/  @!P5 FMUL R226, R222, R126 ;  /* 0x0000007edee2d220 */ /* 0x000fe20000400000 */
[----:B------:R-:W-:-:S02]  /*2fd0*/  MOV R126, RZ ;  /* 0x000000ff007e7202 */ /* 0x000fc40000000f00 */
[----:B------:R-:W-:Y:S01]  /*2fe0*/  @!P5 FMUL R227, R225, R122 ;  /* 0x0000007ae1e3d220 */ /* 0x000fe20000400000 */
[----:B------:R-:W-:Y:S02]  /*2ff0*/  @!P5 HADD2.F32 R122, -RZ, R127.H1_H1 ;  /* 0x3000007fff7ad230 */ /* 0x000fe40000004100 */
[----:B------:R-:W-:Y:S02]  /*3000*/  HFMA2 R127, -RZ, RZ, 0, 0 ;  /* 0x00000000ff7f7431 */ /* 0x000fe400000001ff */
[----:B------:R-:W-:-:S05]  /*3010*/  @!P5 HADD2.F32 R126, -RZ, R123.H1_H1 ;  /* 0x3000007bff7ed230 */ /* 0x000fca0000004100 */
        /* <DEDUP_REMOVED lines=143> */
[----:B------:R-:W-:Y:S01]  /*3910*/  LOP3.LUT P6, RZ, R75, 0x100000, RZ, 0xc0, !PT ;  /* 0x001000004bff7812 */ /* 0x000fe200078cc0ff */
[----:B------:R-:W-:Y:S01]  /*3920*/  BSSY.RECONVERGENT B0, `(.L_x_6549) ;  /* 0x0000010000007945 */ /* 0x000fe20003800200 */
[----:B0----5:R-:W-:-:S04]  /*3930*/  IADD3 R122, P5, PT, R135, UR6, RZ ;  /* 0x00000006877a7c10 */ /* 0x021fc8000ffbe0ff */
[----:B------:R-:W-:-:S07]  /*3940*/  IADD3.X R123, PT, PT, R134, UR7, RZ, P5, !PT ;  /* 0x00000007867b7c10 */ /* 0x000fce000affe4ff */
        /* <DEDUP_REMOVED lines=10> */
[----:B------:R-:W-:Y:S02]  /*39f0*/  F2FP.F16.F32.PACK_AB R116, R120, R121 ;  /* 0x000000797874723e */ /* 0x000fe400000000ff */
[----:B------:R-:W-:-:S05]  /*3a00*/  F2FP.F16.F32.PACK_AB R117, R117, R118 ;  /* 0x000000767575723e */ /* 0x000fca00000000ff */
[----:B------:R0:W-:Y:S02]  /*3a10*/  STG.E.64 desc[UR4][R122.64], R116 ;  /* 0x000000747a007986 */ /* 0x0001e4000c101b04 */
.L_x_6550:
[----:B------:R-:W-:Y:S05]  /*3a20*/  BSYNC.RECONVERGENT B0 ;  /* 0x0000000000007941 */ /* 0x000fea0003800200 */
.L_x_6549:
        /* <DEDUP_REMOVED lines=16> */
.L_x_6552:
[----:B------:R-:W-:Y:S05]  /*3b30*/  BSYNC.RECONVERGENT B0 ;  /* 0x0000000000007941 */ /* 0x000fea0003800200 */
.L_x_6551:
        /* <DEDUP_REMOVED lines=15> */
.L_x_6554:
[----:B------:R-:W-:Y:S05]  /*3c30*/  BSYNC.RECONVERGENT B0 ;  /* 0x0000000000007941 */ /* 0x000fea0003800200 */
.L_x_6553:
        /* <DEDUP_REMOVED lines=17> */
.L_x_6556:
[----:B------:R-:W-:Y:S05]  /*3d50*/  BSYNC.RECONVERGENT B0 ;  /* 0x0000000000007941 */ /* 0x000fea0003800200 */
.L_x_6555:
        /* <DEDUP_REMOVED lines=15> */
.L_x_6558:
[----:B------:R-:W-:Y:S05]  /*3e50*/  BSYNC.RECONVERGENT B0 ;  /* 0x0000000000007941 */ /* 0x000fea0003800200 */
.L_x_6557:
        /* <DEDUP_REMOVED lines=15> */
.L_x_6560:
[----:B------:R-:W-:Y:S05]  /*3f50*/  BSYNC.RECONVERGENT B0 ;  /* 0x0000000000007941 */ /* 0x000fea0003800200 */
.L_x_6559:
        /* <DEDUP_REMOVED lines=15> */
.L_x_6562:
[----:B------:R-:W-:Y:S05]  /*4050*/  BSYNC.RECONVERGENT B0 ;  /* 0x0000000000007941 */ /* 0x000fea0003800200 */
.L_x_6561:
        /* <DEDUP_REMOVED lines=15> */
.L_x_6564:
[----:B------:R-:W-:Y:S05]  /*4150*/  BSYNC.RECONVERGENT B0 ;  /* 0x0000000000007941 */ /* 0x000fea0003800200 */
.L_x_6563:
        /* <DEDUP_REMOVED lines=15> */
.L_x_6566:
[----:B------:R-:W-:Y:S05]  /*4250*/  BSYNC.RECONVERGENT B0 ;  /* 0x0000000000007941 */ /* 0x000fea0003800200 */
.L_x_6565:
        /* <DEDUP_REMOVED lines=15> */
.L_x_6568:
[----:B------:R-:W-:Y:S05]  /*4350*/  BSYNC.RECONVERGENT B0 ;  /* 0x0000000000007941 */ /* 0x000fea0003800200 */
.L_x_6567:
        /* <DEDUP_REMOVED lines=15> */
.L_x_6570:
[----:B------:R-:W-:Y:S05]  /*4450*/  BSYNC.RECONVERGENT B0 ;  /* 0x0000000000007941 */ /* 0x000fea0003800200 */
.L_x_6569:
        /* <DEDUP_REMOVED lines=15> */
.L_x_6572:
[----:B------:R-:W-:Y:S05]  /*4550*/  BSYNC.RECONVERGENT B0 ;  /* 0x0000000000007941 */ /* 0x000fea0003800200 */
.L_x_6571:
        /* <DEDUP_REMOVED lines=11> */
[----:B------:R-:W-:-:S04]  /*4610*/  FMUL R24, R231, UR6 ;  /* 0x00000006e7187c20 */ /* 0x000fc80008400000 */
[----:B------:R-:W-:Y:S02]  /*4620*/  F2FP.F16.F32.PACK_AB R22, R25, R22 ;  /* 0x000000161916723e */ /* 0x000fe400000000ff */
[----:B------:R-:W-:-:S05]  /*4630*/  F2FP.F16.F32.PACK_AB R23, R24, R23 ;  /* 0x000000171817723e */ /* 0x000fca00000000ff */
[----:B------:R0:W-:Y:S02]  /*4640*/  STG.E.64 desc[UR4][R122.64+0xc00], R22 ;  /* 0x000c00167a007986 */ /* 0x0001e4000c101b04 */
.L_x_6574:
[----:B------:R-:W-:Y:S05]  /*4650*/  BSYNC.RECONVERGENT B0 ;  /* 0x0000000000007941 */ /* 0x000fea0003800200 */
.L_x_6573:
        /* <DEDUP_REMOVED lines=15> */
.L_x_6576:
[----:B------:R-:W-:Y:S05]  /*4750*/  BSYNC.RECONVERGENT B0 ;  /* 0x0000000000007941 */ /* 0x000fea0003800200 */
.L_x_6575:
        /* <DEDUP_REMOVED lines=19> */
.L_x_6578:
[----:B------:R-:W-:Y:S05]  /*4890*/  BSYNC.RECONVERGENT B0 ;  /* 0x0000000000007941 */ /* 0x000fea0003800200 */
.L_x_6577:
        /* <DEDUP_REMOVED lines=19> */
.L_x_6580:
[----:B------:R-:W-:Y:S05]  /*49d0*/  BSYNC.RECONVERGENT B0 ;  /* 0x0000000000007941 */ /* 0x000fea0003800200 */
.L_x_6579:
        /* <DEDUP_REMOVED lines=14> */
[----:B------:R-:W-:-:S03]  /*4ac0*/  F2FP.F16.F32.PACK_AB R22, R22, R21 ;  /* 0x000000151616723e */ /* 0x000fc600000000ff */
[----:B------:R-:W-:-:S05]  /*4ad0*/  F2FP.F16.F32.PACK_AB R23, R246, R23 ;  /* 0x00000017f617723e */ /* 0x000fca00000000ff */
[----:B------:R0:W-:Y:S02]  /*4ae0*/  STG.E.64 desc[UR4][R122.64+0x1000], R22 ;  /* 0x001000167a007986 */ /* 0x0001e4000c101b04 */
.L_x_6582:
[----:B------:R-:W-:Y:S05]  /*4af0*/  BSYNC.RECONVERGENT B0 ;  /* 0x0000000000007941 */ /* 0x000fea0003800200 */
.L_x_6581:
        /* <DEDUP_REMOVED lines=15> */
.L_x_6584:
[----:B------:R-:W-:Y:S05]  /*4bf0*/  BSYNC.RECONVERGENT B0 ;  /* 0x0000000000007941 */ /* 0x000fea0003800200 */
.L_x_6583:
        /* <DEDUP_REMOVED lines=15> */
.L_x_6586:
[----:B------:R-:W-:Y:S05]  /*4cf0*/  BSYNC.RECONVERGENT B0 ;  /* 0x0000000000007941 */ /* 0x000fea0003800200 */
.L_x_6585:
        /* <DEDUP_REMOVED lines=14> */
.L_x_6588:
[----:B------:R-:W-:Y:S05]  /*4de0*/  BSYNC.RECONVERGENT B0 ;  /* 0x0000000000007941 */ /* 0x000fea0003800200 */
.L_x_6587:
[----:B------:R-:W5:Y:S01]  /*4df0*/  S2R R0, SR_TID.X ;  /* 0x0000000000007919 */ /* 0x000f620000002100 */
[----:B------:R-:W-:Y:S01]  /*4e00*/  BSSY.RECONVERGENT B0, `(.L_x_6589) ;  /* 0x0000011000007945 */ /* 0x000fe20003800200 */
[----:B-----5:R-:W-:-:S04]  /*4e10*/  SHF.L.U32 R0, R0, 0x2, RZ ;  /* 0x0000000200007819 */ /* 0x020fc800000006ff */
        /* <DEDUP_REMOVED lines=15> */
.L_x_6590:
[----:B------:R-:W-:Y:S05]  /*4f10*/  BSYNC.RECONVERGENT B0 ;  /* 0x0000000000007941 */ /* 0x000fea0003800200 */
.L_x_6589:
        /* <DEDUP_REMOVED lines=18> */
.L_x_6592:
[----:B------:R-:W-:Y:S05]  /*5040*/  BSYNC.RECONVERGENT B0 ;  /* 0x0000000000007941 */ /* 0x000fea0003800200 */
.L_x_6591:
        /* <DEDUP_REMOVED lines=16> */
.L_x_6594:
[----:B------:R-:W-:Y:S05]  /*5150*/  BSYNC.RECONVERGENT B0 ;  /* 0x0000000000007941 */ /* 0x000fea0003800200 */
.L_x_6593:
        /* <DEDUP_REMOVED lines=16> */
.L_x_6596:
[----:B------:R-:W-:Y:S05]  /*5260*/  BSYNC.RECONVERGENT B0 ;  /* 0x0000000000007941 */ /* 0x000fea0003800200 */
.L_x_6595:
        /* <DEDUP_REMOVED lines=15> */
.L_x_6598:
[----:B------:R-:W-:Y:S05]  /*5360*/  BSYNC.RECONVERGENT B0 ;  /* 0x0000000000007941 */ /* 0x000fea0003800200 */
.L_x_6597:
        /* <DEDUP_REMOVED lines=14> */
.L_x_6600:
[----:B------:R-:W-:Y:S05]  /*5450*/  BSYNC.RECONVERGENT B0 ;  /* 0x0000000000007941 */ /* 0x000fea0003800200 */
.L_x_6599:
        /* <DEDUP_REMOVED lines=14> */
.L_x_6602:
[----:B------:R-:W-:Y:S05]  /*5540*/  BSYNC.RECONVERGENT B0 ;  /* 0x0000000000007941 */ /* 0x000fea0003800200 */
.L_x_6601:
        /* <DEDUP_REMOVED lines=14> */
.L_x_6604:
[----:B------:R-:W-:Y:S05]  /*5630*/  BSYNC.RECONVERGENT B0 ;  /* 0x0000000000007941 */ /* 0x000fea0003800200 */
.L_x_6603:
        /* <DEDUP_REMOVED lines=14> */
.L_x_6606:
[----:B------:R-:W-:Y:S05]  /*5720*/  BSYNC.RECONVERGENT B0 ;  /* 0x0000000000007941 */ /* 0x000fea0003800200 */
.L_x_6605:
        /* <DEDUP_REMOVED lines=15> */
.L_x_6608:
[----:B------:R-:W-:Y:S05]  /*5820*/  BSYNC.RECONVERGENT B0 ;  /* 0x0000000000007941 */ /* 0x000fea0003800200 */
.L_x_6607:
        /* <DEDUP_REMOVED lines=15> */
.L_x_6610:
[----:B------:R-:W-:Y:S05]  /*5920*/  BSYNC.RECONVERGENT B0 ;  /* 0x0000000000007941 */ /* 0x000fea0003800200 */
.L_x_6609:
        /* <DEDUP_REMOVED lines=15> */
.L_x_6611:
        /* <DEDUP_REMOVED lines=14> */
.L_x_11353:


//--------------------- .text._ZN18transformer_engine35scaled_masked_softmax_warp_backwardI6__halfS1_fLi11EEEvPT0_PKT_S6_T1_ii --------------------------
	.section	.text._ZN18transformer_engine35scaled_masked_softmax_warp_backwardI6__halfS1_fLi11EEEvPT0_PKT_S6_T1_ii,"ax",@progbits
	.align	128
        .global         _ZN18transformer_engine35scaled_masked_softmax_warp_backwardI6__halfS1_fLi11EEEvPT0_PKT_S6_T1_ii
        .type           _ZN18transformer_engine35scaled_masked_softmax_warp_backwardI6__halfS1_fLi11EEEvPT0_PKT_S6_T1_ii,@function
        .size           _ZN18transformer_engine35scaled_masked_softmax_warp_backwardI6__halfS1_fLi11EEEvPT0_PKT_S6_T1_ii,(.L_x_11354 - _ZN18transformer_engine35scaled_masked_softmax_warp_backwardI6__halfS1_fLi11EEEvPT0_PKT_S6_T1_ii)
        .other          _ZN18transformer_engine35scaled_masked_softmax_warp_backwardI6__halfS1_fLi11EEEvPT0_PKT_S6_T1_ii,@"STO_CUDA_ENTRY STV_DEFAULT"
_ZN18transformer_engine35scaled_masked_softmax_warp_backwardI6__halfS1_fLi11EEEvPT0_PKT_S6_T1_ii:
.text._ZN18transformer_engine35scaled_masked_softmax_warp_backwardI6__halfS1_fLi11EEEvPT0_PKT_S6_T1_ii:
        /* <DEDUP_REMOVED lines=13> */
[----:B--2---:R-:W-:-:S03]  /*00d0*/  IMAD R5, R103, UR4, R0 ;  /* 0x0000000467057c24 */ /* 0x004fc6000f8e0200 */
[----:B------:R-:W-:Y:S02]  /*00e0*/  P2R R132, PR, RZ, 0x1 ;  /* 0x00000001ff847803 */ /* 0x000fe40000000000 */
[----:B------:R-:W-:Y:S01]  /*00f0*/  IADD3 R0, PT, PT, R6, 0x80, RZ ;  /* 0x0000008006007810 */ /* 0x000fe20007ffe0ff */
[C---:B------:R-:W-:Y:S01]  /*0100*/  IMAD R101, R5.reuse, UR5, RZ ;  /* 0x0000000505657c24 */ /* 0x040fe2000f8e02ff */
[----:B------:R-:W0:Y:S01]  /*0110*/  LDCU.64 UR4, c[0x0][0x358] ;  /* 0x00006b00ff0477ac */ /* 0x000e220008000a00 */
[C---:B------:R-:W-:Y:S01]  /*0120*/  IMAD.WIDE.U32 R2, R5.reuse, UR8, R6 ;  /* 0x0000000805027c25 */ /* 0x040fe2000f8e0006 */
[----:B---3--:R-:W-:-:S04]  /*0130*/  IADD3 R122, PT, PT, -R5, UR7, RZ ;  /* 0x00000007057a7c10 */ /* 0x008fc8000fffe1ff */
[----:B------:R-:W-:Y:S02]  /*0140*/  IADD3 R101, PT, PT, R3, R101, RZ ;  /* 0x0000006503657210 */ /* 0x000fe40007ffe0ff */
[C---:B------:R-:W-:Y:S02]  /*0150*/  SHF.L.U32 R102, R2.reuse, 0x1, RZ ;  /* 0x0000000102667819 */ /* 0x040fe400000006ff */
[----:B------:R-:W-:Y:S02]  /*0160*/  SHF.L.U64.HI R101, R2, 0x1, R101 ;  /* 0x0000000102657819 */ /* 0x000fe40000010265 */
[----:B----4-:R-:W-:Y:S02]  /*0170*/  IADD3 R4, P1, PT, R102, UR12, RZ ;  /* 0x0000000c66047c10 */ /* 0x010fe4000ff3e0ff */
[----:B------:R-:W-:Y:S02]  /*0180*/  ISETP.LT.OR P0, PT, R122, 0x1, P0 ;  /* 0x000000017a00780c */ /* 0x000fe40000701670 */
[----:B------:R-:W-:-:S02]  /*0190*/  IADD3.X R5, PT, PT, R101, UR13, RZ, P1, !PT ;  /* 0x0000000d65057c10 */ /* 0x000fc40008ffe4ff */
[----:B-----5:R-:W-:Y:S02]  /*01a0*/  IADD3 R2, P1, PT, R102, UR10, RZ ;  /* 0x0000000a66027c10 */ /* 0x020fe4000ff3e0ff */
[----:B------:R-:W-:Y:S02]  /*01b0*/  ISETP.GE.AND P2, PT, R0, UR8, PT ;  /* 0x0000000800007c0c */ /* 0x000fe4000bf46270 */
[----:B------:R-:W-:Y:S02]  /*01c0*/  IADD3.X R3, PT, PT, R101, UR11, RZ, P1, !PT ;  /* 0x0000000b65037c10 */ /* 0x000fe40008ffe4ff */
[----:B------:R-:W-:Y:S02]  /*01d0*/  P2R R131, PR, RZ, 0x4 ;  /* 0x00000004ff837803 */ /* 0x000fe40000000000 */
[----:B------:R-:W-:Y:S01]  /*01e0*/  ISETP.LT.OR P2, PT, R122, 0x1, P2 ;  /* 0x000000017a00780c */ /* 0x000fe20001741670 */
[----:B0-----:R-:W2:Y:S01]  /*01f0*/  @!P0 LDG.E.64 R18, desc[UR4][R4.64] ;  /* 0x0000000404128981 */ /* 0x001ea2000c1e1b00 */
[----:B------:R-:W-:-:S03]  /*0200*/  IADD3 R0, PT, PT, R6, 0x100, RZ ;  /* 0x0000010006007810 */ /* 0x000fc60007ffe0ff */
[----:B------:R-:W3:Y:S01]  /*0210*/  @!P0 LDG.E.64 R8, desc[UR4][R2.64] ;  /* 0x0000000402088981 */ /* 0x000ee2000c1e1b00 */
[----:B------:R-:W-:-:S04]  /*0220*/  ISETP.GE.AND P1, PT, R0, UR8, PT ;  /* 0x0000000800007c0c */ /* 0x000fc8000bf26270 */
[----:B------:R-:W-:Y:S02]  /*0230*/  P2R R130, PR, RZ, 0x2 ;  /* 0x00000002ff827803 */ /* 0x000fe40000000000 */
[----:B------:R-:W-:Y:S01]  /*0240*/  ISETP.LT.OR P1, PT, R122, 0x1, P1 ;  /* 0x000000017a00780c */ /* 0x000fe20000f21670 */
[----:B------:R-:W4:Y:S04]  /*0250*/  @!P2 LDG.E.64 R12, desc[UR4][R4.64+0x100] ;  /* 0x00010004040ca981 */ /* 0x000f28000c1e1b00 */
[----:B------:R-:W5:Y:S08]  /*0260*/  @!P2 LDG.E.64 R10, desc[UR4][R2.64+0x100] ;  /* 0x00010004020aa981 */ /* 0x000f70000c1e1b00 */
[----:B------:R-:W5:Y:S04]  /*0270*/  @!P1 LDG.E.64 R16, desc[UR4][R4.64+0x200] ;  /* 0x0002000404109981 */ /* 0x000f68000c1e1b00 */
[----:B------:R-:W5:Y:S01]  /*0280*/  @!P1 LDG.E.64 R14, desc[UR4][R2.64+0x200] ;  /* 0x00020004020e9981 */ /* 0x000f62000c1e1b00 */
[----:B------:R-:W-:-:S02]  /*0290*/  CS2R R98, SRZ ;  /* 0x0000000000627805 */ /* 0x000fc4000001ff00 */
[----:B------:R-:W-:Y:S01]  /*02a0*/  CS2R R94, SRZ ;  /* 0x00000000005e7805 */ /* 0x000fe2000001ff00 */
[----:B------:R-:W-:Y:S01]  /*02b0*/  HFMA2 R89, -RZ, RZ, 0, 0 ;  /* 0x00000000ff597431 */ /* 0x000fe200000001ff */
[----:B------:R-:W-:Y:S02]  /*02c0*/  MOV R100, RZ ;  /* 0x000000ff00647202 */ /* 0x000fe40000000f00 */
        /* <DEDUP_REMOVED lines=10> */
[----:B------:R-:W-:Y:S01]  /*0370*/  CS2R R68, SRZ ;  /* 0x0000000000447805 */ /* 0x000fe2000001ff00 */
[----:B--2---:R-:W-:Y:S02]  /*0380*/  @!P0 HADD2.F32 R99, -RZ, R18.H0_H0 ;  /* 0x20000012ff638230 */ /* 0x004fe40000004100 */
[----:B------:R-:W-:Y:S02]  /*0390*/  @!P0 HADD2.F32 R95, -RZ, R19.H0_H0 ;  /* 0x20000013ff5f8230 */ /* 0x000fe40000004100 */
[----:B---3--:R-:W-:Y:S02]  /*03a0*/  @!P0 HADD2.F32 R0, -RZ, R8.H0_H0 ;  /* 0x20000008ff008230 */ /* 0x008fe40000004100 */
[----:B------:R-:W-:Y:S01]  /*03b0*/  @!P0 HADD2.F32 R100, -RZ, R18.H1_H1 ;  /* 0x30000012ff648230 */ /* 0x000fe20000004100 */
[----:B------:R-:W-:Y:S01]  /*03c0*/  IADD3 R18, PT, PT, R6, 0x180, RZ ;  /* 0x0000018006127810 */ /* 0x000fe20007ffe0ff */
[----:B------:R-:W-:Y:S02]  /*03d0*/  @!P0 HADD2.F32 R7, -RZ, R8.H1_H1 ;  /* 0x30000008ff078230 */ /* 0x000fe40000004100 */
[----:B------:R-:W-:Y:S01]  /*03e0*/  @!P0 FMUL R98, R99, R0 ;  /* 0x0000000063628220 */ /* 0x000fe20000400000 */
[----:B------:R-:W-:Y:S01]  /*03f0*/  @!P0 HADD2.F32 R0, -RZ, R9.H0_H0 ;  /* 0x20000009ff008230 */ /* 0x000fe20000004100 */
[----:B------:R-:W-:Y:S01]  /*0400*/  ISETP.GE.AND P3, PT, R18, UR8, PT ;  /* 0x0000000812007c0c */ /* 0x000fe2000bf66270 */
[----:B----4-:R-:W-:-:S02]  /*0410*/  @!P2 HADD2.F32 R89, -RZ, R12.H0_H0 ;  /* 0x2000000cff59a230 */ /* 0x010fc40000004100 */
[----:B------:R-:W-:Y:S01]  /*0420*/  @!P0 FMUL R97, R100, R7 ;  /* 0x0000000764618220 */ /* 0x000fe20000400000 */
[----:B------:R-:W-:Y:S02]  /*0430*/  @!P0 HADD2.F32 R96, -RZ, R19.H1_H1 ;  /* 0x30000013ff608230 */ /* 0x000fe40000004100 */
[----:B------:R-:W-:Y:S01]  /*0440*/  @!P0 FMUL R94, R95, R0 ;  /* 0x000000005f5e8220 */ /* 0x000fe20000400000 */
[--C-:B-----5:R-:W-:Y:S01]  /*0450*/  @!P2 HADD2.F32 R0, -RZ, R10.reuse.H0_H0 ;  /* 0x2000000aff00a230 */ /* 0x120fe20000004100 */
[----:B------:R-:W-:Y:S01]  /*0460*/  CS2R R64, SRZ ;  /* 0x0000000000407805 */ /* 0x000fe2000001ff00 */
[----:B------:R-:W-:Y:S01]  /*0470*/  @!P0 HADD2.F32 R9, -RZ, R9.H1_H1 ;  /* 0x30000009ff098230 */ /* 0x000fe20000004100 */
[----:B------:R-:W-:Y:S01]  /*0480*/  CS2R R60, SRZ ;  /* 0x00000000003c7805 */ /* 0x000fe2000001ff00 */
[----:B------:R-:W-:Y:S02]  /*0490*/  @!P2 HADD2.F32 R7, -RZ, R10.H1_H1 ;  /* 0x3000000aff07a230 */ /* 0x000fe40000004100 */
[----:B------:R-:W-:Y:S01]  /*04a0*/  @!P2 FMUL R82, R89, R0 ;  /* 0x000000005952a220 */ /* 0x000fe20000400000 */
[----:B------:R-:W-:Y:S01]  /*04b0*/  @!P2 HADD2.F32 R84, -RZ, R12.H1_H1 ;  /* 0x3000000cff54a230 */ /* 0x000fe20000004100 */
[----:B------:R-:W-:Y:S01]  /*04c0*/  IADD3 R0, PT, PT, R6, 0x200, RZ ;  /* 0x0000020006007810 */ /* 0x000fe20007ffe0ff */
[----:B------:R-:W-:-:S02]  /*04d0*/  @!P2 HADD2.F32 R85, -RZ, R13.H0_H0 ;  /* 0x2000000dff55a230 */ /* 0x000fc40000004100 */
[----:B------:R-:W-:Y:S01]  /*04e0*/  @!P0 FMUL R93, R96, R9 ;  /* 0x00000009605d8220 */ /* 0x000fe20000400000 */
[----:B------:R-:W-:Y:S01]  /*04f0*/  @!P2 HADD2.F32 R83, -RZ, R13.H1_H1 ;  /* 0x3000000dff53a230 */ /* 0x000fe20000004100 */
[----:B------:R-:W-:Y:S01]  /*0500*/  ISETP.LT.OR P0, PT, R122, 0x1, P3 ;  /* 0x000000017a00780c */ /* 0x000fe20001f01670 */
[--C-:B------:R-:W-:Y:S02]  /*0510*/  @!P2 HADD2.F32 R8, -RZ, R11.reuse.H0_H0 ;  /* 0x2000000bff08a230 */ /* 0x100fe40000004100 */
[----:B------:R-:W-:Y:S01]  /*0520*/  @!P2 FMUL R81, R84, R7 ;  /* 0x000000075451a220 */ /* 0x000fe20000400000 */
[----:B------:R-:W-:Y:S01]  /*0530*/  @!P2 HADD2.F32 R10, -RZ, R11.H1_H1 ;  /* 0x3000000bff0aa230 */ /* 0x000fe20000004100 */
[----:B------:R-:W-:Y:S01]  /*0540*/  CS2R R62, SRZ ;  /* 0x00000000003e7805 */ /* 0x000fe2000001ff00 */
[--C-:B------:R-:W-:Y:S02]  /*0550*/  @!P1 HADD2.F32 R77, -RZ, R16.reuse.H0_H0 ;  /* 0x20000010ff4d9230 */ /* 0x100fe40000004100 */
[----:B------:R-:W-:Y:S01]  /*0560*/  @!P2 FMUL R80, R85, R8 ;  /* 0x000000085550a220 */ /* 0x000fe20000400000 */
[----:B------:R-:W-:-:S02]  /*0570*/  @!P1 HADD2.F32 R74, -RZ, R16.H1_H1 ;  /* 0x30000010ff4a9230 */ /* 0x000fc40000004100 */
[----:B------:R-:W-:Y:S01]  /*0580*/  @!P2 FMUL R78, R83, R10 ;  /* 0x0000000a534ea220 */ /* 0x000fe20000400000 */
[----:B------:R-:W-:Y:S01]  /*0590*/  ISETP.GE.AND P2, PT, R0, UR8, PT ;  /* 0x0000000800007c0c */ /* 0x000fe2000bf46270 */
[--C-:B------:R-:W-:Y:S01]  /*05a0*/  @!P1 HADD2.F32 R75, -RZ, R17.reuse.H0_H0 ;  /* 0x20000011ff4b9230 */ /* 0x100fe20000004100 */
[----:B------:R-:W-:Y:S01]  /*05b0*/  CS2R R66, SRZ ;  /* 0x0000000000427805 */ /* 0x000fe2000001ff00 */
[----:B------:R-:W-:Y:S01]  /*05c0*/  @!P1 HADD2.F32 R73, -RZ, R17.H1_H1 ;  /* 0x30000011ff499230 */ /* 0x000fe20000004100 */
[----:B------:R-:W-:Y:S01]  /*05d0*/  CS2R R58, SRZ ;  /* 0x00000000003a7805 */ /* 0x000fe2000001ff00 */
[--C-:B------:R-:W-:Y:S01]  /*05e0*/  @!P1 HADD2.F32 R0, -RZ, R14.reuse.H0_H0 ;  /* 0x2000000eff009230 */ /* 0x100fe20000004100 */
[----:B------:R-:W2:Y:S01]  /*05f0*/  @!P0 LDG.E.64 R16, desc[UR4][R4.64+0x300] ;  /* 0x0003000404108981 */ /* 0x000ea2000c1e1b00 */
[----:B------:R-:W-:Y:S01]  /*0600*/  @!P1 HADD2.F32 R7, -RZ, R14.H1_H1 ;  /* 0x3000000eff079230 */ /* 0x000fe20000004100 */
[----:B------:R-:W-:Y:S01]  /*0610*/  CS2R R56, SRZ ;  /* 0x0000000000387805 */ /* 0x000fe2000001ff00 */
[--C-:B------:R-:W-:Y:S01]  /*0620*/  @!P1 HADD2.F32 R8, -RZ, R15.reuse.H0_H0 ;  /* 0x2000000fff089230 */ /* 0x100fe20000004100 */
[----:B------:R-:W-:Y:S01]  /*0630*/  CS2R R54, SRZ ;  /* 0x0000000000367805 */ /* 0x000fe2000001ff00 */
[----:B------:R-:W-:-:S02]  /*0640*/  @!P1 HADD2.F32 R10, -RZ, R15.H1_H1 ;  /* 0x3000000fff0a9230 */ /* 0x000fc40000004100 */
[----:B------:R-:W-:Y:S01]  /*0650*/  @!P1 FMUL R72, R77, R0 ;  /* 0x000000004d489220 */ /* 0x000fe20000400000 */
[----:B------:R-:W-:Y:S01]  /*0660*/  @!P1 FMUL R71, R74, R7 ;  /* 0x000000074a479220 */ /* 0x000fe20000400000 */
[----:B------:R-:W-:Y:S01]  /*0670*/  @!P1 FMUL R70, R75, R8 ;  /* 0x000000084b469220 */ /* 0x000fe20000400000 */
[----:B------:R-:W-:Y:S01]  /*0680*/  CS2R R52, SRZ ;  /* 0x0000000000347805 */ /* 0x000fe2000001ff00 */
[----:B------:R-:W-:Y:S01]  /*0690*/  @!P1 FMUL R68, R73, R10 ;  /* 0x0000000a49449220 */ /* 0x000fe20000400000 */
[----:B------:R-:W-:Y:S01]  /*06a0*/  ISETP.LT.OR P1, PT, R122, 0x1, P2 ;  /* 0x000000017a00780c */ /* 0x000fe20001721670 */
[----:B------:R-:W3:Y:S01]  /*06b0*/  @!P0 LDG.E.64 R8, desc[UR4][R2.64+0x300] ;  /* 0x0003000402088981 */ /* 0x000ee2000c1e1b00 */
[----:B------:R-:W-:Y:S02]  /*06c0*/  CS2R R42, SRZ ;  /* 0x00000000002a7805 */ /* 0x000fe4000001ff00 */
[----:B------:R-:W-:Y:S02]  /*06d0*/  MOV R44, RZ ;  /* 0x000000ff002c7202 */ /* 0x000fe40000000f00 */
[----:B------:R-:W-:-:S02]  /*06e0*/  CS2R R40, SRZ ;  /* 0x0000000000287805 */ /* 0x000fc4000001ff00 */
[----:B------:R-:W-:Y:S02]  /*06f0*/  CS2R R38, SRZ ;  /* 0x0000000000267805 */ /* 0x000fe4000001ff00 */
[----:B------:R-:W-:Y:S02]  /*0700*/  CS2R R36, SRZ ;  /* 0x0000000000247805 */ /* 0x000fe4000001ff00 */
[----:B------:R-:W-:Y:S02]  /*0710*/  P2R R128, PR, RZ, 0x4 ;  /* 0x00000004ff807803 */ /* 0x000fe40000000000 */
[----:B------:R-:W-:Y:S02]  /*0720*/  CS2R R34, SRZ ;  /* 0x0000000000227805 */ /* 0x000fe4000001ff00 */
[----:B------:R-:W-:Y:S02]  /*0730*/  CS2R R32, SRZ ;  /* 0x0000000000207805 */ /* 0x000fe4000001ff00 */
[----:B------:R-:W-:-:S02]  /*0740*/  CS2R R30, SRZ ;  /* 0x00000000001e7805 */ /* 0x000fc4000001ff00 */
[----:B------:R-:W-:Y:S02]  /*0750*/  CS2R R28, SRZ ;  /* 0x00000000001c7805 */ /* 0x000fe4000001ff00 */
[----:B------:R-:W-:Y:S01]  /*0760*/  P2R R129, PR, RZ, 0x8 ;  /* 0x00000008ff817803 */ /* 0x000fe20000000000 */
[----:B------:R-:W4:Y:S04]  /*0770*/  @!P1 LDG.E.64 R14, desc[UR4][R4.64+0x400] ;  /* 0x00040004040e9981 */ /* 0x000f28000c1e1b00 */
[----:B------:R-:W5:Y:S01]  /*0780*/  @!P1 LDG.E.64 R12, desc[UR4][R2.64+0x400] ;  /* 0x00040004020c9981 */ /* 0x000f62000c1e1b00 */
[----:B--2---:R-:W-:Y:S02]  /*0790*/  @!P0 HADD2.F32 R64, -RZ, R17.H1_H1 ;  /* 0x30000011ff408230 */ /* 0x004fe40000004100 */
[----:B------:R-:W-:-:S02]  /*07a0*/  @!P0 HADD2.F32 R60, -RZ, R16.H0_H0 ;  /* 0x20000010ff3c8230 */ /* 0x000fc40000004100 */
[----:B------:R-:W-:Y:S02]  /*07b0*/  @!P0 HADD2.F32 R63, -RZ, R17.H0_H0 ;  /* 0x20000011ff3f8230 */ /* 0x000fe40000004100 */
[----:B------:R-:W-:Y:S02]  /*07c0*/  @!P0 HADD2.F32 R62, -RZ, R16.H1_H1 ;  /* 0x30000010ff3e8230 */ /* 0x000fe40000004100 */
[--C-:B---3--:R-:W-:Y:S02]  /*07d0*/  @!P0 HADD2.F32 R0, -RZ, R9.reuse.H0_H0 ;  /* 0x20000009ff008230 */ /* 0x108fe40000004100 */
[----:B------:R-:W-:Y:S02]  /*07e0*/  @!P0 HADD2.F32 R9, -RZ, R9.H1_H1 ;  /* 0x30000009ff098230 */ /* 0x000fe40000004100 */
[--C-:B------:R-:W-:Y:S02]  /*07f0*/  @!P0 HADD2.F32 R7, -RZ, R8.reuse.H0_H0 ;  /* 0x20000008ff078230 */ /* 0x100fe40000004100 */
[----:B------:R-:W-:-:S02]  /*0800*/  @!P0 HADD2.F32 R11, -RZ, R8.H1_H1 ;  /* 0x30000008ff0b8230 */ /* 0x000fc40000004100 */
[----:B------:R-:W-:Y:S01]  /*0810*/  @!P0 FMUL R69, R64, R9 ;  /* 0x0000000940458220 */ /* 0x000fe20000400000 */
[----:B------:R-:W-:Y:S01]  /*0820*/  IADD3 R9, PT, PT, R6, 0x280, RZ ;  /* 0x0000028006097810 */ /* 0x000fe20007ffe0ff */
[----:B------:R-:W-:Y:S01]  /*0830*/  @!P0 FMUL R65, R60, R7 ;  /* 0x000000073c418220 */ /* 0x000fe20000400000 */
[----:B------:R-:W-:Y:S01]  /*0840*/  @!P0 FMUL R66, R63, R0 ;  /* 0x000000003f428220 */ /* 0x000fe20000400000 */
[----:B------:R-:W-:Y:S01]  /*0850*/  @!P0 FMUL R67, R62, R11 ;  /* 0x0000000b3e438220 */ /* 0x000fe20000400000 */
[--C-:B----4-:R-:W-:Y:S02]  /*0860*/  @!P1 HADD2.F32 R61, -RZ, R14.reuse.H0_H0 ;  /* 0x2000000eff3d9230 */ /* 0x110fe40000004100 */
[----:B------:R-:W-:Y:S02]  /*0870*/  @!P1 HADD2.F32 R58, -RZ, R14.H1_H1 ;  /* 0x3000000eff3a9230 */ /* 0x000fe40000004100 */
[--C-:B------:R-:W-:Y:S02]  /*0880*/  @!P1 HADD2.F32 R59, -RZ, R15.reuse.H0_H0 ;  /* 0x2000000fff3b9230 */ /* 0x100fe40000004100 */
[----:B------:R-:W-:-:S02]  /*0890*/  @!P1 HADD2.F32 R57, -RZ, R15.H1_H1 ;  /* 0x3000000fff399230 */ /* 0x000fc40000004100 */
[--C-:B-----5:R-:W-:Y:S02]  /*08a0*/  @!P1 HADD2.F32 R0, -RZ, R12.reuse.H0_H0 ;  /* 0x2000000cff009230 */ /* 0x120fe40000004100 */
        /* <DEDUP_REMOVED lines=11> */
[----:B--2---:R-:W-:Y:S02]  /*0960*/  @!P1 HADD2.F32 R43, -RZ, R10.H0_H0 ;  /* 0x2000000aff2b9230 */ /* 0x004fe40000004100 */
[--C-:B---3--:R-:W-:Y:S02]  /*0970*/  @!P1 HADD2.F32 R0, -RZ, R8.reuse.H0_H0 ;  /* 0x20000008ff009230 */ /* 0x108fe40000004100 */
[----:B------:R-:W-:Y:S02]  /*0980*/  @!P1 HADD2.F32 R7, -RZ, R8.H1_H1 ;  /* 0x30000008ff079230 */ /* 0x000fe40000004100 */
[----:B------:R-:W-:-:S02]  /*0990*/  @!P1 HADD2.F32 R8, -RZ, R9.H0_H0 ;  /* 0x20000009ff089230 */ /* 0x000fc40000004100 */
[----:B------:R-:W-:Y:S01]  /*09a0*/  @!P1 FMUL R40, R43, R0 ;  /* 0x000000002b289220 */ /* 0x000fe20000400000 */
[----:B------:R-:W-:Y:S02]  /*09b0*/  @!P1 HADD2.F32 R44, -RZ, R10.H1_H1 ;  /* 0x3000000aff2c9230 */ /* 0x000fe40000004100 */
[--C-:B------:R-:W-:Y:S02]  /*09c0*/  @!P1 HADD2.F32 R41, -RZ, R11.reuse.H0_H0 ;  /* 0x2000000bff299230 */ /* 0x100fe40000004100 */
        /* <DEDUP_REMOVED lines=32> */
[--C-:B---3--:R-:W-:Y:S02]  /*0bd0*/  @!P3 HADD2.F32 R0, -RZ, R8.reuse.H0_H0 ;  /* 0x20000008ff00b230 */ /* 0x108fe40000004100 */
[----:B------:R-:W-:Y:S02]  /*0be0*/  @!P3 HADD2.F32 R7, -RZ, R8.H1_H1 ;  /* 0x30000008ff07b230 */ /* 0x000fe40000004100 */
[----:B------:R-:W-:Y:S02]  /*0bf0*/  @!P3 HADD2.F32 R8, -RZ, R9.H0_H0 ;  /* 0x20000009ff08b230 */ /* 0x000fe40000004100 */
[----:B------:R-:W-:Y:S01]  /*0c00*/  @!P3 FMUL R24, R27, R0 ;  /* 0x000000001b18b220 */ /* 0x000fe20000400000 */
[----:B------:R-:W-:Y:S02]  /*0c10*/  @!P3 HADD2.F32 R28, -RZ, R10.H1_H1 ;  /* 0x3000000aff1cb230 */ /* 0x000fe40000004100 */
        /* <DEDUP_REMOVED lines=33> */
[----:B------:R-:W-:Y:S02]  /*0e30*/  CS2R R10, SRZ ;  /* 0x00000000000a7805 */ /* 0x000fe4000001ff00 */
[----:B------:R-:W-:Y:S02]  /*0e40*/  CS2R R50, SRZ ;  /* 0x0000000000327805 */ /* 0x000fe4000001ff00 */
[----:B------:R-:W-:Y:S01]  /*0e50*/  CS2R R48, SRZ ;  /* 0x0000000000307805 */ /* 0x000fe2000001ff00 */
        /* <DEDUP_REMOVED lines=18> */
[----:B------:R-:W-:Y:S02]  /*0f80*/  MOV R45, RZ ;  /* 0x000000ff002d7202 */ /* 0x000fe40000000f00 */
        /* <DEDUP_REMOVED lines=18> */
[----:B------:R-:W-:Y:S01]  /*10b0*/  HFMA2 R88, -RZ, RZ, 0, 0 ;  /* 0x00000000ff587431 */ /* 0x000fe200000001ff */
[----:B------:R-:W-:Y:S02]  /*10c0*/  CS2R R90, SRZ ;  /* 0x00000000005a7805 */ /* 0x000fe4000001ff00 */
[----:B------:R-:W-:Y:S02]  /*10d0*/  CS2R R108, SRZ ;  /* 0x00000000006c7805 */ /* 0x000fe4000001ff00 */
[----:B------:R-:W-:-:S02]  /*10e0*/  CS2R R112, SRZ ;  /* 0x0000000000707805 */ /* 0x000fc4000001ff00 */
[----:B------:R-:W-:Y:S01]  /*10f0*/  CS2R R110, SRZ ;  /* 0x00000000006e7805 */ /* 0x000fe2000001ff00 */
[--C-:B--2---:R-:W-:Y:S02]  /*1100*/  @!P6 HADD2.F32 R90, -RZ, R87.reuse.H0_H0 ;  /* 0x20000057ff5ae230 */ /* 0x104fe40000004100 */
[----:B------:R-:W-:Y:S02]  /*1110*/  @!P6 HADD2.F32 R88, -RZ, R87.H1_H1 ;  /* 0x30000057ff58e230 */ /* 0x000fe40000004100 */
[----:B---3--:R-:W-:Y:S02]  /*1120*/  @!P6 HADD2.F32 R87, -RZ, R6.H0_H0 ;  /* 0x20000006ff57e230 */ /* 0x008fe40000004100 */
[----:B------:R-:W-:Y:S02]  /*1130*/  @!P6 HADD2.F32 R91, -RZ, R86.H1_H1 ;  /* 0x30000056ff5be230 */ /* 0x000fe40000004100 */
[----:B------:R-:W-:-:S05]  /*1140*/  @!P6 HADD2.F32 R6, -RZ, R6.H1_H1 ;  /* 0x30000006ff06e230 */ /* 0x000fca0000004100 */
[----:B------:R-:W-:Y:S02]  /*1150*/  @!P6 FMUL R108, R91, R6 ;  /* 0x000000065b6ce220 */ /* 0x000fe40000400000 */
[----:B------:R-:W0:Y:S01]  /*1160*/  S2R R6, SR_TID.X ;  /* 0x0000000000067919 */ /* 0x000e220000002100 */
[--C-:B------:R-:W-:Y:S02]  /*1170*/  @!P6 HADD2.F32 R105, -RZ, R7.reuse.H0_H0 ;  /* 0x20000007ff69e230 */ /* 0x100fe40000004100 */
[----:B------:R-:W-:Y:S02]  /*1180*/  @!P6 HADD2.F32 R92, -RZ, R86.H0_H0 ;  /* 0x20000056ff5ce230 */ /* 0x000fe40000004100 */
[----:B------:R-:W-:Y:S02]  /*1190*/  @!P6 HADD2.F32 R7, -RZ, R7.H1_H1 ;  /* 0x30000007ff07e230 */ /* 0x000fe40000004100 */
[----:B------:R-:W-:Y:S01]  /*11a0*/  @!P6 FMUL R111, R90, R105 ;  /* 0x000000695a6fe220 */ /* 0x000fe20000400000 */
[----:B------:R-:W-:-:S02]  /*11b0*/  @!P6 FMUL R113, R92, R87 ;  /* 0x000000575c71e220 */ /* 0x000fc40000400000 */
[----:B------:R-:W-:Y:S01]  /*11c0*/  @!P6 FMUL R109, R88, R7 ;  /* 0x00000007586de220 */ /* 0x000fe20000400000 */
[----:B------:R-:W-:Y:S02]  /*11d0*/  ISETP.GE.AND P6, PT, R122, 0x1, PT ;  /* 0x000000017a00780c */ /* 0x000fe40003fc6270 */
[----:B0-----:R-:W-:-:S04]  /*11e0*/  SHF.L.U32 R134, R6, 0x2, RZ ;  /* 0x0000000206867819 */ /* 0x001fc800000006ff */
[----:B------:R-:W-:-:S04]  /*11f0*/  IADD3 R6, PT, PT, R134, 0x600, RZ ;  /* 0x0000060086067810 */ /* 0x000fc80007ffe0ff */
[----:B------:R-:W-:-:S13]  /*1200*/  ISETP.GE.OR P6, PT, R6, UR8, !P6 ;  /* 0x0000000806007c0c */ /* 0x000fda000f7c6670 */
[----:B------:R-:W2:Y:S04]  /*1210*/  @!P6 LDG.E.64 R86, desc[UR4][R4.64+0xc00] ;  /* 0x000c00040456e981 */ /* 0x000ea8000c1e1b00 */
[----:B------:R-:W3:Y:S01]  /*1220*/  @!P6 LDG.E.64 R6, desc[UR4][R2.64+0xc00] ;  /* 0x000c00040206e981 */ /* 0x000ee2000c1e1b00 */
[----:B------:R-:W-:Y:S02]  /*1230*/  CS2R R106, SRZ ;  /* 0x00000000006a7805 */ /* 0x000fe4000001ff00 */
[----:B------:R-:W-:Y:S02]  /*1240*/  CS2R R104, SRZ ;  /* 0x0000000000687805 */ /* 0x000fe4000001ff00 */
[----:B------:R-:W-:Y:S02]  /*1250*/  CS2R R118, SRZ ;  /* 0x0000000000767805 */ /* 0x000fe4000001ff00 */
[----:B------:R-:W-:-:S02]  /*1260*/  CS2R R116, SRZ ;  /* 0x0000000000747805 */ /* 0x000fc4000001ff00 */
[----:B------:R-:W-:Y:S01]  /*1270*/  IADD3 R138, PT, PT, R134, 0x680, RZ ;  /* 0x00000680868a7810 */ /* 0x000fe20007ffe0ff */
[--C-:B--2---:R-:W-:Y:S02]  /*1280*/  @!P6 HADD2.F32 R107, -RZ, R86.reuse.H0_H0 ;  /* 0x20000056ff6be230 */ /* 0x104fe40000004100 */
[----:B------:R-:W-:Y:S02]  /*1290*/  @!P6 HADD2.F32 R106, -RZ, R86.H1_H1 ;  /* 0x30000056ff6ae230 */ /* 0x000fe40000004100 */
[--C-:B------:R-:W-:Y:S02]  /*12a0*/  @!P6 HADD2.F32 R105, -RZ, R87.reuse.H0_H0 ;  /* 0x20000057ff69e230 */ /* 0x100fe40000004100 */
[----:B------:R-:W-:Y:S02]  /*12b0*/  @!P6 HADD2.F32 R104, -RZ, R87.H1_H1 ;  /* 0x30000057ff68e230 */ /* 0x000fe40000004100 */
[--C-:B---3--:R-:W-:Y:S02]  /*12c0*/  @!P6 HADD2.F32 R86, -RZ, R6.reuse.H0_H0 ;  /* 0x20000006ff56e230 */ /* 0x108fe40000004100 */
[----:B------:R-:W-:-:S02]  /*12d0*/  @!P6 HADD2.F32 R87, -RZ, R6.H1_H1 ;  /* 0x30000006ff57e230 */ /* 0x000fc40000004100 */
[--C-:B------:R-:W-:Y:S02]  /*12e0*/  @!P6 HADD2.F32 R6, -RZ, R7.reuse.H0_H0 ;  /* 0x20000007ff06e230 */ /* 0x100fe40000004100 */
[----:B------:R-:W-:Y:S02]  /*12f0*/  @!P6 HADD2.F32 R7, -RZ, R7.H1_H1 ;  /* 0x30000007ff07e230 */ /* 0x000fe40000004100 */
        /* <DEDUP_REMOVED lines=11> */
[----:B------:R-:W-:Y:S01]  /*13b0*/  MOV R123, RZ ;  /* 0x000000ff007b7202 */ /* 0x000fe20000000f00 */
[----:B--2---:R-:W-:-:S02]  /*13c0*/  @!P6 HADD2.F32 R115, -RZ, R86.H0_H0 ;  /* 0x20000056ff73e230 */ /* 0x004fc40000004100 */
[----:B------:R-:W-:Y:S02]  /*13d0*/  @!P6 HADD2.F32 R114, -RZ, R86.H1_H1 ;  /* 0x30000056ff72e230 */ /* 0x000fe40000004100 */
[--C-:B------:R-:W-:Y:S02]  /*13e0*/  @!P6 HADD2.F32 R112, -RZ, R87.reuse.H0_H0 ;  /* 0x20000057ff70e230 */ /* 0x100fe40000004100 */
[----:B------:R-:W-:Y:S02]  /*13f0*/  @!P6 HADD2.F32 R110, -RZ, R87.H1_H1 ;  /* 0x30000057ff6ee230 */ /* 0x000fe40000004100 */
[----:B---3--:R-:W-:Y:S02]  /*1400*/  @!P6 HADD2.F32 R127, -RZ, R7.H0_H0 ;  /* 0x20000007ff7fe230 */ /* 0x008fe40000004100 */
[--C-:B------:R-:W-:Y:S02]  /*1410*/  @!P6 HADD2.F32 R86, -RZ, R6.reuse.H0_H0 ;  /* 0x20000006ff56e230 */ /* 0x100fe40000004100 */
[----:B------:R-:W-:-:S02]  /*1420*/  @!P6 HADD2.F32 R87, -RZ, R6.H1_H1 ;  /* 0x30000006ff57e230 */ /* 0x000fc40000004100 */
[----:B------:R-:W-:Y:S01]  /*1430*/  @!P6 HADD2.F32 R7, -RZ, R7.H1_H1 ;  /* 0x30000007ff07e230 */ /* 0x000fe20000004100 */
[----:B------:R-:W-:Y:S01]  /*1440*/  IADD3 R6, PT, PT, R134, 0x700, RZ ;  /* 0x0000070086067810 */ /* 0x000fe20007ffe0ff */
        /* <DEDUP_REMOVED lines=12> */
[----:B------:R-:W-:Y:S02]  /*1510*/  CS2R R126, SRZ ;  /* 0x00000000007e7805 */ /* 0x000fe4000001ff00 */
[----:B------:R-:W-:-:S02]  /*1520*/  IADD3 R134, PT, PT, R134, 0x780, RZ ;  /* 0x0000078086867810 */ /* 0x000fc40007ffe0ff */
[----:B------:R-:W-:Y:S01]  /*1530*/  MOV R133, RZ ;  /* 0x000000ff00857202 */ /* 0x000fe20000000f00 */
[--C-:B--2---:R-:W-:Y:S02]  /*1540*/  @!P6 HADD2.F32 R127, -RZ, R86.reuse.H0_H0 ;  /* 0x20000056ff7fe230 */ /* 0x104fe40000004100 */
[----:B------:R-:W-:Y:S02]  /*1550*/  @!P6 HADD2.F32 R126, -RZ, R86.H1_H1 ;  /* 0x30000056ff7ee230 */ /* 0x000fe40000004100 */
[----:B---3--:R-:W-:Y:S02]  /*1560*/  @!P6 HADD2.F32 R86, -RZ, R6.H0_H0 ;  /* 0x20000006ff56e230 */ /* 0x008fe40000004100 */
[--C-:B------:R-:W-:Y:S02]  /*1570*/  @!P6 HADD2.F32 R124, -RZ, R87.reuse.H0_H0 ;  /* 0x20000057ff7ce230 */ /* 0x100fe40000004100 */
[----:B------:R-:W-:Y:S02]  /*1580*/  @!P6 HADD2.F32 R122, -RZ, R87.H1_H1 ;  /* 0x30000057ff7ae230 */ /* 0x000fe40000004100 */
[----:B------:R-:W-:-:S02]  /*1590*/  HFMA2 R87, -RZ, RZ, 0, 0 ;  /* 0x00000000ff577431 */ /* 0x000fc400000001ff */
[--C-:B------:R-:W-:Y:S02]  /*15a0*/  @!P6 HADD2.F32 R137, -RZ, R7.reuse.H0_H0 ;  /* 0x20000007ff89e230 */ /* 0x100fe40000004100 */
[----:B------:R-:W-:Y:S02]  /*15b0*/  @!P6 HADD2.F32 R139, -RZ, R7.H1_H1 ;  /* 0x30000007ff8be230 */ /* 0x000fe40000004100 */
[----:B------:R-:W-:Y:S02]  /*15c0*/  HFMA2 R7, -RZ, RZ, 0, 0 ;  /* 0x00000000ff077431 */ /* 0x000fe400000001ff */
[----:B------:R-:W-:Y:S01]  /*15d0*/  @!P6 HADD2.F32 R135, -RZ, R6.H1_H1 ;  /* 0x30000006ff87e230 */ /* 0x000fe20000004100 */
[----:B------:R-:W-:Y:S01]  /*15e0*/  MOV R6, RZ ;  /* 0x000000ff00067202 */ /* 0x000fe20000000f00 */
[----:B------:R-:W-:Y:S01]  /*15f0*/  @!P6 FMUL R6, R127, R86 ;  /* 0x000000567f06e220 */ /* 0x000fe20000400000 */
[----:B0-----:R-:W-:Y:S02]  /*1600*/  IMAD R86, R103, UR6, R144 ;  /* 0x0000000667567c24 */ /* 0x001fe4000f8e0290 */
        /* <DEDUP_REMOVED lines=9> */
[----:B------:R-:W-:Y:S02]  /*16a0*/  CS2R R134, SRZ ;  /* 0x0000000000867805 */ /* 0x000fe4000001ff00 */
[----:B------:R-:W-:Y:S02]  /*16b0*/  CS2R R136, SRZ ;  /* 0x0000000000887805 */ /* 0x000fe4000001ff00 */
[----:B------:R-:W-:Y:S02]  /*16c0*/  CS2R R140, SRZ ;  /* 0x00000000008c7805 */ /* 0x000fe4000001ff00 */
[----:B------:R-:W-:Y:S01]  /*16d0*/  MOV R86, RZ ;  /* 0x000000ff00567202 */ /* 0x000fe20000000f00 */
[----:B------:R-:W-:-:S02]  /*16e0*/  HFMA2 R139, -RZ, RZ, 0, 0 ;  /* 0x00000000ff8b7431 */ /* 0x000fc400000001ff */
[--C-:B--2---:R-:W-:Y:S02]  /*16f0*/  @!P6 HADD2.F32 R135, -RZ, R5.reuse.H0_H0 ;  /* 0x20000005ff87e230 */ /* 0x104fe40000004100 */
[----:B------:R-:W-:Y:S02]  /*1700*/  @!P6 HADD2.F32 R136, -RZ, R5.H1_H1 ;  /* 0x30000005ff88e230 */ /* 0x000fe40000004100 */
[--C-:B---3--:R-:W-:Y:S02]  /*1710*/  @!P6 HADD2.F32 R145, -RZ, R2.reuse.H0_H0 ;  /* 0x20000002ff91e230 */ /* 0x108fe40000004100 */
[----:B------:R-:W-:Y:S02]  /*1720*/  @!P6 HADD2.F32 R5, -RZ, R2.H1_H1 ;  /* 0x30000002ff05e230 */ /* 0x000fe40000004100 */
[--C-:B------:R-:W-:Y:S02]  /*1730*/  @!P6 HADD2.F32 R2, -RZ, R3.reuse.H0_H0 ;  /* 0x20000003ff02e230 */ /* 0x100fe40000004100 */
[----:B------:R-:W-:-:S05]  /*1740*/  @!P6 HADD2.F32 R3, -RZ, R3.H1_H1 ;  /* 0x30000003ff03e230 */ /* 0x000fca0000004100 */
        /* <DEDUP_REMOVED lines=58> */
[----:B------:R-:W-:-:S03]  /*1af0*/  @!P6 HADD2.F32 R86, -RZ, R4.H0_H0 ;  /* 0x20000004ff56e230 */ /* 0x000fc60000004100 */
[----:B------:R-:W-:Y:S01]  /*1b00*/  FADD R2, R2, R7 ;  /* 0x0000000702027221 */ /* 0x000fe20000000000 */
[----:B------:R-:W-:-:S03]  /*1b10*/  @!P6 HADD2.F32 R134, -RZ, R4.H1_H1 ;  /* 0x30000004ff86e230 */ /* 0x000fc60000004100 */
[----:B------:R-:W-:Y:S01]  /*1b20*/  FADD R2, R2, R133 ;  /* 0x0000008502027221 */ /* 0x000fe20000000000 */
[----:B------:R-:W-:-:S03]  /*1b30*/  @!P6 FMUL R137, R86, R145 ;  /* 0x000000915689e220 */ /* 0x000fc60000400000 */
[----:B------:R-:W-:Y:S01]  /*1b40*/  FADD R2, R2, R87 ;  /* 0x0000005702027221 */ /* 0x000fe20000000000 */
[----:B------:R-:W-:-:S03]  /*1b50*/  @!P6 FMUL R139, R134, R5 ;  /* 0x00000005868be220 */ /* 0x000fc60000400000 */
[----:B------:R-:W-:-:S04]  /*1b60*/  FADD R2, R2, R137 ;  /* 0x0000008902027221 */ /* 0x000fc80000000000 */
[----:B------:R-:W-:-:S04]  /*1b70*/  FADD R3, R2, R139 ;  /* 0x0000008b02037221 */ /* 0x000fc80000000000 */
        /* <DEDUP_REMOVED lines=18> */
[----:B-1----:R-:W-:Y:S01]  /*1ca0*/  FADD R103, R146, R103 ;  /* 0x0000006792677221 */ /* 0x002fe20000000000 */
[----:B--2---:R-:W-:-:S04]  /*1cb0*/  IADD3 R2, P6, PT, R102, UR6, RZ ;  /* 0x0000000666027c10 */ /* 0x004fc8000ffde0ff */
[----:B------:R-:W-:Y:S02]  /*1cc0*/  IADD3.X R3, PT, PT, R101, UR7, RZ, P6, !PT ;  /* 0x0000000765037c10 */ /* 0x000fe4000b7fe4ff */
[----:B------:R-:W1:Y:S01]  /*1cd0*/  S2R R101, SR_TID.X ;  /* 0x0000000000657919 */ /* 0x000e620000002100 */
[----:B------:R-:W-:Y:S02]  /*1ce0*/  ISETP.NE.AND P6, PT, R132, RZ, PT ;  /* 0x000000ff8400720c */ /* 0x000fe40003fc5270 */
[----:B-1----:R-:W-:-:S04]  /*1cf0*/  SHF.L.U32 R101, R101, 0x2, RZ ;  /* 0x0000000265657819 */ /* 0x002fc800000006ff */
        /* <DEDUP_REMOVED lines=10> */
[----:B------:R-:W-:-:S04]  /*1da0*/  FMUL R94, R93, UR6 ;  /* 0x000000065d5e7c20 */ /* 0x000fc80008400000 */
[----:B------:R-:W-:Y:S02]  /*1db0*/  F2FP.F16.F32.PACK_AB R4, R97, R4 ;  /* 0x000000046104723e */ /* 0x000fe400000000ff */
[----:B------:R-:W-:-:S05]  /*1dc0*/  F2FP.F16.F32.PACK_AB R5, R94, R5 ;  /* 0x000000055e05723e */ /* 0x000fca00000000ff */
[----:B------:R1:W-:Y:S02]  /*1dd0*/  STG.E.64 desc[UR4][R2.64], R4 ;  /* 0x0000000402007986 */ /* 0x0003e4000c101b04 */
.L_x_6613:
[----:B------:R-:W-:Y:S05]  /*1de0*/  BSYNC.RECONVERGENT B0 ;  /* 0x0000000000007941 */ /* 0x000fea0003800200 */
.L_x_6612:
        /* <DEDUP_REMOVED lines=15> */
.L_x_6615:
[----:B------:R-:W-:Y:S05]  /*1ee0*/  BSYNC.RECONVERGENT B0 ;  /* 0x0000000000007941 */ /* 0x000fea0003800200 */
.L_x_6614:
        /* <DEDUP_REMOVED lines=12> */
[----:B------:R-:W-:Y:S02]  /*1fb0*/  F2FP.F16.F32.PACK_AB R4, R71, R4 ;  /* 0x000000044704723e */ /* 0x000fe400000000ff */
[----:B------:R-:W-:-:S05]  /*1fc0*/  F2FP.F16.F32.PACK_AB R5, R68, R5 ;  /* 0x000000054405723e */ /* 0x000fca00000000ff */
[----:B------:R3:W-:Y:S02]  /*1fd0*/  STG.E.64 desc[UR4][R2.64+0x200], R4 ;  /* 0x0002000402007986 */ /* 0x0007e4000c101b04 */
.L_x_6617:
[----:B------:R-:W-:Y:S05]  /*1fe0*/  BSYNC.RECONVERGENT B0 ;  /* 0x0000000000007941 */ /* 0x000fea0003800200 */
.L_x_6616:
        /* <DEDUP_REMOVED lines=12> */
[----:B------:R-:W-:Y:S02]  /*20b0*/  F2FP.F16.F32.PACK_AB R4, R5, R4 ;  /* 0x000000040504723e */ /* 0x000fe400000000ff */
[----:B------:R-:W-:-:S05]  /*20c0*/  F2FP.F16.F32.PACK_AB R5, R64, R63 ;  /* 0x0000003f4005723e */ /* 0x000fca00000000ff */
[----:B------:R4:W-:Y:S02]  /*20d0*/  STG.E.64 desc[UR4][R2.64+0x300], R4 ;  /* 0x0003000402007986 */ /* 0x0009e4000c101b04 */
.L_x_6619:
[----:B------:R-:W-:Y:S05]  /*20e0*/  BSYNC.RECONVERGENT B0 ;  /* 0x0000000000007941 */ /* 0x000fea0003800200 */
.L_x_6618:
        /* <DEDUP_REMOVED lines=12> */
[----:B------:R-:W-:Y:S02]  /*21b0*/  F2FP.F16.F32.PACK_AB R4, R55, R4 ;  /* 0x000000043704723e */ /* 0x000fe400000000ff */
[----:B------:R-:W-:-:S05]  /*21c0*/  F2FP.F16.F32.PACK_AB R5, R52, R5 ;  /* 0x000000053405723e */ /* 0x000fca00000000ff */
[----:B------:R1:W-:Y:S02]  /*21d0*/  STG.E.64 desc[UR4][R2.64+0x400], R4 ;  /* 0x0004000402007986 */ /* 0x0003e4000c101b04 */
.L_x_6621:
[----:B------:R-:W-:Y:S05]  /*21e0*/  BSYNC.RECONVERGENT B0 ;  /* 0x0000000000007941 */ /* 0x000fea0003800200 */
.L_x_6620:
        /* <DEDUP_REMOVED lines=10> */
[----:B------:R-:W-:-:S04]  /*2290*/  FMUL R38, R37, UR6 ;  /* 0x0000000625267c20 */ /* 0x000fc80008400000 */
[----:B------:R-:W-:Y:S02]  /*22a0*/  F2FP.F16.F32.PACK_AB R4, R39, R4 ;  /* 0x000000042704723e */ /* 0x000fe400000000ff */
[----:B------:R-:W-:-:S05]  /*22b0*/  F2FP.F16.F32.PACK_AB R5, R38, R5 ;  /* 0x000000052605723e */ /* 0x000fca00000000ff */
[----:B------:R1:W-:Y:S02]  /*22c0*/  STG.E.64 desc[UR4][R2.64+0x500], R4 ;  /* 0x0005000402007986 */ /* 0x0003e4000c101b04 */
.L_x_6623:
[----:B------:R-:W-:Y:S05]  /*22d0*/  BSYNC.RECONVERGENT B0 ;  /* 0x0000000000007941 */ /* 0x000fea0003800200 */
.L_x_6622:
        /* <DEDUP_REMOVED lines=15> */
.L_x_6625:
[----:B------:R-:W-:Y:S05]  /*23d0*/  BSYNC.RECONVERGENT B0 ;  /* 0x0000000000007941 */ /* 0x000fea0003800200 */
.L_x_6624:
        /* <DEDUP_REMOVED lines=16> */
.L_x_6627:
[----:B------:R-:W-:Y:S05]  /*24e0*/  BSYNC.RECONVERGENT B0 ;  /* 0x0000000000007941 */ /* 0x000fea0003800200 */
.L_x_6626:
        /* <DEDUP_REMOVED lines=15> */
.L_x_6629:
[----:B------:R-:W-:Y:S05]  /*25e0*/  BSYNC.RECONVERGENT B0 ;  /* 0x0000000000007941 */ /* 0x000fea0003800200 */
.L_x_6628:
        /* <DEDUP_REMOVED lines=11> */
[----:B------:R-:W-:Y:S02]  /*26a0*/  F2FP.F16.F32.PACK_AB R4, R11, R12 ;  /* 0x0000000c0b04723e */ /* 0x000fe400000000ff */
[----:B------:R-:W-:-:S05]  /*26b0*/  F2FP.F16.F32.PACK_AB R5, R5, R10 ;  /* 0x0000000a0505723e */ /* 0x000fca00000000ff */
[----:B------:R1:W-:Y:S02]  /*26c0*/  STG.E.64 desc[UR4][R2.64+0x900], R4 ;  /* 0x0009000402007986 */ /* 0x0003e4000c101b04 */
.L_x_6631:
[----:B------:R-:W-:Y:S05]  /*26d0*/  BSYNC.RECONVERGENT B0 ;  /* 0x0000000000007941 */ /* 0x000fea0003800200 */
.L_x_6630:
        /* <DEDUP_REMOVED lines=14> */
.L_x_6633:
[----:B------:R-:W-:Y:S05]  /*27c0*/  BSYNC.RECONVERGENT B0 ;  /* 0x0000000000007941 */ /* 0x000fea0003800200 */
.L_x_6632:
        /* <DEDUP_REMOVED lines=14> */
.L_x_6635:
[----:B------:R-:W-:Y:S05]  /*28b0*/  BSYNC.RECONVERGENT B0 ;  /* 0x0000000000007941 */ /* 0x000fea0003800200 */
.L_x_6634:
        /* <DEDUP_REMOVED lines=14> */
.L_x_6637:
[----:B------:R-:W-:Y:S05]  /*29a0*/  BSYNC.RECONVERGENT B0 ;  /* 0x0000000000007941 */ /* 0x000fea0003800200 */
.L_x_6636:
        /* <DEDUP_REMOVED lines=14> */
.L_x_6639:
[----:B------:R-:W-:Y:S05]  /*2a90*/  BSYNC.RECONVERGENT B0 ;  /* 0x0000000000007941 */ /* 0x000fea0003800200 */
.L_x_6638:
        /* <DEDUP_REMOVED lines=15> */
.L_x_6641:
[----:B------:R-:W-:Y:S05]  /*2b90*/  BSYNC.RECONVERGENT B0 ;  /* 0x0000000000007941 */ /* 0x000fea0003800200 */
.L_x_6640:
        /* <DEDUP_REMOVED lines=8> */
[----:B-1234-:R-:W-:Y:S01]  /*2c20*/  FMUL R5, R134, UR6 ;  /* 0x0000000686057c20 */ /* 0x01efe20008400000 */
[----:B------:R-:W-:Y:S01]  /*2c30*/  FMUL R135, R135, UR6 ;  /* 0x0000000687877c20 */ /* 0x000fe20008400000 */
[----:B------:R-:W-:-:S03]  /*2c40*/  FMUL R0, R103, UR6 ;  /* 0x0000000667007c20 */ /* 0x000fc60008400000 */
[----:B------:R-:W-:Y:S02]  /*2c50*/  F2FP.F16.F32.PACK_AB R86, R5, R86 ;  /* 0x000000560556723e */ /* 0x000fe400000000ff */
[----:B------:R-:W-:-:S05]  /*2c60*/  F2FP.F16.F32.PACK_AB R87, R0, R135 ;  /* 0x000000870057723e */ /* 0x000fca00000000ff */
[----:B------:R-:W-:Y:S01]  /*2c70*/  STG.E.64 desc[UR4][R2.64+0xf00], R86 ;  /* 0x000f005602007986 */ /* 0x000fe2000c101b04 */
[----:B------:R-:W-:Y:S05]  /*2c80*/  EXIT ;  /* 0x000000000000794d */ /* 0x000fea0003800000 */
.L_x_6642:
        /* <DEDUP_REMOVED lines=15> */
.L_x_11354:


//--------------------- .text._ZN18transformer_engine35scaled_masked_softmax_warp_backwardI6__halfS1_fLi10EEEvPT0_PKT_S6_T1_ii --------------------------
	.section	.text._ZN18transformer_engine35scaled_masked_softmax_warp_backwardI6__halfS1_fLi10EEEvPT0_PKT_S6_T1_ii,"ax",@progbits
	.align	128
        .global         _ZN18transformer_engine35scaled_masked_softmax_warp_backwardI6__halfS1_fLi10EEEvPT0_PKT_S6_T1_ii
        .type           _ZN18transformer_engine35scaled_masked_softmax_warp_backwardI6__halfS1_fLi10EEEvPT0_PKT_S6_T1_ii,@function
        .size           _ZN18transformer_engine35scaled_masked_softmax_warp_backwardI6__halfS1_fLi10EEEvPT0_PKT_S6_T1_ii,(.L_x_11355 - _ZN18transformer_engine35scaled_masked_softmax_warp_backwardI6__halfS1_fLi10EEEvPT0_PKT_S6_T1_ii)
        .other          _ZN18transformer_engine35scaled_masked_softmax_warp_backwardI6__halfS1_fLi10EEEvPT0_PKT_S6_T1_ii,@"STO_CUDA_ENTRY STV_DEFAULT"
_ZN18transformer_engine35scaled_masked_softmax_warp_backwardI6__halfS1_fLi10EEEvPT0_PKT_S6_T1_ii:
.text._ZN18transformer_engine35scaled_masked_softmax_warp_backwardI6__halfS1_fLi10EEEvPT0_PKT_S6_T1_ii:
        /* <DEDUP_REMOVED lines=13> */
[----:B--2---:R-:W-:-:S04]  /*00d0*/  IMAD R3, R3, UR4, R0 ;  /* 0x0000000403037c24 */ /* 0x004fc8000f8e0200 */
[C---:B------:R-:W-:Y:S01]  /*00e0*/  IMAD R5, R3.reuse, UR5, RZ ;  /* 0x0000000503057c24 */ /* 0x040fe2000f8e02ff */
[----:B------:R-:W0:Y:S01]  /*00f0*/  LDCU.64 UR4, c[0x0][0x358] ;  /* 0x00006b00ff0477ac */ /* 0x000e220008000a00 */
[C---:B------:R-:W-:Y:S01]  /*0100*/  IMAD.WIDE.U32 R56, R3.reuse, UR7, R6 ;  /* 0x0000000703387c25 */ /* 0x040fe2000f8e0006 */
[----:B---3--:R-:W-:-:S04]  /*0110*/  IADD3 R0, PT, PT, -R3, UR6, RZ ;  /* 0x0000000603007c10 */ /* 0x008fc8000fffe1ff */
[----:B------:R-:W-:Y:S02]  /*0120*/  IADD3 R3, PT, PT, R57, R5, RZ ;  /* 0x0000000539037210 */ /* 0x000fe40007ffe0ff */
        /* <DEDUP_REMOVED lines=10> */
[----:B------:R-:W-:Y:S02]  /*01d0*/  ISETP.GE.AND P0, PT, R7, UR7, PT ;  /* 0x0000000707007c0c */ /* 0x000fe4000bf06270 */
[----:B------:R-:W-:Y:S02]  /*01e0*/  IADD3 R7, PT, PT, R6, 0x100, RZ ;  /* 0x0000010006077810 */ /* 0x000fe40007ffe0ff */
[----:B------:R-:W-:Y:S02]  /*01f0*/  ISETP.LT.OR P4, PT, R0, 0x1, P0 ;  /* 0x000000010000780c */ /* 0x000fe40000781670 */
[----:B------:R-:W-:-:S04]  /*0200*/  ISETP.GE.AND P1, PT, R7, UR7, PT ;  /* 0x0000000707007c0c */ /* 0x000fc8000bf26270 */
[----:B------:R-:W-:Y:S02]  /*0210*/  ISETP.LT.OR P5, PT, R0, 0x1, P1 ;  /* 0x000000010000780c */ /* 0x000fe40000fa1670 */
[----:B------:R-:W-:Y:S02]  /*0220*/  CS2R R54, SRZ ;  /* 0x0000000000367805 */ /* 0x000fe4000001ff00 */
[----:B------:R-:W-:-:S03]  /*0230*/  MOV R59, RZ ;  /* 0x000000ff003b7202 */ /* 0x000fc60000000f00 */
[----:B------:R-:W4:Y:S04]  /*0240*/  @!P4 LDG.E.64 R18, desc[UR4][R2.64+0x100] ;  /* 0x000100040212c981 */ /* 0x000f28000c1e1b00 */
[----:B------:R-:W5:Y:S01]  /*0250*/  @!P4 LDG.E.64 R20, desc[UR4][R4.64+0x100] ;  /* 0x000100040414c981 */ /* 0x000f62000c1e1b00 */
[----:B------:R-:W-:-:S03]  /*0260*/  HFMA2 R57, -RZ, RZ, 0, 0 ;  /* 0x00000000ff397431 */ /* 0x000fc600000001ff */
[----:B------:R-:W5:Y:S04]  /*0270*/  @!P5 LDG.E.64 R12, desc[UR4][R4.64+0x200] ;  /* 0x00020004040cd981 */ /* 0x000f68000c1e1b00 */
[----:B------:R-:W5:Y:S01]  /*0280*/  @!P5 LDG.E.64 R14, desc[UR4][R2.64+0x200] ;  /* 0x00020004020ed981 */ /* 0x000f62000c1e1b00 */
[----:B------:R-:W-:Y:S02]  /*0290*/  CS2R R52, SRZ ;  /* 0x0000000000347805 */ /* 0x000fe4000001ff00 */
[----:B------:R-:W-:Y:S02]  /*02a0*/  CS2R R50, SRZ ;  /* 0x0000000000327805 */ /* 0x000fe4000001ff00 */
[----:B------:R-:W-:Y:S01]  /*02b0*/  CS2R R48, SRZ ;  /* 0x0000000000307805 */ /* 0x000fe2000001ff00 */
[----:B--2---:R-:W-:-:S02]  /*02c0*/  @!P3 HADD2.F32 R54, -RZ, R10.H0_H0 ;  /* 0x2000000aff36b230 */ /* 0x004fc40000004100 */
[----:B------:R-:W-:Y:S02]  /*02d0*/  @!P3 HADD2.F32 R59, -RZ, R10.H1_H1 ;  /* 0x3000000aff3bb230 */ /* 0x000fe40000004100 */
[--C-:B---3--:R-:W-:Y:S02]  /*02e0*/  @!P3 HADD2.F32 R10, -RZ, R9.reuse.H0_H0 ;  /* 0x20000009ff0ab230 */ /* 0x108fe40000004100 */
[----:B------:R-:W-:Y:S01]  /*02f0*/  @!P3 HADD2.F32 R16, -RZ, R9.H1_H1 ;  /* 0x30000009ff10b230 */ /* 0x000fe20000004100 */
[----:B------:R-:W-:Y:S01]  /*0300*/  IADD3 R9, PT, PT, R6, 0x180, RZ ;  /* 0x0000018006097810 */ /* 0x000fe20007ffe0ff */
[----:B------:R-:W-:Y:S02]  /*0310*/  @!P3 HADD2.F32 R7, -RZ, R8.H0_H0 ;  /* 0x20000008ff07b230 */ /* 0x000fe40000004100 */
[--C-:B------:R-:W-:Y:S02]  /*0320*/  @!P3 HADD2.F32 R57, -RZ, R11.reuse.H0_H0 ;  /* 0x2000000bff39b230 */ /* 0x100fe40000004100 */
[----:B------:R-:W-:-:S02]  /*0330*/  @!P3 HADD2.F32 R55, -RZ, R11.H1_H1 ;  /* 0x3000000bff37b230 */ /* 0x000fc40000004100 */
        /* <DEDUP_REMOVED lines=11> */
[----:B----4-:R-:W-:Y:S02]  /*03f0*/  @!P4 HADD2.F32 R7, -RZ, R18.H0_H0 ;  /* 0x20000012ff07c230 */ /* 0x010fe40000004100 */
[----:B-----5:R-:W-:-:S02]  /*0400*/  @!P4 HADD2.F32 R40, -RZ, R20.H0_H0 ;  /* 0x20000014ff28c230 */ /* 0x020fc40000004100 */
[----:B------:R-:W-:Y:S02]  /*0410*/  @!P4 HADD2.F32 R41, -RZ, R20.H1_H1 ;  /* 0x30000014ff29c230 */ /* 0x000fe40000004100 */
[--C-:B------:R-:W-:Y:S02]  /*0420*/  @!P4 HADD2.F32 R38, -RZ, R21.reuse.H0_H0 ;  /* 0x20000015ff26c230 */ /* 0x100fe40000004100 */
[----:B------:R-:W-:Y:S02]  /*0430*/  @!P4 HADD2.F32 R39, -RZ, R21.H1_H1 ;  /* 0x30000015ff27c230 */ /* 0x000fe40000004100 */
[----:B------:R-:W-:Y:S02]  /*0440*/  @!P4 HADD2.F32 R18, -RZ, R18.H1_H1 ;  /* 0x30000012ff12c230 */ /* 0x000fe40000004100 */
[--C-:B------:R-:W-:Y:S02]  /*0450*/  @!P4 HADD2.F32 R17, -RZ, R19.reuse.H0_H0 ;  /* 0x20000013ff11c230 */ /* 0x100fe40000004100 */
[----:B------:R-:W-:Y:S01]  /*0460*/  @!P4 HADD2.F32 R16, -RZ, R19.H1_H1 ;  /* 0x30000013ff10c230 */ /* 0x000fe20000004100 */
[----:B------:R-:W-:-:S02]  /*0470*/  CS2R R36, SRZ ;  /* 0x0000000000247805 */ /* 0x000fc4000001ff00 */
[----:B------:R-:W-:Y:S01]  /*0480*/  CS2R R34, SRZ ;  /* 0x0000000000227805 */ /* 0x000fe2000001ff00 */
[----:B------:R-:W-:Y:S01]  /*0490*/  @!P4 FMUL R37, R40, R7 ;  /* 0x000000072825c220 */ /* 0x000fe20000400000 */
[----:B------:R-:W-:Y:S01]  /*04a0*/  @!P4 FMUL R36, R41, R18 ;  /* 0x000000122924c220 */ /* 0x000fe20000400000 */
[----:B------:R-:W-:Y:S01]  /*04b0*/  @!P4 FMUL R35, R38, R17 ;  /* 0x000000112623c220 */ /* 0x000fe20000400000 */
[----:B------:R-:W-:Y:S01]  /*04c0*/  @!P4 FMUL R34, R39, R16 ;  /* 0x000000102722c220 */ /* 0x000fe20000400000 */
[----:B------:R-:W-:Y:S02]  /*04d0*/  CS2R R30, SRZ ;  /* 0x00000000001e7805 */ /* 0x000fe4000001ff00 */
[----:B------:R-:W-:Y:S01]  /*04e0*/  ISETP.GE.AND P4, PT, R0, 0x1, PT ;  /* 0x000000010000780c */ /* 0x000fe20003f86270 */
[----:B------:R-:W-:Y:S01]  /*04f0*/  @!P5 HADD2.F32 R31, -RZ, R12.H0_H0 ;  /* 0x2000000cff1fd230 */ /* 0x000fe20000004100 */
[----:B------:R-:W-:Y:S01]  /*0500*/  CS2R R32, SRZ ;  /* 0x0000000000207805 */ /* 0x000fe2000001ff00 */
[----:B------:R-:W-:Y:S01]  /*0510*/  @!P5 HADD2.F32 R0, -RZ, R14.H0_H0 ;  /* 0x2000000eff00d230 */ /* 0x000fe20000004100 */
[----:B------:R-:W-:Y:S01]  /*0520*/  CS2R R28, SRZ ;  /* 0x00000000001c7805 */ /* 0x000fe2000001ff00 */
[----:B------:R-:W-:-:S02]  /*0530*/  @!P5 HADD2.F32 R32, -RZ, R12.H1_H1 ;  /* 0x3000000cff20d230 */ /* 0x000fc40000004100 */
[----:B------:R-:W-:Y:S02]  /*0540*/  @!P5 HADD2.F32 R12, -RZ, R15.H0_H0 ;  /* 0x2000000fff0cd230 */ /* 0x000fe40000004100 */
[----:B------:R-:W-:Y:S01]  /*0550*/  @!P5 FMUL R28, R31, R0 ;  /* 0x000000001f1cd220 */ /* 0x000fe20000400000 */
[--C-:B------:R-:W-:Y:S02]  /*0560*/  @!P5 HADD2.F32 R29, -RZ, R13.reuse.H0_H0 ;  /* 0x2000000dff1dd230 */ /* 0x100fe40000004100 */
[----:B------:R-:W-:Y:S02]  /*0570*/  @!P5 HADD2.F32 R30, -RZ, R13.H1_H1 ;  /* 0x3000000dff1ed230 */ /* 0x000fe40000004100 */
[----:B------:R-:W-:Y:S02]  /*0580*/  @!P5 HADD2.F32 R7, -RZ, R14.H1_H1 ;  /* 0x3000000eff07d230 */ /* 0x000fe40000004100 */
[----:B------:R-:W-:Y:S01]  /*0590*/  @!P5 HADD2.F32 R15, -RZ, R15.H1_H1 ;  /* 0x3000000fff0fd230 */ /* 0x000fe20000004100 */
[----:B------:R-:W-:-:S02]  /*05a0*/  IADD3 R0, PT, PT, R6, 0x200, RZ ;  /* 0x0000020006007810 */ /* 0x000fc40007ffe0ff */
[----:B------:R-:W-:Y:S02]  /*05b0*/  CS2R R26, SRZ ;  /* 0x00000000001a7805 */ /* 0x000fe4000001ff00 */
[----:B------:R-:W-:Y:S01]  /*05c0*/  CS2R R24, SRZ ;  /* 0x0000000000187805 */ /* 0x000fe2000001ff00 */
[----:B------:R-:W-:Y:S01]  /*05d0*/  @!P5 FMUL R27, R32, R7 ;  /* 0x00000007201bd220 */ /* 0x000fe20000400000 */
[----:B------:R-:W-:Y:S01]  /*05e0*/  @!P5 FMUL R26, R29, R12 ;  /* 0x0000000c1d1ad220 */ /* 0x000fe20000400000 */
[----:B------:R-:W-:Y:S01]  /*05f0*/  @!P5 FMUL R25, R30, R15 ;  /* 0x0000000f1e19d220 */ /* 0x000fe20000400000 */
[----:B------:R-:W-:Y:S02]  /*0600*/  ISETP.GE.OR P5, PT, R0, UR7, !P4 ;  /* 0x0000000700007c0c */ /* 0x000fe4000e7a6670 */
[----:B------:R-:W-:Y:S02]  /*0610*/  CS2R R22, SRZ ;  /* 0x0000000000167805 */ /* 0x000fe4000001ff00 */
[----:B------:R-:W-:-:S02]  /*0620*/  CS2R R20, SRZ ;  /* 0x0000000000147805 */ /* 0x000fc4000001ff00 */
[----:B------:R-:W-:Y:S02]  /*0630*/  CS2R R18, SRZ ;  /* 0x0000000000127805 */ /* 0x000fe4000001ff00 */
[----:B------:R-:W-:-:S05]  /*0640*/  CS2R R16, SRZ ;  /* 0x0000000000107805 */ /* 0x000fca000001ff00 */
[----:B------:R-:W4:Y:S04]  /*0650*/  @!P5 LDG.E.64 R42, desc[UR4][R4.64+0x400] ;  /* 0x00040004042ad981 */ /* 0x000f28000c1e1b00 */
[----:B------:R-:W5:Y:S01]  /*0660*/  @!P5 LDG.E.64 R12, desc[UR4][R2.64+0x400] ;  /* 0x00040004020cd981 */ /* 0x000f62000c1e1b00 */
        /* <DEDUP_REMOVED lines=20> */
[----:B----4-:R-:W-:-:S02]  /*07b0*/  @!P5 HADD2.F32 R14, -RZ, R43.H0_H0 ;  /* 0x2000002bff0ed230 */ /* 0x010fc40000004100 */
[----:B------:R-:W-:Y:S02]  /*07c0*/  @!P5 HADD2.F32 R0, -RZ, R43.H1_H1 ;  /* 0x3000002bff00d230 */ /* 0x000fe40000004100 */
[----:B-----5:R-:W-:Y:S02]  /*07d0*/  @!P5 HADD2.F32 R7, -RZ, R12.H0_H0 ;  /* 0x2000000cff07d230 */ /* 0x020fe40000004100 */
[----:B------:R-:W-:Y:S02]  /*07e0*/  @!P5 HADD2.F32 R43, -RZ, R13.H0_H0 ;  /* 0x2000000dff2bd230 */ /* 0x000fe40000004100 */
        /* <DEDUP_REMOVED lines=8> */
[----:B------:R-:W-:Y:S02]  /*0870*/  ISETP.GE.OR P5, PT, R67, UR7, !P4 ;  /* 0x0000000743007c0c */ /* 0x000fe4000e7a6670 */
[----:B------:R-:W-:Y:S02]  /*0880*/  IADD3 R66, PT, PT, R6, 0x380, RZ ;  /* 0x0000038006427810 */ /* 0x000fe40007ffe0ff */
[----:B------:R-:W-:-:S02]  /*0890*/  CS2R R44, SRZ ;  /* 0x00000000002c7805 */ /* 0x000fc4000001ff00 */
[----:B------:R-:W-:-:S07]  /*08a0*/  CS2R R42, SRZ ;  /* 0x00000000002a7805 */ /* 0x000fce000001ff00 */
[----:B------:R-:W4:Y:S04]  /*08b0*/  @!P5 LDG.E.64 R6, desc[UR4][R2.64+0x600] ;  /* 0x000600040206d981 */ /* 0x000f28000c1e1b00 */
[----:B------:R-:W5:Y:S01]  /*08c0*/  @!P5 LDG.E.64 R12, desc[UR4][R4.64+0x600] ;  /* 0x00060004040cd981 */ /* 0x000f62000c1e1b00 */
[----:B--2---:R-:W-:Y:S02]  /*08d0*/  @!P3 HADD2.F32 R47, -RZ, R8.H0_H0 ;  /* 0x20000008ff2fb230 */ /* 0x004fe40000004100 */
[----:B---3--:R-:W-:Y:S02]  /*08e0*/  @!P3 HADD2.F32 R60, -RZ, R10.H0_H0 ;  /* 0x2000000aff3cb230 */ /* 0x008fe40000004100 */
[----:B------:R-:W-:Y:S02]  /*08f0*/  @!P3 HADD2.F32 R45, -RZ, R8.H1_H1 ;  /* 0x30000008ff2db230 */ /* 0x000fe40000004100 */
[----:B------:R-:W-:-:S02]  /*0900*/  @!P3 HADD2.F32 R43, -RZ, R9.H0_H0 ;  /* 0x20000009ff2bb230 */ /* 0x000fc40000004100 */
[----:B------:R-:W-:Y:S01]  /*0910*/  @!P3 FMUL R44, R47, R60 ;  /* 0x0000003c2f2cb220 */ /* 0x000fe20000400000 */
[----:B------:R-:W-:Y:S02]  /*0920*/  @!P3 HADD2.F32 R42, -RZ, R9.H1_H1 ;  /* 0x30000009ff2ab230 */ /* 0x000fe40000004100 */
[----:B------:R-:W-:Y:S02]  /*0930*/  HFMA2 R60, -RZ, RZ, 0, 0 ;  /* 0x00000000ff3c7431 */ /* 0x000fe400000001ff */
[----:B------:R-:W-:Y:S02]  /*0940*/  @!P3 HADD2.F32 R8, -RZ, R10.H1_H1 ;  /* 0x3000000aff08b230 */ /* 0x000fe40000004100 */
[--C-:B------:R-:W-:Y:S02]  /*0950*/  @!P3 HADD2.F32 R62, -RZ, R11.reuse.H0_H0 ;  /* 0x2000000bff3eb230 */ /* 0x100fe40000004100 */
[----:B------:R-:W-:Y:S01]  /*0960*/  @!P3 HADD2.F32 R9, -RZ, R11.H1_H1 ;  /* 0x3000000bff09b230 */ /* 0x000fe20000004100 */
[----:B------:R-:W-:Y:S01]  /*0970*/  CS2R R10, SRZ ;  /* 0x00000000000a7805 */ /* 0x000fe2000001ff00 */
[----:B------:R-:W-:Y:S01]  /*0980*/  @!P3 FMUL R60, R45, R8 ;  /* 0x000000082d3cb220 */ /* 0x000fe20000400000 */
[----:B------:R-:W-:-:S02]  /*0990*/  @!P3 FMUL R10, R43, R62 ;  /* 0x0000003e2b0ab220 */ /* 0x000fc40000400000 */
[----:B------:R-:W-:Y:S01]  /*09a0*/  @!P3 FMUL R11, R42, R9 ;  /* 0x000000092a0bb220 */ /* 0x000fe20000400000 */
[----:B------:R-:W-:-:S13]  /*09b0*/  ISETP.GE.OR P3, PT, R66, UR7, !P4 ;  /* 0x0000000742007c0c */ /* 0x000fda000e766670 */
[----:B------:R-:W2:Y:S04]  /*09c0*/  @!P3 LDG.E.64 R4, desc[UR4][R4.64+0x700] ;  /* 0x000700040404b981 */ /* 0x000ea8000c1e1b00 */
[----:B------:R0:W3:Y:S01]  /*09d0*/  @!P3 LDG.E.64 R8, desc[UR4][R2.64+0x700] ;  /* 0x000700040208b981 */ /* 0x0000e2000c1e1b00 */
        /* <DEDUP_REMOVED lines=12> */
[----:B------:R-:W-:-:S04]  /*0aa0*/  FADD R3, R2, R19 ;  /* 0x0000001302037221 */ /* 0x000fc80000000000 */
[----:B------:R-:W-:Y:S01]  /*0ab0*/  FADD R2, R3, R18 ;  /* 0x0000001203027221 */ /* 0x000fe20000000000 */
[----:B------:R-:W-:Y:S01]  /*0ac0*/  CS2R R62, SRZ ;  /* 0x00000000003e7805 */ /* 0x000fe2000001ff00 */
[----:B----4-:R-:W-:Y:S02]  /*0ad0*/  @!P5 HADD2.F32 R3, -RZ, R6.H0_H0 ;  /* 0x20000006ff03d230 */ /* 0x010fe40000004100 */
[----:B------:R-:W-:Y:S01]  /*0ae0*/  FADD R2, R2, R17 ;  /* 0x0000001102027221 */ /* 0x000fe20000000000 */
[----:B-----5:R-:W-:Y:S01]  /*0af0*/  @!P5 HADD2.F32 R63, -RZ, R12.H1_H1 ;  /* 0x3000000cff3fd230 */ /* 0x020fe20000004100 */
[----:B------:R-:W-:Y:S01]  /*0b00*/  CS2R R64, SRZ ;  /* 0x0000000000407805 */ /* 0x000fe2000001ff00 */
[----:B------:R-:W-:Y:S01]  /*0b10*/  @!P5 HADD2.F32 R6, -RZ, R6.H1_H1 ;  /* 0x30000006ff06d230 */ /* 0x000fe20000004100 */
[----:B------:R-:W-:Y:S01]  /*0b20*/  MOV R61, RZ ;  /* 0x000000ff003d7202 */ /* 0x000fe20000000f00 */
[----:B------:R-:W-:Y:S02]  /*0b30*/  @!P5 HADD2.F32 R64, -RZ, R12.H0_H0 ;  /* 0x2000000cff40d230 */ /* 0x000fe40000004100 */
[----:B------:R-:W-:Y:S01]  /*0b40*/  FADD R71, R2, R33 ;  /* 0x0000002102477221 */ /* 0x000fe20000000000 */
[----:B------:R-:W-:-:S02]  /*0b50*/  @!P5 HADD2.F32 R62, -RZ, R13.H0_H0 ;  /* 0x2000000dff3ed230 */ /* 0x000fc40000004100 */
[----:B------:R-:W-:Y:S01]  /*0b60*/  @!P5 HADD2.F32 R61, -RZ, R13.H1_H1 ;  /* 0x3000000dff3dd230 */ /* 0x000fe20000004100 */
[----:B------:R-:W-:Y:S02]  /*0b70*/  CS2R R12, SRZ ;  /* 0x00000000000c7805 */ /* 0x000fe4000001ff00 */
[----:B------:R-:W-:Y:S01]  /*0b80*/  @!P5 FMUL R12, R63, R6 ;  /* 0x000000063f0cd220 */ /* 0x000fe20000400000 */
[----:B------:R-:W-:Y:S01]  /*0b90*/  FADD R6, R71, R46 ;  /* 0x0000002e47067221 */ /* 0x000fe20000000000 */
[----:B------:R-:W-:-:S03]  /*0ba0*/  @!P5 FMUL R65, R64, R3 ;  /* 0x000000034041d220 */ /* 0x000fc60000400000 */
[----:B------:R-:W-:-:S04]  /*0bb0*/  FADD R70, R6, R51 ;  /* 0x0000003306467221 */ /* 0x000fc80000000000 */
[----:B------:R-:W-:-:S04]  /*0bc0*/  FADD R3, R70, R49 ;  /* 0x0000003146037221 */ /* 0x000fc80000000000 */
[----:B------:R-:W-:Y:S01]  /*0bd0*/  FADD R3, R3, R44 ;  /* 0x0000002c03037221 */ /* 0x000fe20000000000 */
[--C-:B------:R-:W-:Y:S02]  /*0be0*/  @!P5 HADD2.F32 R69, -RZ, R7.reuse.H0_H0 ;  /* 0x20000007ff45d230 */ /* 0x100fe40000004100 */
[----:B------:R-:W-:Y:S02]  /*0bf0*/  @!P5 HADD2.F32 R2, -RZ, R7.H1_H1 ;  /* 0x30000007ff02d230 */ /* 0x000fe40000004100 */
[----:B------:R-:W-:Y:S01]  /*0c00*/  FADD R3, R3, R60 ;  /* 0x0000003c03037221 */ /* 0x000fe20000000000 */
[----:B------:R-:W-:Y:S01]  /*0c10*/  CS2R R6, SRZ ;  /* 0x0000000000067805 */ /* 0x000fe2000001ff00 */
[----:B------:R-:W-:Y:S01]  /*0c20*/  @!P5 FMUL R13, R62, R69 ;  /* 0x000000453e0dd220 */ /* 0x000fe20000400000 */
[----:B------:R-:W-:Y:S02]  /*0c30*/  CS2R R68, SRZ ;  /* 0x0000000000447805 */ /* 0x000fe4000001ff00 */
[----:B------:R-:W-:Y:S01]  /*0c40*/  CS2R R70, SRZ ;  /* 0x0000000000467805 */ /* 0x000fe2000001ff00 */
[----:B------:R-:W-:Y:S01]  /*0c50*/  @!P5 FMUL R68, R61, R2 ;  /* 0x000000023d44d220 */ /* 0x000fe20000400000 */
[----:B------:R-:W-:Y:S01]  /*0c60*/  CS2R R72, SRZ ;  /* 0x0000000000487805 */ /* 0x000fe2000001ff00 */
[----:B--2---:R-:W-:-:S02]  /*0c70*/  @!P3 HADD2.F32 R7, -RZ, R4.H0_H0 ;  /* 0x20000004ff07b230 */ /* 0x004fc40000004100 */
[----:B------:R-:W-:Y:S02]  /*0c80*/  @!P3 HADD2.F32 R6, -RZ, R4.H1_H1 ;  /* 0x30000004ff06b230 */ /* 0x000fe40000004100 */
[----:B------:R-:W-:Y:S01]  /*0c90*/  FADD R4, R3, R10 ;  /* 0x0000000a03047221 */ /* 0x000fe20000000000 */
[----:B---3--:R-:W-:-:S03]  /*0ca0*/  @!P3 HADD2.F32 R2, -RZ, R8.H0_H0 ;  /* 0x20000008ff02b230 */ /* 0x008fc60000004100 */
[----:B------:R-:W-:Y:S01]  /*0cb0*/  FADD R4, R4, R11 ;  /* 0x0000000b04047221 */ /* 0x000fe20000000000 */
[--C-:B------:R-:W-:Y:S02]  /*0cc0*/  @!P3 HADD2.F32 R70, -RZ, R5.reuse.H0_H0 ;  /* 0x20000005ff46b230 */ /* 0x100fe40000004100 */
[----:B------:R-:W-:Y:S02]  /*0cd0*/  @!P3 HADD2.F32 R69, -RZ, R5.H1_H1 ;  /* 0x30000005ff45b230 */ /* 0x000fe40000004100 */
[----:B------:R-:W-:Y:S01]  /*0ce0*/  FADD R5, R4, R65 ;  /* 0x0000004104057221 */ /* 0x000fe20000000000 */
[----:B------:R-:W-:-:S03]  /*0cf0*/  @!P3 FMUL R72, R7, R2 ;  /* 0x000000020748b220 */ /* 0x000fc60000400000 */
[----:B------:R-:W-:Y:S01]  /*0d00*/  FADD R2, R5, R12 ;  /* 0x0000000c05027221 */ /* 0x000fe20000000000 */
[----:B------:R-:W-:-:S03]  /*0d10*/  @!P3 HADD2.F32 R3, -RZ, R8.H1_H1 ;  /* 0x30000008ff03b230 */ /* 0x000fc60000004100 */
[----:B------:R-:W-:Y:S02]  /*0d20*/  FADD R5, R2, R13 ;  /* 0x0000000d02057221 */ /* 0x000fe40000000000 */
[----:B------:R-:W-:Y:S02]  /*0d30*/  @!P3 FMUL R73, R6, R3 ;  /* 0x000000030649b220 */ /* 0x000fe40000400000 */
[----:B------:R-:W-:Y:S01]  /*0d40*/  FADD R5, R5, R68 ;  /* 0x0000004405057221 */ /* 0x000fe20000000000 */
[--C-:B------:R-:W-:Y:S02]  /*0d50*/  @!P3 HADD2.F32 R3, -RZ, R9.reuse.H0_H0 ;  /* 0x20000009ff03b230 */ /* 0x100fe40000004100 */
[----:B------:R-:W-:Y:S02]  /*0d60*/  HFMA2 R8, -RZ, RZ, 0, 0 ;  /* 0x00000000ff087431 */ /* 0x000fe400000001ff */
[----:B------:R-:W-:Y:S01]  /*0d70*/  FADD R4, R5, R72 ;  /* 0x0000004805047221 */ /* 0x000fe20000000000 */
[----:B------:R-:W-:-:S02]  /*0d80*/  @!P3 HADD2.F32 R2, -RZ, R9.H1_H1 ;  /* 0x30000009ff02b230 */ /* 0x000fc40000004100 */
[----:B------:R-:W-:Y:S01]  /*0d90*/  @!P3 FMUL R71, R70, R3 ;  /* 0x000000034647b220 */ /* 0x000fe20000400000 */
[----:B------:R-:W-:Y:S02]  /*0da0*/  FADD R4, R4, R73 ;  /* 0x0000004904047221 */ /* 0x000fe40000000000 */
[----:B------:R-:W-:Y:S02]  /*0db0*/  @!P3 FMUL R8, R69, R2 ;  /* 0x000000024508b220 */ /* 0x000fe40000400000 */
        /* <DEDUP_REMOVED lines=15> */
[----:B01----:R-:W-:Y:S01]  /*0eb0*/  FADD R9, R9, R74 ;  /* 0x0000004a09097221 */ /* 0x003fe20000000000 */
[----:B------:R-:W-:Y:S02]  /*0ec0*/  ISETP.GE.AND P3, PT, R67, UR7, PT ;  /* 0x0000000743007c0c */ /* 0x000fe4000bf66270 */
[----:B------:R-:W-:Y:S02]  /*0ed0*/  ISETP.GE.AND P4, PT, R66, UR7, PT ;  /* 0x0000000742007c0c */ /* 0x000fe4000bf86270 */
[----:B---3--:R-:W-:Y:S02]  /*0ee0*/  IADD3 R2, P5, PT, R58, UR8, RZ ;  /* 0x000000083a027c10 */ /* 0x008fe4000ffbe0ff */
[----:B--2---:R-:W-:-:S02]  /*0ef0*/  SHF.L.U32 R4, R3, 0x2, RZ ;  /* 0x0000000203047819 */ /* 0x004fc400000006ff */
[----:B------:R-:W-:Y:S02]  /*0f00*/  IADD3.X R3, PT, PT, R56, UR9, RZ, P5, !PT ;  /* 0x0000000938037c10 */ /* 0x000fe4000affe4ff */
[C---:B------:R-:W-:Y:S02]  /*0f10*/  IADD3 R56, PT, PT, R4.reuse, 0x200, RZ ;  /* 0x0000020004387810 */ /* 0x040fe40007ffe0ff */
[----:B------:R-:W-:Y:S02]  /*0f20*/  IADD3 R4, PT, PT, R4, 0x280, RZ ;  /* 0x0000028004047810 */ /* 0x000fe40007ffe0ff */
[----:B------:R-:W-:-:S04]  /*0f30*/  ISETP.GE.AND P5, PT, R56, UR7, PT ;  /* 0x0000000738007c0c */ /* 0x000fc8000bfa6270 */
[----:B------:R-:W-:Y:S02]  /*0f40*/  P2R R5, PR, RZ, 0x20 ;  /* 0x00000020ff057803 */ /* 0x000fe40000000000 */
[----:B------:R-:W-:Y:S01]  /*0f50*/  ISETP.GE.AND P5, PT, R4, UR7, PT ;  /* 0x0000000704007c0c */ /* 0x000fe2000bfa6270 */
[----:B------:R-:W-:-:S12]  /*0f60*/  @P6 BRA `(.L_x_6644) ;  /* 0x0000000000306947 */ /* 0x000fd80003800000 */
        /* <DEDUP_REMOVED lines=12> */
.L_x_6644:
[----:B------:R-:W-:Y:S05]  /*1030*/  BSYNC.RECONVERGENT B0 ;  /* 0x0000000000007941 */ /* 0x000fea0003800200 */
.L_x_6643:
[----:B------:R-:W-:Y:S04]  /*1040*/  BSSY.RECONVERGENT B0, `(.L_x_6645) ;  /* 0x000000e000007945 */ /* 0x000fe80003800200 */
        /* <DEDUP_REMOVED lines=13> */
.L_x_6646:
[----:B------:R-:W-:Y:S05]  /*1120*/  BSYNC.RECONVERGENT B0 ;  /* 0x0000000000007941 */ /* 0x000fea0003800200 */
.L_x_6645:
[----:B------:R-:W-:Y:S04]  /*1130*/  BSSY.RECONVERGENT B0, `(.L_x_6647) ;  /* 0x000000e000007945 */ /* 0x000fe80003800200 */
[----:B------:R-:W-:Y:S05]  /*1140*/  @P1 BRA `(.L_x_6648) ;  /* 0x0000000000301947 */ /* 0x000fea0003800000 */
[----:B------:R-:W0:Y:S01]  /*1150*/  LDCU UR6, c[0x0][0x398] ;  /* 0x00007300ff0677ac */ /* 0x000e220008000800 */
[C---:B------:R-:W-:Y:S01]  /*1160*/  FFMA R26, -R9.reuse, R29, R26 ;  /* 0x0000001d091a7223 */ /* 0x040fe2000000011a */
[C---:B------:R-:W-:Y:S01]  /*1170*/  FFMA R28, -R9.reuse, R31, R28 ;  /* 0x0000001f091c7223 */ /* 0x040fe2000000011c */
[C---:B------:R-:W-:Y:S01]  /*1180*/  FFMA R27, -R9.reuse, R32, R27 ;  /* 0x00000020091b7223 */ /* 0x040fe2000000011b */
[----:B------:R-:W-:Y:S01]  /*1190*/  FFMA R25, -R9, R30, R25 ;  /* 0x0000001e09197223 */ /* 0x000fe20000000119 */
[----:B01----:R-:W-:Y:S01]  /*11a0*/  FMUL R5, R26, UR6 ;  /* 0x000000061a057c20 */ /* 0x003fe20008400000 */
[----:B------:R-:W-:Y:S01]  /*11b0*/  FMUL R4, R28, UR6 ;  /* 0x000000061c047c20 */ /* 0x000fe20008400000 */
[----:B------:R-:W-:Y:S01]  /*11c0*/  FMUL R27, R27, UR6 ;  /* 0x000000061b1b7c20 */ /* 0x000fe20008400000 */
[----:B------:R-:W-:-:S04]  /*11d0*/  FMUL R26, R25, UR6 ;  /* 0x00000006191a7c20 */ /* 0x000fc80008400000 */
[----:B------:R-:W-:Y:S02]  /*11e0*/  F2FP.F16.F32.PACK_AB R4, R27, R4 ;  /* 0x000000041b04723e */ /* 0x000fe400000000ff */
[----:B------:R-:W-:-:S05]  /*11f0*/  F2FP.F16.F32.PACK_AB R5, R26, R5 ;  /* 0x000000051a05723e */ /* 0x000fca00000000ff */
[----:B------:R2:W-:Y:S02]  /*1200*/  STG.E.64 desc[UR4][R2.64+0x200], R4 ;  /* 0x0002000402007986 */ /* 0x0005e4000c101b04 */
.L_x_6648:
[----:B------:R-:W-:Y:S05]  /*1210*/  BSYNC.RECONVERGENT B0 ;  /* 0x0000000000007941 */ /* 0x000fea0003800200 */
.L_x_6647:
        /* <DEDUP_REMOVED lines=14> */
.L_x_6650:
[----:B------:R-:W-:Y:S05]  /*1300*/  BSYNC.RECONVERGENT B0 ;  /* 0x0000000000007941 */ /* 0x000fea0003800200 */
.L_x_6649:
[----:B------:R-:W-:Y:S01]  /*1310*/  ISETP.GE.AND P0, PT, R56, UR7, PT ;  /* 0x0000000738007c0c */ /* 0x000fe2000bf06270 */
        /* <DEDUP_REMOVED lines=10> */
[----:B012---:R-:W-:-:S03]  /*13c0*/  FMUL R5, R0, UR6 ;  /* 0x0000000600057c20 */ /* 0x007fc60008400000 */
[----:B------:R-:W-:Y:S02]  /*13d0*/  F2FP.F16.F32.PACK_AB R4, R15, R16 ;  /* 0x000000100f04723e */ /* 0x000fe400000000ff */
[----:B------:R-:W-:-:S05]  /*13e0*/  F2FP.F16.F32.PACK_AB R5, R5, R14 ;  /* 0x0000000e0505723e */ /* 0x000fca00000000ff */
[----:B------:R4:W-:Y:S02]  /*13f0*/  STG.E.64 desc[UR4][R2.64+0x400], R4 ;  /* 0x0004000402007986 */ /* 0x0009e4000c101b04 */
.L_x_6652:
[----:B------:R-:W-:Y:S05]  /*1400*/  BSYNC.RECONVERGENT B0 ;  /* 0x0000000000007941 */ /* 0x000fea0003800200 */
.L_x_6651:
        /* <DEDUP_REMOVED lines=14> */
.L_x_6654:
[----:B------:R-:W-:Y:S05]  /*14f0*/  BSYNC.RECONVERGENT B0 ;  /* 0x0000000000007941 */ /* 0x000fea0003800200 */
.L_x_6653:
        /* <DEDUP_REMOVED lines=8> */
[----:B012-4-:R-:W-:Y:S01]  /*1580*/  FMUL R5, R12, UR6 ;  /* 0x000000060c057c20 */ /* 0x017fe20008400000 */
[----:B------:R-:W-:Y:S01]  /*1590*/  FMUL R13, R13, UR6 ;  /* 0x000000060d0d7c20 */ /* 0x000fe20008400000 */
[----:B------:R-:W-:-:S03]  /*15a0*/  FMUL R0, R61, UR6 ;  /* 0x000000063d007c20 */ /* 0x000fc60008400000 */
[----:B------:R-:W-:Y:S02]  /*15b0*/  F2FP.F16.F32.PACK_AB R12, R5, R64 ;  /* 0x00000040050c723e */ /* 0x000fe400000000ff */
[----:B------:R-:W-:-:S05]  /*15c0*/  F2FP.F16.F32.PACK_AB R13, R0, R13 ;  /* 0x0000000d000d723e */ /* 0x000fca00000000ff */
[----:B------:R0:W-:Y:S02]  /*15d0*/  STG.E.64 desc[UR4][R2.64+0x600], R12 ;  /* 0x0006000c02007986 */ /* 0x0001e4000c101b04 */
.L_x_6656:
[----:B------:R-:W-:Y:S05]  /*15e0*/  BSYNC.RECONVERGENT B0 ;  /* 0x0000000000007941 */ /* 0x000fea0003800200 */
.L_x_6655:
        /* <DEDUP_REMOVED lines=9> */
[----:B012-4-:R-:W-:-:S03]  /*1680*/  FMUL R5, R8, UR6 ;  /* 0x0000000608057c20 */ /* 0x017fc60008400000 */
[----:B------:R-:W-:Y:S02]  /*1690*/  F2FP.F16.F32.PACK_AB R4, R6, R7 ;  /* 0x000000070604723e */ /* 0x000fe400000000ff */
[----:B------:R-:W-:-:S05]  /*16a0*/  F2FP.F16.F32.PACK_AB R5, R5, R70 ;  /* 0x000000460505723e */ /* 0x000fca00000000ff */
[----:B------:R-:W-:Y:S01]  /*16b0*/  STG.E.64 desc[UR4][R2.64+0x700], R4 ;  /* 0x0007000402007986 */ /* 0x000fe2000c101b04 */
[----:B------:R-:W-:Y:S05]  /*16c0*/  EXIT ;  /* 0x000000000000794d */ /* 0x000fea0003800000 */
.L_x_6657:
        /* <DEDUP_REMOVED lines=11> */
.L_x_11355:


//--------------------- .text._ZN18transformer_engine35scaled_masked_softmax_warp_backwardI6__halfS1_fLi9EEEvPT0_PKT_S6_T1_ii --------------------------
	.section	.text._ZN18transformer_engine35scaled_masked_softmax_warp_backwardI6__halfS1_fLi9EEEvPT0_PKT_S6_T1_ii,"ax",@progbits
	.align	128
        .global         _ZN18transformer_engine35scaled_masked_softmax_warp_backwardI6__halfS1_fLi9EEEvPT0_PKT_S6_T1_ii
        .type           _ZN18transformer_engine35scaled_masked_softmax_warp_backwardI6__halfS1_fLi9EEEvPT0_PKT_S6_T1_ii,@function
        .size           _ZN18transformer_engine35scaled_masked_softmax_warp_backwardI6__halfS1_fLi9EEEvPT0_PKT_S6_T1_ii,(.L_x_11356 - _ZN18transformer_engine35scaled_masked_softmax_warp_backwardI6__halfS1_fLi9EEEvPT0_PKT_S6_T1_ii)
        .other          _ZN18transformer_engine35scaled_masked_softmax_warp_backwardI6__halfS1_fLi9EEEvPT0_PKT_S6_T1_ii,@"STO_CUDA_ENTRY STV_DEFAULT"
_ZN18transformer_engine35scaled_masked_softmax_warp_backwardI6__halfS1_fLi9EEEvPT0_PKT_S6_T1_ii:
.text._ZN18transformer_engine35scaled_masked_softmax_warp_backwardI6__halfS1_fLi9EEEvPT0_PKT_S6_T1_ii:
        /* <DEDUP_REMOVED lines=15> */
[C---:B---3--:R-:W-:Y:S01]  /*00f0*/  IADD3 R0, PT, PT, -R3.reuse, UR6, RZ ;  /* 0x0000000603007c10 */ /* 0x048fe2000fffe1ff */
[----:B------:R-:W-:Y:S01]  /*0100*/  IMAD.WIDE.U32 R26, R3, UR7, R6 ;  /* 0x00000007031a7c25 */ /* 0x000fe2000f8e0006 */
[----:B------:R-:W0:Y:S02]  /*0110*/  LDCU.64 UR4, c[0x0][0x358] ;  /* 0x00006b00ff0477ac */ /* 0x000e240008000a00 */
[----:B------:R-:W-:Y:S02]  /*0120*/  ISETP.LT.OR P2, PT, R0, 0x1, P1 ;  /* 0x000000010000780c */ /* 0x000fe40000f41670 */
[----:B------:R-:W-:Y:S02]  /*0130*/  IADD3 R3, PT, PT, R27, R5, RZ ;  /* 0x000000051b037210 */ /* 0x000fe40007ffe0ff */
[C---:B------:R-:W-:Y:S02]  /*0140*/  SHF.L.U32 R27, R26.reuse, 0x1, RZ ;  /* 0x000000011a1b7819 */ /* 0x040fe400000006ff */
[----:B------:R-:W-:-:S02]  /*0150*/  SHF.L.U64.HI R26, R26, 0x1, R3 ;  /* 0x000000011a1a7819 */ /* 0x000fc40000010203 */
[C---:B----4-:R-:W-:Y:S02]  /*0160*/  IADD3 R30, P0, PT, R27.reuse, UR10, RZ ;  /* 0x0000000a1b1e7c10 */ /* 0x050fe4000ff1e0ff */
[----:B------:R-:W-:Y:S02]  /*0170*/  IADD3 R2, PT, PT, R6, 0x80, RZ ;  /* 0x0000008006027810 */ /* 0x000fe40007ffe0ff */
[----:B------:R-:W-:Y:S02]  /*0180*/  IADD3.X R31, PT, PT, R26, UR11, RZ, P0, !PT ;  /* 0x0000000b1a1f7c10 */ /* 0x000fe400087fe4ff */
[----:B-----5:R-:W-:-:S03]  /*0190*/  IADD3 R28, P0, PT, R27, UR8, RZ ;  /* 0x000000081b1c7c10 */ /* 0x020fc6000ff1e0ff */
[----:B0-----:R-:W2:Y:S01]  /*01a0*/  @!P2 LDG.E.64 R4, desc[UR4][R30.64] ;  /* 0x000000041e04a981 */ /* 0x001ea2000c1e1b00 */
[----:B------:R-:W-:Y:S02]  /*01b0*/  IADD3.X R29, PT, PT, R26, UR9, RZ, P0, !PT ;  /* 0x000000091a1d7c10 */ /* 0x000fe400087fe4ff */
[----:B------:R-:W-:-:S03]  /*01c0*/  ISETP.GE.AND P0, PT, R2, UR7, PT ;  /* 0x0000000702007c0c */ /* 0x000fc6000bf06270 */
[----:B------:R-:W3:Y:S01]  /*01d0*/  @!P2 LDG.E.64 R2, desc[UR4][R28.64] ;  /* 0x000000041c02a981 */ /* 0x000ee2000c1e1b00 */
[C---:B------:R-:W-:Y:S02]  /*01e0*/  ISETP.LT.OR P3, PT, R0.reuse, 0x1, P0 ;  /* 0x000000010000780c */ /* 0x040fe40000761670 */
[----:B------:R-:W-:Y:S02]  /*01f0*/  ISETP.GE.AND P6, PT, R0, 0x1, PT ;  /* 0x000000010000780c */ /* 0x000fe40003fc6270 */
[----:B------:R-:W-:-:S04]  /*0200*/  IADD3 R0, PT, PT, R6, 0x100, RZ ;  /* 0x0000010006007810 */ /* 0x000fc80007ffe0ff */
[----:B------:R-:W-:Y:S02]  /*0210*/  ISETP.GE.OR P4, PT, R0, UR7, !P6 ;  /* 0x0000000700007c0c */ /* 0x000fe4000f786670 */
[----:B------:R-:W-:-:S03]  /*0220*/  IADD3 R13, PT, PT, R6, 0x180, RZ ;  /* 0x00000180060d7810 */ /* 0x000fc60007ffe0ff */
[----:B------:R-:W4:Y:S04]  /*0230*/  @!P3 LDG.E.64 R14, desc[UR4][R30.64+0x100] ;  /* 0x000100041e0eb981 */ /* 0x000f28000c1e1b00 */
[----:B------:R-:W5:Y:S01]  /*0240*/  @!P3 LDG.E.64 R16, desc[UR4][R28.64+0x100] ;  /* 0x000100041c10b981 */ /* 0x000f62000c1e1b00 */
[----:B------:R-:W-:-:S03]  /*0250*/  ISETP.GE.OR P5, PT, R13, UR7, !P6 ;  /* 0x000000070d007c0c */ /* 0x000fc6000f7a6670 */
[----:B------:R-:W5:Y:S04]  /*0260*/  @!P4 LDG.E.64 R18, desc[UR4][R30.64+0x200] ;  /* 0x000200041e12c981 */ /* 0x000f68000c1e1b00 */
[----:B------:R-:W5:Y:S06]  /*0270*/  @!P4 LDG.E.64 R20, desc[UR4][R28.64+0x200] ;  /* 0x000200041c14c981 */ /* 0x000f6c000c1e1b00 */
[----:B------:R0:W5:Y:S04]  /*0280*/  @!P5 LDG.E.64 R22, desc[UR4][R30.64+0x300] ;  /* 0x000300041e16d981 */ /* 0x000168000c1e1b00 */
[----:B------:R1:W5:Y:S01]  /*0290*/  @!P5 LDG.E.64 R24, desc[UR4][R28.64+0x300] ;  /* 0x000300041c18d981 */ /* 0x000362000c1e1b00 */
[----:B------:R-:W-:-:S02]  /*02a0*/  CS2R R10, SRZ ;  /* 0x00000000000a7805 */ /* 0x000fc4000001ff00 */
[----:B------:R-:W-:Y:S02]  /*02b0*/  MOV R12, RZ ;  /* 0x000000ff000c7202 */ /* 0x000fe40000000f00 */
[----:B------:R-:W-:Y:S02]  /*02c0*/  CS2R R8, SRZ ;  /* 0x0000000000087805 */ /* 0x000fe4000001ff00 */
[----:B------:R-:W-:Y:S02]  /*02d0*/  CS2R R6, SRZ ;  /* 0x0000000000067805 */ /* 0x000fe4000001ff00 */
[----:B------:R-:W-:Y:S01]  /*02e0*/  MOV R33, RZ ;  /* 0x000000ff00217202 */ /* 0x000fe20000000f00 */
[----:B0-----:R-:W-:Y:S01]  /*02f0*/  HFMA2 R31, -RZ, RZ, 0, 0 ;  /* 0x00000000ff1f7431 */ /* 0x001fe200000001ff */
[----:B------:R-:W-:Y:S01]  /*0300*/  MOV R37, RZ ;  /* 0x000000ff00257202 */ /* 0x000fe20000000f00 */
[--C-:B--2---:R-:W-:Y:S02]  /*0310*/  @!P2 HADD2.F32 R11, -RZ, R4.reuse.H0_H0 ;  /* 0x20000004ff0ba230 */ /* 0x104fe40000004100 */
[----:B------:R-:W-:-:S02]  /*0320*/  @!P2 HADD2.F32 R12, -RZ, R4.H1_H1 ;  /* 0x30000004ff0ca230 */ /* 0x000fc40000004100 */
[----:B------:R-:W-:Y:S02]  /*0330*/  @!P2 HADD2.F32 R9, -RZ, R5.H0_H0 ;  /* 0x20000005ff09a230 */ /* 0x000fe40000004100 */
[--C-:B---3--:R-:W-:Y:S02]  /*0340*/  @!P2 HADD2.F32 R0, -RZ, R2.reuse.H0_H0 ;  /* 0x20000002ff00a230 */ /* 0x108fe40000004100 */
[----:B-1----:R-:W-:Y:S02]  /*0350*/  @!P2 HADD2.F32 R29, -RZ, R2.H1_H1 ;  /* 0x30000002ff1da230 */ /* 0x002fe40000004100 */
[--C-:B------:R-:W-:Y:S02]  /*0360*/  @!P2 HADD2.F32 R2, -RZ, R3.reuse.H0_H0 ;  /* 0x20000003ff02a230 */ /* 0x100fe40000004100 */
[----:B------:R-:W-:Y:S01]  /*0370*/  @!P2 FMUL R10, R11, R0 ;  /* 0x000000000b0aa220 */ /* 0x000fe20000400000 */
[----:B------:R-:W-:Y:S02]  /*0380*/  HFMA2 R0, -RZ, RZ, 0, 0 ;  /* 0x00000000ff007431 */ /* 0x000fe400000001ff */
[----:B------:R-:W-:Y:S01]  /*0390*/  @!P2 FMUL R7, R12, R29 ;  /* 0x0000001d0c07a220 */ /* 0x000fe20000400000 */
[----:B------:R-:W-:-:S02]  /*03a0*/  @!P2 HADD2.F32 R29, -RZ, R3.H1_H1 ;  /* 0x30000003ff1da230 */ /* 0x000fc40000004100 */
[----:B------:R-:W-:Y:S01]  /*03b0*/  @!P2 FMUL R6, R9, R2 ;  /* 0x000000020906a220 */ /* 0x000fe20000400000 */
[----:B------:R-:W-:Y:S01]  /*03c0*/  @!P2 HADD2.F32 R8, -RZ, R5.H1_H1 ;  /* 0x30000005ff08a230 */ /* 0x000fe20000004100 */
[----:B------:R-:W-:Y:S02]  /*03d0*/  CS2R R2, SRZ ;  /* 0x0000000000027805 */ /* 0x000fe4000001ff00 */
[----:B------:R-:W-:Y:S01]  /*03e0*/  CS2R R4, SRZ ;  /* 0x0000000000047805 */ /* 0x000fe2000001ff00 */
[--C-:B----4-:R-:W-:Y:S02]  /*03f0*/  @!P3 HADD2.F32 R2, -RZ, R15.reuse.H0_H0 ;  /* 0x2000000fff02b230 */ /* 0x110fe40000004100 */
[----:B------:R-:W-:Y:S01]  /*0400*/  @!P2 FMUL R5, R8, R29 ;  /* 0x0000001d0805a220 */ /* 0x000fe20000400000 */
[----:B------:R-:W-:Y:S01]  /*0410*/  @!P3 HADD2.F32 R0, -RZ, R15.H1_H1 ;  /* 0x3000000fff00b230 */ /* 0x000fe20000004100 */
[----:B------:R-:W-:Y:S01]  /*0420*/  CS2R R28, SRZ ;  /* 0x00000000001c7805 */ /* 0x000fe2000001ff00 */
[----:B-----5:R-:W-:-:S02]  /*0430*/  @!P3 HADD2.F32 R15, -RZ, R16.H0_H0 ;  /* 0x20000010ff0fb230 */ /* 0x020fc40000004100 */
[--C-:B------:R-:W-:Y:S02]  /*0440*/  @!P3 HADD2.F32 R35, -RZ, R17.reuse.H0_H0 ;  /* 0x20000011ff23b230 */ /* 0x100fe40000004100 */
[----:B------:R-:W-:Y:S02]  /*0450*/  @!P3 HADD2.F32 R3, -RZ, R14.H1_H1 ;  /* 0x3000000eff03b230 */ /* 0x000fe40000004100 */
[----:B------:R-:W-:Y:S02]  /*0460*/  @!P3 HADD2.F32 R16, -RZ, R16.H1_H1 ;  /* 0x30000010ff10b230 */ /* 0x000fe40000004100 */
[----:B------:R-:W-:Y:S01]  /*0470*/  @!P3 FMUL R31, R2, R35 ;  /* 0x00000023021fb220 */ /* 0x000fe20000400000 */
[----:B------:R-:W-:Y:S02]  /*0480*/  @!P3 HADD2.F32 R17, -RZ, R17.H1_H1 ;  /* 0x30000011ff11b230 */ /* 0x000fe40000004100 */
[----:B------:R-:W-:Y:S02]  /*0490*/  @!P3 HADD2.F32 R4, -RZ, R14.H0_H0 ;  /* 0x2000000eff04b230 */ /* 0x000fe40000004100 */
[----:B------:R-:W-:Y:S01]  /*04a0*/  @!P3 FMUL R28, R3, R16 ;  /* 0x00000010031cb220 */ /* 0x000fe20000400000 */
[----:B------:R-:W-:-:S02]  /*04b0*/  @!P4 HADD2.F32 R35, -RZ, R20.H1_H1 ;  /* 0x30000014ff23c230 */ /* 0x000fc40000004100 */
[----:B------:R-:W-:Y:S01]  /*04c0*/  @!P3 FMUL R29, R0, R17 ;  /* 0x00000011001db220 */ /* 0x000fe20000400000 */
[----:B------:R-:W-:Y:S01]  /*04d0*/  CS2R R16, SRZ ;  /* 0x0000000000107805 */ /* 0x000fe2000001ff00 */
[----:B------:R-:W-:Y:S01]  /*04e0*/  @!P3 FMUL R33, R4, R15 ;  /* 0x0000000f0421b220 */ /* 0x000fe20000400000 */
[--C-:B------:R-:W-:Y:S01]  /*04f0*/  @!P4 HADD2.F32 R16, -RZ, R18.reuse.H1_H1 ;  /* 0x30000012ff10c230 */ /* 0x100fe20000004100 */
[----:B------:R-:W-:Y:S01]  /*0500*/  CS2R R14, SRZ ;  /* 0x00000000000e7805 */ /* 0x000fe2000001ff00 */
[----:B------:R-:W-:Y:S02]  /*0510*/  @!P4 HADD2.F32 R17, -RZ, R18.H0_H0 ;  /* 0x20000012ff11c230 */ /* 0x000fe40000004100 */
[----:B------:R-:W-:Y:S02]  /*0520*/  @!P4 HADD2.F32 R30, -RZ, R20.H0_H0 ;  /* 0x20000014ff1ec230 */ /* 0x000fe40000004100 */
[--C-:B------:R-:W-:Y:S02]  /*0530*/  @!P4 HADD2.F32 R15, -RZ, R19.reuse.H0_H0 ;  /* 0x20000013ff0fc230 */ /* 0x100fe40000004100 */
[----:B------:R-:W-:Y:S01]  /*0540*/  @!P4 HADD2.F32 R14, -RZ, R19.H1_H1 ;  /* 0x30000013ff0ec230 */ /* 0x000fe20000004100 */
[----:B------:R-:W-:Y:S01]  /*0550*/  CS2R R18, SRZ ;  /* 0x0000000000127805 */ /* 0x000fe2000001ff00 */
[----:B------:R-:W-:-:S02]  /*0560*/  @!P4 HADD2.F32 R20, -RZ, R21.H0_H0 ;  /* 0x20000015ff14c230 */ /* 0x000fc40000004100 */
[----:B------:R-:W-:Y:S01]  /*0570*/  @!P4 FMUL R19, R16, R35 ;  /* 0x000000231013c220 */ /* 0x000fe20000400000 */
[----:B------:R-:W-:Y:S02]  /*0580*/  @!P4 HADD2.F32 R21, -RZ, R21.H1_H1 ;  /* 0x30000015ff15c230 */ /* 0x000fe40000004100 */
[----:B------:R-:W-:Y:S01]  /*0590*/  @!P4 FMUL R18, R17, R30 ;  /* 0x0000001e1112c220 */ /* 0x000fe20000400000 */
[----:B------:R-:W-:Y:S02]  /*05a0*/  CS2R R34, SRZ ;  /* 0x0000000000227805 */ /* 0x000fe4000001ff00 */
[----:B------:R-:W-:Y:S01]  /*05b0*/  MOV R30, RZ ;  /* 0x000000ff001e7202 */ /* 0x000fe20000000f00 */
[----:B------:R-:W-:Y:S01]  /*05c0*/  @!P4 FMUL R30, R15, R20 ;  /* 0x000000140f1ec220 */ /* 0x000fe20000400000 */
[----:B------:R-:W-:Y:S01]  /*05d0*/  @!P4 FMUL R35, R14, R21 ;  /* 0x000000150e23c220 */ /* 0x000fe20000400000 */
[----:B------:R-:W-:Y:S01]  /*05e0*/  CS2R R20, SRZ ;  /* 0x0000000000147805 */ /* 0x000fe2000001ff00 */
[----:B------:R-:W-:-:S02]  /*05f0*/  @!P5 HADD2.F32 R20, -RZ, R22.H1_H1 ;  /* 0x30000016ff14d230 */ /* 0x000fc40000004100 */
[--C-:B------:R-:W-:Y:S02]  /*0600*/  @!P5 HADD2.F32 R39, -RZ, R24.reuse.H1_H1 ;  /* 0x30000018ff27d230 */ /* 0x100fe40000004100 */
[----:B------:R-:W-:Y:S01]  /*0610*/  @!P5 HADD2.F32 R32, -RZ, R24.H0_H0 ;  /* 0x20000018ff20d230 */ /* 0x000fe20000004100 */
[----:B------:R-:W-:Y:S01]  /*0620*/  MOV R24, RZ ;  /* 0x000000ff00187202 */ /* 0x000fe20000000f00 */
[----:B------:R-:W-:Y:S02]  /*0630*/  @!P5 HADD2.F32 R24, -RZ, R23.H1_H1 ;  /* 0x30000017ff18d230 */ /* 0x000fe40000004100 */
[----:B------:R-:W-:Y:S01]  /*0640*/  @!P5 FMUL R37, R20, R39 ;  /* 0x000000271425d220 */ /* 0x000fe20000400000 */
[--C-:B------:R-:W-:Y:S02]  /*0650*/  @!P5 HADD2.F32 R39, -RZ, R25.reuse.H0_H0 ;  /* 0x20000019ff27d230 */ /* 0x100fe40000004100 */
[----:B------:R-:W-:Y:S02]  /*0660*/  @!P5 HADD2.F32 R25, -RZ, R25.H1_H1 ;  /* 0x30000019ff19d230 */ /* 0x000fe40000004100 */
[----:B------:R-:W-:-:S02]  /*0670*/  @!P5 HADD2.F32 R21, -RZ, R22.H0_H0 ;  /* 0x20000016ff15d230 */ /* 0x000fc40000004100 */
[----:B------:R-:W-:Y:S02]  /*0680*/  HFMA2 R22, -RZ, RZ, 0, 0 ;  /* 0x00000000ff167431 */ /* 0x000fe400000001ff */
[----:B------:R-:W-:Y:S01]  /*0690*/  @!P5 FMUL R34, R24, R25 ;  /* 0x000000191822d220 */ /* 0x000fe20000400000 */
[----:B------:R-:W-:Y:S01]  /*06a0*/  FADD R25, R10, R7 ;  /* 0x000000070a197221 */ /* 0x000fe20000000000 */
[----:B------:R-:W-:-:S03]  /*06b0*/  @!P5 FMUL R22, R21, R32 ;  /* 0x000000201516d220 */ /* 0x000fc60000400000 */
[----:B------:R-:W-:Y:S01]  /*06c0*/  FADD R36, R25, R6 ;  /* 0x0000000619247221 */ /* 0x000fe20000000000 */
[----:B------:R-:W-:-:S03]  /*06d0*/  HFMA2 R32, -RZ, RZ, 0, 0 ;  /* 0x00000000ff207431 */ /* 0x000fc600000001ff */
[----:B------:R-:W-:Y:S01]  /*06e0*/  FADD R36, R36, R5 ;  /* 0x0000000524247221 */ /* 0x000fe20000000000 */
[----:B------:R-:W-:Y:S02]  /*06f0*/  @!P5 HADD2.F32 R32, -RZ, R23.H0_H0 ;  /* 0x20000017ff20d230 */ /* 0x000fe40000004100 */
[----:B------:R-:W-:Y:S02]  /*0700*/  HFMA2 R23, -RZ, RZ, 0, 0 ;  /* 0x00000000ff177431 */ /* 0x000fe400000001ff */
[----:B------:R-:W-:-:S04]  /*0710*/  FADD R25, R36, R33 ;  /* 0x0000002124197221 */ /* 0x000fc80000000000 */
        /* <DEDUP_REMOVED lines=40> */
.L_x_6659:
[----:B------:R-:W-:Y:S05]  /*09a0*/  BSYNC.RECONVERGENT B0 ;  /* 0x0000000000007941 */ /* 0x000fea0003800200 */
.L_x_6658:
        /* <DEDUP_REMOVED lines=19> */
.L_x_6661:
[----:B------:R-:W-:Y:S05]  /*0ae0*/  BSYNC.RECONVERGENT B0 ;  /* 0x0000000000007941 */ /* 0x000fea0003800200 */
.L_x_6660:
        /* <DEDUP_REMOVED lines=14> */
.L_x_6663:
[----:B------:R-:W-:Y:S05]  /*0bd0*/  BSYNC.RECONVERGENT B0 ;  /* 0x0000000000007941 */ /* 0x000fea0003800200 */
.L_x_6662:
[----:B------:R-:W-:Y:S05]  /*0be0*/  @P2 EXIT ;  /* 0x000000000000294d */ /* 0x000fea0003800000 */
        /* <DEDUP_REMOVED lines=11> */
[----:B------:R-:W-:Y:S01]  /*0ca0*/  STG.E.64 desc[UR4][R38.64+0x300], R20 ;  /* 0x0003001426007986 */ /* 0x000fe2000c101b04 */
[----:B------:R-:W-:Y:S05]  /*0cb0*/  EXIT ;  /* 0x000000000000794d */ /* 0x000fea0003800000 */
.L_x_6664:
        /* <DEDUP_REMOVED lines=12> */
.L_x_11356:


//--------------------- .text._ZN18transformer_engine35scaled_masked_softmax_warp_backwardI6__halfS1_fLi8EEEvPT0_PKT_S6_T1_ii --------------------------
	.section	.text._ZN18transformer_engine35scaled_masked_softmax_warp_backwardI6__halfS1_fLi8EEEvPT0_PKT_S6_T1_ii,"ax",@progbits
	.align	128
        .global         _ZN18transformer_engine35scaled_masked_softmax_warp_backwardI6__halfS1_fLi8EEEvPT0_PKT_S6_T1_ii
        .type           _ZN18transformer_engine35scaled_masked_softmax_warp_backwardI6__halfS1_fLi8EEEvPT0_PKT_S6_T1_ii,@function
        .size           _ZN18transformer_engine35scaled_masked_softmax_warp_backwardI6__halfS1_fLi8EEEvPT0_PKT_S6_T1_ii,(.L_x_11357 - _ZN18transformer_engine35scaled_masked_softmax_warp_backwardI6__halfS1_fLi8EEEvPT0_PKT_S6_T1_ii)
        .other          _ZN18transformer_engine35scaled_masked_softmax_warp_backwardI6__halfS1_fLi8EEEvPT0_PKT_S6_T1_ii,@"STO_CUDA_ENTRY STV_DEFAULT"
_ZN18transformer_engine35scaled_masked_softmax_warp_backwardI6__halfS1_fLi8EEEvPT0_PKT_S6_T1_ii:
.text._ZN18transformer_engine35scaled_masked_softmax_warp_backwardI6__halfS1_fLi8EEEvPT0_PKT_S6_T1_ii:
        /* <DEDUP_REMOVED lines=14> */
[----:B------:R-:W0:Y:S03]  /*00e0*/  LDCU.64 UR4, c[0x0][0x358] ;  /* 0x00006b00ff0477ac */ /* 0x000e260008000a00 */
[C---:B------:R-:W-:Y:S02]  /*00f0*/  IMAD R7, R13.reuse, UR6, RZ ;  /* 0x000000060d077c24 */ /* 0x040fe4000f8e02ff */
[C---:B------:R-:W-:Y:S01]  /*0100*/  IMAD.WIDE.U32 R2, R13.reuse, UR8, R4 ;  /* 0x000000080d027c25 */ /* 0x040fe2000f8e0004 */
[----:B---3--:R-:W-:Y:S02]  /*0110*/  IADD3 R13, PT, PT, -R13, UR7, RZ ;  /* 0x000000070d0d7c10 */ /* 0x008fe4000fffe1ff */
[----:B------:R-:W-:-:S02]  /*0120*/  IADD3 R4, PT, PT, R4, 0x80, RZ ;  /* 0x0000008004047810 */ /* 0x000fc40007ffe0ff */
[----:B------:R-:W-:Y:S02]  /*0130*/  IADD3 R3, PT, PT, R3, R7, RZ ;  /* 0x0000000703037210 */ /* 0x000fe40007ffe0ff */
[C---:B------:R-:W-:Y:S02]  /*0140*/  SHF.L.U32 R12, R2.reuse, 0x1, RZ ;  /* 0x00000001020c7819 */ /* 0x040fe400000006ff */
[----:B------:R-:W-:Y:S02]  /*0150*/  SHF.L.U64.HI R0, R2, 0x1, R3 ;  /* 0x0000000102007819 */ /* 0x000fe40000010203 */
[----:B----4-:R-:W-:Y:S02]  /*0160*/  IADD3 R20, P3, PT, R12, UR12, RZ ;  /* 0x0000000c0c147c10 */ /* 0x010fe4000ff7e0ff */
[----:B------:R-:W-:Y:S02]  /*0170*/  ISETP.LT.OR P2, PT, R13, 0x1, P0 ;  /* 0x000000010d00780c */ /* 0x000fe40000741670 */
[----:B------:R-:W-:-:S02]  /*0180*/  ISETP.GE.AND P1, PT, R4, UR8, PT ;  /* 0x0000000804007c0c */ /* 0x000fc4000bf26270 */
[----:B------:R-:W-:Y:S02]  /*0190*/  IADD3.X R21, PT, PT, R0, UR13, RZ, P3, !PT ;  /* 0x0000000d00157c10 */ /* 0x000fe40009ffe4ff */
[----:B------:R-:W-:Y:S02]  /*01a0*/  ISETP.LT.OR P3, PT, R13, 0x1, P1 ;  /* 0x000000010d00780c */ /* 0x000fe40000f61670 */
[----:B-----5:R-:W-:-:S04]  /*01b0*/  IADD3 R16, P4, PT, R12, UR10, RZ ;  /* 0x0000000a0c107c10 */ /* 0x020fc8000ff9e0ff */
[----:B------:R-:W-:Y:S01]  /*01c0*/  IADD3.X R17, PT, PT, R0, UR11, RZ, P4, !PT ;  /* 0x0000000b00117c10 */ /* 0x000fe2000a7fe4ff */
[----:B0-----:R-:W2:Y:S04]  /*01d0*/  @!P2 LDG.E.64 R18, desc[UR4][R20.64] ;  /* 0x000000041412a981 */ /* 0x001ea8000c1e1b00 */
[----:B------:R-:W3:Y:S04]  /*01e0*/  @!P2 LDG.E.64 R4, desc[UR4][R16.64] ;  /* 0x000000041004a981 */ /* 0x000ee8000c1e1b00 */
[----:B------:R-:W4:Y:S04]  /*01f0*/  @!P3 LDG.E.64 R2, desc[UR4][R20.64+0x100] ;  /* 0x000100041402b981 */ /* 0x000f28000c1e1b00 */
[----:B------:R0:W5:Y:S01]  /*0200*/  @!P3 LDG.E.64 R6, desc[UR4][R16.64+0x100] ;  /* 0x000100041006b981 */ /* 0x000162000c1e1b00 */
[----:B------:R-:W-:-:S02]  /*0210*/  CS2R R8, SRZ ;  /* 0x0000000000087805 */ /* 0x000fc4000001ff00 */
[----:B------:R-:W-:Y:S02]  /*0220*/  CS2R R10, SRZ ;  /* 0x00000000000a7805 */ /* 0x000fe4000001ff00 */
[----:B------:R-:W-:Y:S02]  /*0230*/  CS2R R14, SRZ ;  /* 0x00000000000e7805 */ /* 0x000fe4000001ff00 */
[----:B0-----:R-:W-:Y:S02]  /*0240*/  CS2R R16, SRZ ;  /* 0x0000000000107805 */ /* 0x001fe4000001ff00 */
[----:B------:R-:W-:Y:S01]  /*0250*/  MOV R21, RZ ;  /* 0x000000ff00157202 */ /* 0x000fe20000000f00 */
[--C-:B--2---:R-:W-:Y:S02]  /*0260*/  @!P2 HADD2.F32 R8, -RZ, R18.reuse.H0_H0 ;  /* 0x20000012ff08a230 */ /* 0x104fe40000004100 */
[----:B------:R-:W-:Y:S02]  /*0270*/  @!P2 HADD2.F32 R11, -RZ, R18.H1_H1 ;  /* 0x30000012ff0ba230 */ /* 0x000fe40000004100 */
[----:B---3--:R-:W-:-:S02]  /*0280*/  @!P2 HADD2.F32 R23, -RZ, R4.H0_H0 ;  /* 0x20000004ff17a230 */ /* 0x008fc40000004100 */
[----:B------:R-:W-:Y:S02]  /*0290*/  @!P2 HADD2.F32 R4, -RZ, R4.H1_H1 ;  /* 0x30000004ff04a230 */ /* 0x000fe40000004100 */
[--C-:B------:R-:W-:Y:S02]  /*02a0*/  @!P2 HADD2.F32 R10, -RZ, R19.reuse.H0_H0 ;  /* 0x20000013ff0aa230 */ /* 0x100fe40000004100 */
[----:B------:R-:W-:Y:S01]  /*02b0*/  @!P2 HADD2.F32 R9, -RZ, R19.H1_H1 ;  /* 0x30000013ff09a230 */ /* 0x000fe20000004100 */
[----:B------:R-:W-:Y:S01]  /*02c0*/  CS2R R18, SRZ ;  /* 0x0000000000127805 */ /* 0x000fe2000001ff00 */
[--C-:B----4-:R-:W-:Y:S02]  /*02d0*/  @!P3 HADD2.F32 R16, -RZ, R3.reuse.H0_H0 ;  /* 0x20000003ff10b230 */ /* 0x110fe40000004100 */
[----:B------:R-:W-:Y:S02]  /*02e0*/  @!P3 HADD2.F32 R19, -RZ, R3.H1_H1 ;  /* 0x30000003ff13b230 */ /* 0x000fe40000004100 */
[----:B------:R-:W-:Y:S01]  /*02f0*/  @!P2 FMUL R17, R8, R23 ;  /* 0x000000170811a220 */ /* 0x000fe20000400000 */
[----:B------:R-:W-:-:S02]  /*0300*/  @!P2 HADD2.F32 R3, -RZ, R5.H0_H0 ;  /* 0x20000005ff03a230 */ /* 0x000fc40000004100 */
[----:B------:R-:W-:Y:S01]  /*0310*/  @!P2 FMUL R18, R11, R4 ;  /* 0x000000040b12a220 */ /* 0x000fe20000400000 */
[--C-:B------:R-:W-:Y:S02]  /*0320*/  @!P3 HADD2.F32 R14, -RZ, R2.reuse.H0_H0 ;  /* 0x20000002ff0eb230 */ /* 0x100fe40000004100 */
[----:B------:R-:W-:Y:S02]  /*0330*/  HFMA2 R4, -RZ, RZ, 0, 0 ;  /* 0x00000000ff047431 */ /* 0x000fe400000001ff */
[----:B------:R-:W-:Y:S02]  /*0340*/  @!P3 HADD2.F32 R15, -RZ, R2.H1_H1 ;  /* 0x30000002ff0fb230 */ /* 0x000fe40000004100 */
[----:B------:R-:W-:Y:S01]  /*0350*/  @!P2 FMUL R21, R10, R3 ;  /* 0x000000030a15a220 */ /* 0x000fe20000400000 */
[----:B------:R-:W-:Y:S02]  /*0360*/  @!P2 HADD2.F32 R2, -RZ, R5.H1_H1 ;  /* 0x30000005ff02a230 */ /* 0x000fe40000004100 */
[----:B------:R-:W-:Y:S01]  /*0370*/  FADD R20, R17, R18 ;  /* 0x0000001211147221 */ /* 0x000fe20000000000 */
[----:B-----5:R-:W-:-:S02]  /*0380*/  @!P3 HADD2.F32 R3, -RZ, R6.H0_H0 ;  /* 0x20000006ff03b230 */ /* 0x020fc40000004100 */
[----:B------:R-:W-:Y:S01]  /*0390*/  @!P2 FMUL R4, R9, R2 ;  /* 0x000000020904a220 */ /* 0x000fe20000400000 */
[----:B------:R-:W-:Y:S01]  /*03a0*/  FADD R23, R20, R21 ;  /* 0x0000001514177221 */ /* 0x000fe20000000000 */
[----:B------:R-:W-:Y:S01]  /*03b0*/  HFMA2 R20, -RZ, RZ, 0, 0 ;  /* 0x00000000ff147431 */ /* 0x000fe200000001ff */
[----:B------:R-:W-:Y:S01]  /*03c0*/  MOV R5, RZ ;  /* 0x000000ff00057202 */ /* 0x000fe20000000f00 */
[----:B------:R-:W-:Y:S02]  /*03d0*/  @!P3 HADD2.F32 R6, -RZ, R6.H1_H1 ;  /* 0x30000006ff06b230 */ /* 0x000fe40000004100 */
[----:B------:R-:W-:Y:S01]  /*03e0*/  @!P3 FMUL R5, R14, R3 ;  /* 0x000000030e05b220 */ /* 0x000fe20000400000 */
[----:B------:R-:W-:Y:S01]  /*03f0*/  FADD R2, R23, R4 ;  /* 0x0000000417027221 */ /* 0x000fe20000000000 */
[--C-:B------:R-:W-:Y:S02]  /*0400*/  @!P3 HADD2.F32 R3, -RZ, R7.reuse.H0_H0 ;  /* 0x20000007ff03b230 */ /* 0x100fe40000004100 */
[----:B------:R-:W-:Y:S01]  /*0410*/  @!P3 FMUL R20, R15, R6 ;  /* 0x000000060f14b220 */ /* 0x000fe20000400000 */
[----:B------:R-:W-:Y:S01]  /*0420*/  FADD R25, R2, R5 ;  /* 0x0000000502197221 */ /* 0x000fe20000000000 */
[----:B------:R-:W-:Y:S01]  /*0430*/  HFMA2 R6, -RZ, RZ, 0, 0 ;  /* 0x00000000ff067431 */ /* 0x000fe200000001ff */
[----:B------:R-:W-:Y:S01]  /*0440*/  MOV R23, RZ ;  /* 0x000000ff00177202 */ /* 0x000fe20000000f00 */
        /* <DEDUP_REMOVED lines=35> */
.L_x_6666:
[----:B------:R-:W-:Y:S05]  /*0680*/  BSYNC.RECONVERGENT B0 ;  /* 0x0000000000007941 */ /* 0x000fea0003800200 */
.L_x_6665:
        /* <DEDUP_REMOVED lines=12> */
[----:B------:R-:W-:Y:S01]  /*0750*/  STG.E.64 desc[UR4][R2.64+0x100], R6 ;  /* 0x0001000602007986 */ /* 0x000fe2000c101b04 */
[----:B------:R-:W-:Y:S05]  /*0760*/  EXIT ;  /* 0x000000000000794d */ /* 0x000fea0003800000 */
.L_x_6667:
        /* <DEDUP_REMOVED lines=9> */
.L_x_11357:


//--------------------- .text._ZN18transformer_engine35scaled_masked_softmax_warp_backwardI6__halfS1_fLi7EEEvPT0_PKT_S6_T1_ii --------------------------
	.section	.text._ZN18transformer_engine35scaled_masked_softmax_warp_backwardI6__halfS1_fLi7EEEvPT0_PKT_S6_T1_ii,"ax",@progbits
	.align	128
        .global         _ZN18transformer_engine35scaled_masked_softmax_warp_backwardI6__halfS1_fLi7EEEvPT0_PKT_S6_T1_ii
        .type           _ZN18transformer_engine35scaled_masked_softmax_warp_backwardI6__halfS1_fLi7EEEvPT0_PKT_S6_T1_ii,@function
        .size           _ZN18transformer_engine35scaled_masked_softmax_warp_backwardI6__halfS1_fLi7EEEvPT0_PKT_S6_T1_ii,(.L_x_11358 - _ZN18transformer_engine35scaled_masked_softmax_warp_backwardI6__halfS1_fLi7EEEvPT0_PKT_S6_T1_ii)
        .other          _ZN18transformer_engine35scaled_masked_softmax_warp_backwardI6__halfS1_fLi7EEEvPT0_PKT_S6_T1_ii,@"STO_CUDA_ENTRY STV_DEFAULT"
_ZN18transformer_engine35scaled_masked_softmax_warp_backwardI6__halfS1_fLi7EEEvPT0_PKT_S6_T1_ii:
.text._ZN18transformer_engine35scaled_masked_softmax_warp_backwardI6__halfS1_fLi7EEEvPT0_PKT_S6_T1_ii:
[----:B------:R-:W-:Y:S01]  /*0000*/  LDC R1, c[0x0][0x37c] ;  /* 0x0000df00ff017b82 */ /* 0x000fe20000000800 */
[----:B------:R-:W0:Y:S01]  /*0010*/  S2R R3, SR_CTAID.X ;  /* 0x0000000000037919 */ /* 0x000e220000002500 */
[----:B------:R-:W0:Y:S01]  /*0020*/  LDCU UR4, c[0x0][0x364] ;  /* 0x00006c80ff0477ac */ /* 0x000e220008000800 */
[----:B------:R-:W-:Y:S01]  /*0030*/  BSSY.RECONVERGENT B0, `(.L_x_6668) ;  /* 0x0000032000007945 */ /* 0x000fe20003800200 */
[----:B------:R-:W-:Y:S01]  /*0040*/  CS2R R14, SRZ ;  /* 0x00000000000e7805 */ /* 0x000fe2000001ff00 */
[----:B------:R-:W0:Y:S01]  /*0050*/  S2R R0, SR_TID.Y ;  /* 0x0000000000007919 */ /* 0x000e220000002200 */
[----:B------:R-:W1:Y:S01]  /*0060*/  LDCU UR6, c[0x0][0x39c] ;  /* 0x00007380ff0677ac */ /* 0x000e620008000800 */
[----:B------:R-:W-:Y:S02]  /*0070*/  CS2R R16, SRZ ;  /* 0x0000000000107805 */ /* 0x000fe4000001ff00 */
[----:B------:R-:W-:Y:S01]  /*0080*/  CS2R R18, SRZ ;  /* 0x0000000000127805 */ /* 0x000fe2000001ff00 */
[----:B------:R-:W2:Y:S01]  /*0090*/  S2R R2, SR_TID.X ;  /* 0x0000000000027919 */ /* 0x000ea20000002100 */
[----:B------:R-:W3:Y:S01]  /*00a0*/  LDCU UR7, c[0x0][0x3a0] ;  /* 0x00007400ff0777ac */ /* 0x000ee20008000800 */
[----:B------:R-:W-:-:S02]  /*00b0*/  CS2R R20, SRZ ;  /* 0x0000000000147805 */ /* 0x000fc4000001ff00 */
[----:B------:R-:W-:Y:S02]  /*00c0*/  MOV R6, RZ ;  /* 0x000000ff00067202 */ /* 0x000fe40000000f00 */
[----:B------:R-:W-:Y:S02]  /*00d0*/  CS2R R8, SRZ ;  /* 0x0000000000087805 */ /* 0x000fe4000001ff00 */
[----:B------:R-:W-:Y:S02]  /*00e0*/  CS2R R10, SRZ ;  /* 0x00000000000a7805 */ /* 0x000fe4000001ff00 */
[----:B------:R-:W-:Y:S01]  /*00f0*/  CS2R R12, SRZ ;  /* 0x00000000000c7805 */ /* 0x000fe2000001ff00 */
[----:B0-----:R-:W-:Y:S01]  /*0100*/  IMAD R3, R3, UR4, R0 ;  /* 0x0000000403037c24 */ /* 0x001fe2000f8e0200 */
[----:B------:R-:W0:Y:S01]  /*0110*/  LDCU.64 UR4, c[0x0][0x358] ;  /* 0x00006b00ff0477ac */ /* 0x000e220008000a00 */
[----:B------:R-:W-:Y:S01]  /*0120*/  HFMA2 R0, -RZ, RZ, 0, 0 ;  /* 0x00000000ff007431 */ /* 0x000fe200000001ff */
[----:B--2---:R-:W-:-:S02]  /*0130*/  SHF.L.U32 R2, R2, 0x2, RZ ;  /* 0x0000000202027819 */ /* 0x004fc400000006ff */
[----:B------:R-:W-:Y:S01]  /*0140*/  SHF.L.U32 R5, R3, 0x1, RZ ;  /* 0x0000000103057819 */ /* 0x000fe200000006ff */
[----:B------:R-:W-:Y:S01]  /*0150*/  HFMA2 R3, -RZ, RZ, 0, 0 ;  /* 0x00000000ff037431 */ /* 0x000fe200000001ff */
[----:B---3--:R-:W-:Y:S02]  /*0160*/  ISETP.GE.AND P0, PT, R2, UR7, PT ;  /* 0x0000000702007c0c */ /* 0x008fe4000bf06270 */
[----:B-1----:R-:W-:Y:S01]  /*0170*/  IADD3 R22, PT, PT, -R5, UR6, RZ ;  /* 0x0000000605167c10 */ /* 0x002fe2000fffe1ff */
[----:B------:R-:W-:-:S03]  /*0180*/  USHF.R.S32.HI UR6, URZ, 0x1f, UR7 ;  /* 0x0000001fff067899 */ /* 0x000fc60008011407 */
[C---:B------:R-:W-:Y:S02]  /*0190*/  ISETP.LT.OR P2, PT, R22.reuse, 0x1, P0 ;  /* 0x000000011600780c */ /* 0x040fe40000741670 */
[----:B------:R-:W-:Y:S01]  /*01a0*/  ISETP.LT.OR P1, PT, R22, 0x2, P0 ;  /* 0x000000021600780c */ /* 0x000fe20000721670 */
[----:B------:R-:W-:-:S04]  /*01b0*/  IMAD.WIDE.U32 R2, R5, UR7, R2 ;  /* 0x0000000705027c25 */ /* 0x000fc8000f8e0002 */
[----:B------:R-:W-:-:S05]  /*01c0*/  IMAD R7, R5, UR6, RZ ;  /* 0x0000000605077c24 */ /* 0x000fca000f8e02ff */
[----:B------:R-:W-:Y:S01]  /*01d0*/  IADD3 R7, PT, PT, R3, R7, RZ ;  /* 0x0000000703077210 */ /* 0x000fe20007ffe0ff */
[----:B0-----:R-:W-:Y:S06]  /*01e0*/  @P2 BRA `(.L_x_6669) ;  /* 0x0000000000582947 */ /* 0x001fec0003800000 */
        /* <DEDUP_REMOVED lines=10> */
[----:B--2---:R-:W-:Y:S02]  /*0290*/  HADD2.F32 R14, -RZ, R17.H0_H0 ;  /* 0x20000011ff0e7230 */ /* 0x004fe40000004100 */
[--C-:B------:R-:W-:Y:S02]  /*02a0*/  HADD2.F32 R23, -RZ, R16.reuse.H0_H0 ;  /* 0x20000010ff177230 */ /* 0x100fe40000004100 */
[----:B---3--:R-:W-:Y:S02]  /*02b0*/  HADD2.F32 R21, -RZ, R5.H0_H0 ;  /* 0x20000005ff157230 */ /* 0x008fe40000004100 */
[----:B------:R-:W-:-:S02]  /*02c0*/  HADD2.F32 R25, -RZ, R16.H1_H1 ;  /* 0x30000010ff197230 */ /* 0x000fc40000004100 */
[----:B------:R-:W-:Y:S02]  /*02d0*/  HADD2.F32 R24, -RZ, R17.H1_H1 ;  /* 0x30000011ff187230 */ /* 0x000fe40000004100 */
[----:B------:R-:W-:Y:S01]  /*02e0*/  FMUL R16, R21, R14 ;  /* 0x0000000e15107220 */ /* 0x000fe20000400000 */
[--C-:B------:R-:W-:Y:S02]  /*02f0*/  HADD2.F32 R0, -RZ, R4.reuse.H0_H0 ;  /* 0x20000004ff007230 */ /* 0x100fe40000004100 */
[----:B------:R-:W-:Y:S02]  /*0300*/  HADD2.F32 R20, -RZ, R4.H1_H1 ;  /* 0x30000004ff147230 */ /* 0x000fe40000004100 */
[----:B------:R-:W-:Y:S02]  /*0310*/  HADD2.F32 R19, -RZ, R5.H1_H1 ;  /* 0x30000005ff137230 */ /* 0x000fe40000004100 */
[----:B------:R-:W-:Y:S01]  /*0320*/  FMUL R18, R0, R23 ;  /* 0x0000001700127220 */ /* 0x000fe20000400000 */
[----:B------:R-:W-:-:S02]  /*0330*/  FMUL R17, R20, R25 ;  /* 0x0000001914117220 */ /* 0x000fc40000400000 */
[----:B------:R-:W-:-:S07]  /*0340*/  FMUL R14, R19, R24 ;  /* 0x00000018130e7220 */ /* 0x000fce0000400000 */
.L_x_6669:
[----:B------:R-:W-:Y:S05]  /*0350*/  BSYNC.RECONVERGENT B0 ;  /* 0x0000000000007941 */ /* 0x000fea0003800200 */
.L_x_6668:
[----:B------:R-:W-:Y:S04]  /*0360*/  BSSY.RECONVERGENT B0, `(.L_x_6670) ;  /* 0x000001a000007945 */ /* 0x000fe80003800200 */
[----:B------:R-:W-:Y:S05]  /*0370*/  @P1 BRA `(.L_x_6671) ;  /* 0x0000000000601947 */ /* 0x000fea0003800000 */
[----:B------:R-:W0:Y:S01]  /*0380*/  LDCU.64 UR8, c[0x0][0x388] ;  /* 0x00007100ff0877ac */ /* 0x000e220008000a00 */
[----:B------:R-:W-:Y:S01]  /*0390*/  IADD3 R5, P1, PT, R2, UR7, RZ ;  /* 0x0000000702057c10 */ /* 0x000fe2000ff3e0ff */
[----:B------:R-:W1:Y:S03]  /*03a0*/  LDCU.64 UR10, c[0x0][0x390] ;  /* 0x00007200ff0a77ac */ /* 0x000e660008000a00 */
[----:B------:R-:W-:Y:S02]  /*03b0*/  IADD3.X R6, PT, PT, RZ, R7, RZ, P1, !PT ;  /* 0x00000007ff067210 */ /* 0x000fe40000ffe4ff */
[C---:B------:R-:W-:Y:S02]  /*03c0*/  SHF.L.U32 R4, R5.reuse, 0x1, RZ ;  /* 0x0000000105047819 */ /* 0x040fe400000006ff */
[----:B------:R-:W-:Y:S02]  /*03d0*/  SHF.L.U64.HI R5, R5, 0x1, R6 ;  /* 0x0000000105057819 */ /* 0x000fe40000010206 */
[----:B0-----:R-:W-:-:S02]  /*03e0*/  IADD3 R8, P1, PT, R4, UR8, RZ ;  /* 0x0000000804087c10 */ /* 0x001fc4000ff3e0ff */
        /* <DEDUP_REMOVED lines=17> */
.L_x_6671:
[----:B------:R-:W-:Y:S05]  /*0500*/  BSYNC.RECONVERGENT B0 ;  /* 0x0000000000007941 */ /* 0x000fea0003800200 */
.L_x_6670:
        /* <DEDUP_REMOVED lines=28> */
[----:B01----:R-:W-:Y:S02]  /*06d0*/  FADD R23, R23, R24 ;  /* 0x0000001817177221 */ /* 0x003fe40000000000 */
[----:B------:R-:W-:Y:S10]  /*06e0*/  @P0 BRA `(.L_x_6673) ;  /* 0x00000000003c0947 */ /* 0x000ff40003800000 */
[----:B------:R-:W0:Y:S01]  /*06f0*/  LDCU UR8, c[0x0][0x398] ;  /* 0x00007300ff0877ac */ /* 0x000e220008000800 */
[C---:B------:R-:W-:Y:S01]  /*0700*/  FFMA R0, R23.reuse, -R0, R18 ;  /* 0x8000000017007223 */ /* 0x040fe20000000012 */
[C---:B------:R-:W-:Y:S01]  /*0710*/  FFMA R17, R23.reuse, -R20, R17 ;  /* 0x8000001417117223 */ /* 0x040fe20000000011 */
[C---:B------:R-:W-:Y:S01]  /*0720*/  FFMA R16, R23.reuse, -R21, R16 ;  /* 0x8000001517107223 */ /* 0x040fe20000000010 */
[----:B------:R-:W1:Y:S01]  /*0730*/  LDCU.64 UR10, c[0x0][0x380] ;  /* 0x00007000ff0a77ac */ /* 0x000e620008000a00 */
[----:B------:R-:W-:Y:S01]  /*0740*/  FFMA R18, R23, -R19, R14 ;  /* 0x8000001317127223 */ /* 0x000fe2000000000e */
[----:B0-----:R-:W-:Y:S01]  /*0750*/  FMUL R0, R0, UR8 ;  /* 0x0000000800007c20 */ /* 0x001fe20008400000 */
[----:B------:R-:W-:Y:S01]  /*0760*/  FMUL R19, R17, UR8 ;  /* 0x0000000811137c20 */ /* 0x000fe20008400000 */
[----:B------:R-:W-:Y:S01]  /*0770*/  FMUL R14, R16, UR8 ;  /* 0x00000008100e7c20 */ /* 0x000fe20008400000 */
[----:B------:R-:W-:Y:S01]  /*0780*/  FMUL R21, R18, UR8 ;  /* 0x0000000812157c20 */ /* 0x000fe20008400000 */
[----:B-1----:R-:W-:-:S02]  /*0790*/  LEA R16, P0, R2, UR10, 0x1 ;  /* 0x0000000a02107c11 */ /* 0x002fc4000f8008ff */
[----:B------:R-:W-:Y:S02]  /*07a0*/  F2FP.F16.F32.PACK_AB R18, R19, R0 ;  /* 0x000000001312723e */ /* 0x000fe400000000ff */
[----:B------:R-:W-:Y:S02]  /*07b0*/  LEA.HI.X R17, R2, UR11, R7, 0x1, P0 ;  /* 0x0000000b02117c11 */ /* 0x000fe400080f0c07 */
[----:B------:R-:W-:-:S05]  /*07c0*/  F2FP.F16.F32.PACK_AB R19, R21, R14 ;  /* 0x0000000e1513723e */ /* 0x000fca00000000ff */
[----:B------:R0:W-:Y:S02]  /*07d0*/  STG.E.64 desc[UR4][R16.64], R18 ;  /* 0x0000001210007986 */ /* 0x0001e4000c101b04 */
.L_x_6673:
[----:B------:R-:W-:Y:S05]  /*07e0*/  BSYNC.RECONVERGENT B0 ;  /* 0x0000000000007941 */ /* 0x000fea0003800200 */
.L_x_6672:
[----:B------:R-:W-:Y:S05]  /*07f0*/  @P1 EXIT ;  /* 0x000000000000194d */ /* 0x000fea0003800000 */
[----:B------:R-:W1:Y:S01]  /*0800*/  LDCU UR8, c[0x0][0x398] ;  /* 0x00007300ff0877ac */ /* 0x000e620008000800 */
[----:B--2---:R-:W-:Y:S01]  /*0810*/  FADD R5, R4, R5 ;  /* 0x0000000504057221 */ /* 0x004fe20000000000 */
[----:B------:R-:W-:Y:S01]  /*0820*/  IADD3 R0, P0, PT, R2, UR7, RZ ;  /* 0x0000000702007c10 */ /* 0x000fe2000ff1e0ff */
[----:B------:R-:W2:Y:S02]  /*0830*/  LDCU.64 UR10, c[0x0][0x380] ;  /* 0x00007000ff0a77ac */ /* 0x000ea40008000a00 */
[C---:B------:R-:W-:Y:S01]  /*0840*/  FFMA R10, R5.reuse, -R11, R10 ;  /* 0x8000000b050a7223 */ /* 0x040fe2000000000a */
[C---:B------:R-:W-:Y:S01]  /*0850*/  FFMA R9, R5.reuse, -R12, R9 ;  /* 0x8000000c05097223 */ /* 0x040fe20000000009 */
[C---:B------:R-:W-:Y:S01]  /*0860*/  FFMA R8, R5.reuse, -R13, R8 ;  /* 0x8000000d05087223 */ /* 0x040fe20000000008 */
[----:B------:R-:W-:Y:S01]  /*0870*/  FFMA R6, R5, -R15, R6 ;  /* 0x8000000f05067223 */ /* 0x000fe20000000006 */
[----:B------:R-:W-:Y:S01]  /*0880*/  IADD3.X R7, PT, PT, R7, UR6, RZ, P0, !PT ;  /* 0x0000000607077c10 */ /* 0x000fe200087fe4ff */
[----:B-1----:R-:W-:Y:S01]  /*0890*/  FMUL R10, R10, UR8 ;  /* 0x000000080a0a7c20 */ /* 0x002fe20008400000 */
[----:B------:R-:W-:Y:S01]  /*08a0*/  FMUL R9, R9, UR8 ;  /* 0x0000000809097c20 */ /* 0x000fe20008400000 */
[----:B------:R-:W-:Y:S01]  /*08b0*/  FMUL R8, R8, UR8 ;  /* 0x0000000808087c20 */ /* 0x000fe20008400000 */
[----:B------:R-:W-:Y:S01]  /*08c0*/  FMUL R5, R6, UR8 ;  /* 0x0000000806057c20 */ /* 0x000fe20008400000 */
[----:B--2---:R-:W-:-:S02]  /*08d0*/  LEA R2, P0, R0, UR10, 0x1 ;  /* 0x0000000a00027c11 */ /* 0x004fc4000f8008ff */
[----:B------:R-:W-:Y:S02]  /*08e0*/  F2FP.F16.F32.PACK_AB R4, R9, R10 ;  /* 0x0000000a0904723e */ /* 0x000fe400000000ff */
[----:B------:R-:W-:Y:S02]  /*08f0*/  LEA.HI.X R3, R0, UR11, R7, 0x1, P0 ;  /* 0x0000000b00037c11 */ /* 0x000fe400080f0c07 */
[----:B------:R-:W-:-:S05]  /*0900*/  F2FP.F16.F32.PACK_AB R5, R5, R8 ;  /* 0x000000080505723e */ /* 0x000fca00000000ff */
[----:B------:R-:W-:Y:S01]  /*0910*/  STG.E.64 desc[UR4][R2.64], R4 ;  /* 0x0000000402007986 */ /* 0x000fe2000c101b04 */
[----:B------:R-:W-:Y:S05]  /*0920*/  EXIT ;  /* 0x000000000000794d */ /* 0x000fea0003800000 */
.L_x_6674:
        /* <DEDUP_REMOVED lines=13> */
.L_x_11358:


//--------------------- .text._ZN18transformer_engine35scaled_masked_softmax_warp_backwardI6__halfS1_fLi6EEEvPT0_PKT_S6_T1_ii --------------------------
	.section	.text._ZN18transformer_engine35scaled_masked_softmax_warp_backwardI6__halfS1_fLi6EEEvPT0_PKT_S6_T1_ii,"ax",@progbits
	.align	128
        .global         _ZN18transformer_engine35scaled_masked_softmax_warp_backwardI6__halfS1_fLi6EEEvPT0_PKT_S6_T1_ii
        .type           _ZN18transformer_engine35scaled_masked_softmax_warp_backwardI6__halfS1_fLi6EEEvPT0_PKT_S6_T1_ii,@function
        .size           _ZN18transformer_engine35scaled_masked_softmax_warp_backwardI6__halfS1_fLi6EEEvPT0_PKT_S6_T1_ii,(.L_x_11359 - _ZN18transformer_engine35scaled_masked_softmax_warp_backwardI6__halfS1_fLi6EEEvPT0_PKT_S6_T1_ii)
        .other          _ZN18transformer_engine35scaled_masked_softmax_warp_backwardI6__halfS1_fLi6EEEvPT0_PKT_S6_T1_ii,@"STO_CUDA_ENTRY STV_DEFAULT"
_ZN18transformer_engine35scaled_masked_softmax_warp_backwardI6__halfS1_fLi6EEEvPT0_PKT_S6_T1_ii:
.text._ZN18transformer_engine35scaled_masked_softmax_warp_backwardI6__halfS1_fLi6EEEvPT0_PKT_S6_T1_ii:
[----:B------:R-:W-:Y:S01]  /*0000*/  LDC R1, c[0x0][0x37c] ;  /* 0x0000df00ff017b82 */ /* 0x000fe20000000800 */
[----:B------:R-:W0:Y:S07]  /*0010*/  S2R R2, SR_CTAID.X ;  /* 0x0000000000027919 */ /* 0x000e2e0000002500 */
[----:B------:R-:W1:Y:S01]  /*0020*/  LDC R0, c[0x0][0x3a0] ;  /* 0x0000e800ff007b82 */ /* 0x000e620000000800 */
[----:B------:R-:W0:Y:S01]  /*0030*/  LDCU UR4, c[0x0][0x364] ;  /* 0x00006c80ff0477ac */ /* 0x000e220008000800 */
[----:B------:R-:W-:Y:S01]  /*0040*/  HFMA2 R5, -RZ, RZ, 0, 0 ;  /* 0x00000000ff057431 */ /* 0x000fe200000001ff */
        /* <DEDUP_REMOVED lines=16> */
[----:B------:R-:W-:Y:S02]  /*0150*/  ISETP.GE.AND P1, PT, R5, R0, PT ;  /* 0x000000000500720c */ /* 0x000fe40003f26270 */
[----:B------:R-:W-:-:S02]  /*0160*/  IADD3 R7, PT, PT, R7, R11, RZ ;  /* 0x0000000b07077210 */ /* 0x000fc40007ffe0ff */
[----:B--2---:R-:W-:Y:S02]  /*0170*/  IADD3 R12, P6, PT, R4, UR10, RZ ;  /* 0x0000000a040c7c10 */ /* 0x004fe4000ffde0ff */
[----:B------:R-:W-:Y:S02]  /*0180*/  SHF.L.U64.HI R5, R6, 0x1, R7 ;  /* 0x0000000106057819 */ /* 0x000fe40000010207 */
[----:B------:R-:W-:Y:S02]  /*0190*/  ISETP.LT.OR P3, PT, R2, 0x1, P1 ;  /* 0x000000010200780c */ /* 0x000fe40000f61670 */
[C---:B------:R-:W-:Y:S02]  /*01a0*/  IADD3.X R13, PT, PT, R5.reuse, UR11, RZ, P6, !PT ;  /* 0x0000000b050d7c10 */ /* 0x040fe4000b7fe4ff */
[----:B-----5:R-:W-:Y:S02]  /*01b0*/  IADD3 R8, P6, PT, R4, UR8, RZ ;  /* 0x0000000804087c10 */ /* 0x020fe4000ffde0ff */
[----:B------:R-:W-:Y:S01]  /*01c0*/  ISETP.LT.OR P4, PT, R2, 0x2, P0 ;  /* 0x000000020200780c */ /* 0x000fe20000781670 */
[----:B------:R-:W-:Y:S01]  /*01d0*/  IMAD.WIDE.U32 R16, R0, 0x2, R12 ;  /* 0x0000000200107825 */ /* 0x000fe200078e000c */
[----:B------:R-:W-:Y:S01]  /*01e0*/  ISETP.LT.OR P5, PT, R2, 0x2, P1 ;  /* 0x000000020200780c */ /* 0x000fe20000fa1670 */
[----:B0-----:R-:W2:Y:S01]  /*01f0*/  @!P2 LDG.E.U16 R25, desc[UR4][R12.64] ;  /* 0x000000040c19a981 */ /* 0x001ea2000c1e1500 */
[----:B------:R-:W-:-:S03]  /*0200*/  IADD3.X R9, PT, PT, R5, UR9, RZ, P6, !PT ;  /* 0x0000000905097c10 */ /* 0x000fc6000b7fe4ff */
[----:B------:R0:W3:Y:S01]  /*0210*/  @!P3 LDG.E.U16 R20, desc[UR4][R12.64+0x40] ;  /* 0x000040040c14b981 */ /* 0x0000e2000c1e1500 */
[----:B------:R-:W-:-:S03]  /*0220*/  IMAD.WIDE.U32 R14, R0, 0x2, R8 ;  /* 0x00000002000e7825 */ /* 0x000fc600078e0008 */
[----:B------:R-:W4:Y:S04]  /*0230*/  @!P2 LDG.E.U16 R18, desc[UR4][R8.64] ;  /* 0x000000040812a981 */ /* 0x000f28000c1e1500 */
[----:B------:R1:W5:Y:S04]  /*0240*/  @!P3 LDG.E.U16 R19, desc[UR4][R8.64+0x40] ;  /* 0x000040040813b981 */ /* 0x000368000c1e1500 */
[----:B------:R-:W5:Y:S04]  /*0250*/  @!P4 LDG.E.U16 R22, desc[UR4][R16.64] ;  /* 0x000000041016c981 */ /* 0x000f68000c1e1500 */
[----:B------:R-:W5:Y:S04]  /*0260*/  @!P5 LDG.E.U16 R24, desc[UR4][R16.64+0x40] ;  /* 0x000040041018d981 */ /* 0x000f68000c1e1500 */
[----:B------:R-:W5:Y:S04]  /*0270*/  @!P4 LDG.E.U16 R21, desc[UR4][R14.64] ;  /* 0x000000040e15c981 */ /* 0x000f68000c1e1500 */
[----:B------:R4:W5:Y:S01]  /*0280*/  @!P5 LDG.E.U16 R23, desc[UR4][R14.64+0x40] ;  /* 0x000040040e17d981 */ /* 0x000962000c1e1500 */
[----:B------:R-:W-:-:S02]  /*0290*/  CS2R R10, SRZ ;  /* 0x00000000000a7805 */ /* 0x000fc4000001ff00 */
[----:B------:R-:W-:Y:S02]  /*02a0*/  CS2R R6, SRZ ;  /* 0x0000000000067805 */ /* 0x000fe4000001ff00 */
[----:B0-----:R-:W-:Y:S02]  /*02b0*/  CS2R R12, SRZ ;  /* 0x00000000000c7805 */ /* 0x001fe4000001ff00 */
[----:B-1----:R-:W-:Y:S01]  /*02c0*/  CS2R R8, SRZ ;  /* 0x0000000000087805 */ /* 0x002fe2000001ff00 */
[----:B--2---:R-:W-:Y:S02]  /*02d0*/  @!P2 HADD2.F32 R10, -RZ, R25.H0_H0 ;  /* 0x20000019ff0aa230 */ /* 0x004fe40000004100 */
[----:B---3--:R-:W-:Y:S02]  /*02e0*/  @!P3 HADD2.F32 R11, -RZ, R20.H0_H0 ;  /* 0x20000014ff0bb230 */ /* 0x008fe40000004100 */
[----:B----4-:R-:W-:Y:S02]  /*02f0*/  @!P2 HADD2.F32 R15, -RZ, R18.H0_H0 ;  /* 0x20000012ff0fa230 */ /* 0x010fe40000004100 */
[----:B-----5:R-:W-:-:S02]  /*0300*/  @!P3 HADD2.F32 R14, -RZ, R19.H0_H0 ;  /* 0x20000013ff0eb230 */ /* 0x020fc40000004100 */
[----:B------:R-:W-:Y:S02]  /*0310*/  @!P4 HADD2.F32 R7, -RZ, R22.H0_H0 ;  /* 0x20000016ff07c230 */ /* 0x000fe40000004100 */
[----:B------:R-:W-:Y:S02]  /*0320*/  @!P5 HADD2.F32 R6, -RZ, R24.H0_H0 ;  /* 0x20000018ff06d230 */ /* 0x000fe40000004100 */
[----:B------:R-:W-:Y:S02]  /*0330*/  @!P4 HADD2.F32 R16, -RZ, R21.H0_H0 ;  /* 0x20000015ff10c230 */ /* 0x000fe40000004100 */
[----:B------:R-:W-:Y:S02]  /*0340*/  @!P5 HADD2.F32 R23, -RZ, R23.H0_H0 ;  /* 0x20000017ff17d230 */ /* 0x000fe40000004100 */
[----:B------:R-:W-:Y:S01]  /*0350*/  @!P2 FMUL R13, R10, R15 ;  /* 0x0000000f0a0da220 */ /* 0x000fe20000400000 */
[----:B------:R-:W-:Y:S01]  /*0360*/  @!P3 FMUL R12, R11, R14 ;  /* 0x0000000e0b0cb220 */ /* 0x000fe20000400000 */
[----:B------:R-:W-:Y:S01]  /*0370*/  @!P4 FMUL R8, R7, R16 ;  /* 0x000000100708c220 */ /* 0x000fe20000400000 */
[----:B------:R-:W-:-:S02]  /*0380*/  @!P5 FMUL R9, R6, R23 ;  /* 0x000000170609d220 */ /* 0x000fc40000400000 */
        /* <DEDUP_REMOVED lines=32> */
[----:B------:R-:W-:Y:S01]  /*0590*/  @!P0 F2FP.F16.F32.PACK_AB R10, RZ, R10 ;  /* 0x0000000aff0a823e */ /* 0x000fe200000000ff */
[----:B-1----:R-:W-:-:S04]  /*05a0*/  @!P1 FMUL R11, R11, R18 ;  /* 0x000000120b0b9220 */ /* 0x002fc80000400000 */
[----:B------:R1:W-:Y:S01]  /*05b0*/  @!P0 STG.E.U16 desc[UR4][R4.64], R10 ;  /* 0x0000000a04008986 */ /* 0x0003e2000c101504 */
[----:B------:R-:W-:-:S05]  /*05c0*/  @!P1 F2FP.F16.F32.PACK_AB R11, RZ, R11 ;  /* 0x0000000bff0b923e */ /* 0x000fca00000000ff */
[----:B------:R1:W-:Y:S01]  /*05d0*/  @!P1 STG.E.U16 desc[UR4][R4.64+0x40], R11 ;  /* 0x0000400b04009986 */ /* 0x0003e2000c101504 */
[----:B------:R-:W-:Y:S05]  /*05e0*/  @!P2 EXIT ;  /* 0x000000000000a94d */ /* 0x000fea0003800000 */
[----:B------:R-:W3:Y:S01]  /*05f0*/  @!P0 LDC R2, c[0x0][0x398] ;  /* 0x0000e600ff028b82 */ /* 0x000ee20000000800 */
[----:B--2---:R-:W-:-:S04]  /*0600*/  FADD R15, R14, R15 ;  /* 0x0000000f0e0f7221 */ /* 0x004fc80000000000 */
[----:B------:R-:W-:-:S04]  /*0610*/  @!P0 FFMA R7, R15, -R7, R8 ;  /* 0x800000070f078223 */ /* 0x000fc80000000008 */
[----:B---3--:R-:W-:Y:S01]  /*0620*/  @!P0 FMUL R7, R7, R2 ;  /* 0x0000000207078220 */ /* 0x008fe20000400000 */
[----:B------:R-:W-:-:S04]  /*0630*/  LEA R2, P2, R0, R4, 0x1 ;  /* 0x0000000400027211 */ /* 0x000fc800078408ff */
[----:B------:R-:W-:Y:S02]  /*0640*/  @!P0 F2FP.F16.F32.PACK_AB R7, RZ, R7 ;  /* 0x00000007ff07823e */ /* 0x000fe400000000ff */
[----:B------:R-:W-:-:S05]  /*0650*/  LEA.HI.X R3, R0, R5, R3, 0x1, P2 ;  /* 0x0000000500037211 */ /* 0x000fca00010f0c03 */
[----:B------:R2:W-:Y:S01]  /*0660*/  @!P0 STG.E.U16 desc[UR4][R2.64], R7 ;  /* 0x0000000702008986 */ /* 0x0005e2000c101504 */
[----:B------:R-:W-:Y:S05]  /*0670*/  @P1 EXIT ;  /* 0x000000000000194d */ /* 0x000fea0003800000 */
[----:B------:R-:W3:Y:S01]  /*0680*/  LDCU UR6, c[0x0][0x398] ;  /* 0x00007300ff0677ac */ /* 0x000ee20008000800 */
[----:B------:R-:W-:-:S04]  /*0690*/  FFMA R6, R15, -R6, R9 ;  /* 0x800000060f067223 */ /* 0x000fc80000000009 */
[----:B---3--:R-:W-:-:S05]  /*06a0*/  FMUL R6, R6, UR6 ;  /* 0x0000000606067c20 */ /* 0x008fca0008400000 */
[----:B------:R-:W-:-:S05]  /*06b0*/  F2FP.F16.F32.PACK_AB R6, RZ, R6 ;  /* 0x00000006ff06723e */ /* 0x000fca00000000ff */
[----:B------:R-:W-:Y:S01]  /*06c0*/  STG.E.U16 desc[UR4][R2.64+0x40], R6 ;  /* 0x0000400602007986 */ /* 0x000fe2000c101504 */
[----:B------:R-:W-:Y:S05]  /*06d0*/  EXIT ;  /* 0x000000000000794d */ /* 0x000fea0003800000 */
.L_x_6675:
        /* <DEDUP_REMOVED lines=10> */
.L_x_11359:


//--------------------- .text._ZN18transformer_engine35scaled_masked_softmax_warp_backwardI6__halfS1_fLi5EEEvPT0_PKT_S6_T1_ii --------------------------
	.section	.text._ZN18transformer_engine35scaled_masked_softmax_warp_backwardI6__halfS1_fLi5EEEvPT0_PKT_S6_T1_ii,"ax",@progbits
	.align	128
        .global         _ZN18transformer_engine35scaled_masked_softmax_warp_backwardI6__halfS1_fLi5EEEvPT0_PKT_S6_T1_ii
        .type           _ZN18transformer_engine35scaled_masked_softmax_warp_backwardI6__halfS1_fLi5EEEvPT0_PKT_S6_T1_ii,@function
        .size           _ZN18transformer_engine35scaled_masked_softmax_warp_backwardI6__halfS1_fLi5EEEvPT0_PKT_S6_T1_ii,(.L_x_11360 - _ZN18transformer_engine35scaled_masked_softmax_warp_backwardI6__halfS1_fLi5EEEvPT0_PKT_S6_T1_ii)
        .other          _ZN18transformer_engine35scaled_masked_softmax_warp_backwardI6__halfS1_fLi5EEEvPT0_PKT_S6_T1_ii,@"STO_CUDA_ENTRY STV_DEFAULT"
_ZN18transformer_engine35scaled_masked_softmax_warp_backwardI6__halfS1_fLi5EEEvPT0_PKT_S6_T1_ii:
.text._ZN18transformer_engine35scaled_masked_softmax_warp_backwardI6__halfS1_fLi5EEEvPT0_PKT_S6_T1_ii:
        /* <DEDUP_REMOVED lines=9> */
[----:B------:R-:W-:-:S03]  /*0090*/  IMAD.MOV.U32 R3, RZ, RZ, RZ ;  /* 0x000000ffff037224 */ /* 0x000fc600078e00ff */
[----:B------:R-:W-:-:S04]  /*00a0*/  SHF.L.U32 R7, R0, 0x1, RZ ;  /* 0x0000000100077819 */ /* 0x000fc800000006ff */
[C---:B-1----:R-:W-:Y:S01]  /*00b0*/  IADD3 R20, PT, PT, -R7.reuse, UR5, RZ ;  /* 0x0000000507147c10 */ /* 0x042fe2000fffe1ff */
[C---:B--2---:R-:W-:Y:S01]  /*00c0*/  IMAD.WIDE.U32 R4, R7.reuse, UR7, R2 ;  /* 0x0000000707047c25 */ /* 0x044fe2000f8e0002 */
[----:B------:R-:W0:Y:S02]  /*00d0*/  LDCU.64 UR4, c[0x0][0x358] ;  /* 0x00006b00ff0477ac */ /* 0x000e240008000a00 */
[C---:B------:R-:W-:Y:S01]  /*00e0*/  ISETP.GE.AND P1, PT, R20.reuse, 0x1, PT ;  /* 0x000000011400780c */ /* 0x040fe20003f26270 */
[----:B------:R-:W-:Y:S01]  /*00f0*/  IMAD R7, R7, UR6, RZ ;  /* 0x0000000607077c24 */ /* 0x000fe2000f8e02ff */
        /* <DEDUP_REMOVED lines=27> */
[----:B------:R-:W-:Y:S01]  /*02b0*/  IMAD.MOV.U32 R9, RZ, RZ, RZ ;  /* 0x000000ffff097224 */ /* 0x000fe200078e00ff */
[----:B------:R-:W-:Y:S01]  /*02c0*/  MOV R0, RZ ;  /* 0x000000ff00007202 */ /* 0x000fe20000000f00 */
[----:B--2---:R-:W-:-:S02]  /*02d0*/  @!P2 HADD2.F32 R6, -RZ, R14.H0_H0 ;  /* 0x2000000eff06a230 */ /* 0x004fc40000004100 */
[----:B---3--:R-:W-:-:S05]  /*02e0*/  @!P2 HADD2.F32 R11, -RZ, R12.H0_H0 ;  /* 0x2000000cff0ba230 */ /* 0x008fca0000004100 */
[----:B------:R-:W-:Y:S01]  /*02f0*/  @!P2 FMUL R9, R6, R11 ;  /* 0x0000000b0609a220 */ /* 0x000fe20000400000 */
[----:B------:R-:W-:Y:S02]  /*0300*/  HFMA2 R11, -RZ, RZ, 0, 0 ;  /* 0x00000000ff0b7431 */ /* 0x000fe400000001ff */
[----:B----4-:R-:W-:Y:S02]  /*0310*/  @!P0 HADD2.F32 R13, -RZ, R16.H0_H0 ;  /* 0x20000010ff0d8230 */ /* 0x010fe40000004100 */
[----:B-----5:R-:W-:-:S05]  /*0320*/  @!P0 HADD2.F32 R0, -RZ, R18.H0_H0 ;  /* 0x20000012ff008230 */ /* 0x020fca0000004100 */
        /* <DEDUP_REMOVED lines=30> */
[----:B------:R-:W-:Y:S02]  /*0510*/  F2FP.F16.F32.PACK_AB R6, RZ, R6 ;  /* 0x00000006ff06723e */ /* 0x000fe400000000ff */
[----:B------:R-:W-:-:S05]  /*0520*/  LEA.HI.X R3, R4, UR11, R7, 0x1, P1 ;  /* 0x0000000b04037c11 */ /* 0x000fca00088f0c07 */
[----:B------:R1:W-:Y:S02]  /*0530*/  STG.E.U16 desc[UR4][R2.64], R6 ;  /* 0x0000000602007986 */ /* 0x0003e4000c101504 */
.L_x_6677:
[----:B------:R-:W-:Y:S05]  /*0540*/  BSYNC.RECONVERGENT B0 ;  /* 0x0000000000007941 */ /* 0x000fea0003800200 */
.L_x_6676:
        /* <DEDUP_REMOVED lines=9> */
[----:B------:R-:W-:Y:S02]  /*05e0*/  F2FP.F16.F32.PACK_AB R0, RZ, R0 ;  /* 0x00000000ff00723e */ /* 0x000fe400000000ff */
[----:B------:R-:W-:-:S05]  /*05f0*/  LEA.HI.X R3, R4, UR11, R7, 0x1, P0 ;  /* 0x0000000b04037c11 */ /* 0x000fca00080f0c07 */
[----:B------:R-:W-:Y:S01]  /*0600*/  STG.E.U16 desc[UR4][R2.64], R0 ;  /* 0x0000000002007986 */ /* 0x000fe2000c101504 */
[----:B------:R-:W-:Y:S05]  /*0610*/  EXIT ;  /* 0x000000000000794d */ /* 0x000fea0003800000 */
.L_x_6678:
        /* <DEDUP_REMOVED lines=14> */
.L_x_11360:


//--------------------- .text._ZN18transformer_engine35scaled_masked_softmax_warp_backwardI6__halfS1_fLi4EEEvPT0_PKT_S6_T1_ii --------------------------
	.section	.text._ZN18transformer_engine35scaled_masked_softmax_warp_backwardI6__halfS1_fLi4EEEvPT0_PKT_S6_T1_ii,"ax",@progbits
	.align	128
        .global         _ZN18transformer_engine35scaled_masked_softmax_warp_backwardI6__halfS1_fLi4EEEvPT0_PKT_S6_T1_ii
        .type           _ZN18transformer_engine35scaled_masked_softmax_warp_backwardI6__halfS1_fLi4EEEvPT0_PKT_S6_T1_ii,@function
        .size           _ZN18transformer_engine35scaled_masked_softmax_warp_backwardI6__halfS1_fLi4EEEvPT0_PKT_S6_T1_ii,(.L_x_11361 - _ZN18transformer_engine35scaled_masked_softmax_warp_backwardI6__halfS1_fLi4EEEvPT0_PKT_S6_T1_ii)
        .other          _ZN18transformer_engine35scaled_masked_softmax_warp_backwardI6__halfS1_fLi4EEEvPT0_PKT_S6_T1_ii,@"STO_CUDA_ENTRY STV_DEFAULT"
_ZN18transformer_engine35scaled_masked_softmax_warp_backwardI6__halfS1_fLi4EEEvPT0_PKT_S6_T1_ii:
.text._ZN18transformer_engine35scaled_masked_softmax_warp_backwardI6__halfS1_fLi4EEEvPT0_PKT_S6_T1_ii:
        /* <DEDUP_REMOVED lines=77> */
[----:B------:R-:W-:Y:S02]  /*04d0*/  F2FP.F16.F32.PACK_AB R6, RZ, R6 ;  /* 0x00000006ff06723e */ /* 0x000fe400000000ff */
[----:B------:R-:W-:-:S05]  /*04e0*/  LEA.HI.X R3, R4, UR11, R7, 0x1, P1 ;  /* 0x0000000b04037c11 */ /* 0x000fca00088f0c07 */
[----:B------:R0:W-:Y:S02]  /*04f0*/  STG.E.U16 desc[UR4][R2.64], R6 ;  /* 0x0000000602007986 */ /* 0x0001e4000c101504 */
.L_x_6680:
[----:B------:R-:W-:Y:S05]  /*0500*/  BSYNC.RECONVERGENT B0 ;  /* 0x0000000000007941 */ /* 0x000fea0003800200 */
.L_x_6679:
        /* <DEDUP_REMOVED lines=9> */
[----:B------:R-:W-:Y:S02]  /*05a0*/  F2FP.F16.F32.PACK_AB R0, RZ, R0 ;  /* 0x00000000ff00723e */ /* 0x000fe400000000ff */
[----:B------:R-:W-:-:S05]  /*05b0*/  LEA.HI.X R3, R4, UR11, R7, 0x1, P0 ;  /* 0x0000000b04037c11 */ /* 0x000fca00080f0c07 */
[----:B------:R-:W-:Y:S01]  /*05c0*/  STG.E.U16 desc[UR4][R2.64], R0 ;  /* 0x0000000002007986 */ /* 0x000fe2000c101504 */
[----:B------:R-:W-:Y:S05]  /*05d0*/  EXIT ;  /* 0x000000000000794d */ /* 0x000fea0003800000 */
.L_x_6681:
        /* <DEDUP_REMOVED lines=10> */
.L_x_11361:


//--------------------- .text._ZN18transformer_engine35scaled_masked_softmax_warp_backwardI6__halfS1_fLi3EEEvPT0_PKT_S6_T1_ii --------------------------
	.section	.text._ZN18transformer_engine35scaled_masked_softmax_warp_backwardI6__halfS1_fLi3EEEvPT0_PKT_S6_T1_ii,"ax",@progbits
	.align	128
        .global         _ZN18transformer_engine35scaled_masked_softmax_warp_backwardI6__halfS1_fLi3EEEvPT0_PKT_S6_T1_ii
        .type           _ZN18transformer_engine35scaled_masked_softmax_warp_backwardI6__halfS1_fLi3EEEvPT0_PKT_S6_T1_ii,@function
        .size           _ZN18transformer_engine35scaled_masked_softmax_warp_backwardI6__halfS1_fLi3EEEvPT0_PKT_S6_T1_ii,(.L_x_11362 - _ZN18transformer_engine35scaled_masked_softmax_warp_backwardI6__halfS1_fLi3EEEvPT0_PKT_S6_T1_ii)
        .other          _ZN18transformer_engine35scaled_masked_softmax_warp_backwardI6__halfS1_fLi3EEEvPT0_PKT_S6_T1_ii,@"STO_CUDA_ENTRY STV_DEFAULT"
_ZN18transformer_engine35scaled_masked_softmax_warp_backwardI6__halfS1_fLi3EEEvPT0_PKT_S6_T1_ii:
.text._ZN18transformer_engine35scaled_masked_softmax_warp_backwardI6__halfS1_fLi3EEEvPT0_PKT_S6_T1_ii:
        /* <DEDUP_REMOVED lines=42> */
[----:B------:R-:W-:Y:S01]  /*02a0*/  HFMA2 R19, -RZ, RZ, 0, 0 ;  /* 0x00000000ff137431 */ /* 0x000fe200000001ff */
[----:B------:R-:W-:Y:S01]  /*02b0*/  MOV R0, RZ ;  /* 0x000000ff00007202 */ /* 0x000fe20000000f00 */
[----:B------:R-:W-:Y:S02]  /*02c0*/  IMAD.MOV.U32 R6, RZ, RZ, RZ ;  /* 0x000000ffff067224 */ /* 0x000fe400078e00ff */
[----:B------:R-:W-:-:S02]  /*02d0*/  IMAD.MOV.U32 R9, RZ, RZ, RZ ;  /* 0x000000ffff097224 */ /* 0x000fc400078e00ff */
[----:B--2---:R-:W-:Y:S02]  /*02e0*/  @!P2 HADD2.F32 R19, -RZ, R14.H0_H0 ;  /* 0x2000000eff13a230 */ /* 0x004fe40000004100 */
[----:B---3--:R-:W-:-:S05]  /*02f0*/  @!P2 HADD2.F32 R8, -RZ, R12.H0_H0 ;  /* 0x2000000cff08a230 */ /* 0x008fca0000004100 */
[----:B------:R-:W-:Y:S01]  /*0300*/  @!P2 FMUL R6, R19, R8 ;  /* 0x000000081306a220 */ /* 0x000fe20000400000 */
        /* <DEDUP_REMOVED lines=27> */
.L_x_6683:
[----:B------:R-:W-:Y:S05]  /*04c0*/  BSYNC.RECONVERGENT B0 ;  /* 0x0000000000007941 */ /* 0x000fea0003800200 */
.L_x_6682:
        /* <DEDUP_REMOVED lines=13> */
.L_x_6684:
        /* <DEDUP_REMOVED lines=14> */
.L_x_11362:


//--------------------- .text._ZN18transformer_engine35scaled_masked_softmax_warp_backwardI6__halfS1_fLi2EEEvPT0_PKT_S6_T1_ii --------------------------
	.section	.text._ZN18transformer_engine35scaled_masked_softmax_warp_backwardI6__halfS1_fLi2EEEvPT0_PKT_S6_T1_ii,"ax",@progbits
	.align	128
        .global         _ZN18transformer_engine35scaled_masked_softmax_warp_backwardI6__halfS1_fLi2EEEvPT0_PKT_S6_T1_ii
        .type           _ZN18transformer_engine35scaled_masked_softmax_warp_backwardI6__halfS1_fLi2EEEvPT0_PKT_S6_T1_ii,@function
        .size           _ZN18transformer_engine35scaled_masked_softmax_warp_backwardI6__halfS1_fLi2EEEvPT0_PKT_S6_T1_ii,(.L_x_11363 - _ZN18transformer_engine35scaled_masked_softmax_warp_backwardI6__halfS1_fLi2EEEvPT0_PKT_S6_T1_ii)
        .other          _ZN18transformer_engine35scaled_masked_softmax_warp_backwardI6__halfS1_fLi2EEEvPT0_PKT_S6_T1_ii,@"STO_CUDA_ENTRY STV_DEFAULT"
_ZN18transformer_engine35scaled_masked_softmax_warp_backwardI6__halfS1_fLi2EEEvPT0_PKT_S6_T1_ii:
.text._ZN18transformer_engine35scaled_masked_softmax_warp_backwardI6__halfS1_fLi2EEEvPT0_PKT_S6_T1_ii:
        /* <DEDUP_REMOVED lines=36> */
[----:B------:R0:W3:Y:S01]  /*0240*/  @!P2 LDG.E.U16 R14, desc[UR4][R14.64] ;  /* 0x000000040e0ea981 */ /* 0x0000e2000c1e1500 */
[----:B----4-:R-:W-:Y:S01]  /*0250*/  @!P0 IADD3 R10, P3, PT, R17, R10, RZ ;  /* 0x0000000a110a8210 */ /* 0x010fe20007f7e0ff */
[----:B------:R-:W-:-:S03]  /*0260*/  @!P0 IMAD.X R9, R0, 0x1, R9, P4 ;  /* 0x0000000100098824 */ /* 0x000fc600020e0609 */
[----:B------:R-:W-:Y:S02]  /*0270*/  @!P0 IADD3.X R11, PT, PT, R0, R11, RZ, P3, !PT ;  /* 0x0000000b000b8210 */ /* 0x000fe40001ffe4ff */
[----:B------:R-:W4:Y:S04]  /*0280*/  @!P0 LDG.E.U16 R8, desc[UR4][R8.64] ;  /* 0x0000000408088981 */ /* 0x000f28000c1e1500 */
[----:B------:R-:W5:Y:S01]  /*0290*/  @!P0 LDG.E.U16 R10, desc[UR4][R10.64] ;  /* 0x000000040a0a8981 */ /* 0x000f62000c1e1500 */
[----:B------:R-:W-:Y:S02]  /*02a0*/  IMAD.MOV.U32 R17, RZ, RZ, RZ ;  /* 0x000000ffff117224 */ /* 0x000fe400078e00ff */
[----:B------:R-:W-:Y:S02]  /*02b0*/  HFMA2 R0, -RZ, RZ, 0, 0 ;  /* 0x00000000ff007431 */ /* 0x000fe400000001ff */
[----:B0-----:R-:W-:-:S02]  /*02c0*/  IMAD.MOV.U32 R15, RZ, RZ, RZ ;  /* 0x000000ffff0f7224 */ /* 0x001fc400078e00ff */
[----:B--2---:R-:W-:Y:S02]  /*02d0*/  @!P2 HADD2.F32 R6, -RZ, R12.H0_H0 ;  /* 0x2000000cff06a230 */ /* 0x004fe40000004100 */
[----:B---3--:R-:W-:-:S05]  /*02e0*/  @!P2 HADD2.F32 R17, -RZ, R14.H0_H0 ;  /* 0x2000000eff11a230 */ /* 0x008fca0000004100 */
[----:B------:R-:W-:Y:S01]  /*02f0*/  @!P2 FMUL R0, R17, R6 ;  /* 0x000000061100a220 */ /* 0x000fe20000400000 */
[----:B------:R-:W-:Y:S01]  /*0300*/  MOV R6, RZ ;  /* 0x000000ff00067202 */ /* 0x000fe20000000f00 */
[----:B----4-:R-:W-:Y:S02]  /*0310*/  @!P0 HADD2.F32 R15, -RZ, R8.H0_H0 ;  /* 0x20000008ff0f8230 */ /* 0x010fe40000004100 */
[----:B-----5:R-:W-:-:S05]  /*0320*/  @!P0 HADD2.F32 R12, -RZ, R10.H0_H0 ;  /* 0x2000000aff0c8230 */ /* 0x020fca0000004100 */
        /* <DEDUP_REMOVED lines=21> */
.L_x_6686:
[----:B------:R-:W-:Y:S05]  /*0480*/  BSYNC.RECONVERGENT B0 ;  /* 0x0000000000007941 */ /* 0x000fea0003800200 */
.L_x_6685:
        /* <DEDUP_REMOVED lines=13> */
.L_x_6687:
        /* <DEDUP_REMOVED lines=10> */
.L_x_11363:


//--------------------- .text._ZN18transformer_engine35scaled_masked_softmax_warp_backwardI6__halfS1_fLi1EEEvPT0_PKT_S6_T1_ii --------------------------
	.section	.text._ZN18transformer_engine35scaled_masked_softmax_warp_backwardI6__halfS1_fLi1EEEvPT0_PKT_S6_T1_ii,"ax",@progbits
	.align	128
        .global         _ZN18transformer_engine35scaled_masked_softmax_warp_backwardI6__halfS1_fLi1EEEvPT0_PKT_S6_T1_ii
        .type           _ZN18transformer_engine35scaled_masked_softmax_warp_backwardI6__halfS1_fLi1EEEvPT0_PKT_S6_T1_ii,@function
        .size           _ZN18transformer_engine35scaled_masked_softmax_warp_backwardI6__halfS1_fLi1EEEvPT0_PKT_S6_T1_ii,(.L_x_11364 - _ZN18transformer_engine35scaled_masked_softmax_warp_backwardI6__halfS1_fLi1EEEvPT0_PKT_S6_T1_ii)
        .other          _ZN18transformer_engine35scaled_masked_softmax_warp_backwardI6__halfS1_fLi1EEEvPT0_PKT_S6_T1_ii,@"STO_CUDA_ENTRY STV_DEFAULT"
_ZN18transformer_engine35scaled_masked_softmax_warp_backwardI6__halfS1_fLi1EEEvPT0_PKT_S6_T1_ii:
.text._ZN18transformer_engine35scaled_masked_softmax_warp_backwardI6__halfS1_fLi1EEEvPT0_PKT_S6_T1_ii:
        /* <DEDUP_REMOVED lines=23> */
[----:B------:R-:W-:Y:S02]  /*0170*/  @!P2 SHF.L.U64.HI R6, R2, 0x1, R7 ;  /* 0x000000010206a819 */ /* 0x000fe40000010207 */
[----:B------:R-:W-:Y:S01]  /*0180*/  @!P0 IADD3.X R19, PT, PT, RZ, R7, RZ, P3, !PT ;  /* 0x00000007ff138210 */ /* 0x000fe20001ffe4ff */
[C---:B------:R-:W-:Y:S01]  /*0190*/  @!P0 IMAD.SHL.U32 R17, R0.reuse, 0x2, RZ ;  /* 0x0000000200118824 */ /* 0x040fe200078e00ff */
[----:B------:R-:W2:Y:S02]  /*01a0*/  @!P2 LDC.64 R10, c[0x0][0x388] ;  /* 0x0000e200ff0aab82 */ /* 0x000ea40000000a00 */
[----:B------:R-:W-:-:S06]  /*01b0*/  @!P0 SHF.L.U64.HI R0, R0, 0x1, R19 ;  /* 0x0000000100008819 */ /* 0x000fcc0000010213 */
        /* <DEDUP_REMOVED lines=15> */
[----:B------:R-:W-:Y:S01]  /*02b0*/  CS2R R16, SRZ ;  /* 0x0000000000107805 */ /* 0x000fe2000001ff00 */
[----:B------:R-:W-:Y:S02]  /*02c0*/  IMAD.MOV.U32 R0, RZ, RZ, RZ ;  /* 0x000000ffff007224 */ /* 0x000fe400078e00ff */
[----:B--2---:R-:W-:-:S02]  /*02d0*/  @!P2 HADD2.F32 R17, -RZ, R14.H0_H0 ;  /* 0x2000000eff11a230 */ /* 0x004fc40000004100 */
[----:B---3--:R-:W-:-:S05]  /*02e0*/  @!P2 HADD2.F32 R6, -RZ, R10.H0_H0 ;  /* 0x2000000aff06a230 */ /* 0x008fca0000004100 */
[----:B------:R-:W-:Y:S01]  /*02f0*/  @!P2 FMUL R0, R17, R6 ;  /* 0x000000061100a220 */ /* 0x000fe20000400000 */
[----:B----4-:R-:W-:Y:S02]  /*0300*/  @!P0 HADD2.F32 R14, -RZ, R8.H0_H0 ;  /* 0x20000008ff0e8230 */ /* 0x010fe40000004100 */
[----:B-----5:R-:W-:-:S05]  /*0310*/  @!P0 HADD2.F32 R19, -RZ, R12.H0_H0 ;  /* 0x2000000cff138230 */ /* 0x020fca0000004100 */
        /* <DEDUP_REMOVED lines=14> */
[----:B0-----:R-:W-:Y:S02]  /*0400*/  F2FP.F16.F32.PACK_AB R0, RZ, R5 ;  /* 0x00000005ff00723e */ /* 0x001fe400000000ff */
[----:B------:R-:W-:-:S05]  /*0410*/  LEA.HI.X R5, R2, UR11, R7, 0x1, P1 ;  /* 0x0000000b02057c11 */ /* 0x000fca00088f0c07 */
[----:B------:R3:W-:Y:S02]  /*0420*/  STG.E.U16 desc[UR4][R4.64], R0 ;  /* 0x0000000004007986 */ /* 0x0007e4000c101504 */
.L_x_6689:
[----:B------:R-:W-:Y:S05]  /*0430*/  BSYNC.RECONVERGENT B0 ;  /* 0x0000000000007941 */ /* 0x000fea0003800200 */
.L_x_6688:
        /* <DEDUP_REMOVED lines=9> */
[----:B0-----:R-:W-:Y:S02]  /*04d0*/  F2FP.F16.F32.PACK_AB R0, RZ, R3 ;  /* 0x00000003ff00723e */ /* 0x001fe400000000ff */
[----:B------:R-:W-:-:S05]  /*04e0*/  LEA.HI.X R3, R4, UR11, R7, 0x1, P0 ;  /* 0x0000000b04037c11 */ /* 0x000fca00080f0c07 */
[----:B------:R-:W-:Y:S01]  /*04f0*/  STG.E.U16 desc[UR4][R2.64], R0 ;  /* 0x0000000002007986 */ /* 0x000fe2000c101504 */
[----:B------:R-:W-:Y:S05]  /*0500*/  EXIT ;  /* 0x000000000000794d */ /* 0x000fea0003800000 */
.L_x_6690:
        /* <DEDUP_REMOVED lines=15> */
.L_x_11364:


//--------------------- .text._ZN18transformer_engine35scaled_masked_softmax_warp_backwardI6__halfS1_fLi0EEEvPT0_PKT_S6_T1_ii --------------------------
	.section	.text._ZN18transformer_engine35scaled_masked_softmax_warp_backwardI6__halfS1_fLi0EEEvPT0_PKT_S6_T1_ii,"ax",@progbits
	.align	128
        .global         _ZN18transformer_engine35scaled_masked_softmax_warp_backwardI6__halfS1_fLi0EEEvPT0_PKT_S6_T1_ii
        .type           _ZN18transformer_engine35scaled_masked_softmax_warp_backwardI6__halfS1_fLi0EEEvPT0_PKT_S6_T1_ii,@function
        .size           _ZN18transformer_engine35scaled_masked_softmax_warp_backwardI6__halfS1_fLi0EEEvPT0_PKT_S6_T1_ii,(.L_x_11365 - _ZN18transformer_engine35scaled_masked_softmax_warp_backwardI6__halfS1_fLi0EEEvPT0_PKT_S6_T1_ii)
        .other          _ZN18transformer_engine35scaled_masked_softmax_warp_backwardI6__halfS1_fLi0EEEvPT0_PKT_S6_T1_ii,@"STO_CUDA_ENTRY STV_DEFAULT"
_ZN18transformer_engine35scaled_masked_softmax_warp_backwardI6__halfS1_fLi0EEEvPT0_PKT_S6_T1_ii:
.text._ZN18transformer_engine35scaled_masked_softmax_warp_backwardI6__halfS1_fLi0EEEvPT0_PKT_S6_T1_ii:
        /* <DEDUP_REMOVED lines=26> */
[----:B-1----:R-:W-:-:S02]  /*01a0*/  @!P0 IADD3 R12, P2, PT, R13, R16, RZ ;  /* 0x000000100d0c8210 */ /* 0x002fc40007f5e0ff */
[----:B--2---:R-:W-:-:S03]  /*01b0*/  @!P0 IADD3 R14, P3, PT, R13, R14, RZ ;  /* 0x0000000e0d0e8210 */ /* 0x004fc60007f7e0ff */
[C---:B------:R-:W-:Y:S01]  /*01c0*/  @!P0 IMAD.X R13, R0.reuse, 0x1, R17, P2 ;  /* 0x00000001000d8824 */ /* 0x040fe200010e0611 */
[----:B------:R-:W-:Y:S02]  /*01d0*/  @!P0 IADD3.X R15, PT, PT, R0, R15, RZ, P3, !PT ;  /* 0x0000000f000f8210 */ /* 0x000fe40001ffe4ff */
[----:B------:R-:W-:Y:S02]  /*01e0*/  @!P1 IADD3 R0, P2, PT, R2, UR7, RZ ;  /* 0x0000000702009c10 */ /* 0x000fe4000ff5e0ff */
[----:B0-----:R0:W5:Y:S03]  /*01f0*/  @!P0 LDG.E.U16 R12, desc[UR4][R12.64] ;  /* 0x000000040c0c8981 */ /* 0x001166000c1e1500 */
[----:B------:R-:W-:Y:S01]  /*0200*/  @!P1 IMAD.X R19, RZ, RZ, R7, P2 ;  /* 0x000000ffff139224 */ /* 0x000fe200010e0607 */
[----:B------:R0:W5:Y:S01]  /*0210*/  @!P0 LDG.E.U16 R14, desc[UR4][R14.64] ;  /* 0x000000040e0e8981 */ /* 0x000162000c1e1500 */
[----:B------:R-:W-:-:S03]  /*0220*/  @!P1 IMAD.SHL.U32 R17, R0, 0x2, RZ ;  /* 0x0000000200119824 */ /* 0x000fc600078e00ff */
[----:B------:R-:W-:Y:S02]  /*0230*/  @!P1 SHF.L.U64.HI R0, R0, 0x1, R19 ;  /* 0x0000000100009819 */ /* 0x000fe40000010213 */
[C---:B---3--:R-:W-:Y:S02]  /*0240*/  @!P1 IADD3 R10, P2, PT, R17.reuse, R10, RZ ;  /* 0x0000000a110a9210 */ /* 0x048fe40007f5e0ff */
[----:B----4-:R-:W-:-:S03]  /*0250*/  @!P1 IADD3 R8, P3, PT, R17, R8, RZ ;  /* 0x0000000811089210 */ /* 0x010fc60007f7e0ff */
[C---:B------:R-:W-:Y:S01]  /*0260*/  @!P1 IMAD.X R11, R0.reuse, 0x1, R11, P2 ;  /* 0x00000001000b9824 */ /* 0x040fe200010e060b */
[----:B------:R-:W-:-:S04]  /*0270*/  @!P1 IADD3.X R9, PT, PT, R0, R9, RZ, P3, !PT ;  /* 0x0000000900099210 */ /* 0x000fc80001ffe4ff */
[----:B------:R0:W5:Y:S04]  /*0280*/  @!P1 LDG.E.U16 R10, desc[UR4][R10.64] ;  /* 0x000000040a0a9981 */ /* 0x000168000c1e1500 */
[----:B------:R0:W5:Y:S01]  /*0290*/  @!P1 LDG.E.U16 R8, desc[UR4][R8.64] ;  /* 0x0000000408089981 */ /* 0x000162000c1e1500 */
[----:B------:R-:W-:Y:S01]  /*02a0*/  ISETP.GT.AND P2, PT, R6, RZ, PT ;  /* 0x000000ff0600720c */ /* 0x000fe20003f44270 */
[----:B------:R-:W-:-:S12]  /*02b0*/  IMAD.MOV.U32 R0, RZ, RZ, RZ ;  /* 0x000000ffff007224 */ /* 0x000fd800078e00ff */
[----:B0-----:R-:W-:Y:S05]  /*02c0*/  @!P2 EXIT ;  /* 0x000000000000a94d */ /* 0x001fea0003800000 */
[----:B------:R-:W-:Y:S01]  /*02d0*/  ISETP.GE.AND P3, PT, R4, UR7, PT ;  /* 0x0000000704007c0c */ /* 0x000fe2000bf66270 */
[----:B-----5:R-:W-:Y:S01]  /*02e0*/  @!P0 HADD2.F32 R0, -RZ, R14.H0_H0 ;  /* 0x2000000eff008230 */ /* 0x020fe20000004100 */
[----:B------:R-:W-:Y:S01]  /*02f0*/  BSSY.RECONVERGENT B0, `(.L_x_6691) ;  /* 0x000000f000007945 */ /* 0x000fe20003800200 */
[----:B------:R-:W-:Y:S01]  /*0300*/  @!P0 HADD2.F32 R9, -RZ, R12.H0_H0 ;  /* 0x2000000cff098230 */ /* 0x000fe20000004100 */
[----:B------:R-:W-:Y:S01]  /*0310*/  ISETP.EQ.OR P2, PT, R6, 0x1, P3 ;  /* 0x000000010600780c */ /* 0x000fe20001f42670 */
[----:B------:R-:W-:Y:S02]  /*0320*/  HFMA2 R6, -RZ, RZ, 0, 0 ;  /* 0x00000000ff067431 */ /* 0x000fe400000001ff */
[----:B------:R-:W-:Y:S02]  /*0330*/  IMAD.MOV.U32 R5, RZ, RZ, RZ ;  /* 0x000000ffff057224 */ /* 0x000fe400078e00ff */
[----:B------:R-:W-:-:S04]  /*0340*/  @!P0 FMUL R5, R0, R9 ;  /* 0x0000000900058220 */ /* 0x000fc80000400000 */
        /* <DEDUP_REMOVED lines=9> */
.L_x_6692:
[----:B------:R-:W-:Y:S05]  /*03e0*/  BSYNC.RECONVERGENT B0 ;  /* 0x0000000000007941 */ /* 0x000fea0003800200 */
.L_x_6691:
[----:B------:R-:W-:Y:S05]  /*03f0*/  @P2 EXIT ;  /* 0x000000000000294d */ /* 0x000fea0003800000 */
[----:B------:R-:W1:Y:S01]  /*0400*/  LDCU UR8, c[0x0][0x398] ;  /* 0x00007300ff0877ac */ /* 0x000e620008000800 */
[----:B------:R-:W-:Y:S01]  /*0410*/  @!P1 HADD2.F32 R6, -RZ, R8.H0_H0 ;  /* 0x20000008ff069230 */ /* 0x000fe20000004100 */
[----:B0-----:R-:W-:Y:S01]  /*0420*/  IADD3 R4, P0, PT, R2, UR7, RZ ;  /* 0x0000000702047c10 */ /* 0x001fe2000ff1e0ff */
[----:B------:R-:W-:Y:S01]  /*0430*/  @!P1 HADD2.F32 R5, -RZ, R10.H0_H0 ;  /* 0x2000000aff059230 */ /* 0x000fe20000004100 */
[----:B------:R-:W0:Y:S01]  /*0440*/  LDCU.64 UR10, c[0x0][0x380] ;  /* 0x00007000ff0a77ac */ /* 0x000e220008000a00 */
[----:B------:R-:W-:Y:S01]  /*0450*/  IMAD.MOV.U32 R3, RZ, RZ, RZ ;  /* 0x000000ffff037224 */ /* 0x000fe200078e00ff */
[----:B------:R-:W-:Y:S02]  /*0460*/  IADD3.X R7, PT, PT, R7, UR6, RZ, P0, !PT ;  /* 0x0000000607077c10 */ /* 0x000fe400087fe4ff */
[----:B------:R-:W-:-:S04]  /*0470*/  @!P1 FMUL R3, R6, R5 ;  /* 0x0000000506039220 */ /* 0x000fc80000400000 */
[----:B------:R-:W-:-:S04]  /*0480*/  FFMA R3, R3, -R6, R3 ;  /* 0x8000000603037223 */ /* 0x000fc80000000003 */
[----:B-1----:R-:W-:Y:S01]  /*0490*/  FMUL R3, R3, UR8 ;  /* 0x0000000803037c20 */ /* 0x002fe20008400000 */
[----:B0-----:R-:W-:-:S04]  /*04a0*/  LEA R2, P0, R4, UR10, 0x1 ;  /* 0x0000000a04027c11 */ /* 0x001fc8000f8008ff */
[----:B------:R-:W-:Y:S02]  /*04b0*/  F2FP.F16.F32.PACK_AB R0, RZ, R3 ;  /* 0x00000003ff00723e */ /* 0x000fe400000000ff */
[----:B------:R-:W-:-:S05]  /*04c0*/  LEA.HI.X R3, R4, UR11, R7, 0x1, P0 ;  /* 0x0000000b04037c11 */ /* 0x000fca00080f0c07 */
[----:B------:R-:W-:Y:S01]  /*04d0*/  STG.E.U16 desc[UR4][R2.64], R0 ;  /* 0x0000000002007986 */ /* 0x000fe2000c101504 */
[----:B------:R-:W-:Y:S05]  /*04e0*/  EXIT ;  /* 0x000000000000794d */ /* 0x000fea0003800000 */
.L_x_6693:
        /* <DEDUP_REMOVED lines=9> */
.L_x_11365:


//--------------------- .text._ZN18transformer_engine27scaled_softmax_warp_forwardI13__nv_bfloat16S1_fLi14EEEvPT0_PKT_T1_ii --------------------------
	.section	.text._ZN18transformer_engine27scaled_softmax_warp_forwardI13__nv_bfloat16S1_fLi14EEEvPT0_PKT_T1_ii,"ax",@progbits
	.align	128
        .global         _ZN18transformer_engine27scaled_softmax_warp_forwardI13__nv_bfloat16S1_fLi14EEEvPT0_PKT_T1_ii
        .type           _ZN18transformer_engine27scaled_softmax_warp_forwardI13__nv_bfloat16S1_fLi14EEEvPT0_PKT_T1_ii,@function
        .size           _ZN18transformer_engine27scaled_softmax_warp_forwardI13__nv_bfloat16S1_fLi14EEEvPT0_PKT_T1_ii,(.L_x_11276 - _ZN18transformer_engine27scaled_softmax_warp_forwardI13__nv_bfloat16S1_fLi14EEEvPT0_PKT_T1_ii)
        .other          _ZN18transformer_engine27scaled_softmax_warp_forwardI13__nv_bfloat16S1_fLi14EEEvPT0_PKT_T1_ii,@"STO_CUDA_ENTRY STV_DEFAULT"
_ZN18transformer_engine27scaled_softmax_warp_forwardI13__nv_bfloat16S1_fLi14EEEvPT0_PKT_T1_ii:
.text._ZN18transformer_engine27scaled_softmax_warp_forwardI13__nv_bfloat16S1_fLi14EEEvPT0_PKT_T1_ii:
[----:B------:R-:W0:Y:S01]  /*0000*/  LDC R1, c[0x0][0x37c] ;  /* 0x0000df00ff017b82 */ /* 0x000e220000000800 */
[----:B------:R-:W1:Y:S01]  /*0010*/  S2R R0, SR_CTAID.Y ;  /* 0x0000000000007919 */ /* 0x000e620000002600 */
[----:B------:R-:W2:Y:S06]  /*0020*/  LDCU UR4, c[0x0][0x364] ;  /* 0x00006c80ff0477ac */ /* 0x000eac0008000800 */
[----:B------:R-:W3:Y:S01]  /*0030*/  LDC R3, c[0x0][0x370] ;  /* 0x0000dc00ff037b82 */ /* 0x000ee20000000800 */
[----:B------:R-:W-:Y:S01]  /*0040*/  HFMA2 R125, -RZ, RZ, 0, 0 ;  /* 0x00000000ff7d7431 */ /* 0x000fe200000001ff */
[----:B------:R-:W1:Y:S01]  /*0050*/  S2R R2, SR_CTAID.Z ;  /* 0x0000000000027919 */ /* 0x000e620000002700 */
[----:B------:R-:W4:Y:S01]  /*0060*/  LDCU UR8, c[0x0][0x398] ;  /* 0x00007300ff0877ac */ /* 0x000f220008000800 */
[----:B0-----:R-:W-:Y:S01]  /*0070*/  IADD3 R1, PT, PT, R1, -0x758, RZ ;  /* 0xfffff8a801017810 */ /* 0x001fe20007ffe0ff */
[----:B------:R-:W0:Y:S01]  /*0080*/  S2R R124, SR_TID.X ;  /* 0x00000000007c7919 */ /* 0x000e220000002100 */
[----:B------:R-:W2:Y:S02]  /*0090*/  LDCU UR7, c[0x0][0x394] ;  /* 0x00007280ff0777ac */ /* 0x000ea40008000800 */
[----:B------:R-:W1:Y:S01]  /*00a0*/  LDC R5, c[0x0][0x374] ;  /* 0x0000dd00ff057b82 */ /* 0x000e620000000800 */
[----:B------:R-:W2:Y:S01]  /*00b0*/  S2R R7, SR_TID.Y ;  /* 0x0000000000077919 */ /* 0x000ea20000002200 */
[----:B------:R-:W2:Y:S06]  /*00c0*/  LDCU.64 UR10, c[0x0][0x388] ;  /* 0x00007100ff0a77ac */ /* 0x000eac0008000a00 */
[----:B------:R-:W3:Y:S01]  /*00d0*/  S2UR UR5, SR_CTAID.X ;  /* 0x00000000000579c3 */ /* 0x000ee20000002500 */
[----:B----4-:R-:W-:Y:S01]  /*00e0*/  USHF.R.S32.HI UR6, URZ, 0x1f, UR8 ;  /* 0x0000001fff067899 */ /* 0x010fe20008011408 */
[----:B-1----:R-:W-:Y:S01]  /*00f0*/  IMAD R0, R5, R2, R0 ;  /* 0x0000000205007224 */ /* 0x002fe200078e0200 */
[----:B0-----:R-:W-:-:S03]  /*0100*/  SHF.L.U32 R124, R124, 0x2, RZ ;  /* 0x000000027c7c7819 */ /* 0x001fc600000006ff */
[----:B---3--:R-:W-:-:S04]  /*0110*/  IMAD R0, R0, R3, UR5 ;  /* 0x0000000500007e24 */ /* 0x008fc8000f8e0203 */
[----:B--2---:R-:W-:Y:S01]  /*0120*/  IMAD R5, R0, UR4, R7 ;  /* 0x0000000400057c24 */ /* 0x004fe2000f8e0207 */
[----:B------:R-:W-:Y:S01]  /*0130*/  IADD3 R0, PT, PT, R124, 0x80, RZ ;  /* 0x000000807c007810 */ /* 0x000fe20007ffe0ff */
[----:B------:R-:W0:Y:S02]  /*0140*/  LDCU.64 UR4, c[0x0][0x358] ;  /* 0x00006b00ff0477ac */ /* 0x000e240008000a00 */
[C---:B------:R-:W-:Y:S01]  /*0150*/  IMAD.WIDE.U32 R2, R5.reuse, UR8, R124 ;  /* 0x0000000805027c25 */ /* 0x040fe2000f8e007c */
[----:B------:R-:W-:Y:S02]  /*0160*/  ISETP.GE.AND P2, PT, R0, UR8, PT ;  /* 0x0000000800007c0c */ /* 0x000fe4000bf46270 */
[C---:B------:R-:W-:Y:S01]  /*0170*/  IADD3 R36, PT, PT, -R5.reuse, UR7, RZ ;  /* 0x0000000705247c10 */ /* 0x040fe2000fffe1ff */
[----:B------:R-:W-:Y:S01]  /*0180*/  IMAD R5, R5, UR6, R3 ;  /* 0x0000000605057c24 */ /* 0x000fe2000f8e0203 */
[----:B------:R-:W-:Y:S02]  /*0190*/  SHF.L.U32 R8, R2, 0x1, RZ ;  /* 0x0000000102087819 */ /* 0x000fe400000006ff */
[----:B------:R-:W-:-:S02]  /*01a0*/  ISETP.LT.OR P1, PT, R36, 0x1, P2 ;  /* 0x000000012400780c */ /* 0x000fc40001721670 */
[----:B------:R-:W-:Y:S01]  /*01b0*/  IADD3 R0, PT, PT, R124, 0x100, RZ ;  /* 0x000001007c007810 */ /* 0x000fe20007ffe0ff */
[----:B------:R-:W-:Y:S01]  /*01c0*/  STL [R1+0x70c], R8 ;  /* 0x00070c0801007387 */ /* 0x000fe20000100800 */
[----:B------:R-:W-:Y:S02]  /*01d0*/  SHF.L.U64.HI R6, R2, 0x1, R5 ;  /* 0x0000000102067819 */ /* 0x000fe40000010205 */
[----:B------:R-:W-:Y:S02]  /*01e0*/  IADD3 R118, P0, PT, R8, UR10, RZ ;  /* 0x0000000a08767c10 */ /* 0x000fe4000ff1e0ff */
[----:B------:R-:W-:Y:S01]  /*01f0*/  ISETP.GE.AND P3, PT, R0, UR8, PT ;  /* 0x0000000800007c0c */ /* 0x000fe2000bf66270 */
[----:B------:R1:W-:Y:S01]  /*0200*/  STL [R1+0x710], R6 ;  /* 0x0007100601007387 */ /* 0x0003e20000100800 */
[----:B------:R-:W-:Y:S02]  /*0210*/  IADD3.X R119, PT, PT, R6, UR11, RZ, P0, !PT ;  /* 0x0000000b06777c10 */ /* 0x000fe400087fe4ff */
[----:B------:R-:W-:Y:S01]  /*0220*/  ISETP.LT.OR P3, PT, R36, 0x1, P3 ;  /* 0x000000012400780c */ /* 0x000fe20001f61670 */
[----:B------:R-:W2:Y:S02]  /*0230*/  @!P1 LDC R5, c[0x0][0x390] ;  /* 0x0000e400ff059b82 */ /* 0x000ea40000000800 */
[----:B0-----:R-:W3:Y:S10]  /*0240*/  @!P1 LDG.E.64 R2, desc[UR4][R118.64+0x100] ;  /* 0x0001000476029981 */ /* 0x001ef4000c1e1b00 */
[----:B-1----:R-:W4:Y:S01]  /*0250*/  @!P3 LDG.E.64 R6, desc[UR4][R118.64+0x200] ;  /* 0x000200047606b981 */ /* 0x002f22000c1e1b00 */
[----:B------:R-:W-:Y:S01]  /*0260*/  IADD3 R0, PT, PT, R124, 0x180, RZ ;  /* 0x000001807c007810 */ /* 0x000fe20007ffe0ff */
[----:B------:R-:W0:Y:S03]  /*0270*/  @!P3 LDC R15, c[0x0][0x390] ;  /* 0x0000e400ff0fbb82 */ /* 0x000e260000000800 */
[----:B------:R-:W-:-:S04]  /*0280*/  ISETP.GE.AND P4, PT, R0, UR8, PT ;  /* 0x0000000800007c0c */ /* 0x000fc8000bf86270 */
[----:B------:R-:W-:Y:S02]  /*0290*/  ISETP.LT.OR P4, PT, R36, 0x1, P4 ;  /* 0x000000012400780c */ /* 0x000fe40002781670 */
[----:B------:R-:W-:-:S11]  /*02a0*/  IADD3 R0, PT, PT, R124, 0x200, RZ ;  /* 0x000002007c007810 */ /* 0x000fd60007ffe0ff */
[----:B------:R-:W4:Y:S01]  /*02b0*/  @!P4 LDG.E.64 R8, desc[UR4][R118.64+0x300] ;  /* 0x000300047608c981 */ /* 0x000f22000c1e1b00 */
[----:B------:R-:W-:-:S04]  /*02c0*/  ISETP.GE.AND P0, PT, R0, UR8, PT ;  /* 0x0000000800007c0c */ /* 0x000fc8000bf06270 */
[----:B------:R-:W-:-:S13]  /*02d0*/  ISETP.LT.OR P0, PT, R36, 0x1, P0 ;  /* 0x000000012400780c */ /* 0x000fda0000701670 */
[----:B------:R-:W4:Y:S01]  /*02e0*/  @!P0 LDG.E.64 R10, desc[UR4][R118.64+0x400] ;  /* 0x00040004760a8981 */ /* 0x000f22000c1e1b00 */
[----:B------:R-:W-:-:S04]  /*02f0*/  IADD3 R0, PT, PT, R124, 0x280, RZ ;  /* 0x000002807c007810 */ /* 0x000fc80007ffe0ff */
[----:B------:R-:W-:-:S04]  /*0300*/  ISETP.GE.AND P6, PT, R0, UR8, PT ;  /* 0x0000000800007c0c */ /* 0x000fc8000bfc6270 */
[----:B------:R-:W-:-:S13]  /*0310*/  ISETP.LT.OR P6, PT, R36, 0x1, P6 ;  /* 0x000000012400780c */ /* 0x000fda00037c1670 */
[----:B------:R-:W4:Y:S01]  /*0320*/  @!P6 LDG.E.64 R12, desc[UR4][R118.64+0x500] ;  /* 0x00050004760ce981 */ /* 0x000f22000c1e1b00 */
[----:B------:R-:W-:Y:S02]  /*0330*/  IADD3 R0, PT, PT, R124, 0x300, RZ ;  /* 0x000003007c007810 */ /* 0x000fe40007ffe0ff */
[----:B------:R-:W-:Y:S02]  /*0340*/  MOV R53, 0xff800000 ;  /* 0xff80000000357802 */ /* 0x000fe40000000f00 */
[----:B------:R-:W-:Y:S02]  /*0350*/  ISETP.GE.AND P5, PT, R0, UR8, PT ;  /* 0x0000000800007c0c */ /* 0x000fe4000bfa6270 */
[----:B------:R-:W-:Y:S02]  /*0360*/  MOV R52, 0xff800000 ;  /* 0xff80000000347802 */ /* 0x000fe40000000f00 */
[----:B------:R-:W-:Y:S02]  /*0370*/  ISETP.LT.OR P5, PT, R36, 0x1, P5 ;  /* 0x000000012400780c */ /* 0x000fe40002fa1670 */
[----:B------:R-:W-:-:S02]  /*0380*/  MOV R54, 0xff800000 ;  /* 0xff80000000367802 */ /* 0x000fc40000000f00 */
[----:B------:R-:W-:Y:S02]  /*0390*/  MOV R55, 0xff800000 ;  /* 0xff80000000377802 */ /* 0x000fe40000000f00 */
[----:B------:R-:W-:Y:S02]  /*03a0*/  MOV R56, 0xff800000 ;  /* 0xff80000000387802 */ /* 0x000fe40000000f00 */
[----:B------:R-:W-:Y:S02]  /*03b0*/  MOV R58, 0xff800000 ;  /* 0xff800000003a7802 */ /* 0x000fe40000000f00 */
[----:B------:R-:W-:Y:S02]  /*03c0*/  MOV R57, 0xff800000 ;  /* 0xff80000000397802 */ /* 0x000fe40000000f00 */
[----:B------:R-:W-:Y:S02]  /*03d0*/  MOV R59, 0xff800000 ;  /* 0xff800000003b7802 */ /* 0x000fe40000000f00 */
        /* <DEDUP_REMOVED lines=8> */
[----:B---3--:R-:W-:Y:S02]  /*0460*/  @!P1 PRMT R0, R2, 0x7632, R0 ;  /* 0x0000763202009816 */ /* 0x008fe40000000000 */
[C---:B------:R-:W-:Y:S02]  /*0470*/  @!P1 PRMT R4, R3.reuse, 0x7632, R4 ;  /* 0x0000763203049816 */ /* 0x040fe40000000004 */
[----:B------:R-:W-:Y:S02]  /*0480*/  @!P1 SHF.L.U32 R0, R0, 0x10, RZ ;  /* 0x0000001000009819 */ /* 0x000fe400000006ff */
[----:B------:R-:W-:Y:S02]  /*0490*/  @!P1 SHF.L.U32 R2, R2, 0x10, RZ ;  /* 0x0000001002029819 */ /* 0x000fe400000006ff */
[----:B------:R-:W-:Y:S01]  /*04a0*/  @!P1 SHF.L.U32 R3, R3, 0x10, RZ ;  /* 0x0000001003039819 */ /* 0x000fe200000006ff */
[-C--:B--2---:R-:W-:Y:S01]  /*04b0*/  @!P1 FMUL R53, R0, R5.reuse ;  /* 0x0000000500359220 */ /* 0x084fe20000400000 */
[----:B------:R-:W-:Y:S01]  /*04c0*/  @!P1 SHF.L.U32 R4, R4, 0x10, RZ ;  /* 0x0000001004049819 */ /* 0x000fe200000006ff */
[-C--:B------:R-:W-:Y:S01]  /*04d0*/  @!P1 FMUL R52, R2, R5.reuse ;  /* 0x0000000502349220 */ /* 0x080fe20000400000 */
[----:B----4-:R-:W-:Y:S01]  /*04e0*/  @!P3 SHF.L.U32 R0, R6, 0x10, RZ ;  /* 0x000000100600b819 */ /* 0x010fe200000006ff */
[-C--:B------:R-:W-:Y:S01]  /*04f0*/  @!P1 FMUL R54, R3, R5.reuse ;  /* 0x0000000503369220 */ /* 0x080fe20000400000 */
[----:B------:R-:W-:Y:S01]  /*0500*/  IADD3 R2, PT, PT, R124, 0x380, RZ ;  /* 0x000003807c027810 */ /* 0x000fe20007ffe0ff */
[----:B------:R-:W-:Y:S01]  /*0510*/  @!P1 FMUL R55, R4, R5 ;  /* 0x0000000504379220 */ /* 0x000fe20000400000 */
[----:B------:R-:W-:Y:S01]  /*0520*/  @!P3 PRMT R6, R6, 0x7632, R6 ;  /* 0x000076320606b816 */ /* 0x000fe20000000006 */
[----:B------:R-:W2:Y:S01]  /*0530*/  @!P5 LDG.E.64 R4, desc[UR4][R118.64+0x600] ;  /* 0x000600047604d981 */ /* 0x000ea2000c1e1b00 */
[----:B0-----:R-:W-:Y:S01]  /*0540*/  @!P3 FMUL R56, R0, R15 ;  /* 0x0000000f0038b220 */ /* 0x001fe20000400000 */
[----:B------:R-:W-:Y:S01]  /*0550*/  ISETP.GE.AND P1, PT, R2, UR8, PT ;  /* 0x0000000802007c0c */ /* 0x000fe2000bf26270 */
[----:B------:R-:W0:Y:S01]  /*0560*/  @!P4 LDC R3, c[0x0][0x390] ;  /* 0x0000e400ff03cb82 */ /* 0x000e220000000800 */
[----:B------:R-:W-:-:S02]  /*0570*/  @!P3 PRMT R0, R7, 0x7632, R0 ;  /* 0x000076320700b816 */ /* 0x000fc40000000000 */
[----:B------:R-:W-:Y:S02]  /*0580*/  ISETP.LT.OR P1, PT, R36, 0x1, P1 ;  /* 0x000000012400780c */ /* 0x000fe40000f21670 */
[----:B------:R-:W-:Y:S02]  /*0590*/  @!P3 SHF.L.U32 R7, R7, 0x10, RZ ;  /* 0x000000100707b819 */ /* 0x000fe400000006ff */
[----:B------:R-:W-:Y:S02]  /*05a0*/  @!P3 SHF.L.U32 R6, R6, 0x10, RZ ;  /* 0x000000100606b819 */ /* 0x000fe400000006ff */
[----:B------:R-:W-:Y:S02]  /*05b0*/  @!P3 SHF.L.U32 R0, R0, 0x10, RZ ;  /* 0x000000100000b819 */ /* 0x000fe400000006ff */
[----:B------:R-:W-:Y:S01]  /*05c0*/  IADD3 R2, PT, PT, R124, 0x400, RZ ;  /* 0x000004007c027810 */ /* 0x000fe20007ffe0ff */
[-C--:B------:R-:W-:Y:S01]  /*05d0*/  @!P3 FMUL R58, R7, R15.reuse ;  /* 0x0000000f073ab220 */ /* 0x080fe20000400000 */
[-C--:B------:R-:W-:Y:S01]  /*05e0*/  @!P3 FMUL R57, R6, R15.reuse ;  /* 0x0000000f0639b220 */ /* 0x080fe20000400000 */
[----:B------:R-:W-:Y:S01]  /*05f0*/  @!P3 FMUL R59, R0, R15 ;  /* 0x0000000f003bb220 */ /* 0x000fe20000400000 */
[----:B------:R-:W-:Y:S01]  /*0600*/  ISETP.GE.AND P3, PT, R2, UR8, PT ;  /* 0x0000000802007c0c */ /* 0x000fe2000bf66270 */
[----:B------:R-:W3:Y:S01]  /*0610*/  @!P1 LDG.E.64 R6, desc[UR4][R118.64+0x700] ;  /* 0x0007000476069981 */ /* 0x000ee2000c1e1b00 */
[----:B------:R-:W-:Y:S01]  /*0620*/  MOV R68, 0xff800000 ;  /* 0xff80000000447802 */ /* 0x000fe20000000f00 */
[----:B------:R-:W1:Y:S01]  /*0630*/  @!P1 LDC R17, c[0x0][0x390] ;  /* 0x0000e400ff119b82 */ /* 0x000e620000000800 */
[----:B------:R-:W-:-:S13]  /*0640*/  ISETP.LT.OR P3, PT, R36, 0x1, P3 ;  /* 0x000000012400780c */ /* 0x000fda0001f61670 */
[----:B------:R-:W4:Y:S01]  /*0650*/  @!P3 LDG.E.64 R14, desc[UR4][R118.64+0x800] ;  /* 0x00080004760eb981 */ /* 0x000f22000c1e1b00 */
[C---:B------:R-:W-:Y:S02]  /*0660*/  @!P4 PRMT R0, R8.reuse, 0x7632, R0 ;  /* 0x000076320800c816 */ /* 0x040fe40000000000 */
[----:B------:R-:W-:Y:S02]  /*0670*/  @!P4 SHF.L.U32 R8, R8, 0x10, RZ ;  /* 0x000000100808c819 */ /* 0x000fe400000006ff */
[C---:B------:R-:W-:Y:S02]  /*0680*/  @!P4 PRMT R2, R9.reuse, 0x7632, R2 ;  /* 0x000076320902c816 */ /* 0x040fe40000000002 */
[----:B------:R-:W-:Y:S01]  /*0690*/  @!P4 SHF.L.U32 R9, R9, 0x10, RZ ;  /* 0x000000100909c819 */ /* 0x000fe200000006ff */
[----:B0-----:R-:W-:Y:S01]  /*06a0*/  @!P4 FMUL R60, R8, R3 ;  /* 0x00000003083cc220 */ /* 0x001fe20000400000 */
[----:B------:R-:W-:Y:S02]  /*06b0*/  @!P4 SHF.L.U32 R0, R0, 0x10, RZ ;  /* 0x000000100000c819 */ /* 0x000fe400000006ff */
[----:B------:R-:W-:-:S02]  /*06c0*/  @!P4 SHF.L.U32 R2, R2, 0x10, RZ ;  /* 0x000000100202c819 */ /* 0x000fc400000006ff */
[----:B------:R-:W-:Y:S01]  /*06d0*/  IADD3 R8, PT, PT, R124, 0x480, RZ ;  /* 0x000004807c087810 */ /* 0x000fe20007ffe0ff */
[-C--:B------:R-:W-:Y:S01]  /*06e0*/  @!P4 FMUL R62, R9, R3.reuse ;  /* 0x00000003093ec220 */ /* 0x080fe20000400000 */
[-C--:B------:R-:W-:Y:S01]  /*06f0*/  @!P4 FMUL R61, R0, R3.reuse ;  /* 0x00000003003dc220 */ /* 0x080fe20000400000 */
[----:B------:R-:W-:Y:S01]  /*0700*/  @!P4 FMUL R63, R2, R3 ;  /* 0x00000003023fc220 */ /* 0x000fe20000400000 */
[----:B------:R-:W-:Y:S01]  /*0710*/  ISETP.GE.AND P4, PT, R8, UR8, PT ;  /* 0x0000000808007c0c */ /* 0x000fe2000bf86270 */
[----:B------:R-:W0:Y:S03]  /*0720*/  @!P0 LDC R3, c[0x0][0x390] ;  /* 0x0000e400ff038b82 */ /* 0x000e260000000800 */
[----:B------:R-:W-:Y:S02]  /*0730*/  ISETP.LT.OR P4, PT, R36, 0x1, P4 ;  /* 0x000000012400780c */ /* 0x000fe40002781670 */
[----:B------:R-:W-:-:S02]  /*0740*/  @!P0 PRMT R0, R10, 0x7632, R0 ;  /* 0x000076320a008816 */ /* 0x000fc40000000000 */
[----:B------:R-:W-:Y:S02]  /*0750*/  @!P0 SHF.L.U32 R10, R10, 0x10, RZ ;  /* 0x000000100a0a8819 */ /* 0x000fe400000006ff */
[----:B------:R-:W-:-:S07]  /*0760*/  @!P0 PRMT R2, R11, 0x7632, R2 ;  /* 0x000076320b028816 */ /* 0x000fce0000000002 */
[----:B------:R-:W4:Y:S01]  /*0770*/  @!P4 LDG.E.64 R8, desc[UR4][R118.64+0x900] ;  /* 0x000900047608c981 */ /* 0x000f22000c1e1b00 */
[----:B------:R-:W-:Y:S02]  /*0780*/  @!P0 SHF.L.U32 R11, R11, 0x10, RZ ;  /* 0x000000100b0b8819 */ /* 0x000fe400000006ff */
[----:B------:R-:W-:Y:S02]  /*0790*/  @!P0 SHF.L.U32 R0, R0, 0x10, RZ ;  /* 0x0000001000008819 */ /* 0x000fe400000006ff */
[----:B------:R-:W-:Y:S01]  /*07a0*/  @!P0 SHF.L.U32 R2, R2, 0x10, RZ ;  /* 0x0000001002028819 */ /* 0x000fe200000006ff */
[-C--:B0-----:R-:W-:Y:S01]  /*07b0*/  @!P0 FMUL R64, R10, R3.reuse ;  /* 0x000000030a408220 */ /* 0x081fe20000400000 */
[----:B------:R-:W-:Y:S01]  /*07c0*/  IADD3 R10, PT, PT, R124, 0x500, RZ ;  /* 0x000005007c0a7810 */ /* 0x000fe20007ffe0ff */
[-C--:B------:R-:W-:Y:S01]  /*07d0*/  @!P0 FMUL R66, R11, R3.reuse ;  /* 0x000000030b428220 */ /* 0x080fe20000400000 */
[-C--:B------:R-:W-:Y:S01]  /*07e0*/  @!P0 FMUL R65, R0, R3.reuse ;  /* 0x0000000300418220 */ /* 0x080fe20000400000 */
[----:B------:R-:W-:Y:S01]  /*07f0*/  @!P0 FMUL R67, R2, R3 ;  /* 0x0000000302438220 */ /* 0x000fe20000400000 */
[----:B------:R-:W-:Y:S01]  /*0800*/  ISETP.GE.AND P0, PT, R10, UR8, PT ;  /* 0x000000080a007c0c */ /* 0x000fe2000bf06270 */
[----:B------:R-:W0:Y:S03]  /*0810*/  @!P6 LDC R3, c[0x0][0x390] ;  /* 0x0000e400ff03eb82 */ /* 0x000e260000000800 */
        /* <DEDUP_REMOVED lines=9> */
[----:B------:R-:W-:Y:S02]  /*08b0*/  IADD3 R12, PT, PT, R124, 0x580, RZ ;  /* 0x000005807c0c7810 */ /* 0x000fe40007ffe0ff */
[----:B------:R-:W-:Y:S01]  /*08c0*/  MOV R69, 0xff800000 ;  /* 0xff80000000457802 */ /* 0x000fe20000000f00 */
[-C--:B------:R-:W-:Y:S01]  /*08d0*/  @!P6 FMUL R69, R0, R3.reuse ;  /* 0x000000030045e220 */ /* 0x080fe20000400000 */
[----:B------:R-:W-:Y:S01]  /*08e0*/  MOV R70, 0xff800000 ;  /* 0xff80000000467802 */ /* 0x000fe20000000f00 */
[-C--:B------:R-:W-:Y:S01]  /*08f0*/  @!P6 FMUL R70, R13, R3.reuse ;  /* 0x000000030d46e220 */ /* 0x080fe20000400000 */
[----:B------:R-:W-:Y:S01]  /*0900*/  MOV R71, 0xff800000 ;  /* 0xff80000000477802 */ /* 0x000fe20000000f00 */
[----:B------:R-:W-:Y:S01]  /*0910*/  @!P6 FMUL R71, R2, R3 ;  /* 0x000000030247e220 */ /* 0x000fe20000400000 */
[----:B------:R-:W-:Y:S01]  /*0920*/  ISETP.GE.AND P6, PT, R12, UR8, PT ;  /* 0x000000080c007c0c */ /* 0x000fe2000bfc6270 */
[----:B------:R-:W0:Y:S03]  /*0930*/  @!P5 LDC R3, c[0x0][0x390] ;  /* 0x0000e400ff03db82 */ /* 0x000e260000000800 */
[----:B------:R-:W-:-:S13]  /*0940*/  ISETP.LT.OR P6, PT, R36, 0x1, P6 ;  /* 0x000000012400780c */ /* 0x000fda00037c1670 */
[----:B------:R-:W4:Y:S01]  /*0950*/  @!P6 LDG.E.64 R12, desc[UR4][R118.64+0xb00] ;  /* 0x000b0004760ce981 */ /* 0x000f22000c1e1b00 */
        /* <DEDUP_REMOVED lines=12> */
[C---:B--2---:R-:W-:Y:S02]  /*0a20*/  @!P5 PRMT R0, R4.reuse, 0x7632, R0 ;  /* 0x000076320400d816 */ /* 0x044fe40000000000 */
[C---:B------:R-:W-:Y:S02]  /*0a30*/  @!P5 PRMT R2, R5.reuse, 0x7632, R2 ;  /* 0x000076320502d816 */ /* 0x040fe40000000002 */
[----:B------:R-:W-:Y:S02]  /*0a40*/  @!P5 SHF.L.U32 R4, R4, 0x10, RZ ;  /* 0x000000100404d819 */ /* 0x000fe400000006ff */
[----:B------:R-:W-:Y:S02]  /*0a50*/  @!P5 SHF.L.U32 R5, R5, 0x10, RZ ;  /* 0x000000100505d819 */ /* 0x000fe400000006ff */
[----:B------:R-:W-:Y:S02]  /*0a60*/  @!P5 SHF.L.U32 R0, R0, 0x10, RZ ;  /* 0x000000100000d819 */ /* 0x000fe400000006ff */
[----:B------:R-:W-:Y:S01]  /*0a70*/  @!P5 SHF.L.U32 R2, R2, 0x10, RZ ;  /* 0x000000100202d819 */ /* 0x000fe200000006ff */
[-C--:B0-----:R-:W-:Y:S01]  /*0a80*/  @!P5 FMUL R72, R4, R3.reuse ;  /* 0x000000030448d220 */ /* 0x081fe20000400000 */
[-C--:B------:R-:W-:Y:S01]  /*0a90*/  @!P5 FMUL R74, R5, R3.reuse ;  /* 0x00000003054ad220 */ /* 0x080fe20000400000 */
[----:B------:R-:W-:-:S02]  /*0aa0*/  @!P5 FMUL R73, R0, R3 ;  /* 0x000000030049d220 */ /* 0x000fc40000400000 */
[----:B------:R-:W-:Y:S02]  /*0ab0*/  @!P5 FMUL R75, R2, R3 ;  /* 0x00000003024bd220 */ /* 0x000fe40000400000 */
[----:B------:R-:W0:Y:S01]  /*0ac0*/  @!P3 LDC R3, c[0x0][0x390] ;  /* 0x0000e400ff03bb82 */ /* 0x000e220000000800 */
[----:B------:R-:W-:-:S04]  /*0ad0*/  IADD3 R4, PT, PT, R124, 0x600, RZ ;  /* 0x000006007c047810 */ /* 0x000fc80007ffe0ff */
[----:B------:R-:W-:Y:S02]  /*0ae0*/  ISETP.GE.AND P5, PT, R4, UR8, PT ;  /* 0x0000000804007c0c */ /* 0x000fe4000bfa6270 */
[----:B---3--:R-:W-:Y:S02]  /*0af0*/  @!P1 PRMT R0, R6, 0x7632, R0 ;  /* 0x0000763206009816 */ /* 0x008fe40000000000 */
[----:B------:R-:W-:Y:S02]  /*0b00*/  ISETP.LT.OR P5, PT, R36, 0x1, P5 ;  /* 0x000000012400780c */ /* 0x000fe40002fa1670 */
[----:B------:R-:W-:Y:S02]  /*0b10*/  @!P1 PRMT R2, R7, 0x7632, R2 ;  /* 0x0000763207029816 */ /* 0x000fe40000000002 */
[----:B------:R-:W-:Y:S02]  /*0b20*/  @!P1 SHF.L.U32 R0, R0, 0x10, RZ ;  /* 0x0000001000009819 */ /* 0x000fe400000006ff */
[----:B------:R-:W-:-:S02]  /*0b30*/  @!P1 SHF.L.U32 R6, R6, 0x10, RZ ;  /* 0x0000001006069819 */ /* 0x000fc400000006ff */
[----:B------:R-:W-:Y:S02]  /*0b40*/  @!P1 SHF.L.U32 R7, R7, 0x10, RZ ;  /* 0x0000001007079819 */ /* 0x000fe400000006ff */
[----:B------:R-:W-:Y:S01]  /*0b50*/  @!P1 SHF.L.U32 R2, R2, 0x10, RZ ;  /* 0x0000001002029819 */ /* 0x000fe200000006ff */
[-C--:B-1----:R-:W-:Y:S01]  /*0b60*/  @!P1 FMUL R77, R0, R17.reuse ;  /* 0x00000011004d9220 */ /* 0x082fe20000400000 */
[----:B------:R-:W-:Y:S02]  /*0b70*/  IADD3 R4, PT, PT, R124, 0x680, RZ ;  /* 0x000006807c047810 */ /* 0x000fe40007ffe0ff */
[----:B----4-:R-:W-:Y:S01]  /*0b80*/  @!P3 SHF.L.U32 R0, R14, 0x10, RZ ;  /* 0x000000100e00b819 */ /* 0x010fe200000006ff */
[-C--:B------:R-:W-:Y:S01]  /*0b90*/  @!P1 FMUL R76, R6, R17.reuse ;  /* 0x00000011064c9220 */ /* 0x080fe20000400000 */
[-C--:B------:R-:W-:Y:S01]  /*0ba0*/  @!P1 FMUL R78, R7, R17.reuse ;  /* 0x00000011074e9220 */ /* 0x080fe20000400000 */
[----:B------:R-:W-:Y:S01]  /*0bb0*/  @!P1 FMUL R79, R2, R17 ;  /* 0x00000011024f9220 */ /* 0x000fe20000400000 */
[----:B------:R-:W-:Y:S01]  /*0bc0*/  ISETP.GE.AND P1, PT, R4, UR8, PT ;  /* 0x0000000804007c0c */ /* 0x000fe2000bf26270 */
[----:B0-----:R-:W-:Y:S01]  /*0bd0*/  @!P3 FMUL R80, R0, R3 ;  /* 0x000000030050b220 */ /* 0x001fe20000400000 */
[----:B------:R-:W2:Y:S01]  /*0be0*/  @!P5 LDG.E.64 R4, desc[UR4][R118.64+0xc00] ;  /* 0x000c00047604d981 */ /* 0x000ea2000c1e1b00 */
[----:B------:R-:W-:-:S02]  /*0bf0*/  @!P3 PRMT R14, R14, 0x7632, R14 ;  /* 0x000076320e0eb816 */ /* 0x000fc4000000000e */
[C---:B------:R-:W-:Y:S02]  /*0c00*/  @!P3 PRMT R0, R15.reuse, 0x7632, R0 ;  /* 0x000076320f00b816 */ /* 0x040fe40000000000 */
        /* <DEDUP_REMOVED lines=10> */
[----:B------:R-:W0:Y:S02]  /*0cb0*/  @!P4 LDC R3, c[0x0][0x390] ;  /* 0x0000e400ff03cb82 */ /* 0x000e240000000800 */
[----:B------:R-:W-:-:S13]  /*0cc0*/  ISETP.LT.OR P3, PT, R36, 0x1, P3 ;  /* 0x000000012400780c */ /* 0x000fda0001f61670 */
[----:B------:R-:W4:Y:S01]  /*0cd0*/  @!P3 LDG.E.64 R14, desc[UR4][R118.64+0xe00] ;  /* 0x000e0004760eb981 */ /* 0x000f22000c1e1b00 */
[C---:B------:R-:W-:Y:S02]  /*0ce0*/  @!P4 PRMT R0, R8.reuse, 0x7632, R0 ;  /* 0x000076320800c816 */ /* 0x040fe40000000000 */
[----:B------:R-:W-:Y:S02]  /*0cf0*/  @!P4 SHF.L.U32 R8, R8, 0x10, RZ ;  /* 0x000000100808c819 */ /* 0x000fe400000006ff */
[C---:B------:R-:W-:Y:S02]  /*0d00*/  @!P4 PRMT R2, R9.reuse, 0x7632, R2 ;  /* 0x000076320902c816 */ /* 0x040fe40000000002 */
[----:B------:R-:W-:Y:S02]  /*0d10*/  @!P4 SHF.L.U32 R9, R9, 0x10, RZ ;  /* 0x000000100909c819 */ /* 0x000fe400000006ff */
[----:B------:R-:W-:Y:S01]  /*0d20*/  MOV R84, 0xff800000 ;  /* 0xff80000000547802 */ /* 0x000fe20000000f00 */
[----:B0-----:R-:W-:Y:S01]  /*0d30*/  @!P4 FMUL R84, R8, R3 ;  /* 0x000000030854c220 */ /* 0x001fe20000400000 */
[----:B------:R-:W-:-:S02]  /*0d40*/  @!P4 SHF.L.U32 R0, R0, 0x10, RZ ;  /* 0x000000100000c819 */ /* 0x000fc400000006ff */
[----:B------:R-:W-:Y:S02]  /*0d50*/  @!P4 SHF.L.U32 R2, R2, 0x10, RZ ;  /* 0x000000100202c819 */ /* 0x000fe400000006ff */
        /* <DEDUP_REMOVED lines=9> */
[----:B------:R-:W-:-:S02]  /*0df0*/  ISETP.LT.OR P4, PT, R36, 0x1, P4 ;  /* 0x000000012400780c */ /* 0x000fc40002781670 */
[C---:B------:R-:W-:Y:S02]  /*0e00*/  @!P0 PRMT R0, R10.reuse, 0x7632, R0 ;  /* 0x000076320a008816 */ /* 0x040fe40000000000 */
[----:B------:R-:W-:Y:S01]  /*0e10*/  @!P0 PRMT R2, R11, 0x7632, R2 ;  /* 0x000076320b028816 */ /* 0x000fe20000000002 */
[----:B------:R-:W1:Y:S08]  /*0e20*/  @!P1 LDC R9, c[0x0][0x390] ;  /* 0x0000e400ff099b82 */ /* 0x000e700000000800 */
[----:B------:R-:W4:Y:S01]  /*0e30*/  @!P4 LDG.E.64 R16, desc[UR4][R118.64+0xf00] ;  /* 0x000f00047610c981 */ /* 0x000f22000c1e1b00 */
[----:B------:R-:W-:-:S02]  /*0e40*/  @!P0 SHF.L.U32 R10, R10, 0x10, RZ ;  /* 0x000000100a0a8819 */ /* 0x000fc400000006ff */
[----:B------:R-:W-:Y:S02]  /*0e50*/  @!P0 SHF.L.U32 R11, R11, 0x10, RZ ;  /* 0x000000100b0b8819 */ /* 0x000fe400000006ff */
[----:B------:R-:W-:Y:S02]  /*0e60*/  @!P0 SHF.L.U32 R0, R0, 0x10, RZ ;  /* 0x0000001000008819 */ /* 0x000fe400000006ff */
[----:B------:R-:W-:Y:S02]  /*0e70*/  @!P0 SHF.L.U32 R2, R2, 0x10, RZ ;  /* 0x0000001002028819 */ /* 0x000fe400000006ff */
[----:B------:R-:W-:Y:S02]  /*0e80*/  IADD3 R8, PT, PT, R124, 0x800, RZ ;  /* 0x000008007c087810 */ /* 0x000fe40007ffe0ff */
[----:B------:R-:W-:Y:S01]  /*0e90*/  MOV R89, 0xff800000 ;  /* 0xff80000000597802 */ /* 0x000fe20000000f00 */
[-C--:B0-----:R-:W-:Y:S01]  /*0ea0*/  @!P0 FMUL R89, R0, R3.reuse ;  /* 0x0000000300598220 */ /* 0x081fe20000400000 */
        /* <DEDUP_REMOVED lines=10> */
[C---:B------:R-:W-:Y:S02]  /*0f50*/  @!P6 PRMT R0, R12.reuse, 0x7632, R0 ;  /* 0x000076320c00e816 */ /* 0x040fe40000000000 */
[C---:B------:R-:W-:Y:S02]  /*0f60*/  @!P6 PRMT R2, R13.reuse, 0x7632, R2 ;  /* 0x000076320d02e816 */ /* 0x040fe40000000002 */
[----:B------:R-:W-:Y:S02]  /*0f70*/  @!P6 SHF.L.U32 R12, R12, 0x10, RZ ;  /* 0x000000100c0ce819 */ /* 0x000fe400000006ff */
[----:B------:R-:W-:Y:S02]  /*0f80*/  @!P6 SHF.L.U32 R13, R13, 0x10, RZ ;  /* 0x000000100d0de819 */ /* 0x000fe400000006ff */
[----:B------:R-:W-:Y:S02]  /*0f90*/  @!P6 SHF.L.U32 R0, R0, 0x10, RZ ;  /* 0x000000100000e819 */ /* 0x000fe400000006ff */
[----:B------:R-:W-:-:S02]  /*0fa0*/  @!P6 SHF.L.U32 R2, R2, 0x10, RZ ;  /* 0x000000100202e819 */ /* 0x000fc400000006ff */
        /* <DEDUP_REMOVED lines=34> */
[----:B------:R-:W-:Y:S01]  /*11d0*/  @!P5 FMUL R99, R2, R3 ;  /* 0x000000030263d220 */ /* 0x000fe20000400000 */
[----:B------:R-:W-:Y:S01]  /*11e0*/  IADD3 R4, PT, PT, R124, 0x900, RZ ;  /* 0x000009007c047810 */ /* 0x000fe20007ffe0ff */
[----:B------:R-:W0:Y:S01]  /*11f0*/  @!P3 LDC R3, c[0x0][0x390] ;  /* 0x0000e400ff03bb82 */ /* 0x000e220000000800 */
[----:B---3--:R-:W-:Y:S02]  /*1200*/  @!P1 PRMT R0, R6, 0x7632, R0 ;  /* 0x0000763206009816 */ /* 0x008fe40000000000 */
[----:B------:R-:W-:Y:S02]  /*1210*/  ISETP.GE.AND P5, PT, R4, UR8, PT ;  /* 0x0000000804007c0c */ /* 0x000fe4000bfa6270 */
[----:B------:R-:W-:Y:S02]  /*1220*/  @!P1 SHF.L.U32 R0, R0, 0x10, RZ ;  /* 0x0000001000009819 */ /* 0x000fe400000006ff */
[C---:B------:R-:W-:Y:S01]  /*1230*/  @!P1 PRMT R2, R7.reuse, 0x7632, R2 ;  /* 0x0000763207029816 */ /* 0x040fe20000000002 */
[----:B------:R-:W2:Y:S01]  /*1240*/  @!P0 LDC R5, c[0x0][0x390] ;  /* 0x0000e400ff058b82 */ /* 0x000ea20000000800 */
[----:B------:R-:W-:Y:S01]  /*1250*/  @!P1 SHF.L.U32 R6, R6, 0x10, RZ ;  /* 0x0000001006069819 */ /* 0x000fe200000006ff */
[----:B-1----:R-:W-:Y:S01]  /*1260*/  @!P1 FMUL R101, R0, R9 ;  /* 0x0000000900659220 */ /* 0x002fe20000400000 */
[----:B------:R-:W-:-:S02]  /*1270*/  @!P1 SHF.L.U32 R7, R7, 0x10, RZ ;  /* 0x0000001007079819 */ /* 0x000fc400000006ff */
[----:B------:R-:W-:Y:S02]  /*1280*/  ISETP.LT.OR P5, PT, R36, 0x1, P5 ;  /* 0x000000012400780c */ /* 0x000fe40002fa1670 */
[----:B------:R-:W-:Y:S02]  /*1290*/  @!P1 SHF.L.U32 R2, R2, 0x10, RZ ;  /* 0x0000001002029819 */ /* 0x000fe400000006ff */
[----:B----4-:R-:W-:Y:S02]  /*12a0*/  @!P3 SHF.L.U32 R0, R14, 0x10, RZ ;  /* 0x000000100e00b819 */ /* 0x010fe400000006ff */
[----:B------:R-:W-:Y:S01]  /*12b0*/  IADD3 R4, PT, PT, R124, 0x980, RZ ;  /* 0x000009807c047810 */ /* 0x000fe20007ffe0ff */
[-C--:B------:R-:W-:Y:S01]  /*12c0*/  @!P1 FMUL R100, R6, R9.reuse ;  /* 0x0000000906649220 */ /* 0x080fe20000400000 */
[-C--:B------:R-:W-:Y:S01]  /*12d0*/  @!P1 FMUL R102, R7, R9.reuse ;  /* 0x0000000907669220 */ /* 0x080fe20000400000 */
[----:B------:R-:W-:Y:S01]  /*12e0*/  @!P1 FMUL R103, R2, R9 ;  /* 0x0000000902679220 */ /* 0x000fe20000400000 */
[----:B------:R-:W-:Y:S01]  /*12f0*/  ISETP.GE.AND P1, PT, R4, UR8, PT ;  /* 0x0000000804007c0c */ /* 0x000fe2000bf26270 */
[----:B0-----:R-:W-:Y:S01]  /*1300*/  @!P3 FMUL R104, R0, R3 ;  /* 0x000000030068b220 */ /* 0x001fe20000400000 */
[----:B------:R-:W-:Y:S01]  /*1310*/  @!P3 PRMT R14, R14, 0x7632, R14 ;  /* 0x000076320e0eb816 */ /* 0x000fe2000000000e */
[----:B------:R-:W3:Y:S01]  /*1320*/  @!P5 LDG.E.64 R20, desc[UR4][R118.64+0x1200] ;  /* 0x001200047614d981 */ /* 0x000ee2000c1e1b00 */
[----:B------:R-:W-:Y:S01]  /*1330*/  @!P3 PRMT R0, R15, 0x7632, R0 ;  /* 0x000076320f00b816 */ /* 0x000fe20000000000 */
[----:B------:R-:W0:Y:S01]  /*1340*/  @!P6 LDC R7, c[0x0][0x390] ;  /* 0x0000e400ff07eb82 */ /* 0x000e220000000800 */
[----:B------:R-:W-:-:S02]  /*1350*/  ISETP.LT.OR P1, PT, R36, 0x1, P1 ;  /* 0x000000012400780c */ /* 0x000fc40000f21670 */
        /* <DEDUP_REMOVED lines=8> */
[----:B------:R-:W4:Y:S01]  /*13e0*/  @!P1 LDG.E.64 R10, desc[UR4][R118.64+0x1300] ;  /* 0x00130004760a9981 */ /* 0x000f22000c1e1b00 */
[----:B------:R-:W1:Y:S02]  /*13f0*/  @!P4 LDC R3, c[0x0][0x390] ;  /* 0x0000e400ff03cb82 */ /* 0x000e640000000800 */
[----:B------:R-:W-:-:S02]  /*1400*/  ISETP.LT.OR P3, PT, R36, 0x1, P3 ;  /* 0x000000012400780c */ /* 0x000fc40001f61670 */
[----:B------:R-:W-:Y:S02]  /*1410*/  IADD3 R4, PT, PT, R124, 0xa80, RZ ;  /* 0x00000a807c047810 */ /* 0x000fe40007ffe0ff */
[----:B------:R-:W-:Y:S02]  /*1420*/  MOV R109, 0xff800000 ;  /* 0xff800000006d7802 */ /* 0x000fe40000000f00 */
[----:B------:R-:W-:Y:S01]  /*1430*/  MOV R108, 0xff800000 ;  /* 0xff800000006c7802 */ /* 0x000fe20000000f00 */
[----:B------:R-:W4:Y:S06]  /*1440*/  @!P1 LDC R15, c[0x0][0x390] ;  /* 0x0000e400ff0f9b82 */ /* 0x000f2c0000000800 */
[----:B------:R-:W4:Y:S01]  /*1450*/  @!P3 LDG.E.64 R8, desc[UR4][R118.64+0x1400] ;  /* 0x001400047608b981 */ /* 0x000f22000c1e1b00 */
[----:B------:R-:W-:-:S02]  /*1460*/  @!P4 PRMT R0, R16, 0x7632, R0 ;  /* 0x000076321000c816 */ /* 0x000fc40000000000 */
[C---:B------:R-:W-:Y:S02]  /*1470*/  @!P4 PRMT R2, R17.reuse, 0x7632, R2 ;  /* 0x000076321102c816 */ /* 0x040fe40000000002 */
[----:B------:R-:W-:Y:S02]  /*1480*/  @!P4 SHF.L.U32 R16, R16, 0x10, RZ ;  /* 0x000000101010c819 */ /* 0x000fe400000006ff */
[----:B------:R-:W-:Y:S02]  /*1490*/  @!P4 SHF.L.U32 R17, R17, 0x10, RZ ;  /* 0x000000101111c819 */ /* 0x000fe400000006ff */
[----:B------:R-:W-:Y:S02]  /*14a0*/  @!P4 SHF.L.U32 R0, R0, 0x10, RZ ;  /* 0x000000100000c819 */ /* 0x000fe400000006ff */
[----:B------:R-:W-:Y:S01]  /*14b0*/  @!P4 SHF.L.U32 R2, R2, 0x10, RZ ;  /* 0x000000100202c819 */ /* 0x000fe200000006ff */
[-C--:B-1----:R-:W-:Y:S01]  /*14c0*/  @!P4 FMUL R108, R16, R3.reuse ;  /* 0x00000003106cc220 */ /* 0x082fe20000400000 */
[----:B------:R-:W-:Y:S01]  /*14d0*/  MOV R110, 0xff800000 ;  /* 0xff800000006e7802 */ /* 0x000fe20000000f00 */
[-C--:B------:R-:W-:Y:S01]  /*14e0*/  @!P4 FMUL R110, R17, R3.reuse ;  /* 0x00000003116ec220 */ /* 0x080fe20000400000 */
[----:B------:R-:W-:Y:S01]  /*14f0*/  MOV R111, 0xff800000 ;  /* 0xff800000006f7802 */ /* 0x000fe20000000f00 */
[-C--:B------:R-:W-:Y:S01]  /*1500*/  @!P4 FMUL R109, R0, R3.reuse ;  /* 0x00000003006dc220 */ /* 0x080fe20000400000 */
[----:B------:R-:W-:Y:S01]  /*1510*/  @!P4 FMUL R111, R2, R3 ;  /* 0x00000003026fc220 */ /* 0x000fe20000400000 */
[----:B------:R-:W-:-:S04]  /*1520*/  ISETP.GE.AND P4, PT, R4, UR8, PT ;  /* 0x0000000804007c0c */ /* 0x000fc8000bf86270 */
[----:B------:R-:W-:Y:S02]  /*1530*/  ISETP.LT.OR P4, PT, R36, 0x1, P4 ;  /* 0x000000012400780c */ /* 0x000fe40002781670 */
[----:B------:R-:W-:-:S11]  /*1540*/  IADD3 R6, PT, PT, R124, 0xb00, RZ ;  /* 0x00000b007c067810 */ /* 0x000fd60007ffe0ff */
[----:B------:R-:W4:Y:S01]  /*1550*/  @!P4 LDG.E.64 R2, desc[UR4][R118.64+0x1500] ;  /* 0x001500047602c981 */ /* 0x000f22000c1e1b00 */
[C---:B------:R-:W-:Y:S02]  /*1560*/  @!P0 PRMT R0, R18.reuse, 0x7632, R0 ;  /* 0x0000763212008816 */ /* 0x040fe40000000000 */
[C---:B------:R-:W-:Y:S02]  /*1570*/  @!P0 PRMT R4, R19.reuse, 0x7632, R4 ;  /* 0x0000763213048816 */ /* 0x040fe40000000004 */
[----:B------:R-:W-:Y:S02]  /*1580*/  @!P0 SHF.L.U32 R18, R18, 0x10, RZ ;  /* 0x0000001012128819 */ /* 0x000fe400000006ff */
[----:B------:R-:W-:Y:S02]  /*1590*/  @!P0 SHF.L.U32 R19, R19, 0x10, RZ ;  /* 0x0000001013138819 */ /* 0x000fe400000006ff */
[----:B------:R-:W-:Y:S02]  /*15a0*/  @!P0 SHF.L.U32 R0, R0, 0x10, RZ ;  /* 0x0000001000008819 */ /* 0x000fe400000006ff */
[----:B------:R-:W-:-:S02]  /*15b0*/  @!P0 SHF.L.U32 R4, R4, 0x10, RZ ;  /* 0x0000001004048819 */ /* 0x000fc400000006ff */
[----:B------:R-:W-:Y:S01]  /*15c0*/  MOV R113, 0xff800000 ;  /* 0xff80000000717802 */ /* 0x000fe20000000f00 */
[-C--:B--2---:R-:W-:Y:S01]  /*15d0*/  @!P0 FMUL R113, R0, R5.reuse ;  /* 0x0000000500718220 */ /* 0x084fe20000400000 */
[----:B------:R-:W-:Y:S01]  /*15e0*/  MOV R112, 0xff800000 ;  /* 0xff80000000707802 */ /* 0x000fe20000000f00 */
[-C--:B------:R-:W-:Y:S01]  /*15f0*/  @!P0 FMUL R112, R18, R5.reuse ;  /* 0x0000000512708220 */ /* 0x080fe20000400000 */
[----:B------:R-:W-:Y:S01]  /*1600*/  MOV R114, 0xff800000 ;  /* 0xff80000000727802 */ /* 0x000fe20000000f00 */
[-C--:B------:R-:W-:Y:S01]  /*1610*/  @!P0 FMUL R114, R19, R5.reuse ;  /* 0x0000000513728220 */ /* 0x080fe20000400000 */
[----:B------:R-:W-:Y:S01]  /*1620*/  MOV R115, 0xff800000 ;  /* 0xff80000000737802 */ /* 0x000fe20000000f00 */
[----:B------:R-:W-:Y:S01]  /*1630*/  @!P0 FMUL R115, R4, R5 ;  /* 0x0000000504738220 */ /* 0x000fe20000400000 */
[----:B------:R-:W-:Y:S01]  /*1640*/  ISETP.GE.AND P0, PT, R6, UR8, PT ;  /* 0x0000000806007c0c */ /* 0x000fe2000bf06270 */
[----:B------:R-:W1:Y:S03]  /*1650*/  @!P3 LDC R19, c[0x0][0x390] ;  /* 0x0000e400ff13bb82 */ /* 0x000e660000000800 */
[----:B------:R-:W-:-:S13]  /*1660*/  ISETP.LT.OR P0, PT, R36, 0x1, P0 ;  /* 0x000000012400780c */ /* 0x000fda0000701670 */
[----:B------:R-:W2:Y:S01]  /*1670*/  @!P0 LDG.E.64 R4, desc[UR4][R118.64+0x1600] ;  /* 0x0016000476048981 */ /* 0x000ea2000c1e1b00 */
        /* <DEDUP_REMOVED lines=18> */
[----:B------:R-:W2:Y:S01]  /*17a0*/  @!P6 LDG.E.64 R6, desc[UR4][R118.64+0x1700] ;  /* 0x001700047606e981 */ /* 0x000ea2000c1e1b00 */
[----:B------:R-:W-:Y:S02]  /*17b0*/  MOV R135, 0xff800000 ;  /* 0xff80000000877802 */ /* 0x000fe40000000f00 */
[----:B------:R-:W-:Y:S02]  /*17c0*/  IADD3 R14, PT, PT, R124, 0xc00, RZ ;  /* 0x00000c007c0e7810 */ /* 0x000fe40007ffe0ff */
        /* <DEDUP_REMOVED lines=16> */
[-C--:B0-----:R-:W-:Y:S01]  /*18d0*/  @!P5 FMUL R135, R0, R13.reuse ;  /* 0x0000000d0087d220 */ /* 0x081fe20000400000 */
[----:B------:R-:W-:Y:S01]  /*18e0*/  @!P5 SHF.L.U32 R12, R12, 0x10, RZ ;  /* 0x000000100c0cd819 */ /* 0x000fe200000006ff */
[----:B------:R-:W-:-:S02]  /*18f0*/  @!P5 FMUL R134, R20, R13 ;  /* 0x0000000d1486d220 */ /* 0x000fc40000400000 */
[-C--:B------:R-:W-:Y:S01]  /*1900*/  @!P5 FMUL R136, R21, R13.reuse ;  /* 0x0000000d1588d220 */ /* 0x080fe20000400000 */
[----:B----4-:R-:W-:Y:S01]  /*1910*/  @!P1 PRMT R0, R10, 0x7632, R0 ;  /* 0x000076320a009816 */ /* 0x010fe20000000000 */
[----:B------:R-:W-:Y:S01]  /*1920*/  @!P5 FMUL R137, R12, R13 ;  /* 0x0000000d0c89d220 */ /* 0x000fe20000400000 */
[----:B------:R-:W-:Y:S02]  /*1930*/  ISETP.GE.AND P5, PT, R14, UR8, PT ;  /* 0x000000080e007c0c */ /* 0x000fe4000bfa6270 */
[----:B------:R-:W-:Y:S02]  /*1940*/  @!P1 SHF.L.U32 R0, R0, 0x10, RZ ;  /* 0x0000001000009819 */ /* 0x000fe400000006ff */
[----:B------:R-:W-:Y:S02]  /*1950*/  @!P1 SHF.L.U32 R10, R10, 0x10, RZ ;  /* 0x000000100a0a9819 */ /* 0x000fe400000006ff */
[C---:B------:R-:W-:Y:S01]  /*1960*/  @!P1 PRMT R12, R11.reuse, 0x7632, R12 ;  /* 0x000076320b0c9816 */ /* 0x040fe2000000000c */
[-C--:B------:R-:W-:Y:S01]  /*1970*/  @!P1 FMUL R139, R0, R15.reuse ;  /* 0x0000000f008b9220 */ /* 0x080fe20000400000 */
[----:B------:R-:W-:Y:S01]  /*1980*/  ISETP.LT.OR P5, PT, R36, 0x1, P5 ;  /* 0x000000012400780c */ /* 0x000fe20002fa1670 */
[----:B------:R-:W-:Y:S01]  /*1990*/  @!P1 FMUL R138, R10, R15 ;  /* 0x0000000f0a8a9220 */ /* 0x000fe20000400000 */
[----:B------:R-:W-:-:S02]  /*19a0*/  @!P1 SHF.L.U32 R11, R11, 0x10, RZ ;  /* 0x000000100b0b9819 */ /* 0x000fc400000006ff */
[----:B------:R-:W-:Y:S02]  /*19b0*/  @!P1 SHF.L.U32 R12, R12, 0x10, RZ ;  /* 0x000000100c0c9819 */ /* 0x000fe400000006ff */
[----:B------:R-:W-:Y:S02]  /*19c0*/  @!P3 SHF.L.U32 R0, R8, 0x10, RZ ;  /* 0x000000100800b819 */ /* 0x000fe400000006ff */
[----:B------:R-:W-:Y:S01]  /*19d0*/  IADD3 R10, PT, PT, R124, 0xc80, RZ ;  /* 0x00000c807c0a7810 */ /* 0x000fe20007ffe0ff */
[-C--:B------:R-:W-:Y:S01]  /*19e0*/  @!P1 FMUL R140, R11, R15.reuse ;  /* 0x0000000f0b8c9220 */ /* 0x080fe20000400000 */
[----:B------:R-:W-:Y:S01]  /*19f0*/  @!P1 FMUL R141, R12, R15 ;  /* 0x0000000f0c8d9220 */ /* 0x000fe20000400000 */
[----:B-1----:R-:W-:Y:S01]  /*1a00*/  @!P3 FMUL R142, R0, R19 ;  /* 0x00000013008eb220 */ /* 0x002fe20000400000 */
[----:B------:R-:W-:Y:S01]  /*1a10*/  @!P3 PRMT R0, R9, 0x7632, R0 ;  /* 0x000076320900b816 */ /* 0x000fe20000000000 */
[----:B------:R-:W3:Y:S01]  /*1a20*/  @!P5 LDG.E.64 R12, desc[UR4][R118.64+0x1800] ;  /* 0x00180004760cd981 */ /* 0x000ee2000c1e1b00 */
[----:B------:R-:W-:Y:S01]  /*1a30*/  ISETP.GE.AND P1, PT, R10, UR8, PT ;  /* 0x000000080a007c0c */ /* 0x000fe2000bf26270 */
[----:B------:R-:W0:Y:S01]  /*1a40*/  @!P4 LDC R11, c[0x0][0x390] ;  /* 0x0000e400ff0bcb82 */ /* 0x000e220000000800 */
[----:B------:R-:W-:-:S02]  /*1a50*/  @!P3 PRMT R8, R8, 0x7632, R8 ;  /* 0x000076320808b816 */ /* 0x000fc40000000008 */
[----:B------:R-:W-:Y:S02]  /*1a60*/  @!P3 SHF.L.U32 R9, R9, 0x10, RZ ;  /* 0x000000100909b819 */ /* 0x000fe400000006ff */
[----:B------:R-:W-:Y:S02]  /*1a70*/  ISETP.LT.OR P1, PT, R36, 0x1, P1 ;  /* 0x000000012400780c */ /* 0x000fe40000f21670 */
[----:B------:R-:W-:Y:S01]  /*1a80*/  @!P3 SHF.L.U32 R8, R8, 0x10, RZ ;  /* 0x000000100808b819 */ /* 0x000fe200000006ff */
[-C--:B------:R-:W-:Y:S01]  /*1a90*/  @!P3 FMUL R144, R9, R19.reuse ;  /* 0x000000130990b220 */ /* 0x080fe20000400000 */
[----:B------:R-:W-:Y:S02]  /*1aa0*/  @!P3 SHF.L.U32 R0, R0, 0x10, RZ ;  /* 0x000000100000b819 */ /* 0x000fe400000006ff */
[----:B------:R-:W-:Y:S01]  /*1ab0*/  IADD3 R9, PT, PT, R124, 0xd00, RZ ;  /* 0x00000d007c097810 */ /* 0x000fe20007ffe0ff */
[-C--:B------:R-:W-:Y:S02]  /*1ac0*/  @!P3 FMUL R143, R8, R19.reuse ;  /* 0x00000013088fb220 */ /* 0x080fe40000400000 */
[----:B------:R-:W-:Y:S01]  /*1ad0*/  @!P3 FMUL R145, R0, R19 ;  /* 0x000000130091b220 */ /* 0x000fe20000400000 */
[----:B------:R-:W-:-:S03]  /*1ae0*/  ISETP.GE.AND P3, PT, R9, UR8, PT ;  /* 0x0000000809007c0c */ /* 0x000fc6000bf66270 */
[----:B------:R-:W4:Y:S01]  /*1af0*/  @!P1 LDG.E.64 R16, desc[UR4][R118.64+0x1900] ;  /* 0x0019000476109981 */ /* 0x000f22000c1e1b00 */
[----:B------:R-:W-:-:S13]  /*1b00*/  ISETP.LT.OR P3, PT, R36, 0x1, P3 ;  /* 0x000000012400780c */ /* 0x000fda0001f61670 */
[----:B------:R-:W4:Y:S01]  /*1b10*/  @!P3 LDG.E.64 R8, desc[UR4][R118.64+0x1a00] ;  /* 0x001a00047608b981 */ /* 0x000f22000c1e1b00 */
[C---:B------:R-:W-:Y:S01]  /*1b20*/  @!P4 PRMT R0, R2.reuse, 0x7632, R0 ;  /* 0x000076320200c816 */ /* 0x040fe20000000000 */
[----:B------:R-:W1:Y:S01]  /*1b30*/  @!P3 LDC R19, c[0x0][0x390] ;  /* 0x0000e400ff13bb82 */ /* 0x000e620000000800 */
        /* <DEDUP_REMOVED lines=17> */
[C---:B--2---:R-:W-:Y:S02]  /*1c50*/  @!P0 PRMT R0, R4.reuse, 0x7632, R0 ;  /* 0x0000763204008816 */ /* 0x044fe40000000000 */
[----:B------:R-:W-:Y:S02]  /*1c60*/  @!P0 SHF.L.U32 R4, R4, 0x10, RZ ;  /* 0x0000001004048819 */ /* 0x000fe400000006ff */
[----:B------:R-:W-:-:S07]  /*1c70*/  @!P0 PRMT R2, R5, 0x7632, R2 ;  /* 0x0000763205028816 */ /* 0x000fce0000000002 */
[----:B------:R-:W2:Y:S01]  /*1c80*/  @!P4 LDG.E.64 R10, desc[UR4][R118.64+0x1b00] ;  /* 0x001b0004760ac981 */ /* 0x000ea2000c1e1b00 */
[----:B------:R-:W-:Y:S02]  /*1c90*/  @!P0 SHF.L.U32 R5, R5, 0x10, RZ ;  /* 0x0000001005058819 */ /* 0x000fe400000006ff */
[----:B------:R-:W-:Y:S02]  /*1ca0*/  MOV R150, 0xff800000 ;  /* 0xff80000000967802 */ /* 0x000fe40000000f00 */
[----:B------:R-:W-:Y:S02]  /*1cb0*/  @!P0 SHF.L.U32 R0, R0, 0x10, RZ ;  /* 0x0000001000008819 */ /* 0x000fe400000006ff */
[----:B------:R-:W-:Y:S01]  /*1cc0*/  @!P0 SHF.L.U32 R2, R2, 0x10, RZ ;  /* 0x0000001002028819 */ /* 0x000fe200000006ff */
[-C--:B0-----:R-:W-:Y:S01]  /*1cd0*/  @!P0 FMUL R150, R4, R3.reuse ;  /* 0x0000000304968220 */ /* 0x081fe20000400000 */
        /* <DEDUP_REMOVED lines=10> */
[----:B------:R-:W-:Y:S02]  /*1d80*/  MOV R155, 0xff800000 ;  /* 0xff800000009b7802 */ /* 0x000fe40000000f00 */
[----:B------:R-:W-:Y:S01]  /*1d90*/  MOV R154, 0xff800000 ;  /* 0xff800000009a7802 */ /* 0x000fe20000000f00 */
[----:B------:R-:W1:Y:S08]  /*1da0*/  @!P1 LDC R5, c[0x0][0x390] ;  /* 0x0000e400ff059b82 */ /* 0x000e700000000800 */
[----:B------:R-:W2:Y:S01]  /*1db0*/  @!P0 LDG.E.64 R14, desc[UR4][R118.64+0x1c00] ;  /* 0x001c0004760e8981 */ /* 0x000ea2000c1e1b00 */
[----:B------:R-:W-:-:S02]  /*1dc0*/  @!P6 PRMT R0, R6, 0x7632, R0 ;  /* 0x000076320600e816 */ /* 0x000fc40000000000 */
[C---:B------:R-:W-:Y:S02]  /*1dd0*/  @!P6 PRMT R2, R7.reuse, 0x7632, R2 ;  /* 0x000076320702e816 */ /* 0x040fe40000000002 */
[----:B------:R-:W-:Y:S02]  /*1de0*/  @!P6 SHF.L.U32 R6, R6, 0x10, RZ ;  /* 0x000000100606e819 */ /* 0x000fe400000006ff */
[----:B------:R-:W-:Y:S02]  /*1df0*/  @!P6 SHF.L.U32 R7, R7, 0x10, RZ ;  /* 0x000000100707e819 */ /* 0x000fe400000006ff */
[----:B------:R-:W-:Y:S02]  /*1e00*/  @!P6 SHF.L.U32 R0, R0, 0x10, RZ ;  /* 0x000000100000e819 */ /* 0x000fe400000006ff */
[----:B------:R-:W-:Y:S02]  /*1e10*/  @!P6 SHF.L.U32 R2, R2, 0x10, RZ ;  /* 0x000000100202e819 */ /* 0x000fe400000006ff */
[----:B------:R-:W-:Y:S01]  /*1e20*/  IADD3 R4, PT, PT, R124, 0xe80, RZ ;  /* 0x00000e807c047810 */ /* 0x000fe20007ffe0ff */
[-C--:B0-----:R-:W-:Y:S01]  /*1e30*/  @!P6 FMUL R154, R6, R3.reuse ;  /* 0x00000003069ae220 */ /* 0x081fe20000400000 */
[----:B------:R-:W-:Y:S01]  /*1e40*/  MOV R156, 0xff800000 ;  /* 0xff800000009c7802 */ /* 0x000fe20000000f00 */
[-C--:B------:R-:W-:Y:S01]  /*1e50*/  @!P6 FMUL R156, R7, R3.reuse ;  /* 0x00000003079ce220 */ /* 0x080fe20000400000 */
[----:B------:R-:W-:Y:S01]  /*1e60*/  MOV R157, 0xff800000 ;  /* 0xff800000009d7802 */ /* 0x000fe20000000f00 */
[-C--:B------:R-:W-:Y:S01]  /*1e70*/  @!P6 FMUL R155, R0, R3.reuse ;  /* 0x00000003009be220 */ /* 0x080fe20000400000 */
[----:B------:R-:W-:Y:S01]  /*1e80*/  @!P6 FMUL R157, R2, R3 ;  /* 0x00000003029de220 */ /* 0x000fe20000400000 */
[----:B------:R-:W-:Y:S01]  /*1e90*/  ISETP.GE.AND P6, PT, R4, UR8, PT ;  /* 0x0000000804007c0c */ /* 0x000fe2000bfc6270 */
[----:B------:R-:W0:Y:S03]  /*1ea0*/  @!P5 LDC R3, c[0x0][0x390] ;  /* 0x0000e400ff03db82 */ /* 0x000e260000000800 */
[----:B------:R-:W-:-:S13]  /*1eb0*/  ISETP.LT.OR P6, PT, R36, 0x1, P6 ;  /* 0x000000012400780c */ /* 0x000fda00037c1670 */
[----:B------:R-:W2:Y:S01]  /*1ec0*/  @!P6 LDG.E.64 R6, desc[UR4][R118.64+0x1d00] ;  /* 0x001d00047606e981 */ /* 0x000ea2000c1e1b00 */
[----:B------:R-:W-:Y:S02]  /*1ed0*/  IADD3 R4, PT, PT, R124, 0xf00, RZ ;  /* 0x00000f007c047810 */ /* 0x000fe40007ffe0ff */
        /* <DEDUP_REMOVED lines=12> */
[C---:B---3--:R-:W-:Y:S02]  /*1fa0*/  @!P5 PRMT R0, R12.reuse, 0x7632, R0 ;  /* 0x000076320c00d816 */ /* 0x048fe40000000000 */
[C---:B------:R-:W-:Y:S02]  /*1fb0*/  @!P5 PRMT R2, R13.reuse, 0x7632, R2 ;  /* 0x000076320d02d816 */ /* 0x040fe40000000002 */
[----:B------:R-:W-:Y:S02]  /*1fc0*/  @!P5 SHF.L.U32 R12, R12, 0x10, RZ ;  /* 0x000000100c0cd819 */ /* 0x000fe400000006ff */
[----:B------:R-:W-:Y:S02]  /*1fd0*/  @!P5 SHF.L.U32 R13, R13, 0x10, RZ ;  /* 0x000000100d0dd819 */ /* 0x000fe400000006ff */
[----:B------:R-:W-:-:S02]  /*1fe0*/  @!P5 SHF.L.U32 R0, R0, 0x10, RZ ;  /* 0x000000100000d819 */ /* 0x000fc400000006ff */
[----:B------:R-:W-:Y:S01]  /*1ff0*/  @!P5 SHF.L.U32 R2, R2, 0x10, RZ ;  /* 0x000000100202d819 */ /* 0x000fe200000006ff */
[-C--:B0-----:R-:W-:Y:S01]  /*2000*/  @!P5 FMUL R158, R12, R3.reuse ;  /* 0x000000030c9ed220 */ /* 0x081fe20000400000 */
[-C--:B------:R-:W-:Y:S01]  /*2010*/  @!P5 FMUL R160, R13, R3.reuse ;  /* 0x000000030da0d220 */ /* 0x080fe20000400000 */
[-C--:B------:R-:W-:Y:S02]  /*2020*/  @!P5 FMUL R159, R0, R3.reuse ;  /* 0x00000003009fd220 */ /* 0x080fe40000400000 */
[----:B------:R-:W-:Y:S01]  /*2030*/  @!P5 FMUL R51, R2, R3 ;  /* 0x000000030233d220 */ /* 0x000fe20000400000 */
[----:B------:R-:W-:Y:S02]  /*2040*/  ISETP.GE.AND P5, PT, R4, UR8, PT ;  /* 0x0000000804007c0c */ /* 0x000fe4000bfa6270 */
[----:B----4-:R-:W-:Y:S02]  /*2050*/  @!P1 PRMT R0, R16, 0x7632, R0 ;  /* 0x0000763210009816 */ /* 0x010fe40000000000 */
[----:B------:R-:W-:-:S02]  /*2060*/  ISETP.LT.OR P5, PT, R36, 0x1, P5 ;  /* 0x000000012400780c */ /* 0x000fc40002fa1670 */
[----:B------:R-:W-:Y:S02]  /*2070*/  @!P1 SHF.L.U32 R0, R0, 0x10, RZ ;  /* 0x0000001000009819 */ /* 0x000fe400000006ff */
[C---:B------:R-:W-:Y:S02]  /*2080*/  @!P1 PRMT R2, R17.reuse, 0x7632, R2 ;  /* 0x0000763211029816 */ /* 0x040fe40000000002 */
[----:B------:R-:W-:Y:S01]  /*2090*/  @!P1 SHF.L.U32 R16, R16, 0x10, RZ ;  /* 0x0000001010109819 */ /* 0x000fe200000006ff */
[-C--:B-1----:R-:W-:Y:S01]  /*20a0*/  @!P1 FMUL R49, R0, R5.reuse ;  /* 0x0000000500319220 */ /* 0x082fe20000400000 */
[----:B------:R-:W-:Y:S02]  /*20b0*/  @!P1 SHF.L.U32 R17, R17, 0x10, RZ ;  /* 0x0000001011119819 */ /* 0x000fe400000006ff */
[----:B------:R-:W-:Y:S02]  /*20c0*/  @!P1 SHF.L.U32 R2, R2, 0x10, RZ ;  /* 0x0000001002029819 */ /* 0x000fe400000006ff */
[----:B------:R-:W-:Y:S01]  /*20d0*/  @!P3 SHF.L.U32 R0, R8, 0x10, RZ ;  /* 0x000000100800b819 */ /* 0x000fe200000006ff */
[----:B------:R-:W3:Y:S01]  /*20e0*/  @!P5 LDG.E.64 R12, desc[UR4][R118.64+0x1e00] ;  /* 0x001e0004760cd981 */ /* 0x000ee2000c1e1b00 */
[----:B------:R-:W-:Y:S01]  /*20f0*/  IADD3 R3, PT, PT, R124, 0xf80, RZ ;  /* 0x00000f807c037810 */ /* 0x000fe20007ffe0ff */
[-C--:B------:R-:W-:Y:S01]  /*2100*/  @!P1 FMUL R50, R16, R5.reuse ;  /* 0x0000000510329220 */ /* 0x080fe20000400000 */
[-C--:B------:R-:W-:Y:S01]  /*2110*/  @!P1 FMUL R48, R17, R5.reuse ;  /* 0x0000000511309220 */ /* 0x080fe20000400000 */
[----:B------:R-:W-:Y:S01]  /*2120*/  @!P1 FMUL R47, R2, R5 ;  /* 0x00000005022f9220 */ /* 0x000fe20000400000 */
[----:B------:R-:W-:Y:S01]  /*2130*/  @!P3 FMUL R46, R0, R19 ;  /* 0x00000013002eb220 */ /* 0x000fe20000400000 */
[----:B------:R-:W-:-:S02]  /*2140*/  ISETP.GE.AND P1, PT, R3, UR8, PT ;  /* 0x0000000803007c0c */ /* 0x000fc4000bf26270 */
[----:B------:R-:W-:Y:S02]  /*2150*/  @!P3 PRMT R8, R8, 0x7632, R8 ;  /* 0x000076320808b816 */ /* 0x000fe40000000008 */
[C---:B------:R-:W-:Y:S02]  /*2160*/  @!P3 PRMT R0, R9.reuse, 0x7632, R0 ;  /* 0x000076320900b816 */ /* 0x040fe40000000000 */
[----:B------:R-:W-:Y:S02]  /*2170*/  ISETP.LT.OR P1, PT, R36, 0x1, P1 ;  /* 0x000000012400780c */ /* 0x000fe40000f21670 */
[----:B------:R-:W-:Y:S02]  /*2180*/  @!P3 SHF.L.U32 R9, R9, 0x10, RZ ;  /* 0x000000100909b819 */ /* 0x000fe400000006ff */
[----:B------:R-:W-:Y:S02]  /*2190*/  @!P3 SHF.L.U32 R8, R8, 0x10, RZ ;  /* 0x000000100808b819 */ /* 0x000fe400000006ff */
[----:B------:R-:W-:-:S02]  /*21a0*/  @!P3 SHF.L.U32 R0, R0, 0x10, RZ ;  /* 0x000000100000b819 */ /* 0x000fc400000006ff */
[----:B------:R-:W-:Y:S01]  /*21b0*/  IADD3 R4, PT, PT, R124, 0x1000, RZ ;  /* 0x000010007c047810 */ /* 0x000fe20007ffe0ff */
[-C--:B------:R-:W-:Y:S01]  /*21c0*/  @!P3 FMUL R44, R9, R19.reuse ;  /* 0x00000013092cb220 */ /* 0x080fe20000400000 */
[-C--:B------:R-:W-:Y:S01]  /*21d0*/  @!P3 FMUL R45, R8, R19.reuse ;  /* 0x00000013082db220 */ /* 0x080fe20000400000 */
[----:B------:R-:W-:Y:S01]  /*21e0*/  @!P3 FMUL R43, R0, R19 ;  /* 0x00000013002bb220 */ /* 0x000fe20000400000 */
[----:B------:R-:W-:Y:S01]  /*21f0*/  ISETP.GE.AND P3, PT, R4, UR8, PT ;  /* 0x0000000804007c0c */ /* 0x000fe2000bf66270 */
[----:B------:R-:W4:Y:S01]  /*2200*/  @!P1 LDG.E.64 R2, desc[UR4][R118.64+0x1f00] ;  /* 0x001f000476029981 */ /* 0x000f22000c1e1b00 */
[----:B------:R-:W0:Y:S02]  /*2210*/  @!P4 LDC R9, c[0x0][0x390] ;  /* 0x0000e400ff09cb82 */ /* 0x000e240000000800 */
[----:B------:R-:W-:Y:S02]  /*2220*/  ISETP.LT.OR P3, PT, R36, 0x1, P3 ;  /* 0x000000012400780c */ /* 0x000fe40001f61670 */
[----:B------:R-:W-:-:S02]  /*2230*/  MOV R42, 0xff800000 ;  /* 0xff800000002a7802 */ /* 0x000fc40000000f00 */
[----:B------:R-:W-:Y:S02]  /*2240*/  MOV R41, 0xff800000 ;  /* 0xff80000000297802 */ /* 0x000fe40000000f00 */
[----:B------:R-:W-:Y:S01]  /*2250*/  MOV R40, 0xff800000 ;  /* 0xff80000000287802 */ /* 0x000fe20000000f00 */
[----:B------:R-:W1:Y:S06]  /*2260*/  @!P1 LDC R17, c[0x0][0x390] ;  /* 0x0000e400ff119b82 */ /* 0x000e6c0000000800 */
[----:B------:R-:W4:Y:S01]  /*2270*/  @!P3 LDG.E.64 R4, desc[UR4][R118.64+0x2000] ;  /* 0x002000047604b981 */ /* 0x000f22000c1e1b00 */
[----:B--2---:R-:W-:-:S02]  /*2280*/  @!P4 PRMT R0, R10, 0x7632, R0 ;  /* 0x000076320a00c816 */ /* 0x004fc40000000000 */
[----:B------:R-:W-:Y:S02]  /*2290*/  @!P4 SHF.L.U32 R10, R10, 0x10, RZ ;  /* 0x000000100a0ac819 */ /* 0x000fe400000006ff */
[C---:B------:R-:W-:Y:S02]  /*22a0*/  @!P4 PRMT R8, R11.reuse, 0x7632, R8 ;  /* 0x000076320b08c816 */ /* 0x040fe40000000008 */
[----:B------:R-:W-:Y:S02]  /*22b0*/  @!P4 SHF.L.U32 R11, R11, 0x10, RZ ;  /* 0x000000100b0bc819 */ /* 0x000fe400000006ff */
[----:B------:R-:W-:Y:S01]  /*22c0*/  @!P4 SHF.L.U32 R0, R0, 0x10, RZ ;  /* 0x000000100000c819 */ /* 0x000fe200000006ff */
[-C--:B0-----:R-:W-:Y:S01]  /*22d0*/  @!P4 FMUL R42, R10, R9.reuse ;  /* 0x000000090a2ac220 */ /* 0x081fe20000400000 */
[----:B------:R-:W-:Y:S02]  /*22e0*/  @!P4 SHF.L.U32 R8, R8, 0x10, RZ ;  /* 0x000000100808c819 */ /* 0x000fe400000006ff */
[----:B------:R-:W-:Y:S01]  /*22f0*/  IADD3 R10, PT, PT, R124, 0x1080, RZ ;  /* 0x000010807c0a7810 */ /* 0x000fe20007ffe0ff */
[-C--:B------:R-:W-:Y:S01]  /*2300*/  @!P4 FMUL R40, R11, R9.reuse ;  /* 0x000000090b28c220 */ /* 0x080fe20000400000 */
[----:B------:R-:W-:Y:S01]  /*2310*/  MOV R39, 0xff800000 ;  /* 0xff80000000277802 */ /* 0x000fe20000000f00 */
[-C--:B------:R-:W-:Y:S01]  /*2320*/  @!P4 FMUL R41, R0, R9.reuse ;  /* 0x000000090029c220 */ /* 0x080fe20000400000 */
[----:B------:R-:W-:Y:S01]  /*2330*/  @!P4 FMUL R39, R8, R9 ;  /* 0x000000090827c220 */ /* 0x000fe20000400000 */
[----:B------:R-:W-:Y:S01]  /*2340*/  ISETP.GE.AND P4, PT, R10, UR8, PT ;  /* 0x000000080a007c0c */ /* 0x000fe2000bf86270 */
[----:B------:R-:W0:Y:S03]  /*2350*/  @!P0 LDC R9, c[0x0][0x390] ;  /* 0x0000e400ff098b82 */ /* 0x000e260000000800 */
[----:B------:R-:W-:-:S02]  /*2360*/  ISETP.LT.OR P4, PT, R36, 0x1, P4 ;  /* 0x000000012400780c */ /* 0x000fc40002781670 */
[----:B------:R-:W-:Y:S02]  /*2370*/  MOV R38, 0xff800000 ;  /* 0xff80000000267802 */ /* 0x000fe40000000f00 */
[----:B------:R-:W-:-:S09]  /*2380*/  @!P0 PRMT R0, R14, 0x7632, R0 ;  /* 0x000076320e008816 */ /* 0x000fd20000000000 */
[----:B------:R-:W2:Y:S01]  /*2390*/  @!P4 LDG.E.64 R10, desc[UR4][R118.64+0x2100] ;  /* 0x00210004760ac981 */ /* 0x000ea2000c1e1b00 */
[----:B------:R-:W-:Y:S02]  /*23a0*/  @!P0 SHF.L.U32 R14, R14, 0x10, RZ ;  /* 0x000000100e0e8819 */ /* 0x000fe400000006ff */
[C---:B------:R-:W-:Y:S02]  /*23b0*/  @!P0 PRMT R8, R15.reuse, 0x7632, R8 ;  /* 0x000076320f088816 */ /* 0x040fe40000000008 */
[----:B------:R-:W-:Y:S02]  /*23c0*/  @!P0 SHF.L.U32 R15, R15, 0x10, RZ ;  /* 0x000000100f0f8819 */ /* 0x000fe400000006ff */
[----:B------:R-:W-:Y:S01]  /*23d0*/  @!P0 SHF.L.U32 R0, R0, 0x10, RZ ;  /* 0x0000001000008819 */ /* 0x000fe200000006ff */
[----:B0-----:R-:W-:Y:S01]  /*23e0*/  @!P0 FMUL R38, R14, R9 ;  /* 0x000000090e268220 */ /* 0x001fe20000400000 */
[----:B------:R-:W-:Y:S02]  /*23f0*/  @!P0 SHF.L.U32 R8, R8, 0x10, RZ ;  /* 0x0000001008088819 */ /* 0x000fe400000006ff */
[----:B------:R-:W-:-:S02]  /*2400*/  IADD3 R14, PT, PT, R124, 0x1100, RZ ;  /* 0x000011007c0e7810 */ /* 0x000fc40007ffe0ff */
        /* <DEDUP_REMOVED lines=38> */
[C---:B---3--:R-:W-:Y:S02]  /*2670*/  @!P5 PRMT R0, R12.reuse, 0x7632, R0 ;  /* 0x000076320c00d816 */ /* 0x048fe40000000000 */
[----:B------:R-:W-:Y:S02]  /*2680*/  @!P5 PRMT R14, R13, 0x7632, R14 ;  /* 0x000076320d0ed816 */ /* 0x000fe4000000000e */
[----:B------:R-:W-:-:S02]  /*2690*/  @!P5 SHF.L.U32 R12, R12, 0x10, RZ ;  /* 0x000000100c0cd819 */ /* 0x000fc400000006ff */
[----:B------:R-:W-:Y:S02]  /*26a0*/  @!P5 SHF.L.U32 R13, R13, 0x10, RZ ;  /* 0x000000100d0dd819 */ /* 0x000fe400000006ff */
[----:B------:R-:W-:Y:S02]  /*26b0*/  @!P5 SHF.L.U32 R0, R0, 0x10, RZ ;  /* 0x000000100000d819 */ /* 0x000fe400000006ff */
[----:B------:R-:W-:Y:S01]  /*26c0*/  @!P5 SHF.L.U32 R14, R14, 0x10, RZ ;  /* 0x000000100e0ed819 */ /* 0x000fe200000006ff */
[-C--:B0-----:R-:W-:Y:S01]  /*26d0*/  @!P5 FMUL R166, R12, R15.reuse ;  /* 0x0000000f0ca6d220 */ /* 0x081fe20000400000 */
[-C--:B------:R-:W-:Y:S01]  /*26e0*/  @!P5 FMUL R169, R13, R15.reuse ;  /* 0x0000000f0da9d220 */ /* 0x080fe20000400000 */
[-C--:B------:R-:W-:Y:S02]  /*26f0*/  @!P5 FMUL R167, R0, R15.reuse ;  /* 0x0000000f00a7d220 */ /* 0x080fe40000400000 */
[----:B------:R-:W-:Y:S02]  /*2700*/  @!P5 FMUL R171, R14, R15 ;  /* 0x0000000f0eabd220 */ /* 0x000fe40000400000 */
[----:B------:R-:W0:Y:S01]  /*2710*/  @!P3 LDC R15, c[0x0][0x390] ;  /* 0x0000e400ff0fbb82 */ /* 0x000e220000000800 */
[----:B------:R-:W-:-:S04]  /*2720*/  IADD3 R12, PT, PT, R124, 0x1200, RZ ;  /* 0x000012007c0c7810 */ /* 0x000fc80007ffe0ff */
[----:B------:R-:W-:Y:S02]  /*2730*/  ISETP.GE.AND P5, PT, R12, UR8, PT ;  /* 0x000000080c007c0c */ /* 0x000fe4000bfa6270 */
[C---:B----4-:R-:W-:Y:S02]  /*2740*/  @!P1 PRMT R0, R2.reuse, 0x7632, R0 ;  /* 0x0000763202009816 */ /* 0x050fe40000000000 */
[----:B------:R-:W-:Y:S02]  /*2750*/  @!P1 SHF.L.U32 R2, R2, 0x10, RZ ;  /* 0x0000001002029819 */ /* 0x000fe400000006ff */
[C---:B------:R-:W-:Y:S02]  /*2760*/  @!P1 PRMT R12, R3.reuse, 0x7632, R12 ;  /* 0x00007632030c9816 */ /* 0x040fe4000000000c */
[----:B------:R-:W-:Y:S02]  /*2770*/  ISETP.LT.OR P5, PT, R36, 0x1, P5 ;  /* 0x000000012400780c */ /* 0x000fe40002fa1670 */
[----:B------:R-:W-:Y:S01]  /*2780*/  @!P1 SHF.L.U32 R0, R0, 0x10, RZ ;  /* 0x0000001000009819 */ /* 0x000fe200000006ff */
[----:B-1----:R-:W-:Y:S01]  /*2790*/  @!P1 FMUL R168, R2, R17 ;  /* 0x0000001102a89220 */ /* 0x002fe20000400000 */
[----:B------:R-:W-:-:S02]  /*27a0*/  @!P1 SHF.L.U32 R3, R3, 0x10, RZ ;  /* 0x0000001003039819 */ /* 0x000fc400000006ff */
[----:B------:R-:W-:Y:S01]  /*27b0*/  @!P1 SHF.L.U32 R12, R12, 0x10, RZ ;  /* 0x000000100c0c9819 */ /* 0x000fe200000006ff */
[-C--:B------:R-:W-:Y:S01]  /*27c0*/  @!P1 FMUL R170, R0, R17.reuse ;  /* 0x0000001100aa9220 */ /* 0x080fe20000400000 */
[----:B------:R-:W-:Y:S01]  /*27d0*/  IADD3 R2, PT, PT, R124, 0x1280, RZ ;  /* 0x000012807c027810 */ /* 0x000fe20007ffe0ff */
[-C--:B------:R-:W-:Y:S01]  /*27e0*/  @!P1 FMUL R172, R3, R17.reuse ;  /* 0x0000001103ac9220 */ /* 0x080fe20000400000 */
[----:B------:R-:W-:Y:S01]  /*27f0*/  @!P3 SHF.L.U32 R0, R4, 0x10, RZ ;  /* 0x000000100400b819 */ /* 0x000fe200000006ff */
[----:B------:R-:W-:Y:S01]  /*2800*/  @!P1 FMUL R22, R12, R17 ;  /* 0x000000110c169220 */ /* 0x000fe20000400000 */
[----:B------:R-:W-:Y:S02]  /*2810*/  ISETP.GE.AND P1, PT, R2, UR8, PT ;  /* 0x0000000802007c0c */ /* 0x000fe4000bf26270 */
[----:B------:R-:W-:Y:S01]  /*2820*/  @!P3 PRMT R4, R4, 0x7632, R4 ;  /* 0x000076320404b816 */ /* 0x000fe20000000004 */
[----:B------:R-:W3:Y:S01]  /*2830*/  @!P5 LDG.E.64 R2, desc[UR4][R118.64+0x2400] ;  /* 0x002400047602d981 */ /* 0x000ee2000c1e1b00 */
[----:B------:R-:W-:Y:S01]  /*2840*/  MOV R13, 0xff800000 ;  /* 0xff800000000d7802 */ /* 0x000fe20000000f00 */
[----:B0-----:R-:W-:Y:S01]  /*2850*/  @!P3 FMUL R13, R0, R15 ;  /* 0x0000000f000db220 */ /* 0x001fe20000400000 */
[----:B------:R-:W-:-:S02]  /*2860*/  ISETP.LT.OR P1, PT, R36, 0x1, P1 ;  /* 0x000000012400780c */ /* 0x000fc40000f21670 */
[C---:B------:R-:W-:Y:S02]  /*2870*/  @!P3 PRMT R0, R5.reuse, 0x7632, R0 ;  /* 0x000076320500b816 */ /* 0x040fe40000000000 */
[----:B------:R-:W-:Y:S02]  /*2880*/  @!P3 SHF.L.U32 R5, R5, 0x10, RZ ;  /* 0x000000100505b819 */ /* 0x000fe400000006ff */
[----:B------:R-:W-:Y:S01]  /*2890*/  @!P3 SHF.L.U32 R4, R4, 0x10, RZ ;  /* 0x000000100404b819 */ /* 0x000fe200000006ff */
[----:B------:R-:W-:Y:S01]  /*28a0*/  STL [R1+0xd4], R22 ;  /* 0x0000d41601007387 */ /* 0x000fe20000100800 */
[----:B------:R-:W-:Y:S02]  /*28b0*/  MOV R12, 0xff800000 ;  /* 0xff800000000c7802 */ /* 0x000fe40000000f00 */
[----:B------:R-:W-:Y:S01]  /*28c0*/  @!P3 SHF.L.U32 R0, R0, 0x10, RZ ;  /* 0x000000100000b819 */ /* 0x000fe200000006ff */
[----:B------:R0:W-:Y:S01]  /*28d0*/  STL [R1+0xdc], R13 ;  /* 0x0000dc0d01007387 */ /* 0x0001e20000100800 */
[----:B------:R-:W-:-:S03]  /*28e0*/  @!P3 FMUL R12, R4, R15 ;  /* 0x0000000f040cb220 */ /* 0x000fc60000400000 */
[-C--:B------:R-:W-:Y:S01]  /*28f0*/  @!P3 FMUL R16, R0, R15.reuse ;  /* 0x0000000f0010b220 */ /* 0x080fe20000400000 */
[----:B0-----:R-:W-:Y:S01]  /*2900*/  MOV R13, 0xff800000 ;  /* 0xff800000000d7802 */ /* 0x001fe20000000f00 */
[----:B------:R-:W-:Y:S01]  /*2910*/  @!P3 FMUL R13, R5, R15 ;  /* 0x0000000f050db220 */ /* 0x000fe20000400000 */
[----:B------:R-:W-:Y:S01]  /*2920*/  IADD3 R5, PT, PT, R124, 0x1300, RZ ;  /* 0x000013007c057810 */ /* 0x000fe20007ffe0ff */
[----:B------:R-:W-:Y:S01]  /*2930*/  STL [R1+0xac], R12 ;  /* 0x0000ac0c01007387 */ /* 0x000fe20000100800 */
[----:B------:R-:W0:Y:S02]  /*2940*/  @!P4 LDC R15, c[0x0][0x390] ;  /* 0x0000e400ff0fcb82 */ /* 0x000e240000000800 */
[----:B------:R-:W-:Y:S01]  /*2950*/  ISETP.GE.AND P3, PT, R5, UR8, PT ;  /* 0x0000000805007c0c */ /* 0x000fe2000bf66270 */
[----:B------:R1:W-:Y:S03]  /*2960*/  STL [R1+0xe0], R13 ;  /* 0x0000e00d01007387 */ /* 0x0003e60000100800 */
[----:B------:R-:W-:Y:S01]  /*2970*/  ISETP.LT.OR P3, PT, R36, 0x1, P3 ;  /* 0x000000012400780c */ /* 0x000fe20001f61670 */
[----:B-1----:R-:W4:-:S12]  /*2980*/  @!P1 LDG.E.64 R12, desc[UR4][R118.64+0x2500] ;  /* 0x00250004760c9981 */ /* 0x002f18000c1e1b00 */
[----:B------:R-:W4:Y:S01]  /*2990*/  @!P3 LDG.E.64 R4, desc[UR4][R118.64+0x2600] ;  /* 0x002600047604b981 */ /* 0x000f22000c1e1b00 */
[C---:B--2---:R-:W-:Y:S02]  /*29a0*/  @!P4 PRMT R0, R10.reuse, 0x7632, R0 ;  /* 0x000076320a00c816 */ /* 0x044fe40000000000 */
[----:B------:R-:W-:Y:S02]  /*29b0*/  @!P4 SHF.L.U32 R10, R10, 0x10, RZ ;  /* 0x000000100a0ac819 */ /* 0x000fe400000006ff */
[C---:B------:R-:W-:Y:S02]  /*29c0*/  @!P4 PRMT R14, R11.reuse, 0x7632, R14 ;  /* 0x000076320b0ec816 */ /* 0x040fe4000000000e */
[----:B------:R-:W-:Y:S02]  /*29d0*/  @!P4 SHF.L.U32 R11, R11, 0x10, RZ ;  /* 0x000000100b0bc819 */ /* 0x000fe400000006ff */
[----:B------:R-:W-:Y:S01]  /*29e0*/  MOV R19, 0xff800000 ;  /* 0xff80000000137802 */ /* 0x000fe20000000f00 */
[----:B0-----:R-:W-:Y:S01]  /*29f0*/  @!P4 FMUL R19, R10, R15 ;  /* 0x0000000f0a13c220 */ /* 0x001fe20000400000 */
[----:B------:R-:W-:-:S02]  /*2a00*/  @!P4 SHF.L.U32 R0, R0, 0x10, RZ ;  /* 0x000000100000c819 */ /* 0x000fc400000006ff */
[----:B------:R-:W-:Y:S01]  /*2a10*/  @!P4 SHF.L.U32 R14, R14, 0x10, RZ ;  /* 0x000000100e0ec819 */ /* 0x000fe200000006ff */
[----:B------:R0:W-:Y:S01]  /*2a20*/  STL [R1+0xec], R16 ;  /* 0x0000ec1001007387 */ /* 0x0001e20000100800 */
[----:B------:R-:W-:Y:S02]  /*2a30*/  IADD3 R10, PT, PT, R124, 0x1380, RZ ;  /* 0x000013807c0a7810 */ /* 0x000fe40007ffe0ff */
[----:B------:R-:W-:Y:S01]  /*2a40*/  MOV R17, 0xff800000 ;  /* 0xff80000000117802 */ /* 0x000fe20000000f00 */
[-C--:B------:R-:W-:Y:S01]  /*2a50*/  @!P4 FMUL R17, R0, R15.reuse ;  /* 0x0000000f0011c220 */ /* 0x080fe20000400000 */
[----:B------:R-:W-:Y:S01]  /*2a60*/  MOV R18, 0xff800000 ;  /* 0xff80000000127802 */ /* 0x000fe20000000f00 */
[-C--:B------:R-:W-:Y:S01]  /*2a70*/  @!P4 FMUL R18, R11, R15.reuse ;  /* 0x0000000f0b12c220 */ /* 0x080fe20000400000 */
[----:B0-----:R-:W-:Y:S01]  /*2a80*/  MOV R16, 0xff800000 ;  /* 0xff80000000107802 */ /* 0x001fe20000000f00 */
[----:B------:R-:W-:Y:S01]  /*2a90*/  @!P4 FMUL R16, R14, R15 ;  /* 0x0000000f0e10c220 */ /* 0x000fe20000400000 */
[----:B------:R-:W-:Y:S01]  /*2aa0*/  ISETP.GE.AND P4, PT, R10, UR8, PT ;  /* 0x000000080a007c0c */ /* 0x000fe2000bf86270 */
[----:B------:R-:W0:Y:S03]  /*2ab0*/  @!P0 LDC R15, c[0x0][0x390] ;  /* 0x0000e400ff0f8b82 */ /* 0x000e260000000800 */
[----:B------:R-:W-:-:S02]  /*2ac0*/  ISETP.LT.OR P4, PT, R36, 0x1, P4 ;  /* 0x000000012400780c */ /* 0x000fc40002781670 */
[C---:B------:R-:W-:Y:S02]  /*2ad0*/  @!P0 PRMT R0, R8.reuse, 0x7632, R0 ;  /* 0x0000763208008816 */ /* 0x040fe40000000000 */
[----:B------:R-:W-:Y:S02]  /*2ae0*/  @!P0 SHF.L.U32 R8, R8, 0x10, RZ ;  /* 0x0000001008088819 */ /* 0x000fe400000006ff */
[----:B------:R-:W-:-:S07]  /*2af0*/  @!P0 PRMT R14, R9, 0x7632, R14 ;  /* 0x00007632090e8816 */ /* 0x000fce000000000e */
[----:B------:R-:W2:Y:S01]  /*2b00*/  @!P4 LDG.E.64 R10, desc[UR4][R118.64+0x2700] ;  /* 0x00270004760ac981 */ /* 0x000ea2000c1e1b00 */
[----:B------:R-:W-:Y:S02]  /*2b10*/  @!P0 SHF.L.U32 R9, R9, 0x10, RZ ;  /* 0x0000001009098819 */ /* 0x000fe400000006ff */
[----:B------:R-:W-:Y:S01]  /*2b20*/  @!P0 SHF.L.U32 R0, R0, 0x10, RZ ;  /* 0x0000001000008819 */ /* 0x000fe200000006ff */
[----:B------:R1:W-:Y:S01]  /*2b30*/  STL [R1+0xd8], R19 ;  /* 0x0000d81301007387 */ /* 0x0003e20000100800 */
[----:B------:R-:W-:-:S03]  /*2b40*/  @!P0 SHF.L.U32 R14, R14, 0x10, RZ ;  /* 0x000000100e0e8819 */ /* 0x000fc600000006ff */
[----:B------:R0:W-:Y:S04]  /*2b50*/  STL [R1+0xf4], R18 ;  /* 0x0000f41201007387 */ /* 0x0001e80000100800 */
[----:B------:R0:W-:Y:S01]  /*2b60*/  STL [R1+0xe8], R17 ;  /* 0x0000e81101007387 */ /* 0x0001e20000100800 */
[----:B-1----:R-:W-:Y:S01]  /*2b70*/  MOV R19, 0xff800000 ;  /* 0xff80000000137802 */ /* 0x002fe20000000f00 */
[-C--:B0-----:R-:W-:Y:S01]  /*2b80*/  @!P0 FMUL R19, R8, R15.reuse ;  /* 0x0000000f08138220 */ /* 0x081fe20000400000 */
[----:B------:R-:W-:Y:S01]  /*2b90*/  IADD3 R8, PT, PT, R124, 0x1400, RZ ;  /* 0x000014007c087810 */ /* 0x000fe20007ffe0ff */
[----:B------:R0:W-:Y:S01]  /*2ba0*/  STL [R1+0x100], R16 ;  /* 0x0001001001007387 */ /* 0x0001e20000100800 */
        /* <DEDUP_REMOVED lines=8> */
[----:B------:R-:W-:-:S13]  /*2c30*/  ISETP.LT.OR P0, PT, R36, 0x1, P0 ;  /* 0x000000012400780c */ /* 0x000fda0000701670 */
[----:B------:R-:W2:Y:S01]  /*2c40*/  @!P0 LDG.E.64 R8, desc[UR4][R118.64+0x2800] ;  /* 0x0028000476088981 */ /* 0x000ea2000c1e1b00 */
[C---:B------:R-:W-:Y:S02]  /*2c50*/  @!P6 PRMT R0, R6.reuse, 0x7632, R0 ;  /* 0x000076320600e816 */ /* 0x040fe40000000000 */
[----:B------:R-:W-:Y:S02]  /*2c60*/  @!P6 SHF.L.U32 R6, R6, 0x10, RZ ;  /* 0x000000100606e819 */ /* 0x000fe400000006ff */
[C---:B------:R-:W-:Y:S01]  /*2c70*/  @!P6 PRMT R14, R7.reuse, 0x7632, R14 ;  /* 0x00007632070ee816 */ /* 0x040fe2000000000e */
[----:B------:R1:W-:Y:S01]  /*2c80*/  STL [R1+0xf0], R19 ;  /* 0x0000f01301007387 */ /* 0x0003e20000100800 */
[----:B------:R-:W-:Y:S02]  /*2c90*/  @!P6 SHF.L.U32 R7, R7, 0x10, RZ ;  /* 0x000000100707e819 */ /* 0x000fe400000006ff */
[----:B------:R-:W-:Y:S01]  /*2ca0*/  @!P6 SHF.L.U32 R0, R0, 0x10, RZ ;  /* 0x000000100000e819 */ /* 0x000fe200000006ff */
[----:B------:R0:W-:Y:S01]  /*2cb0*/  STL [R1+0x114], R18 ;  /* 0x0001141201007387 */ /* 0x0001e20000100800 */
[----:B------:R-:W-:-:S03]  /*2cc0*/  @!P6 SHF.L.U32 R14, R14, 0x10, RZ ;  /* 0x000000100e0ee819 */ /* 0x000fc600000006ff */
        /* <DEDUP_REMOVED lines=14> */
[----:B------:R-:W2:Y:S04]  /*2db0*/  @!P6 LDG.E.64 R6, desc[UR4][R118.64+0x2900] ;  /* 0x002900047606e981 */ /* 0x000ea8000c1e1b00 */
[----:B------:R-:W-:Y:S04]  /*2dc0*/  STL [R1+0x110], R19 ;  /* 0x0001101301007387 */ /* 0x000fe80000100800 */
[----:B------:R-:W-:Y:S04]  /*2dd0*/  STL [R1+0x12c], R18 ;  /* 0x00012c1201007387 */ /* 0x000fe80000100800 */
[----:B------:R1:W-:Y:S02]  /*2de0*/  STL [R1+0x118], R17 ;  /* 0x0001181101007387 */ /* 0x0003e40000100800 */
[----:B-1----:R-:W1:Y:S02]  /*2df0*/  @!P1 LDC R17, c[0x0][0x390] ;  /* 0x0000e400ff119b82 */ /* 0x002e640000000800 */
[----:B------:R0:W-:Y:S01]  /*2e00*/  STL [R1+0x134], R16 ;  /* 0x0001341001007387 */ /* 0x0001e20000100800 */
[----:B------:R-:W-:-:S02]  /*2e10*/  MOV R18, 0xff800000 ;  /* 0xff80000000127802 */ /* 0x000fc40000000f00 */
[----:B------:R-:W-:Y:S02]  /*2e20*/  MOV R20, 0xff800000 ;  /* 0xff80000000147802 */ /* 0x000fe40000000f00 */
[----:B------:R-:W-:Y:S02]  /*2e30*/  MOV R19, 0xff800000 ;  /* 0xff80000000137802 */ /* 0x000fe40000000f00 */
[----:B0-----:R-:W-:Y:S02]  /*2e40*/  MOV R16, 0xff800000 ;  /* 0xff80000000107802 */ /* 0x001fe40000000f00 */
[C---:B---3--:R-:W-:Y:S02]  /*2e50*/  @!P5 PRMT R0, R2.reuse, 0x7632, R0 ;  /* 0x000076320200d816 */ /* 0x048fe40000000000 */
[----:B------:R-:W-:Y:S02]  /*2e60*/  @!P5 PRMT R14, R3, 0x7632, R14 ;  /* 0x00007632030ed816 */ /* 0x000fe4000000000e */
[----:B------:R-:W-:-:S02]  /*2e70*/  @!P5 SHF.L.U32 R2, R2, 0x10, RZ ;  /* 0x000000100202d819 */ /* 0x000fc400000006ff */
[----:B------:R-:W-:Y:S02]  /*2e80*/  @!P5 SHF.L.U32 R3, R3, 0x10, RZ ;  /* 0x000000100303d819 */ /* 0x000fe400000006ff */
[----:B------:R-:W-:Y:S02]  /*2e90*/  @!P5 SHF.L.U32 R0, R0, 0x10, RZ ;  /* 0x000000100000d819 */ /* 0x000fe400000006ff */
[----:B------:R-:W-:Y:S01]  /*2ea0*/  @!P5 SHF.L.U32 R14, R14, 0x10, RZ ;  /* 0x000000100e0ed819 */ /* 0x000fe200000006ff */
[-C--:B------:R-:W-:Y:S01]  /*2eb0*/  @!P5 FMUL R20, R2, R15.reuse ;  /* 0x0000000f0214d220 */ /* 0x080fe20000400000 */
[-C--:B------:R-:W-:Y:S01]  /*2ec0*/  @!P5 FMUL R19, R3, R15.reuse ;  /* 0x0000000f0313d220 */ /* 0x080fe20000400000 */
[-C--:B------:R-:W-:Y:S02]  /*2ed0*/  @!P5 FMUL R18, R0, R15.reuse ;  /* 0x0000000f0012d220 */ /* 0x080fe40000400000 */
[----:B------:R-:W-:Y:S02]  /*2ee0*/  @!P5 FMUL R16, R14, R15 ;  /* 0x0000000f0e10d220 */ /* 0x000fe40000400000 */
[----:B------:R-:W0:Y:S01]  /*2ef0*/  @!P3 LDC R15, c[0x0][0x390] ;  /* 0x0000e400ff0fbb82 */ /* 0x000e220000000800 */
[----:B------:R-:W-:-:S02]  /*2f00*/  IADD3 R2, PT, PT, R124, 0x1500, RZ ;  /* 0x000015007c027810 */ /* 0x000fc40007ffe0ff */
[----:B------:R-:W-:Y:S02]  /*2f10*/  MOV R3, 0xff800000 ;  /* 0xff80000000037802 */ /* 0x000fe40000000f00 */
[----:B------:R-:W-:Y:S01]  /*2f20*/  ISETP.GE.AND P5, PT, R2, UR8, PT ;  /* 0x0000000802007c0c */ /* 0x000fe2000bfa6270 */
[----:B------:R-:W-:Y:S03]  /*2f30*/  STL [R1+0x128], R20 ;  /* 0x0001281401007387 */ /* 0x000fe60000100800 */
[----:B------:R-:W-:Y:S01]  /*2f40*/  ISETP.LT.OR P5, PT, R36, 0x1, P5 ;  /* 0x000000012400780c */ /* 0x000fe20002fa1670 */
[----:B------:R-:W-:Y:S04]  /*2f50*/  STL [R1+0x144], R19 ;  /* 0x0001441301007387 */ /* 0x000fe80000100800 */
[----:B------:R3:W-:Y:S01]  /*2f60*/  STL [R1+0x130], R18 ;  /* 0x0001301201007387 */ /* 0x0007e20000100800 */
[----:B----4-:R-:W-:-:S02]  /*2f70*/  @!P1 PRMT R0, R12, 0x7632, R0 ;  /* 0x000076320c009816 */ /* 0x010fc40000000000 */
[----:B------:R-:W-:Y:S02]  /*2f80*/  @!P1 SHF.L.U32 R12, R12, 0x10, RZ ;  /* 0x000000100c0c9819 */ /* 0x000fe400000006ff */
[----:B------:R-:W-:-:S03]  /*2f90*/  @!P1 PRMT R2, R13, 0x7632, R2 ;  /* 0x000076320d029816 */ /* 0x000fc60000000002 */
[-C--:B-1----:R-:W-:Y:S01]  /*2fa0*/  @!P1 FMUL R3, R12, R17.reuse ;  /* 0x000000110c039220 */ /* 0x082fe20000400000 */
[----:B------:R-:W-:Y:S01]  /*2fb0*/  @!P1 SHF.L.U32 R13, R13, 0x10, RZ ;  /* 0x000000100d0d9819 */ /* 0x000fe200000006ff */
[----:B------:R1:W-:Y:S01]  /*2fc0*/  STL [R1+0x154], R16 ;  /* 0x0001541001007387 */ /* 0x0003e20000100800 */
[----:B------:R-:W-:Y:S02]  /*2fd0*/  @!P1 SHF.L.U32 R0, R0, 0x10, RZ ;  /* 0x0000001000009819 */ /* 0x000fe400000006ff */
[----:B------:R-:W-:Y:S01]  /*2fe0*/  @!P1 SHF.L.U32 R2, R2, 0x10, RZ ;  /* 0x0000001002029819 */ /* 0x000fe200000006ff */
[----:B------:R4:W-:Y:S01]  /*2ff0*/  STL [R1+0x140], R3 ;  /* 0x0001400301007387 */ /* 0x0009e20000100800 */
[----:B---3--:R-:W-:Y:S01]  /*3000*/  MOV R18, 0xff800000 ;  /* 0xff80000000127802 */ /* 0x008fe20000000f00 */
[-C--:B------:R-:W-:Y:S01]  /*3010*/  @!P1 FMUL R18, R0, R17.reuse ;  /* 0x0000001100129220 */ /* 0x080fe20000400000 */
[----:B------:R-:W-:Y:S01]  /*3020*/  MOV R19, 0xff800000 ;  /* 0xff80000000137802 */ /* 0x000fe20000000f00 */
[----:B------:R-:W-:Y:S01]  /*3030*/  @!P1 FMUL R19, R13, R17 ;  /* 0x000000110d139220 */ /* 0x000fe20000400000 */
[----:B------:R-:W-:-:S02]  /*3040*/  @!P3 PRMT R0, R4, 0x7632, R0 ;  /* 0x000076320400b816 */ /* 0x000fc40000000000 */
[----:B-1----:R-:W-:Y:S02]  /*3050*/  MOV R16, 0xff800000 ;  /* 0xff80000000107802 */ /* 0x002fe40000000f00 */
[----:B----4-:R-:W-:Y:S01]  /*3060*/  IADD3 R3, PT, PT, R124, 0x1580, RZ ;  /* 0x000015807c037810 */ /* 0x010fe20007ffe0ff */
[----:B------:R-:W-:Y:S01]  /*3070*/  @!P1 FMUL R16, R2, R17 ;  /* 0x0000001102109220 */ /* 0x000fe20000400000 */
[----:B------:R-:W-:Y:S02]  /*3080*/  @!P3 SHF.L.U32 R4, R4, 0x10, RZ ;  /* 0x000000100404b819 */ /* 0x000fe400000006ff */
[----:B------:R-:W-:Y:S02]  /*3090*/  ISETP.GE.AND P1, PT, R3, UR8, PT ;  /* 0x0000000803007c0c */ /* 0x000fe4000bf26270 */
[C---:B------:R-:W-:Y:S01]  /*30a0*/  @!P3 PRMT R12, R5.reuse, 0x7632, R12 ;  /* 0x00007632050cb816 */ /* 0x040fe2000000000c */
[----:B------:R1:W-:Y:S01]  /*30b0*/  STL [R1+0x158], R19 ;  /* 0x0001581301007387 */ /* 0x0003e20000100800 */
[----:B------:R-:W-:-:S02]  /*30c0*/  @!P3 SHF.L.U32 R5, R5, 0x10, RZ ;  /* 0x000000100505b819 */ /* 0x000fc400000006ff */
[----:B------:R-:W-:Y:S01]  /*30d0*/  ISETP.LT.OR P1, PT, R36, 0x1, P1 ;  /* 0x000000012400780c */ /* 0x000fe20000f21670 */
[----:B------:R-:W3:Y:S01]  /*30e0*/  @!P5 LDG.E.64 R2, desc[UR4][R118.64+0x2a00] ;  /* 0x002a00047602d981 */ /* 0x000ee2000c1e1b00 */
[----:B------:R-:W-:Y:S02]  /*30f0*/  @!P3 SHF.L.U32 R0, R0, 0x10, RZ ;  /* 0x000000100000b819 */ /* 0x000fe400000006ff */
[----:B------:R-:W-:Y:S01]  /*3100*/  @!P3 SHF.L.U32 R12, R12, 0x10, RZ ;  /* 0x000000100c0cb819 */ /* 0x000fe200000006ff */
[----:B------:R4:W-:Y:S01]  /*3110*/  STL [R1+0x150], R18 ;  /* 0x0001501201007387 */ /* 0x0009e20000100800 */
[----:B-1----:R-:W-:Y:S01]  /*3120*/  MOV R19, 0xff800000 ;  /* 0xff80000000137802 */ /* 0x002fe20000000f00 */
[-C--:B0-----:R-:W-:Y:S01]  /*3130*/  @!P3 FMUL R19, R4, R15.reuse ;  /* 0x0000000f0413b220 */ /* 0x081fe20000400000 */
[----:B------:R-:W-:Y:S01]  /*3140*/  IADD3 R4, PT, PT, R124, 0x1600, RZ ;  /* 0x000016007c047810 */ /* 0x000fe20007ffe0ff */
[----:B------:R0:W-:Y:S01]  /*3150*/  STL [R1+0x15c], R16 ;  /* 0x00015c1001007387 */ /* 0x0001e20000100800 */
[----:B------:R-:W-:Y:S01]  /*3160*/  MOV R13, 0xff800000 ;  /* 0xff800000000d7802 */ /* 0x000fe20000000f00 */
[-C--:B------:R-:W-:Y:S01]  /*3170*/  @!P3 FMUL R13, R12, R15.reuse ;  /* 0x0000000f0c0db220 */ /* 0x080fe20000400000 */
[----:B----4-:R-:W-:Y:S01]  /*3180*/  MOV R18, 0xff800000 ;  /* 0xff80000000127802 */ /* 0x010fe20000000f00 */
[-C--:B------:R-:W-:Y:S01]  /*3190*/  @!P3 FMUL R18, R5, R15.reuse ;  /* 0x0000000f0512b220 */ /* 0x080fe20000400000 */
[----:B0-----:R-:W-:Y:S01]  /*31a0*/  MOV R16, 0xff800000 ;  /* 0xff80000000107802 */ /* 0x001fe20000000f00 */
[----:B------:R-:W-:Y:S01]  /*31b0*/  @!P3 FMUL R16, R0, R15 ;  /* 0x0000000f0010b220 */ /* 0x000fe20000400000 */
[----:B------:R-:W-:Y:S01]  /*31c0*/  ISETP.GE.AND P3, PT, R4, UR8, PT ;  /* 0x0000000804007c0c */ /* 0x000fe2000bf66270 */
[----:B------:R-:W-:Y:S01]  /*31d0*/  STL [R1+0x148], R19 ;  /* 0x0001481301007387 */ /* 0x000fe20000100800 */
[----:B------:R-:W0:Y:S02]  /*31e0*/  @!P4 LDC R15, c[0x0][0x390] ;  /* 0x0000e400ff0fcb82 */ /* 0x000e240000000800 */
[----:B------:R-:W-:Y:S01]  /*31f0*/  ISETP.LT.OR P3, PT, R36, 0x1, P3 ;  /* 0x000000012400780c */ /* 0x000fe20001f61670 */
[----:B------:R-:W4:Y:S04]  /*3200*/  @!P1 LDG.E.64 R4, desc[UR4][R118.64+0x2b00] ;  /* 0x002b000476049981 */ /* 0x000f28000c1e1b00 */
[----:B------:R-:W-:Y:S04]  /*3210*/  STL [R1+0x160], R18 ;  /* 0x0001601201007387 */ /* 0x000fe80000100800 */
[----:B------:R-:W-:Y:S04]  /*3220*/  STL [R1+0x14c], R16 ;  /* 0x00014c1001007387 */ /* 0x000fe80000100800 */
[----:B------:R1:W-:Y:S04]  /*3230*/  STL [R1+0x164], R13 ;  /* 0x0001640d01007387 */ /* 0x0003e80000100800 */
[----:B-1----:R-:W4:Y:S01]  /*3240*/  @!P3 LDG.E.64 R12, desc[UR4][R118.64+0x2c00] ;  /* 0x002c0004760cb981 */ /* 0x002f22000c1e1b00 */
[----:B--2---:R-:W-:-:S02]  /*3250*/  @!P4 PRMT R0, R10, 0x7632, R0 ;  /* 0x000076320a00c816 */ /* 0x004fc40000000000 */
[----:B------:R-:W-:Y:S02]  /*3260*/  @!P4 SHF.L.U32 R10, R10, 0x10, RZ ;  /* 0x000000100a0ac819 */ /* 0x000fe400000006ff */
[C---:B------:R-:W-:Y:S02]  /*3270*/  @!P4 PRMT R14, R11.reuse, 0x7632, R14 ;  /* 0x000076320b0ec816 */ /* 0x040fe4000000000e */
[----:B------:R-:W-:Y:S02]  /*3280*/  @!P4 SHF.L.U32 R11, R11, 0x10, RZ ;  /* 0x000000100b0bc819 */ /* 0x000fe400000006ff */
[----:B------:R-:W-:Y:S01]  /*3290*/  MOV R19, 0xff800000 ;  /* 0xff80000000137802 */ /* 0x000fe20000000f00 */
        /* <DEDUP_REMOVED lines=60> */
[----:B------:R1:W-:Y:S04]  /*3660*/  STL [R1+0x104], R19 ;  /* 0x0001041301007387 */ /* 0x0003e80000100800 */
[----:B------:R-:W-:Y:S04]  /*3670*/  STL [R1+0x10c], R18 ;  /* 0x00010c1201007387 */ /* 0x000fe80000100800 */
[----:B------:R1:W-:Y:S02]  /*3680*/  STL [R1+0x108], R17 ;  /* 0x0001081101007387 */ /* 0x0003e40000100800 */
[----:B-1----:R-:W1:Y:S08]  /*3690*/  @!P3 LDC R19, c[0x0][0x390] ;  /* 0x0000e400ff13bb82 */ /* 0x002e700000000800 */
[----:B------:R-:W1:Y:S01]  /*36a0*/  @!P1 LDC R17, c[0x0][0x390] ;  /* 0x0000e400ff119b82 */ /* 0x000e620000000800 */
[----:B------:R0:W-:Y:S01]  /*36b0*/  STL [R1+0x178], R16 ;  /* 0x0001781001007387 */ /* 0x0001e20000100800 */
[----:B------:R-:W-:-:S02]  /*36c0*/  MOV R18, 0xff800000 ;  /* 0xff80000000127802 */ /* 0x000fc40000000f00 */
[----:B0-----:R-:W-:Y:S02]  /*36d0*/  MOV R16, 0xff800000 ;  /* 0xff80000000107802 */ /* 0x001fe40000000f00 */
[----:B------:R-:W-:Y:S02]  /*36e0*/  MOV R22, 0xff800000 ;  /* 0xff80000000167802 */ /* 0x000fe40000000f00 */
[----:B------:R-:W-:Y:S02]  /*36f0*/  MOV R21, 0xff800000 ;  /* 0xff80000000157802 */ /* 0x000fe40000000f00 */
[----:B------:R-:W-:Y:S02]  /*3700*/  MOV R20, 0xff800000 ;  /* 0xff80000000147802 */ /* 0x000fe40000000f00 */
[----:B---3--:R-:W-:Y:S02]  /*3710*/  @!P5 SHF.L.U32 R0, R2, 0x10, RZ ;  /* 0x000000100200d819 */ /* 0x008fe400000006ff */
[----:B------:R-:W-:-:S02]  /*3720*/  @!P5 SHF.L.U32 R14, R3, 0x10, RZ ;  /* 0x00000010030ed819 */ /* 0x000fc400000006ff */
[----:B------:R-:W-:Y:S01]  /*3730*/  @!P5 PRMT R2, R2, 0x7632, R2 ;  /* 0x000076320202d816 */ /* 0x000fe20000000002 */
[-C--:B------:R-:W-:Y:S01]  /*3740*/  @!P5 FMUL R18, R0, R15.reuse ;  /* 0x0000000f0012d220 */ /* 0x080fe20000400000 */
[----:B------:R-:W-:Y:S01]  /*3750*/  @!P5 PRMT R3, R3, 0x7632, R3 ;  /* 0x000076320303d816 */ /* 0x000fe20000000003 */
[----:B------:R-:W-:Y:S01]  /*3760*/  @!P5 FMUL R16, R14, R15 ;  /* 0x0000000f0e10d220 */ /* 0x000fe20000400000 */
[----:B------:R-:W-:Y:S02]  /*3770*/  @!P5 SHF.L.U32 R2, R2, 0x10, RZ ;  /* 0x000000100202d819 */ /* 0x000fe400000006ff */
[----:B------:R-:W-:Y:S01]  /*3780*/  STL [R1+0xf8], R18 ;  /* 0x0000f81201007387 */ /* 0x000fe20000100800 */
[----:B------:R-:W-:-:S03]  /*3790*/  @!P5 SHF.L.U32 R3, R3, 0x10, RZ ;  /* 0x000000100303d819 */ /* 0x000fc600000006ff */
[----:B------:R0:W-:Y:S01]  /*37a0*/  STL [R1+0x184], R16 ;  /* 0x0001841001007387 */ /* 0x0001e20000100800 */
[-C--:B------:R-:W-:Y:S01]  /*37b0*/  @!P5 FMUL R22, R2, R15.reuse ;  /* 0x0000000f0216d220 */ /* 0x080fe20000400000 */
[----:B------:R-:W-:Y:S01]  /*37c0*/  @!P5 FMUL R21, R3, R15 ;  /* 0x0000000f0315d220 */ /* 0x000fe20000400000 */
[----:B0-----:R-:W-:Y:S02]  /*37d0*/  IADD3 R16, PT, PT, R124, 0x1800, RZ ;  /* 0x000018007c107810 */ /* 0x001fe40007ffe0ff */
[----:B----4-:R-:W-:Y:S02]  /*37e0*/  @!P1 SHF.L.U32 R0, R4, 0x10, RZ ;  /* 0x0000001004009819 */ /* 0x010fe400000006ff */
[----:B------:R-:W-:Y:S02]  /*37f0*/  @!P1 SHF.L.U32 R14, R5, 0x10, RZ ;  /* 0x00000010050e9819 */ /* 0x000fe400000006ff */
[----:B------:R-:W-:Y:S01]  /*3800*/  ISETP.GE.AND P5, PT, R16, UR8, PT ;  /* 0x0000000810007c0c */ /* 0x000fe2000bfa6270 */
[----:B-1----:R-:W-:Y:S01]  /*3810*/  @!P1 FMUL R20, R0, R17 ;  /* 0x0000001100149220 */ /* 0x002fe20000400000 */
[----:B------:R-:W-:-:S02]  /*3820*/  @!P1 PRMT R4, R4, 0x7632, R4 ;  /* 0x0000763204049816 */ /* 0x000fc40000000004 */
[----:B------:R-:W-:Y:S01]  /*3830*/  MOV R18, 0xff800000 ;  /* 0xff80000000127802 */ /* 0x000fe20000000f00 */
[----:B------:R-:W-:Y:S01]  /*3840*/  @!P1 FMUL R18, R14, R17 ;  /* 0x000000110e129220 */ /* 0x000fe20000400000 */
[----:B------:R-:W-:Y:S01]  /*3850*/  @!P1 PRMT R5, R5, 0x7632, R5 ;  /* 0x0000763205059816 */ /* 0x000fe20000000005 */
[----:B------:R-:W-:Y:S01]  /*3860*/  STL [R1+0xe4], R22 ;  /* 0x0000e41601007387 */ /* 0x000fe20000100800 */
[----:B------:R-:W-:Y:S02]  /*3870*/  @!P1 SHF.L.U32 R4, R4, 0x10, RZ ;  /* 0x0000001004049819 */ /* 0x000fe400000006ff */
[----:B------:R-:W-:Y:S01]  /*3880*/  ISETP.LT.OR P5, PT, R36, 0x1, P5 ;  /* 0x000000012400780c */ /* 0x000fe20002fa1670 */
[----:B------:R-:W-:Y:S01]  /*3890*/  STL [R1+0x180], R21 ;  /* 0x0001801501007387 */ /* 0x000fe20000100800 */
[----:B------:R-:W-:-:S03]  /*38a0*/  @!P1 SHF.L.U32 R5, R5, 0x10, RZ ;  /* 0x0000001005059819 */ /* 0x000fc600000006ff */
[----:B------:R-:W-:Y:S01]  /*38b0*/  STL [R1+0x17c], R20 ;  /* 0x00017c1401007387 */ /* 0x000fe20000100800 */
[----:B------:R-:W-:-:S03]  /*38c0*/  @!P3 SHF.L.U32 R0, R12, 0x10, RZ ;  /* 0x000000100c00b819 */ /* 0x000fc600000006ff */
[----:B------:R0:W-:Y:S01]  /*38d0*/  STL [R1+0x18c], R18 ;  /* 0x00018c1201007387 */ /* 0x0001e20000100800 */
[----:B------:R-:W-:Y:S02]  /*38e0*/  @!P3 SHF.L.U32 R2, R13, 0x10, RZ ;  /* 0x000000100d02b819 */ /* 0x000fe400000006ff */
[----:B------:R-:W-:Y:S01]  /*38f0*/  MOV R16, 0xff800000 ;  /* 0xff80000000107802 */ /* 0x000fe20000000f00 */
[----:B------:R-:W-:Y:S01]  /*3900*/  @!P1 FMUL R16, R5, R17 ;  /* 0x0000001105109220 */ /* 0x000fe20000400000 */
[----:B------:R-:W-:Y:S01]  /*3910*/  MOV R15, 0xff800000 ;  /* 0xff800000000f7802 */ /* 0x000fe20000000f00 */
[----:B------:R-:W-:Y:S01]  /*3920*/  @!P3 FMUL R15, R0, R19 ;  /* 0x00000013000fb220 */ /* 0x000fe20000400000 */
[----:B------:R-:W-:Y:S02]  /*3930*/  @!P3 PRMT R12, R12, 0x7632, R12 ;  /* 0x000076320c0cb816 */ /* 0x000fe4000000000c */
[----:B0-----:R-:W-:Y:S01]  /*3940*/  MOV R18, 0xff800000 ;  /* 0xff80000000127802 */ /* 0x001fe20000000f00 */
[----:B------:R-:W-:Y:S01]  /*3950*/  @!P1 FMUL R18, R4, R17 ;  /* 0x0000001104129220 */ /* 0x000fe20000400000 */
[----:B------:R-:W-:Y:S01]  /*3960*/  @!P3 PRMT R13, R13, 0x7632, R13 ;  /* 0x000076320d0db816 */ /* 0x000fe2000000000d */
[----:B------:R-:W3:Y:S01]  /*3970*/  @!P5 LDG.E.64 R4, desc[UR4][R118.64+0x3000] ;  /* 0x003000047604d981 */ /* 0x000ee2000c1e1b00 */
[----:B------:R-:W-:Y:S01]  /*3980*/  MOV R3, 0xff800000 ;  /* 0xff80000000037802 */ /* 0x000fe20000000f00 */
[----:B------:R-:W-:Y:S01]  /*3990*/  @!P3 FMUL R3, R2, R19 ;  /* 0x000000130203b220 */ /* 0x000fe20000400000 */
[----:B------:R-:W-:Y:S01]  /*39a0*/  @!P3 SHF.L.U32 R12, R12, 0x10, RZ ;  /* 0x000000100c0cb819 */ /* 0x000fe200000006ff */
[----:B------:R-:W-:Y:S01]  /*39b0*/  STL [R1+0xd0], R18 ;  /* 0x0000d01201007387 */ /* 0x000fe20000100800 */
[----:B------:R-:W-:-:S02]  /*39c0*/  @!P3 SHF.L.U32 R13, R13, 0x10, RZ ;  /* 0x000000100d0db819 */ /* 0x000fc400000006ff */
[----:B------:R-:W-:Y:S01]  /*39d0*/  IADD3 R0, PT, PT, R124, 0x3f80, RZ ;  /* 0x00003f807c007810 */ /* 0x000fe20007ffe0ff */
[----:B------:R-:W-:Y:S01]  /*39e0*/  STL [R1+0x188], R16 ;  /* 0x0001881001007387 */ /* 0x000fe20000100800 */
[----:B------:R-:W-:-:S03]  /*39f0*/  ISETP.GE.AND P1, PT, R36, 0x1, PT ;  /* 0x000000012400780c */ /* 0x000fc60003f26270 */
[----:B------:R-:W-:Y:S01]  /*3a00*/  STL [R1+0xcc], R15 ;  /* 0x0000cc0f01007387 */ /* 0x000fe20000100800 */
[----:B------:R-:W-:Y:S01]  /*3a10*/  MOV R14, 0xff800000 ;  /* 0xff800000000e7802 */ /* 0x000fe20000000f00 */
[-C--:B------:R-:W-:Y:S02]  /*3a20*/  @!P3 FMUL R14, R12, R19.reuse ;  /* 0x000000130c0eb220 */ /* 0x080fe40000400000 */
[----:B------:R0:W-:Y:S02]  /*3a30*/  STL [R1+0x198], R3 ;  /* 0x0001980301007387 */ /* 0x0001e40000100800 */
[----:B0-----:R-:W-:Y:S01]  /*3a40*/  MOV R3, 0xff800000 ;  /* 0xff80000000037802 */ /* 0x001fe20000000f00 */
[----:B------:R-:W-:Y:S01]  /*3a50*/  @!P3 FMUL R3, R13, R19 ;  /* 0x000000130d03b220 */ /* 0x000fe20000400000 */
[----:B------:R-:W-:Y:S01]  /*3a60*/  ISETP.GE.OR P3, PT, R0, UR8, !P1 ;  /* 0x0000000800007c0c */ /* 0x000fe2000cf66670 */
[----:B------:R-:W0:Y:S03]  /*3a70*/  @!P4 LDC R13, c[0x0][0x390] ;  /* 0x0000e400ff0dcb82 */ /* 0x000e260000000800 */
[----:B------:R1:W-:Y:S09]  /*3a80*/  STL [R1+0x190], R3 ;  /* 0x0001900301007387 */ /* 0x0003f20000100800 */
[----:B-1----:R-:W4:Y:S01]  /*3a90*/  @!P3 LDG.E.64 R2, desc[UR4][R118.64+0x7f00] ;  /* 0x007f00047602b981 */ /* 0x002f22000c1e1b00 */
[----:B--2---:R-:W-:-:S02]  /*3aa0*/  @!P4 PRMT R0, R10, 0x7632, R0 ;  /* 0x000076320a00c816 */ /* 0x004fc40000000000 */
[----:B------:R-:W-:Y:S02]  /*3ab0*/  @!P4 SHF.L.U32 R10, R10, 0x10, RZ ;  /* 0x000000100a0ac819 */ /* 0x000fe400000006ff */
[C---:B------:R-:W-:Y:S02]  /*3ac0*/  @!P4 PRMT R12, R11.reuse, 0x7632, R12 ;  /* 0x000076320b0cc816 */ /* 0x040fe4000000000c */
[----:B------:R-:W-:Y:S02]  /*3ad0*/  @!P4 SHF.L.U32 R11, R11, 0x10, RZ ;  /* 0x000000100b0bc819 */ /* 0x000fe400000006ff */
[----:B------:R-:W-:Y:S02]  /*3ae0*/  MOV R17, 0xff800000 ;  /* 0xff80000000117802 */ /* 0x000fe40000000f00 */
[----:B------:R-:W-:Y:S01]  /*3af0*/  @!P4 SHF.L.U32 R0, R0, 0x10, RZ ;  /* 0x000000100000c819 */ /* 0x000fe200000006ff */
[----:B0-----:R-:W-:Y:S01]  /*3b00*/  @!P4 FMUL R17, R10, R13 ;  /* 0x0000000d0a11c220 */ /* 0x001fe20000400000 */
[----:B------:R-:W-:Y:S01]  /*3b10*/  @!P4 SHF.L.U32 R12, R12, 0x10, RZ ;  /* 0x000000100c0cc819 */ /* 0x000fe200000006ff */
[----:B------:R0:W-:Y:S01]  /*3b20*/  STL [R1+0xc8], R14 ;  /* 0x0000c80e01007387 */ /* 0x0001e20000100800 */
[----:B------:R-:W-:-:S02]  /*3b30*/  IADD3 R10, PT, PT, R124, 0x1880, RZ ;  /* 0x000018807c0a7810 */ /* 0x000fc40007ffe0ff */
[----:B------:R-:W-:Y:S01]  /*3b40*/  MOV R15, 0xff800000 ;  /* 0xff800000000f7802 */ /* 0x000fe20000000f00 */
[-C--:B------:R-:W-:Y:S01]  /*3b50*/  @!P4 FMUL R15, R0, R13.reuse ;  /* 0x0000000d000fc220 */ /* 0x080fe20000400000 */
[----:B------:R-:W-:Y:S01]  /*3b60*/  MOV R16, 0xff800000 ;  /* 0xff80000000107802 */ /* 0x000fe20000000f00 */
[-C--:B------:R-:W-:Y:S01]  /*3b70*/  @!P4 FMUL R16, R11, R13.reuse ;  /* 0x0000000d0b10c220 */ /* 0x080fe20000400000 */
[----:B0-----:R-:W-:Y:S01]  /*3b80*/  MOV R14, 0xff800000 ;  /* 0xff800000000e7802 */ /* 0x001fe20000000f00 */
[----:B------:R-:W-:Y:S01]  /*3b90*/  @!P4 FMUL R14, R12, R13 ;  /* 0x0000000d0c0ec220 */ /* 0x000fe20000400000 */
[----:B------:R-:W-:Y:S01]  /*3ba0*/  ISETP.GE.OR P4, PT, R10, UR8, !P1 ;  /* 0x000000080a007c0c */ /* 0x000fe2000cf86670 */
[----:B------:R-:W0:Y:S01]  /*3bb0*/  @!P0 LDC R13, c[0x0][0x390] ;  /* 0x0000e400ff0d8b82 */ /* 0x000e220000000800 */
[----:B------:R-:W-:-:S11]  /*3bc0*/  @!P0 PRMT R0, R8, 0x7632, R0 ;  /* 0x0000763208008816 */ /* 0x000fd60000000000 */
[----:B------:R-:W2:Y:S01]  /*3bd0*/  @!P4 LDG.E.64 R10, desc[UR4][R118.64+0x3100] ;  /* 0x00310004760ac981 */ /* 0x000ea2000c1e1b00 */
        /* <DEDUP_REMOVED lines=18> */
[----:B------:R-:W-:Y:S01]  /*3d00*/  ISETP.GE.OR P0, PT, R8, UR8, !P1 ;  /* 0x0000000808007c0c */ /* 0x000fe2000cf06670 */
[----:B------:R-:W0:-:S12]  /*3d10*/  @!P6 LDC R13, c[0x0][0x390] ;  /* 0x0000e400ff0deb82 */ /* 0x000e180000000800 */
        /* <DEDUP_REMOVED lines=22> */
[----:B------:R-:W2:Y:S04]  /*3e80*/  @!P6 LDG.E.64 R6, desc[UR4][R118.64+0x3300] ;  /* 0x003300047606e981 */ /* 0x000ea8000c1e1b00 */
[----:B------:R-:W-:Y:S04]  /*3e90*/  STL [R1+0xa8], R17 ;  /* 0x0000a81101007387 */ /* 0x000fe80000100800 */
[----:B------:R-:W-:Y:S04]  /*3ea0*/  STL [R1+0x1a4], R16 ;  /* 0x0001a41001007387 */ /* 0x000fe80000100800 */
[----:B------:R1:W-:Y:S04]  /*3eb0*/  STL [R1+0xb0], R15 ;  /* 0x0000b00f01007387 */ /* 0x0003e80000100800 */
[----:B------:R1:W-:Y:S02]  /*3ec0*/  STL [R1+0x1a8], R14 ;  /* 0x0001a80e01007387 */ /* 0x0003e40000100800 */
[----:B-1----:R-:W1:Y:S01]  /*3ed0*/  @!P3 LDC R15, c[0x0][0x390] ;  /* 0x0000e400ff0fbb82 */ /* 0x002e620000000800 */
        /* <DEDUP_REMOVED lines=8> */
[----:B---3--:R-:W-:-:S05]  /*3f60*/  @!P5 SHF.L.U32 R0, R4, 0x10, RZ ;  /* 0x000000100400d819 */ /* 0x008fca00000006ff */
[-C--:B0-----:R-:W-:Y:S01]  /*3f70*/  @!P5 FMUL R14, R0, R13.reuse ;  /* 0x0000000d000ed220 */ /* 0x081fe20000400000 */
[C---:B------:R-:W-:Y:S02]  /*3f80*/  @!P5 PRMT R0, R5.reuse, 0x7632, R0 ;  /* 0x000076320500d816 */ /* 0x040fe40000000000 */
[----:B------:R-:W-:Y:S02]  /*3f90*/  @!P5 PRMT R4, R4, 0x7632, R4 ;  /* 0x000076320404d816 */ /* 0x000fe40000000004 */
[----:B------:R-:W-:Y:S01]  /*3fa0*/  @!P5 SHF.L.U32 R0, R0, 0x10, RZ ;  /* 0x000000100000d819 */ /* 0x000fe200000006ff */
[----:B------:R0:W-:Y:S01]  /*3fb0*/  STL [R1+0x1ac], R14 ;  /* 0x0001ac0e01007387 */ /* 0x0001e20000100800 */
[----:B------:R-:W-:Y:S02]  /*3fc0*/  @!P5 SHF.L.U32 R5, R5, 0x10, RZ ;  /* 0x000000100505d819 */ /* 0x000fe400000006ff */
[----:B------:R-:W-:Y:S01]  /*3fd0*/  @!P5 SHF.L.U32 R4, R4, 0x10, RZ ;  /* 0x000000100404d819 */ /* 0x000fe200000006ff */
[----:B------:R-:W-:-:S02]  /*3fe0*/  @!P5 FMUL R16, R0, R13 ;  /* 0x0000000d0010d220 */ /* 0x000fc40000400000 */
[-C--:B------:R-:W-:Y:S01]  /*3ff0*/  @!P5 FMUL R18, R5, R13.reuse ;  /* 0x0000000d0512d220 */ /* 0x080fe20000400000 */
[----:B0-----:R-:W-:Y:S01]  /*4000*/  IADD3 R14, PT, PT, R124, 0x1a00, RZ ;  /* 0x00001a007c0e7810 */ /* 0x001fe20007ffe0ff */
[----:B------:R-:W-:Y:S02]  /*4010*/  @!P5 FMUL R17, R4, R13 ;  /* 0x0000000d0411d220 */ /* 0x000fe40000400000 */
[----:B------:R-:W0:Y:S01]  /*4020*/  @!P4 LDC R13, c[0x0][0x390] ;  /* 0x0000e400ff0dcb82 */ /* 0x000e220000000800 */
[----:B------:R-:W-:-:S13]  /*4030*/  ISETP.GE.OR P5, PT, R14, UR8, !P1 ;  /* 0x000000080e007c0c */ /* 0x000fda000cfa6670 */
[----:B------:R-:W3:Y:S01]  /*4040*/  @!P5 LDG.E.64 R4, desc[UR4][R118.64+0x3400] ;  /* 0x003400047604d981 */ /* 0x000ee2000c1e1b00 */
[C---:B----4-:R-:W-:Y:S02]  /*4050*/  @!P3 SHF.L.U32 R12, R2.reuse, 0x10, RZ ;  /* 0x00000010020cb819 */ /* 0x050fe400000006ff */
[C---:B------:R-:W-:Y:S02]  /*4060*/  @!P3 PRMT R0, R3.reuse, 0x7632, R0 ;  /* 0x000076320300b816 */ /* 0x040fe40000000000 */
[----:B------:R-:W-:Y:S02]  /*4070*/  @!P3 PRMT R2, R2, 0x7632, R2 ;  /* 0x000076320202b816 */ /* 0x000fe40000000002 */
[----:B------:R-:W-:Y:S02]  /*4080*/  @!P3 SHF.L.U32 R3, R3, 0x10, RZ ;  /* 0x000000100303b819 */ /* 0x000fe400000006ff */
[----:B------:R-:W-:Y:S02]  /*4090*/  @!P3 SHF.L.U32 R2, R2, 0x10, RZ ;  /* 0x000000100202b819 */ /* 0x000fe400000006ff */
[----:B------:R-:W-:Y:S01]  /*40a0*/  @!P3 SHF.L.U32 R0, R0, 0x10, RZ ;  /* 0x000000100000b819 */ /* 0x000fe200000006ff */
[-C--:B-1----:R-:W-:Y:S01]  /*40b0*/  @!P3 FMUL R174, R3, R15.reuse ;  /* 0x0000000f03aeb220 */ /* 0x082fe20000400000 */
[----:B------:R-:W-:Y:S01]  /*40c0*/  IADD3 R3, PT, PT, R124, 0x1a80, RZ ;  /* 0x00001a807c037810 */ /* 0x000fe20007ffe0ff */
[-C--:B------:R-:W-:Y:S01]  /*40d0*/  @!P3 FMUL R176, R12, R15.reuse ;  /* 0x0000000f0cb0b220 */ /* 0x080fe20000400000 */
[-C--:B------:R-:W-:Y:S01]  /*40e0*/  @!P3 FMUL R175, R2, R15.reuse ;  /* 0x0000000f02afb220 */ /* 0x080fe20000400000 */
[----:B------:R-:W-:Y:S01]  /*40f0*/  @!P3 FMUL R173, R0, R15 ;  /* 0x0000000f00adb220 */ /* 0x000fe20000400000 */
[----:B------:R-:W-:-:S13]  /*4100*/  ISETP.GE.OR P3, PT, R3, UR8, !P1 ;  /* 0x0000000803007c0c */ /* 0x000fda000cf66670 */
[----:B------:R-:W4:Y:S01]  /*4110*/  @!P3 LDG.E.64 R2, desc[UR4][R118.64+0x3500] ;  /* 0x003500047602b981 */ /* 0x000f22000c1e1b00 */
[----:B------:R-:W-:-:S03]  /*4120*/  MOV R19, 0xff800000 ;  /* 0xff80000000137802 */ /* 0x000fc60000000f00 */
[----:B------:R1:W-:Y:S01]  /*4130*/  STL [R1+0x1b0], R18 ;  /* 0x0001b01201007387 */ /* 0x0003e20000100800 */
[C---:B--2---:R-:W-:Y:S02]  /*4140*/  @!P4 PRMT R0, R10.reuse, 0x7632, R0 ;  /* 0x000076320a00c816 */ /* 0x044fe40000000000 */
[----:B------:R-:W-:Y:S02]  /*4150*/  @!P4 SHF.L.U32 R10, R10, 0x10, RZ ;  /* 0x000000100a0ac819 */ /* 0x000fe400000006ff */
[C---:B------:R-:W-:Y:S02]  /*4160*/  @!P4 PRMT R12, R11.reuse, 0x7632, R12 ;  /* 0x000076320b0cc816 */ /* 0x040fe4000000000c */
[----:B------:R-:W-:Y:S01]  /*4170*/  @!P4 SHF.L.U32 R11, R11, 0x10, RZ ;  /* 0x000000100b0bc819 */ /* 0x000fe200000006ff */
[----:B0-----:R-:W-:Y:S01]  /*4180*/  @!P4 FMUL R19, R10, R13 ;  /* 0x0000000d0a13c220 */ /* 0x001fe20000400000 */
[----:B------:R-:W-:Y:S02]  /*4190*/  @!P4 SHF.L.U32 R0, R0, 0x10, RZ ;  /* 0x000000100000c819 */ /* 0x000fe400000006ff */
[----:B------:R-:W-:Y:S01]  /*41a0*/  @!P4 SHF.L.U32 R12, R12, 0x10, RZ ;  /* 0x000000100c0cc819 */ /* 0x000fe200000006ff */
[----:B------:R0:W-:Y:S01]  /*41b0*/  STL [R1+0xa4], R17 ;  /* 0x0000a41101007387 */ /* 0x0001e20000100800 */
[----:B------:R-:W-:-:S02]  /*41c0*/  IADD3 R10, PT, PT, R124, 0x1b00, RZ ;  /* 0x00001b007c0a7810 */ /* 0x000fc40007ffe0ff */
[----:B-1----:R-:W-:Y:S01]  /*41d0*/  MOV R18, 0xff800000 ;  /* 0xff80000000127802 */ /* 0x002fe20000000f00 */
[----:B------:R1:W-:Y:S01]  /*41e0*/  STL [R1+0x1b8], R16 ;  /* 0x0001b81001007387 */ /* 0x0003e20000100800 */
[-C--:B------:R-:W-:Y:S01]  /*41f0*/  @!P4 FMUL R18, R11, R13.reuse ;  /* 0x0000000d0b12c220 */ /* 0x080fe20000400000 */
[----:B0-----:R-:W-:Y:S01]  /*4200*/  MOV R17, 0xff800000 ;  /* 0xff80000000117802 */ /* 0x001fe20000000f00 */
[-C--:B------:R-:W-:Y:S01]  /*4210*/  @!P4 FMUL R17, R0, R13.reuse ;  /* 0x0000000d0011c220 */ /* 0x080fe20000400000 */
[----:B-1----:R-:W-:Y:S01]  /*4220*/  MOV R16, 0xff800000 ;  /* 0xff80000000107802 */ /* 0x002fe20000000f00 */
[----:B------:R-:W-:Y:S01]  /*4230*/  @!P4 FMUL R16, R12, R13 ;  /* 0x0000000d0c10c220 */ /* 0x000fe20000400000 */
[----:B------:R-:W-:Y:S01]  /*4240*/  ISETP.GE.OR P4, PT, R10, UR8, !P1 ;  /* 0x000000080a007c0c */ /* 0x000fe2000cf86670 */
[----:B------:R-:W0:Y:S01]  /*4250*/  @!P0 LDC R13, c[0x0][0x390] ;  /* 0x0000e400ff0d8b82 */ /* 0x000e220000000800 */
[----:B------:R-:W-:Y:S04]  /*4260*/  STL [R1+0x6fc], R176 ;  /* 0x0006fcb001007387 */ /* 0x000fe80000100800 */
[----:B------:R-:W-:Y:S04]  /*4270*/  STL [R1+0x720], R176 ;  /* 0x000720b001007387 */ /* 0x000fe80000100800 */
[----:B------:R-:W-:Y:S04]  /*4280*/  STL [R1+0x704], R174 ;  /* 0x000704ae01007387 */ /* 0x000fe80000100800 */
[----:B------:R-:W2:Y:S01]  /*4290*/  @!P4 LDG.E.64 R10, desc[UR4][R118.64+0x3600] ;  /* 0x00360004760ac981 */ /* 0x000ea2000c1e1b00 */
[----:B------:R-:W-:-:S03]  /*42a0*/  @!P0 PRMT R0, R8, 0x7632, R0 ;  /* 0x0000763208008816 */ /* 0x000fc60000000000 */
[----:B------:R-:W-:Y:S01]  /*42b0*/  STL [R1+0x724], R174 ;  /* 0x000724ae01007387 */ /* 0x000fe20000100800 */
[----:B------:R-:W-:-:S03]  /*42c0*/  @!P0 SHF.L.U32 R8, R8, 0x10, RZ ;  /* 0x0000001008088819 */ /* 0x000fc600000006ff */
[----:B------:R-:W-:Y:S01]  /*42d0*/  STL [R1+0x700], R175 ;  /* 0x000700af01007387 */ /* 0x000fe20000100800 */
[----:B------:R-:W-:-:S03]  /*42e0*/  @!P0 PRMT R12, R9, 0x7632, R12 ;  /* 0x00007632090c8816 */ /* 0x000fc6000000000c */
[----:B------:R-:W-:Y:S04]  /*42f0*/  STL [R1+0x728], R175 ;  /* 0x000728af01007387 */ /* 0x000fe80000100800 */
[----:B------:R-:W-:Y:S04]  /*4300*/  STL [R1+0x708], R173 ;  /* 0x000708ad01007387 */ /* 0x000fe80000100800 */
[----:B------:R-:W-:Y:S01]  /*4310*/  STL [R1+0x72c], R173 ;  /* 0x00072cad01007387 */ /* 0x000fe20000100800 */
[----:B------:R-:W-:-:S03]  /*4320*/  @!P0 SHF.L.U32 R9, R9, 0x10, RZ ;  /* 0x0000001009098819 */ /* 0x000fc600000006ff */
[----:B------:R-:W-:Y:S01]  /*4330*/  STL [R1+0x98], R19 ;  /* 0x0000981301007387 */ /* 0x000fe20000100800 */
[----:B------:R-:W-:-:S03]  /*4340*/  @!P0 SHF.L.U32 R0, R0, 0x10, RZ ;  /* 0x0000001000008819 */ /* 0x000fc600000006ff */
[----:B------:R-:W-:Y:S01]  /*4350*/  STL [R1+0xa0], R18 ;  /* 0x0000a01201007387 */ /* 0x000fe20000100800 */
[----:B------:R-:W-:-:S03]  /*4360*/  @!P0 SHF.L.U32 R12, R12, 0x10, RZ ;  /* 0x000000100c0c8819 */ /* 0x000fc600000006ff */
[----:B------:R1:W-:Y:S01]  /*4370*/  STL [R1+0x9c], R17 ;  /* 0x00009c1101007387 */ /* 0x0003e20000100800 */
[----:B------:R-:W-:Y:S01]  /*4380*/  MOV R15, 0xff800000 ;  /* 0xff800000000f7802 */ /* 0x000fe20000000f00 */
[-C--:B0-----:R-:W-:Y:S01]  /*4390*/  @!P0 FMUL R15, R0, R13.reuse ;  /* 0x0000000d000f8220 */ /* 0x081fe20000400000 */
[----:B------:R-:W-:Y:S01]  /*43a0*/  MOV R14, 0xff800000 ;  /* 0xff800000000e7802 */ /* 0x000fe20000000f00 */
[----:B------:R0:W-:Y:S01]  /*43b0*/  STL [R1+0x1b4], R16 ;  /* 0x0001b41001007387 */ /* 0x0001e20000100800 */
[-C--:B------:R-:W-:Y:S01]  /*43c0*/  @!P0 FMUL R14, R12, R13.reuse ;  /* 0x0000000d0c0e8220 */ /* 0x080fe20000400000 */
[----:B-1----:R-:W-:Y:S01]  /*43d0*/  MOV R17, 0xff800000 ;  /* 0xff80000000117802 */ /* 0x002fe20000000f00 */
[-C--:B------:R-:W-:Y:S01]  /*43e0*/  @!P0 FMUL R17, R8, R13.reuse ;  /* 0x0000000d08118220 */ /* 0x080fe20000400000 */
[----:B------:R-:W-:Y:S02]  /*43f0*/  IADD3 R8, PT, PT, R124, 0x1b80, RZ ;  /* 0x00001b807c087810 */ /* 0x000fe40007ffe0ff */
        /* <DEDUP_REMOVED lines=34> */
[----:B0-----:R-:W-:Y:S02]  /*4620*/  MOV R14, 0xff800000 ;  /* 0xff800000000e7802 */ /* 0x001fe40000000f00 */
[C---:B---3--:R-:W-:Y:S02]  /*4630*/  @!P5 SHF.L.U32 R0, R4.reuse, 0x10, RZ ;  /* 0x000000100400d819 */ /* 0x048fe400000006ff */
[C---:B------:R-:W-:Y:S02]  /*4640*/  @!P5 SHF.L.U32 R12, R5.reuse, 0x10, RZ ;  /* 0x00000010050cd819 */ /* 0x040fe400000006ff */
[----:B------:R-:W-:Y:S01]  /*4650*/  @!P5 PRMT R4, R4, 0x7632, R4 ;  /* 0x000076320404d816 */ /* 0x000fe20000000004 */
[-C--:B------:R-:W-:Y:S01]  /*4660*/  @!P5 FMUL R16, R0, R13.reuse ;  /* 0x0000000d0010d220 */ /* 0x080fe20000400000 */
[----:B------:R-:W-:Y:S01]  /*4670*/  @!P5 PRMT R5, R5, 0x7632, R5 ;  /* 0x000076320505d816 */ /* 0x000fe20000000005 */
[----:B------:R-:W-:Y:S01]  /*4680*/  @!P5 FMUL R14, R12, R13 ;  /* 0x0000000d0c0ed220 */ /* 0x000fe20000400000 */
[----:B------:R-:W-:-:S02]  /*4690*/  @!P5 SHF.L.U32 R4, R4, 0x10, RZ ;  /* 0x000000100404d819 */ /* 0x000fc400000006ff */
[----:B------:R-:W-:Y:S01]  /*46a0*/  @!P5 SHF.L.U32 R5, R5, 0x10, RZ ;  /* 0x000000100505d819 */ /* 0x000fe200000006ff */
[----:B------:R0:W-:Y:S01]  /*46b0*/  STL [R1+0x1c4], R16 ;  /* 0x0001c41001007387 */ /* 0x0001e20000100800 */
[----:B------:R-:W-:Y:S01]  /*46c0*/  IADD3 R12, PT, PT, R124, 0x1c80, RZ ;  /* 0x00001c807c0c7810 */ /* 0x000fe20007ffe0ff */
[-C--:B------:R-:W-:Y:S02]  /*46d0*/  @!P5 FMUL R17, R4, R13.reuse ;  /* 0x0000000d0411d220 */ /* 0x080fe40000400000 */
[----:B------:R3:W-:Y:S01]  /*46e0*/  STL [R1+0x1d4], R14 ;  /* 0x0001d40e01007387 */ /* 0x0007e20000100800 */
[----:B0-----:R-:W-:Y:S01]  /*46f0*/  MOV R16, 0xff800000 ;  /* 0xff80000000107802 */ /* 0x001fe20000000f00 */
[----:B------:R-:W-:Y:S01]  /*4700*/  @!P5 FMUL R16, R5, R13 ;  /* 0x0000000d0510d220 */ /* 0x000fe20000400000 */
[----:B------:R-:W-:Y:S02]  /*4710*/  ISETP.GE.OR P5, PT, R12, UR8, !P1 ;  /* 0x000000080c007c0c */ /* 0x000fe4000cfa6670 */
[----:B---3--:R-:W-:-:S02]  /*4720*/  MOV R14, 0xff800000 ;  /* 0xff800000000e7802 */ /* 0x008fc40000000f00 */
[C---:B----4-:R-:W-:Y:S02]  /*4730*/  @!P3 SHF.L.U32 R0, R2.reuse, 0x10, RZ ;  /* 0x000000100200b819 */ /* 0x050fe400000006ff */
[----:B------:R-:W-:-:S03]  /*4740*/  @!P3 PRMT R2, R2, 0x7632, R2 ;  /* 0x000076320202b816 */ /* 0x000fc60000000002 */
[-C--:B-1----:R-:W-:Y:S01]  /*4750*/  @!P3 FMUL R14, R0, R15.reuse ;  /* 0x0000000f000eb220 */ /* 0x082fe20000400000 */
[C---:B------:R-:W-:Y:S02]  /*4760*/  @!P3 PRMT R0, R3.reuse, 0x7632, R0 ;  /* 0x000076320300b816 */ /* 0x040fe40000000000 */
[----:B------:R-:W-:Y:S01]  /*4770*/  @!P3 SHF.L.U32 R3, R3, 0x10, RZ ;  /* 0x000000100303b819 */ /* 0x000fe200000006ff */
[----:B------:R-:W-:Y:S01]  /*4780*/  STL [R1+0x80], R17 ;  /* 0x0000801101007387 */ /* 0x000fe20000100800 */
[----:B------:R-:W-:Y:S02]  /*4790*/  MOV R4, 0xff800000 ;  /* 0xff80000000047802 */ /* 0x000fe40000000f00 */
[----:B------:R-:W-:Y:S01]  /*47a0*/  @!P3 SHF.L.U32 R2, R2, 0x10, RZ ;  /* 0x000000100202b819 */ /* 0x000fe200000006ff */
[----:B------:R-:W-:Y:S01]  /*47b0*/  @!P3 FMUL R4, R3, R15 ;  /* 0x0000000f0304b220 */ /* 0x000fe20000400000 */
[----:B------:R-:W-:Y:S01]  /*47c0*/  @!P3 SHF.L.U32 R0, R0, 0x10, RZ ;  /* 0x000000100000b819 */ /* 0x000fe200000006ff */
[----:B------:R-:W-:Y:S01]  /*47d0*/  STL [R1+0x1d0], R16 ;  /* 0x0001d01001007387 */ /* 0x000fe20000100800 */
[----:B------:R-:W-:-:S02]  /*47e0*/  IADD3 R3, PT, PT, R124, 0x1d00, RZ ;  /* 0x00001d007c037810 */ /* 0x000fc40007ffe0ff */
[----:B------:R-:W-:Y:S01]  /*47f0*/  MOV R13, 0xff800000 ;  /* 0xff800000000d7802 */ /* 0x000fe20000000f00 */
[----:B------:R0:W-:Y:S01]  /*4800*/  STL [R1+0x1cc], R14 ;  /* 0x0001cc0e01007387 */ /* 0x0001e20000100800 */
[----:B------:R-:W-:-:S03]  /*4810*/  @!P3 FMUL R13, R0, R15 ;  /* 0x0000000f000db220 */ /* 0x000fc60000400000 */
[----:B------:R1:W-:Y:S01]  /*4820*/  STL [R1+0x7c], R4 ;  /* 0x00007c0401007387 */ /* 0x0003e20000100800 */
[----:B0-----:R-:W-:Y:S01]  /*4830*/  MOV R14, 0xff800000 ;  /* 0xff800000000e7802 */ /* 0x001fe20000000f00 */
[----:B------:R-:W-:Y:S01]  /*4840*/  @!P3 FMUL R14, R2, R15 ;  /* 0x0000000f020eb220 */ /* 0x000fe20000400000 */
[----:B------:R-:W-:Y:S01]  /*4850*/  ISETP.GE.OR P3, PT, R3, UR8, !P1 ;  /* 0x0000000803007c0c */ /* 0x000fe2000cf66670 */
[----:B-1----:R-:W3:-:S12]  /*4860*/  @!P5 LDG.E.64 R4, desc[UR4][R118.64+0x3900] ;  /* 0x003900047604d981 */ /* 0x002ed8000c1e1b00 */
[----:B------:R-:W4:Y:S04]  /*4870*/  @!P3 LDG.E.64 R2, desc[UR4][R118.64+0x3a00] ;  /* 0x003a00047602b981 */ /* 0x000f28000c1e1b00 */
[----:B------:R-:W-:Y:S04]  /*4880*/  STL [R1+0x78], R14 ;  /* 0x0000780e01007387 */ /* 0x000fe80000100800 */
[----:B------:R0:W-:Y:S02]  /*4890*/  STL [R1+0x1d8], R13 ;  /* 0x0001d80d01007387 */ /* 0x0001e40000100800 */
[----:B0-----:R-:W0:Y:S01]  /*48a0*/  @!P4 LDC R13, c[0x0][0x390] ;  /* 0x0000e400ff0dcb82 */ /* 0x001e220000000800 */
[----:B--2---:R-:W-:-:S02]  /*48b0*/  @!P4 PRMT R0, R10, 0x7632, R0 ;  /* 0x000076320a00c816 */ /* 0x004fc40000000000 */
[----:B------:R-:W-:Y:S02]  /*48c0*/  @!P4 SHF.L.U32 R10, R10, 0x10, RZ ;  /* 0x000000100a0ac819 */ /* 0x000fe400000006ff */
[C---:B------:R-:W-:Y:S02]  /*48d0*/  @!P4 PRMT R12, R11.reuse, 0x7632, R12 ;  /* 0x000076320b0cc816 */ /* 0x040fe4000000000c */
[----:B------:R-:W-:Y:S02]  /*48e0*/  @!P4 SHF.L.U32 R11, R11, 0x10, RZ ;  /* 0x000000100b0bc819 */ /* 0x000fe400000006ff */
[----:B------:R-:W-:Y:S02]  /*48f0*/  MOV R18, 0xff800000 ;  /* 0xff80000000127802 */ /* 0x000fe40000000f00 */
[----:B------:R-:W-:Y:S02]  /*4900*/  @!P4 SHF.L.U32 R0, R0, 0x10, RZ ;  /* 0x000000100000c819 */ /* 0x000fe400000006ff */
[----:B------:R-:W-:-:S02]  /*4910*/  @!P4 SHF.L.U32 R12, R12, 0x10, RZ ;  /* 0x000000100c0cc819 */ /* 0x000fc400000006ff */
[----:B------:R-:W-:Y:S02]  /*4920*/  MOV R16, 0xff800000 ;  /* 0xff80000000107802 */ /* 0x000fe40000000f00 */
[----:B------:R-:W-:Y:S02]  /*4930*/  MOV R17, 0xff800000 ;  /* 0xff80000000117802 */ /* 0x000fe40000000f00 */
[----:B------:R-:W-:Y:S01]  /*4940*/  MOV R14, 0xff800000 ;  /* 0xff800000000e7802 */ /* 0x000fe20000000f00 */
[-C--:B0-----:R-:W-:Y:S01]  /*4950*/  @!P4 FMUL R18, R10, R13.reuse ;  /* 0x0000000d0a12c220 */ /* 0x081fe20000400000 */
[----:B------:R-:W-:Y:S01]  /*4960*/  IADD3 R10, PT, PT, R124, 0x1d80, RZ ;  /* 0x00001d807c0a7810 */ /* 0x000fe20007ffe0ff */
[-C--:B------:R-:W-:Y:S01]  /*4970*/  @!P4 FMUL R17, R11, R13.reuse ;  /* 0x0000000d0b11c220 */ /* 0x080fe20000400000 */
[-C--:B------:R-:W-:Y:S01]  /*4980*/  @!P4 FMUL R16, R0, R13.reuse ;  /* 0x0000000d0010c220 */ /* 0x080fe20000400000 */
[----:B------:R-:W-:Y:S01]  /*4990*/  @!P4 FMUL R14, R12, R13 ;  /* 0x0000000d0c0ec220 */ /* 0x000fe20000400000 */
[----:B------:R-:W-:Y:S01]  /*49a0*/  ISETP.GE.OR P4, PT, R10, UR8, !P1 ;  /* 0x000000080a007c0c */ /* 0x000fe2000cf86670 */
[----:B------:R-:W0:Y:S01]  /*49b0*/  @!P0 LDC R13, c[0x0][0x390] ;  /* 0x0000e400ff0d8b82 */ /* 0x000e220000000800 */
[----:B------:R-:W-:Y:S11]  /*49c0*/  STL [R1+0x70], R18 ;  /* 0x0000701201007387 */ /* 0x000ff60000100800 */
[----:B------:R-:W2:Y:S04]  /*49d0*/  @!P4 LDG.E.64 R10, desc[UR4][R118.64+0x3b00] ;  /* 0x003b0004760ac981 */ /* 0x000ea8000c1e1b00 */
[----:B------:R1:W-:Y:S01]  /*49e0*/  STL [R1+0x1dc], R17 ;  /* 0x0001dc1101007387 */ /* 0x0003e20000100800 */
[----:B------:R-:W-:-:S02]  /*49f0*/  @!P0 PRMT R0, R8, 0x7632, R0 ;  /* 0x0000763208008816 */ /* 0x000fc40000000000 */
[----:B------:R-:W-:Y:S02]  /*4a00*/  @!P0 SHF.L.U32 R8, R8, 0x10, RZ ;  /* 0x0000001008088819 */ /* 0x000fe400000006ff */
[C---:B------:R-:W-:Y:S02]  /*4a10*/  @!P0 PRMT R12, R9.reuse, 0x7632, R12 ;  /* 0x00007632090c8816 */ /* 0x040fe4000000000c */
[----:B------:R-:W-:Y:S02]  /*4a20*/  @!P0 SHF.L.U32 R9, R9, 0x10, RZ ;  /* 0x0000001009098819 */ /* 0x000fe400000006ff */
[----:B-1----:R-:W-:Y:S01]  /*4a30*/  MOV R17, 0xff800000 ;  /* 0xff80000000117802 */ /* 0x002fe20000000f00 */
[----:B0-----:R-:W-:Y:S01]  /*4a40*/  @!P0 FMUL R17, R8, R13 ;  /* 0x0000000d08118220 */ /* 0x001fe20000400000 */
[----:B------:R-:W-:Y:S02]  /*4a50*/  @!P0 SHF.L.U32 R0, R0, 0x10, RZ ;  /* 0x0000001000008819 */ /* 0x000fe400000006ff */
[----:B------:R-:W-:Y:S01]  /*4a60*/  @!P0 SHF.L.U32 R12, R12, 0x10, RZ ;  /* 0x000000100c0c8819 */ /* 0x000fe200000006ff */
[----:B------:R0:W-:Y:S01]  /*4a70*/  STL [R1+0x74], R16 ;  /* 0x0000741001007387 */ /* 0x0001e20000100800 */
[----:B------:R-:W-:-:S02]  /*4a80*/  IADD3 R8, PT, PT, R124, 0x1e00, RZ ;  /* 0x00001e007c087810 */ /* 0x000fc40007ffe0ff */
[----:B------:R-:W-:Y:S01]  /*4a90*/  MOV R15, 0xff800000 ;  /* 0xff800000000f7802 */ /* 0x000fe20000000f00 */
[----:B------:R1:W-:Y:S01]  /*4aa0*/  STL [R1+0x1e0], R14 ;  /* 0x0001e00e01007387 */ /* 0x0003e20000100800 */
[-C--:B------:R-:W-:Y:S02]  /*4ab0*/  @!P0 FMUL R15, R0, R13.reuse ;  /* 0x0000000d000f8220 */ /* 0x080fe40000400000 */
[----:B------:R-:W1:Y:S01]  /*4ac0*/  @!P6 LDC R0, c[0x0][0x390] ;  /* 0x0000e400ff00eb82 */ /* 0x000e620000000800 */
[----:B0-----:R-:W-:Y:S01]  /*4ad0*/  MOV R16, 0xff800000 ;  /* 0xff80000000107802 */ /* 0x001fe20000000f00 */
[-C--:B------:R-:W-:Y:S01]  /*4ae0*/  @!P0 FMUL R16, R9, R13.reuse ;  /* 0x0000000d09108220 */ /* 0x080fe20000400000 */
[----:B-1----:R-:W-:Y:S01]  /*4af0*/  MOV R14, 0xff800000 ;  /* 0xff800000000e7802 */ /* 0x002fe20000000f00 */
[----:B------:R-:W-:Y:S01]  /*4b00*/  @!P0 FMUL R14, R12, R13 ;  /* 0x0000000d0c0e8220 */ /* 0x000fe20000400000 */
[----:B------:R-:W-:-:S13]  /*4b10*/  ISETP.GE.OR P0, PT, R8, UR8, !P1 ;  /* 0x0000000808007c0c */ /* 0x000fda000cf06670 */
[----:B------:R-:W2:Y:S01]  /*4b20*/  @!P0 LDG.E.64 R8, desc[UR4][R118.64+0x3c00] ;  /* 0x003c000476088981 */ /* 0x000ea2000c1e1b00 */
[C---:B------:R-:W-:Y:S02]  /*4b30*/  @!P6 PRMT R12, R6.reuse, 0x7632, R12 ;  /* 0x00007632060ce816 */ /* 0x040fe4000000000c */
[----:B------:R-:W-:Y:S01]  /*4b40*/  @!P6 SHF.L.U32 R13, R6, 0x10, RZ ;  /* 0x00000010060de819 */ /* 0x000fe200000006ff */
[----:B------:R0:W-:Y:S01]  /*4b50*/  STL [R1+0x68], R17 ;  /* 0x0000681101007387 */ /* 0x0001e20000100800 */
[----:B------:R-:W-:-:S03]  /*4b60*/  @!P6 PRMT R6, R7, 0x7632, R6 ;  /* 0x000076320706e816 */ /* 0x000fc60000000006 */
[----:B------:R-:W-:Y:S04]  /*4b70*/  STL [R1+0x1e4], R16 ;  /* 0x0001e41001007387 */ /* 0x000fe80000100800 */
[----:B------:R1:W-:Y:S01]  /*4b80*/  STL [R1+0x6c], R15 ;  /* 0x00006c0f01007387 */ /* 0x0003e20000100800 */
[----:B0-----:R-:W-:Y:S02]  /*4b90*/  @!P6 SHF.L.U32 R17, R6, 0x10, RZ ;  /* 0x000000100611e819 */ /* 0x001fe400000006ff */
[----:B------:R-:W-:Y:S01]  /*4ba0*/  IADD3 R6, PT, PT, R124, 0x1e80, RZ ;  /* 0x00001e807c067810 */ /* 0x000fe20007ffe0ff */
[----:B------:R0:W-:Y:S01]  /*4bb0*/  STL [R1+0x1e8], R14 ;  /* 0x0001e80e01007387 */ /* 0x0001e20000100800 */
[----:B-1----:R-:W-:Y:S02]  /*4bc0*/  @!P6 SHF.L.U32 R15, R7, 0x10, RZ ;  /* 0x00000010070fe819 */ /* 0x002fe400000006ff */
[----:B------:R-:W-:-:S02]  /*4bd0*/  @!P6 SHF.L.U32 R7, R12, 0x10, RZ ;  /* 0x000000100c07e819 */ /* 0x000fc400000006ff */
[----:B------:R-:W-:Y:S01]  /*4be0*/  MOV R16, 0xff800000 ;  /* 0xff80000000107802 */ /* 0x000fe20000000f00 */
[----:B------:R-:W1:Y:S01]  /*4bf0*/  @!P5 LDC R12, c[0x0][0x390] ;  /* 0x0000e400ff0cdb82 */ /* 0x000e620000000800 */
[----:B------:R-:W-:Y:S01]  /*4c00*/  MOV R19, 0xff800000 ;  /* 0xff80000000137802 */ /* 0x000fe20000000f00 */
[-C--:B------:R-:W-:Y:S01]  /*4c10*/  @!P6 FMUL R19, R13, R0.reuse ;  /* 0x000000000d13e220 */ /* 0x080fe20000400000 */
[----:B------:R-:W-:Y:S01]  /*4c20*/  MOV R18, 0xff800000 ;  /* 0xff80000000127802 */ /* 0x000fe20000000f00 */
[-C--:B------:R-:W-:Y:S01]  /*4c30*/  @!P6 FMUL R18, R15, R0.reuse ;  /* 0x000000000f12e220 */ /* 0x080fe20000400000 */
[----:B0-----:R-:W-:Y:S01]  /*4c40*/  MOV R14, 0xff800000 ;  /* 0xff800000000e7802 */ /* 0x001fe20000000f00 */
[-C--:B------:R-:W-:Y:S01]  /*4c50*/  @!P6 FMUL R16, R7, R0.reuse ;  /* 0x000000000710e220 */ /* 0x080fe20000400000 */
[----:B------:R-:W-:Y:S01]  /*4c60*/  @!P6 FMUL R14, R17, R0 ;  /* 0x00000000110ee220 */ /* 0x000fe20000400000 */
[----:B------:R-:W-:Y:S01]  /*4c70*/  ISETP.GE.OR P6, PT, R6, UR8, !P1 ;  /* 0x0000000806007c0c */ /* 0x000fe2000cfc6670 */
[----:B------:R-:W0:-:S12]  /*4c80*/  @!P3 LDC R0, c[0x0][0x390] ;  /* 0x0000e400ff00bb82 */ /* 0x000e180000000800 */
[----:B------:R-:W2:Y:S04]  /*4c90*/  @!P6 LDG.E.64 R6, desc[UR4][R118.64+0x3d00] ;  /* 0x003d00047606e981 */ /* 0x000ea8000c1e1b00 */
[----:B------:R1:W-:Y:S04]  /*4ca0*/  STL [R1+0x60], R19 ;  /* 0x0000601301007387 */ /* 0x0003e80000100800 */
[----:B------:R-:W-:Y:S04]  /*4cb0*/  STL [R1+0x1ec], R18 ;  /* 0x0001ec1201007387 */ /* 0x000fe80000100800 */
[----:B------:R-:W-:Y:S04]  /*4cc0*/  STL [R1+0x64], R16 ;  /* 0x0000641001007387 */ /* 0x000fe80000100800 */
[----:B------:R1:W-:Y:S02]  /*4cd0*/  STL [R1+0x1f0], R14 ;  /* 0x0001f00e01007387 */ /* 0x0003e40000100800 */
[----:B-1----:R-:W-:-:S02]  /*4ce0*/  MOV R19, 0xff800000 ;  /* 0xff80000000137802 */ /* 0x002fc40000000f00 */
[----:B------:R-:W-:Y:S02]  /*4cf0*/  MOV R14, 0xff800000 ;  /* 0xff800000000e7802 */ /* 0x000fe40000000f00 */
[----:B------:R-:W-:Y:S02]  /*4d00*/  MOV R20, 0xff800000 ;  /* 0xff80000000147802 */ /* 0x000fe40000000f00 */
[----:B------:R-:W-:Y:S02]  /*4d10*/  MOV R18, 0xff800000 ;  /* 0xff80000000127802 */ /* 0x000fe40000000f00 */
[----:B------:R-:W-:Y:S02]  /*4d20*/  MOV R16, 0xff800000 ;  /* 0xff80000000107802 */ /* 0x000fe40000000f00 */
[C---:B---3--:R-:W-:Y:S02]  /*4d30*/  @!P5 SHF.L.U32 R13, R4.reuse, 0x10, RZ ;  /* 0x00000010040dd819 */ /* 0x048fe400000006ff */
[----:B------:R-:W-:-:S03]  /*4d40*/  @!P5 PRMT R4, R4, 0x7632, R4 ;  /* 0x000076320404d816 */ /* 0x000fc60000000004 */
[-C--:B------:R-:W-:Y:S01]  /*4d50*/  @!P5 FMUL R14, R13, R12.reuse ;  /* 0x0000000c0d0ed220 */ /* 0x080fe20000400000 */
[C---:B------:R-:W-:Y:S02]  /*4d60*/  @!P5 PRMT R13, R5.reuse, 0x7632, R13 ;  /* 0x00007632050dd816 */ /* 0x040fe4000000000d */
[----:B------:R-:W-:Y:S02]  /*4d70*/  @!P5 SHF.L.U32 R5, R5, 0x10, RZ ;  /* 0x000000100505d819 */ /* 0x000fe400000006ff */
[----:B------:R-:W-:Y:S01]  /*4d80*/  @!P5 SHF.L.U32 R4, R4, 0x10, RZ ;  /* 0x000000100404d819 */ /* 0x000fe200000006ff */
[----:B------:R1:W-:Y:S01]  /*4d90*/  STL [R1+0x1f4], R14 ;  /* 0x0001f40e01007387 */ /* 0x0003e20000100800 */
[----:B------:R-:W-:Y:S02]  /*4da0*/  @!P5 SHF.L.U32 R13, R13, 0x10, RZ ;  /* 0x000000100d0dd819 */ /* 0x000fe400000006ff */
[----:B----4-:R-:W-:Y:S01]  /*4db0*/  @!P3 SHF.L.U32 R15, R2, 0x10, RZ ;  /* 0x00000010020fb819 */ /* 0x010fe200000006ff */
[-C--:B------:R-:W-:Y:S01]  /*4dc0*/  @!P5 FMUL R20, R5, R12.reuse ;  /* 0x0000000c0514d220 */ /* 0x080fe20000400000 */
[-C--:B------:R-:W-:Y:S01]  /*4dd0*/  @!P5 FMUL R19, R4, R12.reuse ;  /* 0x0000000c0413d220 */ /* 0x080fe20000400000 */
[----:B------:R-:W-:Y:S01]  /*4de0*/  @!P3 PRMT R4, R2, 0x7632, R4 ;  /* 0x000076320204b816 */ /* 0x000fe20000000004 */
[----:B------:R-:W-:Y:S01]  /*4df0*/  @!P5 FMUL R18, R13, R12 ;  /* 0x0000000c0d12d220 */ /* 0x000fe20000400000 */
[----:B-1----:R-:W-:Y:S01]  /*4e00*/  IADD3 R14, PT, PT, R124, 0x1f00, RZ ;  /* 0x00001f007c0e7810 */ /* 0x002fe20007ffe0ff */
[----:B0-----:R-:W-:Y:S01]  /*4e10*/  @!P3 FMUL R16, R15, R0 ;  /* 0x000000000f10b220 */ /* 0x001fe20000400000 */
[----:B------:R-:W-:-:S02]  /*4e20*/  @!P3 PRMT R2, R3, 0x7632, R2 ;  /* 0x000076320302b816 */ /* 0x000fc40000000002 */
[----:B------:R-:W-:Y:S01]  /*4e30*/  ISETP.GE.OR P5, PT, R14, UR8, !P1 ;  /* 0x000000080e007c0c */ /* 0x000fe2000cfa6670 */
[----:B------:R-:W-:Y:S01]  /*4e40*/  STL [R1+0x1f8], R20 ;  /* 0x0001f81401007387 */ /* 0x000fe20000100800 */
[----:B------:R-:W-:Y:S02]  /*4e50*/  @!P3 SHF.L.U32 R3, R3, 0x10, RZ ;  /* 0x000000100303b819 */ /* 0x000fe400000006ff */
[----:B------:R-:W-:Y:S01]  /*4e60*/  @!P3 SHF.L.U32 R4, R4, 0x10, RZ ;  /* 0x000000100404b819 */ /* 0x000fe200000006ff */
[----:B------:R-:W-:Y:S01]  /*4e70*/  STL [R1+0x5c], R19 ;  /* 0x00005c1301007387 */ /* 0x000fe20000100800 */
[----:B------:R-:W-:-:S03]  /*4e80*/  MOV R5, 0xff800000 ;  /* 0xff80000000057802 */ /* 0x000fc60000000f00 */
[----:B------:R-:W-:Y:S01]  /*4e90*/  STL [R1+0x1fc], R18 ;  /* 0x0001fc1201007387 */ /* 0x000fe20000100800 */
[----:B------:R-:W-:Y:S01]  /*4ea0*/  @!P3 SHF.L.U32 R2, R2, 0x10, RZ ;  /* 0x000000100202b819 */ /* 0x000fe200000006ff */
[-C--:B------:R-:W-:Y:S02]  /*4eb0*/  @!P3 FMUL R5, R4, R0.reuse ;  /* 0x000000000405b220 */ /* 0x080fe40000400000 */
[----:B------:R0:W-:Y:S01]  /*4ec0*/  STL [R1+0x200], R16 ;  /* 0x0002001001007387 */ /* 0x0001e20000100800 */
[----:B------:R-:W-:Y:S01]  /*4ed0*/  MOV R14, 0xff800000 ;  /* 0xff800000000e7802 */ /* 0x000fe20000000f00 */
[-C--:B------:R-:W-:Y:S02]  /*4ee0*/  @!P3 FMUL R14, R2, R0.reuse ;  /* 0x00000000020eb220 */ /* 0x080fe40000400000 */
[----:B------:R1:W-:Y:S01]  /*4ef0*/  STL [R1+0x58], R5 ;  /* 0x0000580501007387 */ /* 0x0003e20000100800 */
[----:B0-----:R-:W-:Y:S01]  /*4f00*/  MOV R16, 0xff800000 ;  /* 0xff80000000107802 */ /* 0x001fe20000000f00 */
[----:B------:R-:W-:Y:S01]  /*4f10*/  @!P3 FMUL R16, R3, R0 ;  /* 0x000000000310b220 */ /* 0x000fe20000400000 */
[----:B------:R-:W-:Y:S01]  /*4f20*/  IADD3 R3, PT, PT, R124, 0x1f80, RZ ;  /* 0x00001f807c037810 */ /* 0x000fe20007ffe0ff */
[----:B------:R-:W0:Y:S01]  /*4f30*/  @!P4 LDC R0, c[0x0][0x390] ;  /* 0x0000e400ff00cb82 */ /* 0x000e220000000800 */
[----:B-1----:R-:W3:Y:S02]  /*4f40*/  @!P5 LDG.E.64 R4, desc[UR4][R118.64+0x3e00] ;  /* 0x003e00047604d981 */ /* 0x002ee4000c1e1b00 */
[----:B------:R-:W-:-:S13]  /*4f50*/  ISETP.GE.OR P3, PT, R3, UR8, !P1 ;  /* 0x0000000803007c0c */ /* 0x000fda000cf66670 */
        /* <DEDUP_REMOVED lines=20> */
[----:B------:R1:W-:Y:S11]  /*50a0*/  STL [R1+0x48], R18 ;  /* 0x0000481201007387 */ /* 0x0003f60000100800 */
[----:B------:R-:W2:Y:S01]  /*50b0*/  @!P4 LDG.E.64 R10, desc[UR4][R118.64+0x4000] ;  /* 0x00400004760ac981 */ /* 0x000ea2000c1e1b00 */
[----:B-1----:R-:W-:-:S02]  /*50c0*/  MOV R18, 0xff800000 ;  /* 0xff80000000127802 */ /* 0x002fc40000000f00 */
[C---:B------:R-:W-:Y:S02]  /*50d0*/  @!P0 PRMT R12, R8.reuse, 0x7632, R12 ;  /* 0x00007632080c8816 */ /* 0x040fe4000000000c */
[----:B------:R-:W-:Y:S02]  /*50e0*/  @!P0 SHF.L.U32 R8, R8, 0x10, RZ ;  /* 0x0000001008088819 */ /* 0x000fe400000006ff */
[C---:B------:R-:W-:Y:S01]  /*50f0*/  @!P0 PRMT R13, R9.reuse, 0x7632, R13 ;  /* 0x00007632090d8816 */ /* 0x040fe2000000000d */
[----:B------:R1:W-:Y:S01]  /*5100*/  STL [R1+0x50], R16 ;  /* 0x0000501001007387 */ /* 0x0003e20000100800 */
[----:B------:R-:W-:Y:S01]  /*5110*/  @!P0 SHF.L.U32 R9, R9, 0x10, RZ ;  /* 0x0000001009098819 */ /* 0x000fe200000006ff */
[----:B0-----:R-:W-:Y:S01]  /*5120*/  @!P0 FMUL R18, R8, R0 ;  /* 0x0000000008128220 */ /* 0x001fe20000400000 */
[----:B------:R-:W-:Y:S02]  /*5130*/  @!P0 SHF.L.U32 R12, R12, 0x10, RZ ;  /* 0x000000100c0c8819 */ /* 0x000fe400000006ff */
[----:B------:R-:W-:Y:S01]  /*5140*/  @!P0 SHF.L.U32 R13, R13, 0x10, RZ ;  /* 0x000000100d0d8819 */ /* 0x000fe200000006ff */
[----:B------:R0:W-:Y:S01]  /*5150*/  STL [R1+0x4c], R15 ;  /* 0x00004c0f01007387 */ /* 0x0001e20000100800 */
[----:B------:R-:W-:-:S03]  /*5160*/  IADD3 R8, PT, PT, R124, 0x2080, RZ ;  /* 0x000020807c087810 */ /* 0x000fc60007ffe0ff */
[----:B------:R0:W-:Y:S01]  /*5170*/  STL [R1+0x54], R14 ;  /* 0x0000540e01007387 */ /* 0x0001e20000100800 */
[----:B-1----:R-:W-:Y:S01]  /*5180*/  MOV R16, 0xff800000 ;  /* 0xff80000000107802 */ /* 0x002fe20000000f00 */
[-C--:B------:R-:W-:Y:S01]  /*5190*/  @!P0 FMUL R16, R9, R0.reuse ;  /* 0x0000000009108220 */ /* 0x080fe20000400000 */
[----:B0-----:R-:W-:Y:S01]  /*51a0*/  MOV R15, 0xff800000 ;  /* 0xff800000000f7802 */ /* 0x001fe20000000f00 */
[-C--:B------:R-:W-:Y:S01]  /*51b0*/  @!P0 FMUL R15, R12, R0.reuse ;  /* 0x000000000c0f8220 */ /* 0x080fe20000400000 */
[----:B------:R-:W-:Y:S01]  /*51c0*/  MOV R14, 0xff800000 ;  /* 0xff800000000e7802 */ /* 0x000fe20000000f00 */
[----:B------:R-:W-:Y:S01]  /*51d0*/  @!P0 FMUL R14, R13, R0 ;  /* 0x000000000d0e8220 */ /* 0x000fe20000400000 */
[----:B------:R-:W-:Y:S01]  /*51e0*/  ISETP.GE.OR P0, PT, R8, UR8, !P1 ;  /* 0x0000000808007c0c */ /* 0x000fe2000cf06670 */
[----:B------:R-:W0:-:S12]  /*51f0*/  @!P6 LDC R0, c[0x0][0x390] ;  /* 0x0000e400ff00eb82 */ /* 0x000e180000000800 */
[----:B------:R-:W2:Y:S04]  /*5200*/  @!P0 LDG.E.64 R8, desc[UR4][R118.64+0x4100] ;  /* 0x0041000476088981 */ /* 0x000ea8000c1e1b00 */
[----:B------:R1:W-:Y:S01]  /*5210*/  STL [R1+0x38], R18 ;  /* 0x0000381201007387 */ /* 0x0003e20000100800 */
[C---:B------:R-:W-:Y:S02]  /*5220*/  @!P6 PRMT R12, R6.reuse, 0x7632, R12 ;  /* 0x00007632060ce816 */ /* 0x040fe4000000000c */
[----:B------:R-:W-:Y:S02]  /*5230*/  @!P6 SHF.L.U32 R6, R6, 0x10, RZ ;  /* 0x000000100606e819 */ /* 0x000fe400000006ff */
[C---:B------:R-:W-:Y:S01]  /*5240*/  @!P6 PRMT R13, R7.reuse, 0x7632, R13 ;  /* 0x00007632070de816 */ /* 0x040fe2000000000d */
[----:B------:R0:W-:Y:S01]  /*5250*/  STL [R1+0x40], R16 ;  /* 0x0000401001007387 */ /* 0x0001e20000100800 */
[----:B------:R-:W-:-:S02]  /*5260*/  @!P6 SHF.L.U32 R7, R7, 0x10, RZ ;  /* 0x000000100707e819 */ /* 0x000fc400000006ff */
[----:B-1----:R-:W-:Y:S01]  /*5270*/  MOV R18, 0xff800000 ;  /* 0xff80000000127802 */ /* 0x002fe20000000f00 */
[-C--:B0-----:R-:W-:Y:S01]  /*5280*/  @!P6 FMUL R18, R6, R0.reuse ;  /* 0x000000000612e220 */ /* 0x081fe20000400000 */
[----:B------:R-:W-:Y:S02]  /*5290*/  @!P6 SHF.L.U32 R12, R12, 0x10, RZ ;  /* 0x000000100c0ce819 */ /* 0x000fe400000006ff */
[----:B------:R-:W-:Y:S01]  /*52a0*/  @!P6 SHF.L.U32 R13, R13, 0x10, RZ ;  /* 0x000000100d0de819 */ /* 0x000fe200000006ff */
[----:B------:R0:W-:Y:S01]  /*52b0*/  STL [R1+0x3c], R15 ;  /* 0x00003c0f01007387 */ /* 0x0001e20000100800 */
[----:B------:R-:W-:Y:S02]  /*52c0*/  IADD3 R6, PT, PT, R124, 0x2100, RZ ;  /* 0x000021007c067810 */ /* 0x000fe40007ffe0ff */
[----:B------:R-:W-:Y:S01]  /*52d0*/  MOV R16, 0xff800000 ;  /* 0xff80000000107802 */ /* 0x000fe20000000f00 */
[----:B------:R1:W-:Y:S01]  /*52e0*/  STL [R1+0x44], R14 ;  /* 0x0000440e01007387 */ /* 0x0003e20000100800 */
[-C--:B------:R-:W-:Y:S01]  /*52f0*/  @!P6 FMUL R16, R7, R0.reuse ;  /* 0x000000000710e220 */ /* 0x080fe20000400000 */
[----:B0-----:R-:W-:Y:S01]  /*5300*/  MOV R15, 0xff800000 ;  /* 0xff800000000f7802 */ /* 0x001fe20000000f00 */
[----:B------:R-:W-:-:S02]  /*5310*/  @!P6 FMUL R15, R12, R0 ;  /* 0x000000000c0fe220 */ /* 0x000fc40000400000 */
[----:B------:R-:W0:Y:S01]  /*5320*/  @!P5 LDC R12, c[0x0][0x390] ;  /* 0x0000e400ff0cdb82 */ /* 0x000e220000000800 */
[----:B-1----:R-:W-:Y:S01]  /*5330*/  MOV R14, 0xff800000 ;  /* 0xff800000000e7802 */ /* 0x002fe20000000f00 */
[----:B------:R-:W-:Y:S01]  /*5340*/  @!P6 FMUL R14, R13, R0 ;  /* 0x000000000d0ee220 */ /* 0x000fe20000400000 */
[----:B------:R-:W-:-:S05]  /*5350*/  ISETP.GE.OR P6, PT, R6, UR8, !P1 ;  /* 0x0000000806007c0c */ /* 0x000fca000cfc6670 */
[----:B------:R-:W1:Y:S08]  /*5360*/  @!P3 LDC R0, c[0x0][0x390] ;  /* 0x0000e400ff00bb82 */ /* 0x000e700000000800 */
[----:B------:R-:W2:Y:S04]  /*5370*/  @!P6 LDG.E.64 R6, desc[UR4][R118.64+0x4200] ;  /* 0x004200047606e981 */ /* 0x000ea8000c1e1b00 */
[----:B------:R-:W-:Y:S04]  /*5380*/  STL [R1+0x28], R18 ;  /* 0x0000281201007387 */ /* 0x000fe80000100800 */
[----:B------:R0:W-:Y:S04]  /*5390*/  STL [R1+0x30], R16 ;  /* 0x0000301001007387 */ /* 0x0001e80000100800 */
[----:B------:R0:W-:Y:S04]  /*53a0*/  STL [R1+0x2c], R15 ;  /* 0x00002c0f01007387 */ /* 0x0001e80000100800 */
[----:B------:R3:W-:Y:S01]  /*53b0*/  STL [R1+0x34], R14 ;  /* 0x0000340e01007387 */ /* 0x0007e20000100800 */
[----:B0-----:R-:W-:-:S02]  /*53c0*/  MOV R16, 0xff800000 ;  /* 0xff80000000107802 */ /* 0x001fc40000000f00 */
[----:B------:R-:W-:Y:S02]  /*53d0*/  MOV R18, 0xff800000 ;  /* 0xff80000000127802 */ /* 0x000fe40000000f00 */
[----:B------:R-:W-:Y:S02]  /*53e0*/  MOV R15, 0xff800000 ;  /* 0xff800000000f7802 */ /* 0x000fe40000000f00 */
[----:B------:R-:W-:Y:S02]  /*53f0*/  MOV R251, 0xff800000 ;  /* 0xff80000000fb7802 */ /* 0x000fe40000000f00 */
[----:B------:R-:W-:Y:S02]  /*5400*/  MOV R252, 0xff800000 ;  /* 0xff80000000fc7802 */ /* 0x000fe40000000f00 */
[----:B---3--:R-:W-:Y:S02]  /*5410*/  @!P5 SHF.L.U32 R13, R4, 0x10, RZ ;  /* 0x00000010040dd819 */ /* 0x008fe400000006ff */
[----:B------:R-:W-:-:S02]  /*5420*/  @!P5 SHF.L.U32 R14, R5, 0x10, RZ ;  /* 0x00000010050ed819 */ /* 0x000fc400000006ff */
[----:B------:R-:W-:Y:S02]  /*5430*/  @!P5 PRMT R4, R4, 0x7632, R4 ;  /* 0x000076320404d816 */ /* 0x000fe40000000004 */
[----:B------:R-:W-:Y:S01]  /*5440*/  @!P5 PRMT R5, R5, 0x7632, R5 ;  /* 0x000076320505d816 */ /* 0x000fe20000000005 */
[-C--:B------:R-:W-:Y:S01]  /*5450*/  @!P5 FMUL R16, R13, R12.reuse ;  /* 0x0000000c0d10d220 */ /* 0x080fe20000400000 */
[----:B------:R-:W-:Y:S02]  /*5460*/  @!P5 SHF.L.U32 R4, R4, 0x10, RZ ;  /* 0x000000100404d819 */ /* 0x000fe400000006ff */
[----:B------:R-:W-:Y:S01]  /*5470*/  @!P5 SHF.L.U32 R5, R5, 0x10, RZ ;  /* 0x000000100505d819 */ /* 0x000fe200000006ff */
[-C--:B------:R-:W-:Y:S01]  /*5480*/  @!P5 FMUL R15, R14, R12.reuse ;  /* 0x0000000c0e0fd220 */ /* 0x080fe20000400000 */
[----:B------:R-:W-:Y:S01]  /*5490*/  IADD3 R13, PT, PT, R124, 0x2180, RZ ;  /* 0x000021807c0d7810 */ /* 0x000fe20007ffe0ff */
[----:B------:R0:W-:Y:S01]  /*54a0*/  STL [R1+0x18], R16 ;  /* 0x0000181001007387 */ /* 0x0001e20000100800 */
[----:B------:R-:W-:Y:S01]  /*54b0*/  @!P5 FMUL R18, R4, R12 ;  /* 0x0000000c0412d220 */ /* 0x000fe20000400000 */
[----:B----4-:R-:W-:-:S02]  /*54c0*/  @!P3 SHF.L.U32 R14, R2, 0x10, RZ ;  /* 0x00000010020eb819 */ /* 0x010fc400000006ff */
[----:B------:R3:W-:Y:S01]  /*54d0*/  STL [R1+0x24], R15 ;  /* 0x0000240f01007387 */ /* 0x0007e20000100800 */
[----:B0-----:R-:W-:Y:S01]  /*54e0*/  MOV R16, 0xff800000 ;  /* 0xff80000000107802 */ /* 0x001fe20000000f00 */
[----:B------:R-:W-:Y:S01]  /*54f0*/  @!P5 FMUL R16, R5, R12 ;  /* 0x0000000c0510d220 */ /* 0x000fe20000400000 */
[----:B------:R-:W-:Y:S02]  /*5500*/  ISETP.GE.OR P5, PT, R13, UR8, !P1 ;  /* 0x000000080d007c0c */ /* 0x000fe4000cfa6670 */
[----:B------:R-:W-:Y:S02]  /*5510*/  @!P3 SHF.L.U32 R5, R3, 0x10, RZ ;  /* 0x000000100305b819 */ /* 0x000fe400000006ff */
[----:B---3--:R-:W-:Y:S01]  /*5520*/  MOV R15, 0xff800000 ;  /* 0xff800000000f7802 */ /* 0x008fe20000000f00 */
[-C--:B-1----:R-:W-:Y:S01]  /*5530*/  @!P3 FMUL R15, R14, R0.reuse ;  /* 0x000000000e0fb220 */ /* 0x082fe20000400000 */
[----:B------:R-:W-:Y:S01]  /*5540*/  MOV R12, 0xff800000 ;  /* 0xff800000000c7802 */ /* 0x000fe20000000f00 */
[----:B------:R-:W-:Y:S01]  /*5550*/  @!P3 FMUL R12, R5, R0 ;  /* 0x00000000050cb220 */ /* 0x000fe20000400000 */
[----:B------:R-:W-:-:S02]  /*5560*/  @!P3 PRMT R2, R2, 0x7632, R2 ;  /* 0x000076320202b816 */ /* 0x000fc40000000002 */
[----:B------:R-:W-:Y:S01]  /*5570*/  @!P3 PRMT R4, R3, 0x7632, R4 ;  /* 0x000076320304b816 */ /* 0x000fe20000000004 */
[----:B------:R-:W-:Y:S01]  /*5580*/  STL [R1+0x1c], R18 ;  /* 0x00001c1201007387 */ /* 0x000fe20000100800 */
[----:B------:R-:W-:Y:S02]  /*5590*/  @!P3 SHF.L.U32 R2, R2, 0x10, RZ ;  /* 0x000000100202b819 */ /* 0x000fe400000006ff */
[----:B------:R-:W-:Y:S01]  /*55a0*/  @!P3 SHF.L.U32 R3, R4, 0x10, RZ ;  /* 0x000000100403b819 */ /* 0x000fe200000006ff */
[----:B------:R0:W-:Y:S04]  /*55b0*/  STL [R1+0x20], R16 ;  /* 0x0000201001007387 */ /* 0x0001e80000100800 */
[----:B------:R1:W-:Y:S04]  /*55c0*/  STL [R1+0x8], R15 ;  /* 0x0000080f01007387 */ /* 0x0003e80000100800 */
[----:B------:R3:W-:Y:S01]  /*55d0*/  STL [R1+0x10], R12 ;  /* 0x0000100c01007387 */ /* 0x0007e20000100800 */
[----:B0-----:R-:W-:Y:S01]  /*55e0*/  MOV R16, 0xff800000 ;  /* 0xff80000000107802 */ /* 0x001fe20000000f00 */
[----:B------:R-:W-:-:S02]  /*55f0*/  @!P3 FMUL R16, R2, R0 ;  /* 0x000000000210b220 */ /* 0x000fc40000400000 */
[----:B------:R-:W4:Y:S01]  /*5600*/  @!P5 LDG.E.64 R4, desc[UR4][R118.64+0x4300] ;  /* 0x004300047604d981 */ /* 0x000f22000c1e1b00 */
[----:B-1----:R-:W-:Y:S01]  /*5610*/  MOV R15, 0xff800000 ;  /* 0xff800000000f7802 */ /* 0x002fe20000000f00 */
[----:B------:R-:W-:Y:S02]  /*5620*/  @!P3 FMUL R15, R3, R0 ;  /* 0x00000000030fb220 */ /* 0x000fe40000400000 */
[----:B------:R-:W0:Y:S01]  /*5630*/  @!P4 LDC R0, c[0x0][0x390] ;  /* 0x0000e400ff00cb82 */ /* 0x000e220000000800 */
[----:B---3--:R-:W-:-:S04]  /*5640*/  IADD3 R12, PT, PT, R124, 0x2200, RZ ;  /* 0x000022007c0c7810 */ /* 0x008fc80007ffe0ff */
[----:B------:R-:W-:-:S13]  /*5650*/  ISETP.GE.OR P3, PT, R12, UR8, !P1 ;  /* 0x000000080c007c0c */ /* 0x000fda000cf66670 */
[----:B------:R-:W3:Y:S01]  /*5660*/  @!P3 LDG.E.64 R2, desc[UR4][R118.64+0x4400] ;  /* 0x004400047602b981 */ /* 0x000ee2000c1e1b00 */
[C---:B--2---:R-:W-:Y:S02]  /*5670*/  @!P4 PRMT R12, R10.reuse, 0x7632, R12 ;  /* 0x000076320a0cc816 */ /* 0x044fe4000000000c */
[----:B------:R-:W-:Y:S02]  /*5680*/  @!P4 SHF.L.U32 R10, R10, 0x10, RZ ;  /* 0x000000100a0ac819 */ /* 0x000fe400000006ff */
[C---:B------:R-:W-:Y:S02]  /*5690*/  @!P4 PRMT R13, R11.reuse, 0x7632, R13 ;  /* 0x000076320b0dc816 */ /* 0x040fe4000000000d */
[----:B------:R-:W-:Y:S01]  /*56a0*/  @!P4 SHF.L.U32 R11, R11, 0x10, RZ ;  /* 0x000000100b0bc819 */ /* 0x000fe200000006ff */
[-C--:B0-----:R-:W-:Y:S01]  /*56b0*/  @!P4 FMUL R251, R10, R0.reuse ;  /* 0x000000000afbc220 */ /* 0x081fe20000400000 */
[----:B------:R-:W-:Y:S02]  /*56c0*/  @!P4 SHF.L.U32 R12, R12, 0x10, RZ ;  /* 0x000000100c0cc819 */ /* 0x000fe400000006ff */
[----:B------:R-:W-:Y:S01]  /*56d0*/  @!P4 SHF.L.U32 R13, R13, 0x10, RZ ;  /* 0x000000100d0dc819 */ /* 0x000fe200000006ff */
[----:B------:R-:W-:Y:S01]  /*56e0*/  STL [R1+0xc], R16 ;  /* 0x00000c1001007387 */ /* 0x000fe20000100800 */
[----:B------:R-:W-:Y:S01]  /*56f0*/  IADD3 R10, PT, PT, R124, 0x2280, RZ ;  /* 0x000022807c0a7810 */ /* 0x000fe20007ffe0ff */
[-C--:B------:R-:W-:Y:S01]  /*5700*/  @!P4 FMUL R252, R12, R0.reuse ;  /* 0x000000000cfcc220 */ /* 0x080fe20000400000 */
[----:B------:R-:W-:Y:S01]  /*5710*/  MOV R14, 0xff800000 ;  /* 0xff800000000e7802 */ /* 0x000fe20000000f00 */
[----:B------:R0:W-:Y:S01]  /*5720*/  STL [R1+0x14], R15 ;  /* 0x0000140f01007387 */ /* 0x0001e20000100800 */
        /* <DEDUP_REMOVED lines=8> */
[C---:B------:R-:W-:Y:S02]  /*57b0*/  @!P0 PRMT R13, R9.reuse, 0x7632, R13 ;  /* 0x00007632090d8816 */ /* 0x040fe4000000000d */
[----:B------:R-:W-:Y:S02]  /*57c0*/  @!P0 SHF.L.U32 R9, R9, 0x10, RZ ;  /* 0x0000001009098819 */ /* 0x000fe400000006ff */
[----:B------:R-:W-:Y:S02]  /*57d0*/  MOV R247, 0xff800000 ;  /* 0xff80000000f77802 */ /* 0x000fe40000000f00 */
[----:B------:R-:W-:Y:S02]  /*57e0*/  @!P0 SHF.L.U32 R12, R12, 0x10, RZ ;  /* 0x000000100c0c8819 */ /* 0x000fe400000006ff */
[----:B------:R-:W-:Y:S01]  /*57f0*/  @!P0 SHF.L.U32 R13, R13, 0x10, RZ ;  /* 0x000000100d0d8819 */ /* 0x000fe200000006ff */
[----:B0-----:R-:W-:Y:S01]  /*5800*/  @!P0 FMUL R247, R8, R0 ;  /* 0x0000000008f78220 */ /* 0x001fe20000400000 */
[----:B------:R-:W-:-:S02]  /*5810*/  IADD3 R8, PT, PT, R124, 0x2300, RZ ;  /* 0x000023007c087810 */ /* 0x000fc40007ffe0ff */
[----:B------:R-:W-:Y:S01]  /*5820*/  MOV R248, 0xff800000 ;  /* 0xff80000000f87802 */ /* 0x000fe20000000f00 */
[-C--:B------:R-:W-:Y:S01]  /*5830*/  @!P0 FMUL R248, R12, R0.reuse ;  /* 0x000000000cf88220 */ /* 0x080fe20000400000 */
[----:B------:R-:W-:Y:S01]  /*5840*/  MOV R249, 0xff800000 ;  /* 0xff80000000f97802 */ /* 0x000fe20000000f00 */
[-C--:B------:R-:W-:Y:S01]  /*5850*/  @!P0 FMUL R249, R9, R0.reuse ;  /* 0x0000000009f98220 */ /* 0x080fe20000400000 */
[----:B------:R-:W-:Y:S01]  /*5860*/  MOV R250, 0xff800000 ;  /* 0xff80000000fa7802 */ /* 0x000fe20000000f00 */
[----:B------:R-:W-:Y:S01]  /*5870*/  @!P0 FMUL R250, R13, R0 ;  /* 0x000000000dfa8220 */ /* 0x000fe20000400000 */
[----:B------:R-:W-:Y:S01]  /*5880*/  ISETP.GE.OR P0, PT, R8, UR8, !P1 ;  /* 0x0000000808007c0c */ /* 0x000fe2000cf06670 */
[----:B------:R-:W0:-:S12]  /*5890*/  @!P6 LDC R0, c[0x0][0x390] ;  /* 0x0000e400ff00eb82 */ /* 0x000e180000000800 */
[----:B------:R-:W2:Y:S01]  /*58a0*/  @!P0 LDG.E.64 R8, desc[UR4][R118.64+0x4600] ;  /* 0x0046000476088981 */ /* 0x000ea2000c1e1b00 */
[----:B------:R-:W-:Y:S02]  /*58b0*/  MOV R243, 0xff800000 ;  /* 0xff80000000f37802 */ /* 0x000fe40000000f00 */
[C---:B------:R-:W-:Y:S02]  /*58c0*/  @!P6 PRMT R12, R6.reuse, 0x7632, R12 ;  /* 0x00007632060ce816 */ /* 0x040fe4000000000c */
[----:B------:R-:W-:Y:S02]  /*58d0*/  @!P6 SHF.L.U32 R6, R6, 0x10, RZ ;  /* 0x000000100606e819 */ /* 0x000fe400000006ff */
[C---:B------:R-:W-:Y:S02]  /*58e0*/  @!P6 PRMT R13, R7.reuse, 0x7632, R13 ;  /* 0x00007632070de816 */ /* 0x040fe4000000000d */
[----:B------:R-:W-:Y:S01]  /*58f0*/  @!P6 SHF.L.U32 R7, R7, 0x10, RZ ;  /* 0x000000100707e819 */ /* 0x000fe200000006ff */
        /* <DEDUP_REMOVED lines=10> */
[----:B------:R-:W-:Y:S01]  /*59a0*/  ISETP.GE.OR P6, PT, R6, UR8, !P1 ;  /* 0x0000000806007c0c */ /* 0x000fe2000cfc6670 */
[----:B------:R-:W0:Y:S01]  /*59b0*/  @!P5 LDC R12, c[0x0][0x390] ;  /* 0x0000e400ff0cdb82 */ /* 0x000e220000000800 */
[----:B------:R-:W-:-:S07]  /*59c0*/  MOV R239, 0xff800000 ;  /* 0xff80000000ef7802 */ /* 0x000fce0000000f00 */
[----:B------:R-:W1:Y:S04]  /*59d0*/  @!P3 LDC R0, c[0x0][0x390] ;  /* 0x0000e400ff00bb82 */ /* 0x000e680000000800 */
[----:B------:R-:W2:Y:S01]  /*59e0*/  @!P6 LDG.E.64 R6, desc[UR4][R118.64+0x4700] ;  /* 0x004700047606e981 */ /* 0x000ea2000c1e1b00 */
[----:B------:R-:W-:-:S03]  /*59f0*/  MOV R240, 0xff800000 ;  /* 0xff80000000f07802 */ /* 0x000fc60000000f00 */
[----:B------:R-:W-:Y:S01]  /*5a00*/  STL [R1], R15 ;  /* 0x0000000f01007387 */ /* 0x000fe20000100800 */
[----:B------:R-:W-:-:S03]  /*5a10*/  MOV R241, 0xff800000 ;  /* 0xff80000000f17802 */ /* 0x000fc60000000f00 */
[----:B------:R0:W-:Y:S01]  /*5a20*/  STL [R1+0x4], R14 ;  /* 0x0000040e01007387 */ /* 0x0001e20000100800 */
[----:B------:R-:W-:Y:S02]  /*5a30*/  MOV R242, 0xff800000 ;  /* 0xff80000000f27802 */ /* 0x000fe40000000f00 */
[----:B0-----:R-:W-:Y:S02]  /*5a40*/  IADD3 R14, PT, PT, R124, 0x2400, RZ ;  /* 0x000024007c0e7810 */ /* 0x001fe40007ffe0ff */
        /* <DEDUP_REMOVED lines=8> */
[C---:B----4-:R-:W-:Y:S02]  /*5ad0*/  @!P5 SHF.L.U32 R13, R4.reuse, 0x10, RZ ;  /* 0x00000010040dd819 */ /* 0x050fe400000006ff */
[----:B------:R-:W-:-:S03]  /*5ae0*/  @!P5 PRMT R4, R4, 0x7632, R4 ;  /* 0x000076320404d816 */ /* 0x000fc60000000004 */
[-C--:B------:R-:W-:Y:S01]  /*5af0*/  @!P5 FMUL R239, R13, R12.reuse ;  /* 0x0000000c0defd220 */ /* 0x080fe20000400000 */
[C---:B------:R-:W-:Y:S02]  /*5b00*/  @!P5 PRMT R13, R5.reuse, 0x7632, R13 ;  /* 0x00007632050dd816 */ /* 0x040fe4000000000d */
[----:B------:R-:W-:Y:S02]  /*5b10*/  @!P5 SHF.L.U32 R4, R4, 0x10, RZ ;  /* 0x000000100404d819 */ /* 0x000fe400000006ff */
[----:B------:R-:W-:Y:S02]  /*5b20*/  @!P5 SHF.L.U32 R5, R5, 0x10, RZ ;  /* 0x000000100505d819 */ /* 0x000fe400000006ff */
[----:B------:R-:W-:Y:S01]  /*5b30*/  @!P5 SHF.L.U32 R13, R13, 0x10, RZ ;  /* 0x000000100d0dd819 */ /* 0x000fe200000006ff */
[-C--:B------:R-:W-:Y:S02]  /*5b40*/  @!P5 FMUL R240, R4, R12.reuse ;  /* 0x0000000c04f0d220 */ /* 0x080fe40000400000 */
[----:B------:R-:W-:-:S02]  /*5b50*/  @!P5 FMUL R241, R5, R12 ;  /* 0x0000000c05f1d220 */ /* 0x000fc40000400000 */
[----:B------:R-:W-:Y:S01]  /*5b60*/  @!P5 FMUL R242, R13, R12 ;  /* 0x0000000c0df2d220 */ /* 0x000fe20000400000 */
[----:B------:R-:W-:Y:S02]  /*5b70*/  ISETP.GE.OR P5, PT, R14, UR8, !P1 ;  /* 0x000000080e007c0c */ /* 0x000fe4000cfa6670 */
[C---:B---3--:R-:W-:Y:S02]  /*5b80*/  @!P3 SHF.L.U32 R15, R2.reuse, 0x10, RZ ;  /* 0x00000010020fb819 */ /* 0x048fe400000006ff */
[----:B------:R-:W-:Y:S02]  /*5b90*/  @!P3 PRMT R4, R2, 0x7632, R4 ;  /* 0x000076320204b816 */ /* 0x000fe40000000004 */
[C---:B------:R-:W-:Y:S02]  /*5ba0*/  @!P3 PRMT R2, R3.reuse, 0x7632, R2 ;  /* 0x000076320302b816 */ /* 0x040fe40000000002 */
[----:B------:R-:W-:Y:S02]  /*5bb0*/  @!P3 SHF.L.U32 R3, R3, 0x10, RZ ;  /* 0x000000100303b819 */ /* 0x000fe400000006ff */
[----:B------:R-:W-:-:S02]  /*5bc0*/  @!P3 SHF.L.U32 R4, R4, 0x10, RZ ;  /* 0x000000100404b819 */ /* 0x000fc400000006ff */
[----:B------:R-:W-:Y:S01]  /*5bd0*/  @!P3 SHF.L.U32 R2, R2, 0x10, RZ ;  /* 0x000000100202b819 */ /* 0x000fe200000006ff */
[-C--:B-1----:R-:W-:Y:S01]  /*5be0*/  @!P3 FMUL R237, R3, R0.reuse ;  /* 0x0000000003edb220 */ /* 0x082fe20000400000 */
[----:B------:R-:W-:Y:S01]  /*5bf0*/  IADD3 R3, PT, PT, R124, 0x2480, RZ ;  /* 0x000024807c037810 */ /* 0x000fe20007ffe0ff */
[-C--:B------:R-:W-:Y:S01]  /*5c00*/  @!P3 FMUL R235, R15, R0.reuse ;  /* 0x000000000febb220 */ /* 0x080fe20000400000 */
[-C--:B------:R-:W-:Y:S01]  /*5c10*/  @!P3 FMUL R236, R4, R0.reuse ;  /* 0x0000000004ecb220 */ /* 0x080fe20000400000 */
[----:B------:R-:W-:Y:S01]  /*5c20*/  @!P3 FMUL R238, R2, R0 ;  /* 0x0000000002eeb220 */ /* 0x000fe20000400000 */
[----:B------:R-:W-:Y:S01]  /*5c30*/  ISETP.GE.OR P3, PT, R3, UR8, !P1 ;  /* 0x0000000803007c0c */ /* 0x000fe2000cf66670 */
[----:B------:R-:W3:Y:S01]  /*5c40*/  @!P5 LDG.E.64 R4, desc[UR4][R118.64+0x4800] ;  /* 0x004800047604d981 */ /* 0x000ee2000c1e1b00 */
[----:B------:R-:W0:Y:S11]  /*5c50*/  @!P4 LDC R0, c[0x0][0x390] ;  /* 0x0000e400ff00cb82 */ /* 0x000e360000000800 */
[----:B------:R-:W4:Y:S01]  /*5c60*/  @!P3 LDG.E.64 R2, desc[UR4][R118.64+0x4900] ;  /* 0x004900047602b981 */ /* 0x000f22000c1e1b00 */
[----:B--2---:R-:W-:-:S02]  /*5c70*/  @!P4 PRMT R12, R10, 0x7632, R12 ;  /* 0x000076320a0cc816 */ /* 0x004fc4000000000c */
[----:B------:R-:W-:Y:S02]  /*5c80*/  @!P4 SHF.L.U32 R10, R10, 0x10, RZ ;  /* 0x000000100a0ac819 */ /* 0x000fe400000006ff */
[C---:B------:R-:W-:Y:S02]  /*5c90*/  @!P4 PRMT R13, R11.reuse, 0x7632, R13 ;  /* 0x000076320b0dc816 */ /* 0x040fe4000000000d */
[----:B------:R-:W-:Y:S01]  /*5ca0*/  @!P4 SHF.L.U32 R11, R11, 0x10, RZ ;  /* 0x000000100b0bc819 */ /* 0x000fe200000006ff */
[-C--:B0-----:R-:W-:Y:S01]  /*5cb0*/  @!P4 FMUL R231, R10, R0.reuse ;  /* 0x000000000ae7c220 */ /* 0x081fe20000400000 */
[----:B------:R-:W-:Y:S02]  /*5cc0*/  @!P4 SHF.L.U32 R12, R12, 0x10, RZ ;  /* 0x000000100c0cc819 */ /* 0x000fe400000006ff */
[----:B------:R-:W-:Y:S02]  /*5cd0*/  @!P4 SHF.L.U32 R13, R13, 0x10, RZ ;  /* 0x000000100d0dc819 */ /* 0x000fe400000006ff */
[----:B------:R-:W-:Y:S01]  /*5ce0*/  IADD3 R10, PT, PT, R124, 0x2500, RZ ;  /* 0x000025007c0a7810 */ /* 0x000fe20007ffe0ff */
[-C--:B------:R-:W-:Y:S01]  /*5cf0*/  @!P4 FMUL R233, R11, R0.reuse ;  /* 0x000000000be9c220 */ /* 0x080fe20000400000 */
[-C--:B------:R-:W-:Y:S01]  /*5d00*/  @!P4 FMUL R232, R12, R0.reuse ;  /* 0x000000000ce8c220 */ /* 0x080fe20000400000 */
[----:B------:R-:W-:Y:S01]  /*5d10*/  @!P4 FMUL R234, R13, R0 ;  /* 0x000000000deac220 */ /* 0x000fe20000400000 */
[----:B------:R-:W-:Y:S01]  /*5d20*/  ISETP.GE.OR P4, PT, R10, UR8, !P1 ;  /* 0x000000080a007c0c */ /* 0x000fe2000cf86670 */
[----:B------:R-:W0:-:S12]  /*5d30*/  @!P0 LDC R0, c[0x0][0x390] ;  /* 0x0000e400ff008b82 */ /* 0x000e180000000800 */
        /* <DEDUP_REMOVED lines=35> */
[----:B------:R-:W0:Y:S08]  /*5f70*/  @!P5 LDC R12, c[0x0][0x390] ;  /* 0x0000e400ff0cdb82 */ /* 0x000e300000000800 */
[----:B------:R-:W1:Y:S04]  /*5f80*/  @!P3 LDC R0, c[0x0][0x390] ;  /* 0x0000e400ff00bb82 */ /* 0x000e680000000800 */
[----:B------:R-:W2:Y:S01]  /*5f90*/  @!P6 LDG.E.64 R6, desc[UR4][R118.64+0x4c00] ;  /* 0x004c00047606e981 */ /* 0x000ea2000c1e1b00 */
        /* <DEDUP_REMOVED lines=16> */
[C---:B---3--:R-:W-:Y:S02]  /*60a0*/  @!P5 SHF.L.U32 R13, R4.reuse, 0x10, RZ ;  /* 0x00000010040dd819 */ /* 0x048fe400000006ff */
[----:B------:R-:W-:Y:S02]  /*60b0*/  @!P5 SHF.L.U32 R14, R5, 0x10, RZ ;  /* 0x00000010050ed819 */ /* 0x000fe400000006ff */
[----:B------:R-:W-:-:S02]  /*60c0*/  @!P5 PRMT R4, R4, 0x7632, R4 ;  /* 0x000076320404d816 */ /* 0x000fc40000000004 */
[----:B------:R-:W-:Y:S01]  /*60d0*/  @!P5 PRMT R5, R5, 0x7632, R5 ;  /* 0x000076320505d816 */ /* 0x000fe20000000005 */
[-C--:B0-----:R-:W-:Y:S01]  /*60e0*/  @!P5 FMUL R219, R13, R12.reuse ;  /* 0x0000000c0ddbd220 */ /* 0x081fe20000400000 */
[----:B------:R-:W-:Y:S02]  /*60f0*/  @!P5 SHF.L.U32 R4, R4, 0x10, RZ ;  /* 0x000000100404d819 */ /* 0x000fe400000006ff */
[----:B------:R-:W-:Y:S02]  /*6100*/  @!P5 SHF.L.U32 R5, R5, 0x10, RZ ;  /* 0x000000100505d819 */ /* 0x000fe400000006ff */
[----:B------:R-:W-:Y:S01]  /*6110*/  IADD3 R13, PT, PT, R124, 0x2680, RZ ;  /* 0x000026807c0d7810 */ /* 0x000fe20007ffe0ff */
[-C--:B------:R-:W-:Y:S01]  /*6120*/  @!P5 FMUL R222, R14, R12.reuse ;  /* 0x0000000c0eded220 */ /* 0x080fe20000400000 */
[-C--:B------:R-:W-:Y:S01]  /*6130*/  @!P5 FMUL R220, R4, R12.reuse ;  /* 0x0000000c04dcd220 */ /* 0x080fe20000400000 */
[----:B------:R-:W-:Y:S01]  /*6140*/  @!P5 FMUL R221, R5, R12 ;  /* 0x0000000c05ddd220 */ /* 0x000fe20000400000 */
[----:B----4-:R-:W-:-:S02]  /*6150*/  @!P3 SHF.L.U32 R14, R2, 0x10, RZ ;  /* 0x00000010020eb819 */ /* 0x010fc400000006ff */
[----:B------:R-:W-:Y:S02]  /*6160*/  ISETP.GE.OR P5, PT, R13, UR8, !P1 ;  /* 0x000000080d007c0c */ /* 0x000fe4000cfa6670 */
[----:B------:R-:W-:Y:S02]  /*6170*/  @!P3 PRMT R2, R2, 0x7632, R2 ;  /* 0x000076320202b816 */ /* 0x000fe40000000002 */
[C---:B------:R-:W-:Y:S02]  /*6180*/  @!P3 PRMT R4, R3.reuse, 0x7632, R4 ;  /* 0x000076320304b816 */ /* 0x040fe40000000004 */
[----:B------:R-:W-:Y:S02]  /*6190*/  @!P3 SHF.L.U32 R5, R3, 0x10, RZ ;  /* 0x000000100305b819 */ /* 0x000fe400000006ff */
[----:B------:R-:W-:Y:S02]  /*61a0*/  @!P3 SHF.L.U32 R2, R2, 0x10, RZ ;  /* 0x000000100202b819 */ /* 0x000fe400000006ff */
[----:B------:R-:W-:-:S02]  /*61b0*/  @!P3 SHF.L.U32 R3, R4, 0x10, RZ ;  /* 0x000000100403b819 */ /* 0x000fc400000006ff */
[----:B------:R-:W-:Y:S01]  /*61c0*/  IADD3 R12, PT, PT, R124, 0x2700, RZ ;  /* 0x000027007c0c7810 */ /* 0x000fe20007ffe0ff */
[-C--:B-1----:R-:W-:Y:S01]  /*61d0*/  @!P3 FMUL R215, R14, R0.reuse ;  /* 0x000000000ed7b220 */ /* 0x082fe20000400000 */
[-C--:B------:R-:W-:Y:S01]  /*61e0*/  @!P3 FMUL R217, R5, R0.reuse ;  /* 0x0000000005d9b220 */ /* 0x080fe20000400000 */
[-C--:B------:R-:W-:Y:S01]  /*61f0*/  @!P3 FMUL R216, R2, R0.reuse ;  /* 0x0000000002d8b220 */ /* 0x080fe20000400000 */
[----:B------:R-:W-:Y:S01]  /*6200*/  @!P3 FMUL R218, R3, R0 ;  /* 0x0000000003dab220 */ /* 0x000fe20000400000 */
[----:B------:R-:W-:Y:S01]  /*6210*/  ISETP.GE.OR P3, PT, R12, UR8, !P1 ;  /* 0x000000080c007c0c */ /* 0x000fe2000cf66670 */
[----:B------:R-:W3:Y:S01]  /*6220*/  @!P5 LDG.E.64 R4, desc[UR4][R118.64+0x4d00] ;  /* 0x004d00047604d981 */ /* 0x000ee2000c1e1b00 */
[----:B------:R-:W0:Y:S01]  /*6230*/  @!P4 LDC R0, c[0x0][0x390] ;  /* 0x0000e400ff00cb82 */ /* 0x000e220000000800 */
[----:B------:R-:W-:Y:S02]  /*6240*/  MOV R203, 0xff800000 ;  /* 0xff80000000cb7802 */ /* 0x000fe40000000f00 */
[----:B------:R-:W-:-:S02]  /*6250*/  MOV R204, 0xff800000 ;  /* 0xff80000000cc7802 */ /* 0x000fc40000000f00 */
[----:B------:R-:W-:Y:S02]  /*6260*/  MOV R205, 0xff800000 ;  /* 0xff80000000cd7802 */ /* 0x000fe40000000f00 */
[----:B------:R-:W-:Y:S01]  /*6270*/  MOV R206, 0xff800000 ;  /* 0xff80000000ce7802 */ /* 0x000fe20000000f00 */
[----:B------:R-:W1:Y:S03]  /*6280*/  @!P5 LDC R16, c[0x0][0x390] ;  /* 0x0000e400ff10db82 */ /* 0x000e660000000800 */
[----:B------:R-:W4:Y:S01]  /*6290*/  @!P3 LDG.E.64 R2, desc[UR4][R118.64+0x4e00] ;  /* 0x004e00047602b981 */ /* 0x000f22000c1e1b00 */
[C---:B--2---:R-:W-:Y:S02]  /*62a0*/  @!P4 PRMT R12, R10.reuse, 0x7632, R12 ;  /* 0x000076320a0cc816 */ /* 0x044fe4000000000c */
[----:B------:R-:W-:Y:S02]  /*62b0*/  @!P4 SHF.L.U32 R10, R10, 0x10, RZ ;  /* 0x000000100a0ac819 */ /* 0x000fe400000006ff */
[----:B------:R-:W-:-:S02]  /*62c0*/  @!P4 PRMT R13, R11, 0x7632, R13 ;  /* 0x000076320b0dc816 */ /* 0x000fc4000000000d */
[----:B------:R-:W-:Y:S02]  /*62d0*/  @!P4 SHF.L.U32 R11, R11, 0x10, RZ ;  /* 0x000000100b0bc819 */ /* 0x000fe400000006ff */
[----:B------:R-:W-:Y:S01]  /*62e0*/  @!P4 SHF.L.U32 R12, R12, 0x10, RZ ;  /* 0x000000100c0cc819 */ /* 0x000fe200000006ff */
[-C--:B0-----:R-:W-:Y:S01]  /*62f0*/  @!P4 FMUL R211, R10, R0.reuse ;  /* 0x000000000ad3c220 */ /* 0x081fe20000400000 */
        /* <DEDUP_REMOVED lines=46> */
[C---:B---3--:R-:W-:Y:S02]  /*65e0*/  @!P5 SHF.L.U32 R13, R4.reuse, 0x10, RZ ;  /* 0x00000010040dd819 */ /* 0x048fe400000006ff */
[----:B------:R-:W-:-:S02]  /*65f0*/  @!P5 PRMT R4, R4, 0x7632, R4 ;  /* 0x000076320404d816 */ /* 0x000fc40000000004 */
[----:B------:R-:W-:Y:S02]  /*6600*/  @!P5 PRMT R17, R5, 0x7632, R17 ;  /* 0x000076320511d816 */ /* 0x000fe40000000011 */
[----:B------:R-:W-:Y:S01]  /*6610*/  @!P5 SHF.L.U32 R4, R4, 0x10, RZ ;  /* 0x000000100404d819 */ /* 0x000fe200000006ff */
[-C--:B-1----:R-:W-:Y:S01]  /*6620*/  @!P5 FMUL R12, R13, R16.reuse ;  /* 0x000000100d0cd220 */ /* 0x082fe20000400000 */
[----:B------:R-:W-:Y:S02]  /*6630*/  @!P5 SHF.L.U32 R5, R5, 0x10, RZ ;  /* 0x000000100505d819 */ /* 0x000fe400000006ff */
[----:B------:R-:W-:Y:S02]  /*6640*/  @!P5 SHF.L.U32 R17, R17, 0x10, RZ ;  /* 0x000000101111d819 */ /* 0x000fe400000006ff */
[----:B------:R-:W-:Y:S01]  /*6650*/  MOV R13, 0xff800000 ;  /* 0xff800000000d7802 */ /* 0x000fe20000000f00 */
[-C--:B------:R-:W-:Y:S01]  /*6660*/  @!P5 FMUL R13, R4, R16.reuse ;  /* 0x00000010040dd220 */ /* 0x080fe20000400000 */
[C---:B----4-:R-:W-:Y:S01]  /*6670*/  @!P3 SHF.L.U32 R19, R2.reuse, 0x10, RZ ;  /* 0x000000100213b819 */ /* 0x050fe200000006ff */
[-C--:B------:R-:W-:Y:S01]  /*6680*/  @!P5 FMUL R14, R5, R16.reuse ;  /* 0x00000010050ed220 */ /* 0x080fe20000400000 */
[----:B------:R-:W-:Y:S01]  /*6690*/  @!P3 PRMT R4, R2, 0x7632, R4 ;  /* 0x000076320204b816 */ /* 0x000fe20000000004 */
[----:B------:R-:W-:Y:S01]  /*66a0*/  @!P5 FMUL R202, R17, R16 ;  /* 0x0000001011cad220 */ /* 0x000fe20000400000 */
[----:B------:R-:W-:-:S02]  /*66b0*/  @!P3 PRMT R2, R3, 0x7632, R2 ;  /* 0x000076320302b816 */ /* 0x000fc40000000002 */
[----:B------:R-:W-:Y:S02]  /*66c0*/  ISETP.GE.OR P5, PT, R18, UR8, !P1 ;  /* 0x0000000812007c0c */ /* 0x000fe4000cfa6670 */
[----:B------:R-:W-:Y:S02]  /*66d0*/  @!P3 SHF.L.U32 R3, R3, 0x10, RZ ;  /* 0x000000100303b819 */ /* 0x000fe400000006ff */
[----:B------:R-:W-:Y:S02]  /*66e0*/  MOV R17, 0xff800000 ;  /* 0xff80000000117802 */ /* 0x000fe40000000f00 */
[----:B------:R-:W-:Y:S01]  /*66f0*/  @!P3 SHF.L.U32 R4, R4, 0x10, RZ ;  /* 0x000000100404b819 */ /* 0x000fe200000006ff */
[-C--:B0-----:R-:W-:Y:S01]  /*6700*/  @!P3 FMUL R17, R3, R0.reuse ;  /* 0x000000000311b220 */ /* 0x081fe20000400000 */
[----:B------:R-:W-:Y:S02]  /*6710*/  @!P3 SHF.L.U32 R2, R2, 0x10, RZ ;  /* 0x000000100202b819 */ /* 0x000fe400000006ff */
[----:B------:R-:W-:Y:S01]  /*6720*/  IADD3 R3, PT, PT, R124, 0x2980, RZ ;  /* 0x000029807c037810 */ /* 0x000fe20007ffe0ff */
[-C--:B------:R-:W-:Y:S01]  /*6730*/  @!P3 FMUL R15, R19, R0.reuse ;  /* 0x00000000130fb220 */ /* 0x080fe20000400000 */
[----:B------:R-:W-:Y:S01]  /*6740*/  MOV R16, 0xff800000 ;  /* 0xff80000000107802 */ /* 0x000fe20000000f00 */
[-C--:B------:R-:W-:Y:S01]  /*6750*/  @!P3 FMUL R16, R4, R0.reuse ;  /* 0x000000000410b220 */ /* 0x080fe20000400000 */
[----:B------:R-:W-:Y:S01]  /*6760*/  MOV R18, 0xff800000 ;  /* 0xff80000000127802 */ /* 0x000fe20000000f00 */
[----:B------:R-:W-:Y:S01]  /*6770*/  @!P3 FMUL R18, R2, R0 ;  /* 0x000000000212b220 */ /* 0x000fe20000400000 */
[----:B------:R-:W-:Y:S01]  /*6780*/  ISETP.GE.OR P3, PT, R3, UR8, !P1 ;  /* 0x0000000803007c0c */ /* 0x000fe2000cf66670 */
[----:B------:R-:W3:Y:S01]  /*6790*/  @!P5 LDG.E.64 R4, desc[UR4][R118.64+0x5200] ;  /* 0x005200047604d981 */ /* 0x000ee2000c1e1b00 */
[----:B------:R-:W0:Y:S01]  /*67a0*/  @!P4 LDC R0, c[0x0][0x390] ;  /* 0x0000e400ff00cb82 */ /* 0x000e220000000800 */
[----:B--2---:R-:W-:-:S07]  /*67b0*/  @!P4 PRMT R23, R10, 0x7632, R23 ;  /* 0x000076320a17c816 */ /* 0x004fce0000000017 */
[----:B------:R-:W1:Y:S03]  /*67c0*/  @!P5 LDC R122, c[0x0][0x390] ;  /* 0x0000e400ff7adb82 */ /* 0x000e660000000800 */
[----:B------:R-:W2:Y:S01]  /*67d0*/  @!P3 LDG.E.64 R2, desc[UR4][R118.64+0x5300] ;  /* 0x005300047602b981 */ /* 0x000ea2000c1e1b00 */
[----:B------:R-:W-:Y:S02]  /*67e0*/  @!P4 SHF.L.U32 R10, R10, 0x10, RZ ;  /* 0x000000100a0ac819 */ /* 0x000fe400000006ff */
[C---:B------:R-:W-:Y:S02]  /*67f0*/  @!P4 PRMT R24, R11.reuse, 0x7632, R24 ;  /* 0x000076320b18c816 */ /* 0x040fe40000000018 */
[----:B------:R-:W-:Y:S02]  /*6800*/  @!P4 SHF.L.U32 R11, R11, 0x10, RZ ;  /* 0x000000100b0bc819 */ /* 0x000fe400000006ff */
[----:B------:R-:W-:-:S02]  /*6810*/  MOV R19, 0xff800000 ;  /* 0xff80000000137802 */ /* 0x000fc40000000f00 */
[----:B------:R-:W-:Y:S02]  /*6820*/  @!P4 SHF.L.U32 R23, R23, 0x10, RZ ;  /* 0x000000101717c819 */ /* 0x000fe400000006ff */
[----:B------:R-:W-:Y:S01]  /*6830*/  @!P4 SHF.L.U32 R24, R24, 0x10, RZ ;  /* 0x000000101818c819 */ /* 0x000fe200000006ff */
[-C--:B0-----:R-:W-:Y:S01]  /*6840*/  @!P4 FMUL R19, R10, R0.reuse ;  /* 0x000000000a13c220 */ /* 0x081fe20000400000 */
[----:B------:R-:W-:Y:S01]  /*6850*/  IADD3 R10, PT, PT, R124, 0x2a00, RZ ;  /* 0x00002a007c0a7810 */ /* 0x000fe20007ffe0ff */
[-C--:B------:R-:W-:Y:S01]  /*6860*/  @!P4 FMUL R21, R11, R0.reuse ;  /* 0x000000000b15c220 */ /* 0x080fe20000400000 */
[-C--:B------:R-:W-:Y:S01]  /*6870*/  @!P4 FMUL R20, R23, R0.reuse ;  /* 0x000000001714c220 */ /* 0x080fe20000400000 */
[----:B------:R-:W-:Y:S01]  /*6880*/  @!P4 FMUL R22, R24, R0 ;  /* 0x000000001816c220 */ /* 0x000fe20000400000 */
[----:B------:R-:W-:Y:S01]  /*6890*/  ISETP.GE.OR P4, PT, R10, UR8, !P1 ;  /* 0x000000080a007c0c */ /* 0x000fe2000cf86670 */
[----:B------:R-:W0:-:S12]  /*68a0*/  @!P0 LDC R0, c[0x0][0x390] ;  /* 0x0000e400ff008b82 */ /* 0x000e180000000800 */
[----:B------:R-:W4:Y:S01]  /*68b0*/  @!P4 LDG.E.64 R128, desc[UR4][R118.64+0x5400] ;  /* 0x005400047680c981 */ /* 0x000f22000c1e1b00 */
[----:B------:R-:W-:Y:S01]  /*68c0*/  MOV R23, 0xff800000 ;  /* 0xff80000000177802 */ /* 0x000fe20000000f00 */
[----:B------:R-:W4:Y:S01]  /*68d0*/  @!P4 LDC R161, c[0x0][0x390] ;  /* 0x0000e400ffa1cb82 */ /* 0x000f220000000800 */
[C---:B------:R-:W-:Y:S02]  /*68e0*/  @!P0 PRMT R10, R8.reuse, 0x7632, R10 ;  /* 0x00007632080a8816 */ /* 0x040fe4000000000a */
[----:B------:R-:W-:Y:S02]  /*68f0*/  @!P0 SHF.L.U32 R8, R8, 0x10, RZ ;  /* 0x0000001008088819 */ /* 0x000fe400000006ff */
[C---:B------:R-:W-:Y:S02]  /*6900*/  @!P0 PRMT R11, R9.reuse, 0x7632, R11 ;  /* 0x00007632090b8816 */ /* 0x040fe4000000000b */
[----:B------:R-:W-:Y:S01]  /*6910*/  @!P0 SHF.L.U32 R9, R9, 0x10, RZ ;  /* 0x0000001009098819 */ /* 0x000fe200000006ff */
[----:B0-----:R-:W-:Y:S01]  /*6920*/  @!P0 FMUL R23, R8, R0 ;  /* 0x0000000008178220 */ /* 0x001fe20000400000 */
[----:B------:R-:W-:-:S02]  /*6930*/  @!P0 SHF.L.U32 R10, R10, 0x10, RZ ;  /* 0x000000100a0a8819 */ /* 0x000fc400000006ff */
[----:B------:R-:W-:Y:S02]  /*6940*/  @!P0 SHF.L.U32 R11, R11, 0x10, RZ ;  /* 0x000000100b0b8819 */ /* 0x000fe400000006ff */
[----:B------:R-:W-:Y:S01]  /*6950*/  IADD3 R8, PT, PT, R124, 0x2a80, RZ ;  /* 0x00002a807c087810 */ /* 0x000fe20007ffe0ff */
[-C--:B------:R-:W-:Y:S01]  /*6960*/  @!P0 FMUL R25, R9, R0.reuse ;  /* 0x0000000009198220 */ /* 0x080fe20000400000 */
[----:B------:R-:W-:Y:S01]  /*6970*/  MOV R24, 0xff800000 ;  /* 0xff80000000187802 */ /* 0x000fe20000000f00 */
[-C--:B------:R-:W-:Y:S01]  /*6980*/  @!P0 FMUL R24, R10, R0.reuse ;  /* 0x000000000a188220 */ /* 0x080fe20000400000 */
[----:B------:R-:W-:Y:S01]  /*6990*/  @!P0 FMUL R26, R11, R0 ;  /* 0x000000000b1a8220 */ /* 0x000fe20000400000 */
[----:B------:R-:W-:Y:S01]  /*69a0*/  ISETP.GE.OR P0, PT, R8, UR8, !P1 ;  /* 0x0000000808007c0c */ /* 0x000fe2000cf06670 */
[----:B------:R-:W0:-:S12]  /*69b0*/  @!P6 LDC R0, c[0x0][0x390] ;  /* 0x0000e400ff00eb82 */ /* 0x000e180000000800 */
[----:B------:R-:W4:Y:S01]  /*69c0*/  @!P0 LDG.E.64 R130, desc[UR4][R118.64+0x5500] ;  /* 0x0055000476828981 */ /* 0x000f22000c1e1b00 */
        /* <DEDUP_REMOVED lines=17> */
[----:B------:R-:W4:Y:S01]  /*6ae0*/  @!P6 LDG.E.64 R132, desc[UR4][R118.64+0x5600] ;  /* 0x005600047684e981 */ /* 0x000f22000c1e1b00 */
[----:B------:R-:W-:Y:S02]  /*6af0*/  MOV R8, 0xff800000 ;  /* 0xff80000000087802 */ /* 0x000fe40000000f00 */
[C---:B------:R-:W-:Y:S02]  /*6b00*/  IADD3 R123, PT, PT, R124.reuse, 0x2b80, RZ ;  /* 0x00002b807c7b7810 */ /* 0x040fe40007ffe0ff */
[----:B------:R-:W-:Y:S02]  /*6b10*/  MOV R11, 0xff800000 ;  /* 0xff800000000b7802 */ /* 0x000fe40000000f00 */
[----:B------:R-:W-:Y:S02]  /*6b20*/  MOV R9, 0xff800000 ;  /* 0xff80000000097802 */ /* 0x000fe40000000f00 */
[----:B------:R-:W-:Y:S02]  /*6b30*/  IADD3 R127, PT, PT, R124, 0x2c00, RZ ;  /* 0x00002c007c7f7810 */ /* 0x000fe40007ffe0ff */
[----:B------:R-:W-:-:S02]  /*6b40*/  MOV R173, 0xff800000 ;  /* 0xff80000000ad7802 */ /* 0x000fc40000000f00 */
[----:B------:R-:W-:Y:S02]  /*6b50*/  MOV R165, 0xff800000 ;  /* 0xff80000000a57802 */ /* 0x000fe40000000f00 */
[----:B------:R-:W-:Y:S02]  /*6b60*/  MOV R175, 0xff800000 ;  /* 0xff80000000af7802 */ /* 0x000fe40000000f00 */
[----:B------:R-:W-:Y:S02]  /*6b70*/  MOV R174, 0xff800000 ;  /* 0xff80000000ae7802 */ /* 0x000fe40000000f00 */
[C---:B---3--:R-:W-:Y:S02]  /*6b80*/  @!P5 SHF.L.U32 R6, R4.reuse, 0x10, RZ ;  /* 0x000000100406d819 */ /* 0x048fe400000006ff */
[----:B------:R-:W-:Y:S02]  /*6b90*/  @!P5 SHF.L.U32 R7, R5, 0x10, RZ ;  /* 0x000000100507d819 */ /* 0x000fe400000006ff */
[----:B------:R-:W-:-:S02]  /*6ba0*/  @!P5 PRMT R4, R4, 0x7632, R4 ;  /* 0x000076320404d816 */ /* 0x000fc40000000004 */
[----:B------:R-:W-:Y:S02]  /*6bb0*/  @!P5 PRMT R5, R5, 0x7632, R5 ;  /* 0x000076320505d816 */ /* 0x000fe40000000005 */
[----:B------:R-:W-:Y:S02]  /*6bc0*/  @!P5 SHF.L.U32 R4, R4, 0x10, RZ ;  /* 0x000000100404d819 */ /* 0x000fe400000006ff */
[----:B------:R-:W-:Y:S01]  /*6bd0*/  @!P5 SHF.L.U32 R5, R5, 0x10, RZ ;  /* 0x000000100505d819 */ /* 0x000fe200000006ff */
[-C--:B-1----:R-:W-:Y:S01]  /*6be0*/  @!P5 FMUL R8, R7, R122.reuse ;  /* 0x0000007a0708d220 */ /* 0x082fe20000400000 */
[----:B------:R-:W-:Y:S01]  /*6bf0*/  MOV R7, 0xff800000 ;  /* 0xff80000000077802 */ /* 0x000fe20000000f00 */
[-C--:B------:R-:W-:Y:S01]  /*6c00*/  @!P5 FMUL R11, R6, R122.reuse ;  /* 0x0000007a060bd220 */ /* 0x080fe20000400000 */
[----:B--2---:R-:W-:Y:S01]  /*6c10*/  @!P3 SHF.L.U32 R126, R2, 0x10, RZ ;  /* 0x00000010027eb819 */ /* 0x004fe200000006ff */
[-C--:B------:R-:W-:Y:S01]  /*6c20*/  @!P5 FMUL R9, R4, R122.reuse ;  /* 0x0000007a0409d220 */ /* 0x080fe20000400000 */
[----:B------:R-:W-:Y:S01]  /*6c30*/  @!P5 FMUL R7, R5, R122 ;  /* 0x0000007a0507d220 */ /* 0x000fe20000400000 */
[----:B------:R-:W-:-:S02]  /*6c40*/  ISETP.GE.OR P5, PT, R123, UR8, !P1 ;  /* 0x000000087b007c0c */ /* 0x000fc4000cfa6670 */
[----:B------:R-:W-:Y:S01]  /*6c50*/  MOV R6, 0xff800000 ;  /* 0xff80000000067802 */ /* 0x000fe20000000f00 */
[----:B0-----:R-:W-:Y:S01]  /*6c60*/  @!P3 FMUL R6, R126, R0 ;  /* 0x000000007e06b220 */ /* 0x001fe20000400000 */
[----:B------:R-:W-:Y:S02]  /*6c70*/  @!P3 PRMT R2, R2, 0x7632, R2 ;  /* 0x000076320202b816 */ /* 0x000fe40000000002 */
[C---:B------:R-:W-:Y:S02]  /*6c80*/  @!P3 PRMT R126, R3.reuse, 0x7632, R126 ;  /* 0x00007632037eb816 */ /* 0x040fe4000000007e */
[----:B------:R-:W-:Y:S02]  /*6c90*/  @!P3 SHF.L.U32 R122, R3, 0x10, RZ ;  /* 0x00000010037ab819 */ /* 0x000fe400000006ff */
[----:B------:R-:W-:Y:S02]  /*6ca0*/  @!P3 SHF.L.U32 R2, R2, 0x10, RZ ;  /* 0x000000100202b819 */ /* 0x000fe400000006ff */
[----:B------:R-:W-:-:S02]  /*6cb0*/  @!P3 SHF.L.U32 R126, R126, 0x10, RZ ;  /* 0x000000107e7eb819 */ /* 0x000fc400000006ff */
[----:B------:R-:W-:Y:S01]  /*6cc0*/  MOV R4, 0xff800000 ;  /* 0xff80000000047802 */ /* 0x000fe20000000f00 */
[-C--:B------:R-:W-:Y:S01]  /*6cd0*/  @!P3 FMUL R4, R122, R0.reuse ;  /* 0x000000007a04b220 */ /* 0x080fe20000400000 */
[----:B------:R-:W-:Y:S01]  /*6ce0*/  MOV R5, 0xff800000 ;  /* 0xff80000000057802 */ /* 0x000fe20000000f00 */
[----:B------:R-:W2:Y:S01]  /*6cf0*/  @!P5 LDG.E.64 R122, desc[UR4][R118.64+0x5700] ;  /* 0x00570004767ad981 */ /* 0x000ea2000c1e1b00 */
[----:B------:R-:W-:Y:S01]  /*6d00*/  MOV R3, 0xff800000 ;  /* 0xff80000000037802 */ /* 0x000fe20000000f00 */
[-C--:B------:R-:W-:Y:S01]  /*6d10*/  @!P3 FMUL R5, R2, R0.reuse ;  /* 0x000000000205b220 */ /* 0x080fe20000400000 */
[----:B------:R-:W-:Y:S01]  /*6d20*/  @!P3 FMUL R3, R126, R0 ;  /* 0x000000007e03b220 */ /* 0x000fe20000400000 */
[----:B------:R-:W-:-:S13]  /*6d30*/  ISETP.GE.OR P3, PT, R127, UR8, !P1 ;  /* 0x000000087f007c0c */ /* 0x000fda000cf66670 */
[----:B------:R-:W3:Y:S01]  /*6d40*/  @!P3 LDG.E.64 R126, desc[UR4][R118.64+0x5800] ;  /* 0x00580004767eb981 */ /* 0x000ee2000c1e1b00 */
[C---:B----4-:R-:W-:Y:S02]  /*6d50*/  @!P4 PRMT R162, R128.reuse, 0x7632, R162 ;  /* 0x0000763280a2c816 */ /* 0x050fe400000000a2 */
[----:B------:R-:W-:Y:S02]  /*6d60*/  @!P4 SHF.L.U32 R128, R128, 0x10, RZ ;  /* 0x000000108080c819 */ /* 0x000fe400000006ff */
[C---:B------:R-:W-:Y:S02]  /*6d70*/  @!P4 PRMT R163, R129.reuse, 0x7632, R163 ;  /* 0x0000763281a3c816 */ /* 0x040fe400000000a3 */
[----:B------:R-:W-:Y:S02]  /*6d80*/  @!P4 SHF.L.U32 R129, R129, 0x10, RZ ;  /* 0x000000108181c819 */ /* 0x000fe400000006ff */
[----:B------:R-:W-:Y:S01]  /*6d90*/  MOV R2, 0xff800000 ;  /* 0xff80000000027802 */ /* 0x000fe20000000f00 */
[----:B------:R-:W-:Y:S01]  /*6da0*/  @!P4 FMUL R2, R128, R161 ;  /* 0x000000a18002c220 */ /* 0x000fe20000400000 */
        /* <DEDUP_REMOVED lines=10> */
[C---:B------:R-:W-:Y:S02]  /*6e50*/  @!P0 PRMT R162, R130.reuse, 0x7632, R162 ;  /* 0x0000763282a28816 */ /* 0x040fe400000000a2 */
[----:B------:R-:W-:Y:S02]  /*6e60*/  @!P0 SHF.L.U32 R130, R130, 0x10, RZ ;  /* 0x0000001082828819 */ /* 0x000fe400000006ff */
[C---:B------:R-:W-:Y:S02]  /*6e70*/  @!P0 PRMT R163, R131.reuse, 0x7632, R163 ;  /* 0x0000763283a38816 */ /* 0x040fe400000000a3 */
[----:B------:R-:W-:Y:S02]  /*6e80*/  @!P0 SHF.L.U32 R131, R131, 0x10, RZ ;  /* 0x0000001083838819 */ /* 0x000fe400000006ff */
[----:B------:R-:W-:Y:S02]  /*6e90*/  @!P0 SHF.L.U32 R162, R162, 0x10, RZ ;  /* 0x00000010a2a28819 */ /* 0x000fe400000006ff */
[----:B------:R-:W-:Y:S01]  /*6ea0*/  @!P0 SHF.L.U32 R163, R163, 0x10, RZ ;  /* 0x00000010a3a38819 */ /* 0x000fe200000006ff */
[-C--:B0-----:R-:W-:Y:S01]  /*6eb0*/  @!P0 FMUL R175, R130, R161.reuse ;  /* 0x000000a182af8220 */ /* 0x081fe20000400000 */
[----:B------:R0:W-:Y:S01]  /*6ec0*/  STL [R1+0x2e8], R173 ;  /* 0x0002e8ad01007387 */ /* 0x0001e20000100800 */
[----:B------:R-:W-:Y:S01]  /*6ed0*/  IADD3 R130, PT, PT, R124, 0x2d00, RZ ;  /* 0x00002d007c827810 */ /* 0x000fe20007ffe0ff */
[----:B------:R-:W-:-:S02]  /*6ee0*/  @!P0 FMUL R174, R131, R161 ;  /* 0x000000a183ae8220 */ /* 0x000fc40000400000 */
[----:B------:R1:W-:Y:S01]  /*6ef0*/  STL [R1+0x308], R165 ;  /* 0x000308a501007387 */ /* 0x0003e20000100800 */
[----:B0-----:R-:W-:Y:S01]  /*6f00*/  MOV R173, 0xff800000 ;  /* 0xff80000000ad7802 */ /* 0x001fe20000000f00 */
[-C--:B------:R-:W-:Y:S01]  /*6f10*/  @!P0 FMUL R173, R162, R161.reuse ;  /* 0x000000a1a2ad8220 */ /* 0x080fe20000400000 */
[----:B-1----:R-:W-:Y:S01]  /*6f20*/  MOV R165, 0xff800000 ;  /* 0xff80000000a57802 */ /* 0x002fe20000000f00 */
[----:B------:R-:W-:Y:S01]  /*6f30*/  @!P0 FMUL R165, R163, R161 ;  /* 0x000000a1a3a58220 */ /* 0x000fe20000400000 */
[----:B------:R-:W-:Y:S01]  /*6f40*/  ISETP.GE.OR P0, PT, R130, UR8, !P1 ;  /* 0x0000000882007c0c */ /* 0x000fe2000cf06670 */
[----:B------:R-:W0:-:S12]  /*6f50*/  @!P6 LDC R161, c[0x0][0x390] ;  /* 0x0000e400ffa1eb82 */ /* 0x000e180000000800 */
[----:B------:R-:W4:Y:S01]  /*6f60*/  @!P0 LDG.E.64 R130, desc[UR4][R118.64+0x5a00] ;  /* 0x005a000476828981 */ /* 0x000f22000c1e1b00 */
        /* <DEDUP_REMOVED lines=16> */
[-C--:B------:R-:W-:Y:S02]  /*7070*/  @!P6 FMUL R173, R162, R161.reuse ;  /* 0x000000a1a2ade220 */ /* 0x080fe40000400000 */
[----:B------:R-:W1:Y:S01]  /*7080*/  @!P5 LDC R162, c[0x0][0x390] ;  /* 0x0000e400ffa2db82 */ /* 0x000e620000000800 */
[----:B0-----:R-:W-:Y:S01]  /*7090*/  MOV R165, 0xff800000 ;  /* 0xff80000000a57802 */ /* 0x001fe20000000f00 */
[----:B------:R-:W-:Y:S01]  /*70a0*/  @!P6 FMUL R165, R163, R161 ;  /* 0x000000a1a3a5e220 */ /* 0x000fe20000400000 */
[----:B------:R-:W-:Y:S01]  /*70b0*/  ISETP.GE.OR P6, PT, R132, UR8, !P1 ;  /* 0x0000000884007c0c */ /* 0x000fe2000cfc6670 */
[----:B------:R-:W-:Y:S04]  /*70c0*/  STL [R1+0x350], R175 ;  /* 0x000350af01007387 */ /* 0x000fe80000100800 */
[----:B------:R-:W0:Y:S08]  /*70d0*/  @!P3 LDC R161, c[0x0][0x390] ;  /* 0x0000e400ffa1bb82 */ /* 0x000e300000000800 */
[----:B------:R-:W4:Y:S04]  /*70e0*/  @!P6 LDG.E.64 R132, desc[UR4][R118.64+0x5b00] ;  /* 0x005b00047684e981 */ /* 0x000f28000c1e1b00 */
        /* <DEDUP_REMOVED lines=8> */
[C---:B--2---:R-:W-:Y:S02]  /*7170*/  @!P5 SHF.L.U32 R163, R122.reuse, 0x10, RZ ;  /* 0x000000107aa3d819 */ /* 0x044fe400000006ff */
[----:B------:R-:W-:-:S02]  /*7180*/  @!P5 PRMT R164, R122, 0x7632, R164 ;  /* 0x000076327aa4d816 */ /* 0x000fc400000000a4 */
[----:B------:R-:W-:Y:S01]  /*7190*/  @!P5 PRMT R122, R123, 0x7632, R122 ;  /* 0x000076327b7ad816 */ /* 0x000fe2000000007a */
[-C--:B------:R-:W-:Y:S01]  /*71a0*/  @!P5 FMUL R165, R163, R162.reuse ;  /* 0x000000a2a3a5d220 */ /* 0x080fe20000400000 */
[----:B------:R-:W-:Y:S02]  /*71b0*/  @!P5 SHF.L.U32 R164, R164, 0x10, RZ ;  /* 0x00000010a4a4d819 */ /* 0x000fe400000006ff */
[----:B------:R-:W-:Y:S02]  /*71c0*/  @!P5 SHF.L.U32 R122, R122, 0x10, RZ ;  /* 0x000000107a7ad819 */ /* 0x000fe400000006ff */
[----:B------:R1:W-:Y:S01]  /*71d0*/  STL [R1+0x3a8], R165 ;  /* 0x0003a8a501007387 */ /* 0x0003e20000100800 */
[-C--:B------:R-:W-:Y:S02]  /*71e0*/  @!P5 FMUL R175, R164, R162.reuse ;  /* 0x000000a2a4afd220 */ /* 0x080fe40000400000 */
[----:B------:R-:W-:Y:S01]  /*71f0*/  @!P5 FMUL R174, R122, R162 ;  /* 0x000000a27aaed220 */ /* 0x000fe20000400000 */
[----:B-1----:R-:W-:-:S02]  /*7200*/  @!P5 SHF.L.U32 R165, R123, 0x10, RZ ;  /* 0x000000107ba5d819 */ /* 0x002fc400000006ff */
[----:B------:R-:W-:Y:S02]  /*7210*/  IADD3 R123, PT, PT, R124, 0x2e00, RZ ;  /* 0x00002e007c7b7810 */ /* 0x000fe40007ffe0ff */
[C---:B---3--:R-:W-:Y:S01]  /*7220*/  @!P3 PRMT R122, R126.reuse, 0x7632, R122 ;  /* 0x000076327e7ab816 */ /* 0x048fe2000000007a */
[----:B------:R-:W-:Y:S01]  /*7230*/  @!P5 FMUL R176, R165, R162 ;  /* 0x000000a2a5b0d220 */ /* 0x000fe20000400000 */
[----:B------:R-:W-:Y:S02]  /*7240*/  ISETP.GE.OR P5, PT, R123, UR8, !P1 ;  /* 0x000000087b007c0c */ /* 0x000fe4000cfa6670 */
[----:B------:R-:W-:Y:S02]  /*7250*/  @!P3 SHF.L.U32 R163, R126, 0x10, RZ ;  /* 0x000000107ea3b819 */ /* 0x000fe400000006ff */
[----:B------:R-:W-:Y:S02]  /*7260*/  @!P3 SHF.L.U32 R122, R122, 0x10, RZ ;  /* 0x000000107a7ab819 */ /* 0x000fe400000006ff */
[----:B------:R-:W-:Y:S01]  /*7270*/  @!P3 PRMT R126, R127, 0x7632, R126 ;  /* 0x000076327f7eb816 */ /* 0x000fe2000000007e */
[-C--:B0-----:R-:W-:Y:S01]  /*7280*/  @!P3 FMUL R173, R163, R161.reuse ;  /* 0x000000a1a3adb220 */ /* 0x081fe20000400000 */
[----:B------:R-:W-:Y:S01]  /*7290*/  MOV R123, 0xff800000 ;  /* 0xff800000007b7802 */ /* 0x000fe20000000f00 */
[----:B------:R-:W-:Y:S01]  /*72a0*/  @!P3 FMUL R123, R122, R161 ;  /* 0x000000a17a7bb220 */ /* 0x000fe20000400000 */
[----:B------:R-:W-:Y:S01]  /*72b0*/  @!P3 SHF.L.U32 R127, R127, 0x10, RZ ;  /* 0x000000107f7fb819 */ /* 0x000fe200000006ff */
[----:B------:R-:W-:Y:S01]  /*72c0*/  STL [R1+0x3d8], R176 ;  /* 0x0003d8b001007387 */ /* 0x000fe20000100800 */
[----:B------:R-:W-:-:S03]  /*72d0*/  MOV R165, 0xff800000 ;  /* 0xff80000000a57802 */ /* 0x000fc60000000f00 */
[----:B------:R-:W-:Y:S01]  /*72e0*/  STL [R1+0x3bc], R175 ;  /* 0x0003bcaf01007387 */ /* 0x000fe20000100800 */
[----:B------:R-:W-:Y:S01]  /*72f0*/  @!P3 SHF.L.U32 R126, R126, 0x10, RZ ;  /* 0x000000107e7eb819 */ /* 0x000fe200000006ff */
[----:B------:R-:W-:Y:S02]  /*7300*/  @!P3 FMUL R165, R127, R161 ;  /* 0x000000a17fa5b220 */ /* 0x000fe40000400000 */
[----:B------:R-:W-:Y:S01]  /*7310*/  STL [R1+0x3f4], R174 ;  /* 0x0003f4ae01007387 */ /* 0x000fe20000100800 */
[----:B------:R-:W-:-:S03]  /*7320*/  IADD3 R127, PT, PT, R124, 0x2e80, RZ ;  /* 0x00002e807c7f7810 */ /* 0x000fc60007ffe0ff */
[----:B------:R-:W-:Y:S01]  /*7330*/  STL [R1+0x414], R173 ;  /* 0x000414ad01007387 */ /* 0x000fe20000100800 */
[----:B------:R-:W-:-:S03]  /*7340*/  MOV R164, 0xff800000 ;  /* 0xff80000000a47802 */ /* 0x000fc60000000f00 */
[----:B------:R0:W-:Y:S01]  /*7350*/  STL [R1+0x408], R123 ;  /* 0x0004087b01007387 */ /* 0x0001e20000100800 */
[----:B------:R-:W-:Y:S01]  /*7360*/  @!P3 FMUL R164, R126, R161 ;  /* 0x000000a17ea4b220 */ /* 0x000fe20000400000 */
[----:B------:R-:W-:Y:S01]  /*7370*/  ISETP.GE.OR P3, PT, R127, UR8, !P1 ;  /* 0x000000087f007c0c */ /* 0x000fe2000cf66670 */
[----:B------:R-:W1:Y:S01]  /*7380*/  @!P4 LDC R161, c[0x0][0x390] ;  /* 0x0000e400ffa1cb82 */ /* 0x000e620000000800 */
[----:B0-----:R-:W2:Y:S11]  /*7390*/  @!P5 LDG.E.64 R122, desc[UR4][R118.64+0x5c00] ;  /* 0x005c0004767ad981 */ /* 0x001eb6000c1e1b00 */
[----:B------:R-:W3:Y:S01]  /*73a0*/  @!P3 LDG.E.64 R126, desc[UR4][R118.64+0x5d00] ;  /* 0x005d0004767eb981 */ /* 0x000ee2000c1e1b00 */
[----:B----4-:R-:W-:-:S02]  /*73b0*/  @!P4 PRMT R162, R128, 0x7632, R162 ;  /* 0x0000763280a2c816 */ /* 0x010fc400000000a2 */
[----:B------:R-:W-:Y:S02]  /*73c0*/  @!P4 SHF.L.U32 R128, R128, 0x10, RZ ;  /* 0x000000108080c819 */ /* 0x000fe400000006ff */
[C---:B------:R-:W-:Y:S02]  /*73d0*/  @!P4 PRMT R163, R129.reuse, 0x7632, R163 ;  /* 0x0000763281a3c816 */ /* 0x040fe400000000a3 */
[----:B------:R-:W-:Y:S02]  /*73e0*/  @!P4 SHF.L.U32 R129, R129, 0x10, RZ ;  /* 0x000000108181c819 */ /* 0x000fe400000006ff */
[----:B------:R-:W-:Y:S02]  /*73f0*/  MOV R174, 0xff800000 ;  /* 0xff80000000ae7802 */ /* 0x000fe40000000f00 */
[----:B------:R-:W-:Y:S01]  /*7400*/  @!P4 SHF.L.U32 R162, R162, 0x10, RZ ;  /* 0x00000010a2a2c819 */ /* 0x000fe200000006ff */
[----:B-1----:R-:W-:Y:S01]  /*7410*/  @!P4 FMUL R174, R128, R161 ;  /* 0x000000a180aec220 */ /* 0x002fe20000400000 */
[----:B------:R-:W-:Y:S01]  /*7420*/  @!P4 SHF.L.U32 R163, R163, 0x10, RZ ;  /* 0x00000010a3a3c819 */ /* 0x000fe200000006ff */
[----:B------:R0:W-:Y:S01]  /*7430*/  STL [R1+0x428], R165 ;  /* 0x000428a501007387 */ /* 0x0001e20000100800 */
[----:B------:R-:W-:-:S02]  /*7440*/  IADD3 R128, PT, PT, R124, 0x2f00, RZ ;  /* 0x00002f007c807810 */ /* 0x000fc40007ffe0ff */
        /* <DEDUP_REMOVED lines=9> */
[C---:B------:R-:W-:Y:S02]  /*74e0*/  @!P0 PRMT R162, R130.reuse, 0x7632, R162 ;  /* 0x0000763282a28816 */ /* 0x040fe400000000a2 */
[----:B------:R-:W-:-:S09]  /*74f0*/  @!P0 SHF.L.U32 R130, R130, 0x10, RZ ;  /* 0x0000001082828819 */ /* 0x000fd200000006ff */
[----:B------:R-:W4:Y:S01]  /*7500*/  @!P4 LDG.E.64 R128, desc[UR4][R118.64+0x5e00] ;  /* 0x005e00047680c981 */ /* 0x000f22000c1e1b00 */
[C---:B------:R-:W-:Y:S02]  /*7510*/  @!P0 PRMT R163, R131.reuse, 0x7632, R163 ;  /* 0x0000763283a38816 */ /* 0x040fe400000000a3 */
[----:B------:R-:W-:Y:S01]  /*7520*/  @!P0 SHF.L.U32 R131, R131, 0x10, RZ ;  /* 0x0000001083838819 */ /* 0x000fe200000006ff */
[----:B------:R1:W-:Y:S01]  /*7530*/  STL [R1+0x448], R174 ;  /* 0x000448ae01007387 */ /* 0x0003e20000100800 */
[----:B------:R-:W-:Y:S02]  /*7540*/  @!P0 SHF.L.U32 R162, R162, 0x10, RZ ;  /* 0x00000010a2a28819 */ /* 0x000fe400000006ff */
[----:B------:R-:W-:Y:S01]  /*7550*/  @!P0 SHF.L.U32 R163, R163, 0x10, RZ ;  /* 0x00000010a3a38819 */ /* 0x000fe200000006ff */
        /* <DEDUP_REMOVED lines=39> */
[----:B------:R1:W-:Y:S04]  /*77d0*/  STL [R1+0x4c0], R173 ;  /* 0x0004c0ad01007387 */ /* 0x0003e80000100800 */
[----:B------:R1:W-:Y:S04]  /*77e0*/  STL [R1+0x4bc], R165 ;  /* 0x0004bca501007387 */ /* 0x0003e80000100800 */
[----:B------:R2:W-:Y:S01]  /*77f0*/  STL [R1+0x4c4], R164 ;  /* 0x0004c4a401007387 */ /* 0x0005e20000100800 */
[----:B-1----:R-:W-:-:S02]  /*7800*/  MOV R173, 0xff800000 ;  /* 0xff80000000ad7802 */ /* 0x002fc40000000f00 */
[----:B------:R-:W-:Y:S02]  /*7810*/  MOV R174, 0xff800000 ;  /* 0xff80000000ae7802 */ /* 0x000fe40000000f00 */
[----:B------:R-:W-:Y:S02]  /*7820*/  MOV R165, 0xff800000 ;  /* 0xff80000000a57802 */ /* 0x000fe40000000f00 */
[----:B------:R-:W-:Y:S02]  /*7830*/  MOV R175, 0xff800000 ;  /* 0xff80000000af7802 */ /* 0x000fe40000000f00 */
[----:B--2---:R-:W-:-:S05]  /*7840*/  @!P5 SHF.L.U32 R164, R122, 0x10, RZ ;  /* 0x000000107aa4d819 */ /* 0x004fca00000006ff */
[-C--:B------:R-:W-:Y:S01]  /*7850*/  @!P5 FMUL R173, R164, R162.reuse ;  /* 0x000000a2a4add220 */ /* 0x080fe20000400000 */
[----:B------:R-:W-:Y:S02]  /*7860*/  @!P5 PRMT R164, R122, 0x7632, R164 ;  /* 0x000076327aa4d816 */ /* 0x000fe400000000a4 */
[C---:B------:R-:W-:Y:S02]  /*7870*/  @!P5 PRMT R122, R123.reuse, 0x7632, R122 ;  /* 0x000076327b7ad816 */ /* 0x040fe4000000007a */
[----:B------:R-:W-:Y:S02]  /*7880*/  @!P5 SHF.L.U32 R163, R123, 0x10, RZ ;  /* 0x000000107ba3d819 */ /* 0x000fe400000006ff */
[----:B------:R-:W-:Y:S02]  /*7890*/  @!P5 SHF.L.U32 R164, R164, 0x10, RZ ;  /* 0x00000010a4a4d819 */ /* 0x000fe400000006ff */
[----:B------:R-:W-:Y:S01]  /*78a0*/  @!P5 SHF.L.U32 R122, R122, 0x10, RZ ;  /* 0x000000107a7ad819 */ /* 0x000fe200000006ff */
[----:B------:R1:W-:Y:S01]  /*78b0*/  STL [R1+0x4c8], R173 ;  /* 0x0004c8ad01007387 */ /* 0x0003e20000100800 */
[----:B------:R-:W-:Y:S01]  /*78c0*/  IADD3 R123, PT, PT, R124, 0x3080, RZ ;  /* 0x000030807c7b7810 */ /* 0x000fe20007ffe0ff */
[-C--:B------:R-:W-:Y:S01]  /*78d0*/  @!P5 FMUL R165, R163, R162.reuse ;  /* 0x000000a2a3a5d220 */ /* 0x080fe20000400000 */
[----:B------:R-:W-:Y:S01]  /*78e0*/  @!P5 FMUL R174, R164, R162 ;  /* 0x000000a2a4aed220 */ /* 0x000fe20000400000 */
[----:B---3--:R-:W-:-:S02]  /*78f0*/  @!P3 SHF.L.U32 R163, R126, 0x10, RZ ;  /* 0x000000107ea3b819 */ /* 0x008fc400000006ff */
[----:B-1----:R-:W-:Y:S01]  /*7900*/  MOV R173, 0xff800000 ;  /* 0xff80000000ad7802 */ /* 0x002fe20000000f00 */
[----:B------:R-:W-:Y:S01]  /*7910*/  @!P5 FMUL R173, R122, R162 ;  /* 0x000000a27aadd220 */ /* 0x000fe20000400000 */
[----:B------:R-:W-:Y:S02]  /*7920*/  ISETP.GE.OR P5, PT, R123, UR8, !P1 ;  /* 0x000000087b007c0c */ /* 0x000fe4000cfa6670 */
[----:B------:R-:W-:Y:S01]  /*7930*/  @!P3 SHF.L.U32 R123, R127, 0x10, RZ ;  /* 0x000000107f7bb819 */ /* 0x000fe200000006ff */
[----:B------:R1:W-:Y:S01]  /*7940*/  STL [R1+0x4d0], R165 ;  /* 0x0004d0a501007387 */ /* 0x0003e20000100800 */
[----:B------:R-:W-:Y:S02]  /*7950*/  MOV R162, 0xff800000 ;  /* 0xff80000000a27802 */ /* 0x000fe40000000f00 */
[----:B------:R-:W-:Y:S01]  /*7960*/  @!P3 PRMT R126, R126, 0x7632, R126 ;  /* 0x000076327e7eb816 */ /* 0x000fe2000000007e */
[-C--:B0-----:R-:W-:Y:S01]  /*7970*/  @!P3 FMUL R162, R123, R161.reuse ;  /* 0x000000a17ba2b220 */ /* 0x081fe20000400000 */
[----:B------:R-:W-:Y:S01]  /*7980*/  @!P3 PRMT R122, R127, 0x7632, R122 ;  /* 0x000076327f7ab816 */ /* 0x000fe2000000007a */
[----:B------:R-:W-:Y:S01]  /*7990*/  STL [R1+0x4cc], R174 ;  /* 0x0004ccae01007387 */ /* 0x000fe20000100800 */
[----:B-1----:R-:W-:Y:S01]  /*79a0*/  MOV R165, 0xff800000 ;  /* 0xff80000000a57802 */ /* 0x002fe20000000f00 */
[----:B------:R-:W-:-:S02]  /*79b0*/  @!P3 FMUL R165, R163, R161 ;  /* 0x000000a1a3a5b220 */ /* 0x000fc40000400000 */
[----:B------:R0:W-:Y:S01]  /*79c0*/  STL [R1+0x4d4], R173 ;  /* 0x0004d4ad01007387 */ /* 0x0001e20000100800 */
[----:B------:R-:W-:Y:S02]  /*79d0*/  @!P3 SHF.L.U32 R126, R126, 0x10, RZ ;  /* 0x000000107e7eb819 */ /* 0x000fe400000006ff */
[----:B------:R-:W-:Y:S01]  /*79e0*/  @!P3 SHF.L.U32 R127, R122, 0x10, RZ ;  /* 0x000000107a7fb819 */ /* 0x000fe200000006ff */
[----:B------:R1:W-:Y:S04]  /*79f0*/  STL [R1+0x4d8], R165 ;  /* 0x0004d8a501007387 */ /* 0x0003e80000100800 */
[----:B------:R2:W-:Y:S01]  /*7a00*/  STL [R1+0x4e0], R162 ;  /* 0x0004e0a201007387 */ /* 0x0005e20000100800 */
[----:B0-----:R-:W-:Y:S01]  /*7a10*/  MOV R173, 0xff800000 ;  /* 0xff80000000ad7802 */ /* 0x001fe20000000f00 */
[----:B------:R-:W-:-:S02]  /*7a20*/  @!P3 FMUL R173, R126, R161 ;  /* 0x000000a17eadb220 */ /* 0x000fc40000400000 */
[----:B------:R-:W3:Y:S01]  /*7a30*/  @!P5 LDG.E.64 R122, desc[UR4][R118.64+0x6100] ;  /* 0x00610004767ad981 */ /* 0x000ee2000c1e1b00 */
[----:B-1----:R-:W-:Y:S01]  /*7a40*/  MOV R165, 0xff800000 ;  /* 0xff80000000a57802 */ /* 0x002fe20000000f00 */
[----:B------:R-:W-:Y:S02]  /*7a50*/  @!P3 FMUL R165, R127, R161 ;  /* 0x000000a17fa5b220 */ /* 0x000fe40000400000 */
[----:B------:R-:W0:Y:S01]  /*7a60*/  @!P4 LDC R161, c[0x0][0x390] ;  /* 0x0000e400ffa1cb82 */ /* 0x000e220000000800 */
[----:B--2---:R-:W-:-:S04]  /*7a70*/  IADD3 R162, PT, PT, R124, 0x3100, RZ ;  /* 0x000031007ca27810 */ /* 0x004fc80007ffe0ff */
[----:B------:R-:W-:-:S13]  /*7a80*/  ISETP.GE.OR P3, PT, R162, UR8, !P1 ;  /* 0x00000008a2007c0c */ /* 0x000fda000cf66670 */
[----:B------:R-:W2:Y:S01]  /*7a90*/  @!P3 LDG.E.64 R126, desc[UR4][R118.64+0x6200] ;  /* 0x00620004767eb981 */ /* 0x000ea2000c1e1b00 */
[C---:B----4-:R-:W-:Y:S02]  /*7aa0*/  @!P4 PRMT R162, R128.reuse, 0x7632, R162 ;  /* 0x0000763280a2c816 */ /* 0x050fe400000000a2 */
        /* <DEDUP_REMOVED lines=83> */
[C---:B--2---:R-:W-:Y:S01]  /*7fe0*/  @!P3 PRMT R122, R126.reuse, 0x7632, R122 ;  /* 0x000076327e7ab816 */ /* 0x044fe2000000007a */
[----:B------:R-:W-:Y:S01]  /*7ff0*/  @!P5 FMUL R176, R165, R162 ;  /* 0x000000a2a5b0d220 */ /* 0x000fe20000400000 */
[----:B------:R-:W-:Y:S02]  /*8000*/  ISETP.GE.OR P5, PT, R123, UR8, !P1 ;  /* 0x000000087b007c0c */ /* 0x000fe4000cfa6670 */
[----:B------:R-:W-:Y:S02]  /*8010*/  @!P3 SHF.L.U32 R163, R126, 0x10, RZ ;  /* 0x000000107ea3b819 */ /* 0x000fe400000006ff */
[----:B------:R-:W-:Y:S02]  /*8020*/  @!P3 SHF.L.U32 R122, R122, 0x10, RZ ;  /* 0x000000107a7ab819 */ /* 0x000fe400000006ff */
[----:B------:R-:W-:Y:S01]  /*8030*/  MOV R123, 0xff800000 ;  /* 0xff800000007b7802 */ /* 0x000fe20000000f00 */
[-C--:B0-----:R-:W-:Y:S01]  /*8040*/  @!P3 FMUL R173, R163, R161.reuse ;  /* 0x000000a1a3adb220 */ /* 0x081fe20000400000 */
[C---:B------:R-:W-:Y:S01]  /*8050*/  @!P3 PRMT R126, R127.reuse, 0x7632, R126 ;  /* 0x000076327f7eb816 */ /* 0x040fe2000000007e */
[----:B------:R-:W-:Y:S01]  /*8060*/  @!P3 FMUL R123, R122, R161 ;  /* 0x000000a17a7bb220 */ /* 0x000fe20000400000 */
[----:B------:R-:W-:Y:S01]  /*8070*/  STL [R1+0x524], R176 ;  /* 0x000524b001007387 */ /* 0x000fe20000100800 */
[----:B------:R-:W-:-:S03]  /*8080*/  @!P3 SHF.L.U32 R127, R127, 0x10, RZ ;  /* 0x000000107f7fb819 */ /* 0x000fc600000006ff */
[----:B------:R-:W-:Y:S01]  /*8090*/  STL [R1+0x520], R175 ;  /* 0x000520af01007387 */ /* 0x000fe20000100800 */
[----:B------:R-:W-:-:S03]  /*80a0*/  MOV R165, 0xff800000 ;  /* 0xff80000000a57802 */ /* 0x000fc60000000f00 */
[----:B------:R-:W-:Y:S01]  /*80b0*/  STL [R1+0x528], R174 ;  /* 0x000528ae01007387 */ /* 0x000fe20000100800 */
[----:B------:R-:W-:Y:S01]  /*80c0*/  @!P3 SHF.L.U32 R126, R126, 0x10, RZ ;  /* 0x000000107e7eb819 */ /* 0x000fe200000006ff */
[----:B------:R-:W-:Y:S02]  /*80d0*/  @!P3 FMUL R165, R127, R161 ;  /* 0x000000a17fa5b220 */ /* 0x000fe40000400000 */
[----:B------:R-:W-:Y:S01]  /*80e0*/  STL [R1+0x530], R173 ;  /* 0x000530ad01007387 */ /* 0x000fe20000100800 */
[----:B------:R-:W-:-:S03]  /*80f0*/  IADD3 R127, PT, PT, R124, 0x3380, RZ ;  /* 0x000033807c7f7810 */ /* 0x000fc60007ffe0ff */
[----:B------:R0:W-:Y:S01]  /*8100*/  STL [R1+0x52c], R123 ;  /* 0x00052c7b01007387 */ /* 0x0001e20000100800 */
[----:B------:R-:W-:Y:S01]  /*8110*/  MOV R164, 0xff800000 ;  /* 0xff80000000a47802 */ /* 0x000fe20000000f00 */
        /* <DEDUP_REMOVED lines=25> */
[----:B------:R-:W4:Y:S01]  /*82b0*/  @!P4 LDG.E.64 R128, desc[UR4][R118.64+0x6800] ;  /* 0x006800047680c981 */ /* 0x000f22000c1e1b00 */
[----:B------:R-:W-:-:S02]  /*82c0*/  @!P0 PRMT R162, R130, 0x7632, R162 ;  /* 0x0000763282a28816 */ /* 0x000fc400000000a2 */
[----:B------:R-:W-:Y:S02]  /*82d0*/  @!P0 SHF.L.U32 R130, R130, 0x10, RZ ;  /* 0x0000001082828819 */ /* 0x000fe400000006ff */
[C---:B------:R-:W-:Y:S01]  /*82e0*/  @!P0 PRMT R163, R131.reuse, 0x7632, R163 ;  /* 0x0000763283a38816 */ /* 0x040fe200000000a3 */
[----:B------:R0:W-:Y:S01]  /*82f0*/  STL [R1+0x544], R173 ;  /* 0x000544ad01007387 */ /* 0x0001e20000100800 */
[----:B------:R-:W-:Y:S02]  /*8300*/  @!P0 SHF.L.U32 R131, R131, 0x10, RZ ;  /* 0x0000001083838819 */ /* 0x000fe400000006ff */
[----:B-1----:R-:W-:Y:S02]  /*8310*/  MOV R174, 0xff800000 ;  /* 0xff80000000ae7802 */ /* 0x002fe40000000f00 */
[----:B------:R-:W-:Y:S01]  /*8320*/  @!P0 SHF.L.U32 R162, R162, 0x10, RZ ;  /* 0x00000010a2a28819 */ /* 0x000fe200000006ff */
[----:B0-----:R-:W-:Y:S01]  /*8330*/  @!P0 FMUL R174, R130, R161 ;  /* 0x000000a182ae8220 */ /* 0x001fe20000400000 */
        /* <DEDUP_REMOVED lines=73> */
[----:B0-----:R-:W-:-:S03]  /*87d0*/  MOV R173, 0xff800000 ;  /* 0xff80000000ad7802 */ /* 0x001fc60000000f00 */
[----:B------:R-:W3:Y:S01]  /*87e0*/  @!P5 LDG.E.64 R122, desc[UR4][R118.64+0x6b00] ;  /* 0x006b0004767ad981 */ /* 0x000ee2000c1e1b00 */
[-C--:B------:R-:W-:Y:S01]  /*87f0*/  @!P3 FMUL R173, R126, R161.reuse ;  /* 0x000000a17eadb220 */ /* 0x080fe20000400000 */
        /* <DEDUP_REMOVED lines=84> */
[----:B------:R1:W-:Y:S01]  /*8d40*/  STL [R1+0x6ec], R165 ;  /* 0x0006eca501007387 */ /* 0x0003e20000100800 */
[----:B------:R-:W-:Y:S02]  /*8d50*/  @!P5 SHF.L.U32 R122, R122, 0x10, RZ ;  /* 0x000000107a7ad819 */ /* 0x000fe400000006ff */
[-C--:B------:R-:W-:Y:S01]  /*8d60*/  @!P5 FMUL R175, R164, R162.reuse ;  /* 0x000000a2a4afd220 */ /* 0x080fe20000400000 */
[----:B-1----:R-:W-:Y:S02]  /*8d70*/  @!P5 SHF.L.U32 R165, R123, 0x10, RZ ;  /* 0x000000107ba5d819 */ /* 0x002fe400000006ff */
[----:B------:R-:W-:Y:S01]  /*8d80*/  IADD3 R123, PT, PT, R124, 0x3800, RZ ;  /* 0x000038007c7b7810 */ /* 0x000fe20007ffe0ff */
[-C--:B------:R-:W-:Y:S01]  /*8d90*/  @!P5 FMUL R174, R122, R162.reuse ;  /* 0x000000a27aaed220 */ /* 0x080fe20000400000 */
[----:B--2---:R-:W-:Y:S01]  /*8da0*/  @!P3 SHF.L.U32 R163, R126, 0x10, RZ ;  /* 0x000000107ea3b819 */ /* 0x004fe200000006ff */
[----:B------:R-:W-:Y:S01]  /*8db0*/  @!P5 FMUL R176, R165, R162 ;  /* 0x000000a2a5b0d220 */ /* 0x000fe20000400000 */
[----:B------:R-:W-:-:S02]  /*8dc0*/  ISETP.GE.OR P5, PT, R123, UR8, !P1 ;  /* 0x000000087b007c0c */ /* 0x000fc4000cfa6670 */
[C---:B------:R-:W-:Y:S02]  /*8dd0*/  @!P3 PRMT R122, R127.reuse, 0x7632, R122 ;  /* 0x000076327f7ab816 */ /* 0x040fe4000000007a */
[----:B------:R-:W-:Y:S02]  /*8de0*/  @!P3 SHF.L.U32 R127, R127, 0x10, RZ ;  /* 0x000000107f7fb819 */ /* 0x000fe400000006ff */
[----:B------:R-:W-:Y:S01]  /*8df0*/  @!P3 PRMT R126, R126, 0x7632, R126 ;  /* 0x000076327e7eb816 */ /* 0x000fe2000000007e */
[-C--:B0-----:R-:W-:Y:S01]  /*8e00*/  @!P3 FMUL R173, R163, R161.reuse ;  /* 0x000000a1a3adb220 */ /* 0x081fe20000400000 */
[----:B------:R-:W-:Y:S01]  /*8e10*/  MOV R123, 0xff800000 ;  /* 0xff800000007b7802 */ /* 0x000fe20000000f00 */
[----:B------:R-:W-:Y:S01]  /*8e20*/  STL [R1+0x6e8], R176 ;  /* 0x0006e8b001007387 */ /* 0x000fe20000100800 */
[----:B------:R-:W-:Y:S01]  /*8e30*/  @!P3 SHF.L.U32 R126, R126, 0x10, RZ ;  /* 0x000000107e7eb819 */ /* 0x000fe200000006ff */
[----:B------:R-:W-:Y:S02]  /*8e40*/  @!P3 FMUL R123, R127, R161 ;  /* 0x000000a17f7bb220 */ /* 0x000fe40000400000 */
[----:B------:R-:W-:Y:S01]  /*8e50*/  STL [R1+0x6e4], R175 ;  /* 0x0006e4af01007387 */ /* 0x000fe20000100800 */
[----:B------:R-:W-:-:S03]  /*8e60*/  @!P3 SHF.L.U32 R122, R122, 0x10, RZ ;  /* 0x000000107a7ab819 */ /* 0x000fc600000006ff */
[----:B------:R-:W-:Y:S04]  /*8e70*/  STL [R1+0x6f0], R174 ;  /* 0x0006f0ae01007387 */ /* 0x000fe80000100800 */
[----:B------:R0:W-:Y:S01]  /*8e80*/  STL [R1+0x6f4], R173 ;  /* 0x0006f4ad01007387 */ /* 0x0001e20000100800 */
[----:B------:R-:W-:-:S03]  /*8e90*/  MOV R164, 0xff800000 ;  /* 0xff80000000a47802 */ /* 0x000fc60000000f00 */
[----:B------:R1:W-:Y:S01]  /*8ea0*/  STL [R1+0x6d8], R123 ;  /* 0x0006d87b01007387 */ /* 0x0003e20000100800 */
[-C--:B------:R-:W-:Y:S01]  /*8eb0*/  @!P3 FMUL R164, R122, R161.reuse ;  /* 0x000000a17aa4b220 */ /* 0x080fe20000400000 */
[----:B0-----:R-:W-:Y:S01]  /*8ec0*/  MOV R173, 0xff800000 ;  /* 0xff80000000ad7802 */ /* 0x001fe20000000f00 */
[----:B------:R-:W-:Y:S02]  /*8ed0*/  @!P3 FMUL R173, R126, R161 ;  /* 0x000000a17eadb220 */ /* 0x000fe40000400000 */
[----:B------:R-:W2:Y:S01]  /*8ee0*/  @!P5 LDG.E.64 R126, desc[UR4][R118.64+0x7000] ;  /* 0x00700004767ed981 */ /* 0x000ea2000c1e1b00 */
[----:B-1----:R-:W-:Y:S01]  /*8ef0*/  IADD3 R123, PT, PT, R124, 0x3880, RZ ;  /* 0x000038807c7b7810 */ /* 0x002fe20007ffe0ff */
[----:B------:R-:W0:Y:S03]  /*8f00*/  @!P4 LDC R161, c[0x0][0x390] ;  /* 0x0000e400ffa1cb82 */ /* 0x000e260000000800 */
[----:B------:R-:W-:-:S13]  /*8f10*/  ISETP.GE.OR P3, PT, R123, UR8, !P1 ;  /* 0x000000087b007c0c */ /* 0x000fda000cf66670 */
[----:B------:R-:W3:Y:S01]  /*8f20*/  @!P3 LDG.E.64 R122, desc[UR4][R118.64+0x7100] ;  /* 0x00710004767ab981 */ /* 0x000ee2000c1e1b00 */
[C---:B----4-:R-:W-:Y:S02]  /*8f30*/  @!P4 PRMT R162, R128.reuse, 0x7632, R162 ;  /* 0x0000763280a2c816 */ /* 0x050fe400000000a2 */
        /* <DEDUP_REMOVED lines=18> */
[----:B------:R-:W-:-:S02]  /*9060*/  @!P0 PRMT R162, R130, 0x7632, R162 ;  /* 0x0000763282a28816 */ /* 0x000fc400000000a2 */
        /* <DEDUP_REMOVED lines=76> */
[----:B------:R-:W-:Y:S01]  /*9530*/  STL [R1+0x688], R174 ;  /* 0x000688ae01007387 */ /* 0x000fe20000100800 */
[----:B------:R-:W-:Y:S02]  /*9540*/  @!P3 SHF.L.U32 R122, R122, 0x10, RZ ;  /* 0x000000107a7ab819 */ /* 0x000fe400000006ff */
[----:B------:R-:W-:Y:S01]  /*9550*/  @!P3 SHF.L.U32 R123, R126, 0x10, RZ ;  /* 0x000000107e7bb819 */ /* 0x000fe200000006ff */
[----:B------:R0:W-:Y:S01]  /*9560*/  STL [R1+0x684], R173 ;  /* 0x000684ad01007387 */ /* 0x0001e20000100800 */
[----:B------:R-:W-:-:S03]  /*9570*/  MOV R164, 0xff800000 ;  /* 0xff80000000a47802 */ /* 0x000fc60000000f00 */
[----:B------:R1:W-:Y:S01]  /*9580*/  STL [R1+0x678], R162 ;  /* 0x000678a201007387 */ /* 0x0003e20000100800 */
[----:B------:R-:W-:-:S03]  /*9590*/  @!P3 FMUL R164, R123, R161 ;  /* 0x000000a17ba4b220 */ /* 0x000fc60000400000 */
[----:B------:R-:W2:Y:S01]  /*95a0*/  @!P5 LDG.E.64 R126, desc[UR4][R118.64+0x7500] ;  /* 0x00750004767ed981 */ /* 0x000ea2000c1e1b00 */
[----:B0-----:R-:W-:Y:S01]  /*95b0*/  MOV R173, 0xff800000 ;  /* 0xff80000000ad7802 */ /* 0x001fe20000000f00 */
[----:B------:R-:W-:Y:S02]  /*95c0*/  @!P3 FMUL R173, R122, R161 ;  /* 0x000000a17aadb220 */ /* 0x000fe40000400000 */
[----:B------:R-:W0:Y:S01]  /*95d0*/  @!P4 LDC R161, c[0x0][0x390] ;  /* 0x0000e400ffa1cb82 */ /* 0x000e220000000800 */
[----:B-1----:R-:W-:-:S04]  /*95e0*/  IADD3 R162, PT, PT, R124, 0x3b00, RZ ;  /* 0x00003b007ca27810 */ /* 0x002fc80007ffe0ff */
[----:B------:R-:W-:Y:S02]  /*95f0*/  ISETP.GE.OR P3, PT, R162, UR8, !P1 ;  /* 0x00000008a2007c0c */ /* 0x000fe4000cf66670 */
[C---:B----4-:R-:W-:Y:S02]  /*9600*/  @!P4 PRMT R162, R128.reuse, 0x7632, R162 ;  /* 0x0000763280a2c816 */ /* 0x050fe400000000a2 */
[----:B------:R-:W-:-:S09]  /*9610*/  @!P4 SHF.L.U32 R128, R128, 0x10, RZ ;  /* 0x000000108080c819 */ /* 0x000fd200000006ff */
[----:B------:R-:W3:Y:S01]  /*9620*/  @!P3 LDG.E.64 R122, desc[UR4][R118.64+0x7600] ;  /* 0x00760004767ab981 */ /* 0x000ee2000c1e1b00 */
[C---:B------:R-:W-:Y:S02]  /*9630*/  @!P4 PRMT R163, R129.reuse, 0x7632, R163 ;  /* 0x0000763281a3c816 */ /* 0x040fe400000000a3 */
[----:B------:R-:W-:Y:S02]  /*9640*/  @!P4 SHF.L.U32 R129, R129, 0x10, RZ ;  /* 0x000000108181c819 */ /* 0x000fe400000006ff */
[----:B------:R-:W-:Y:S01]  /*9650*/  MOV R175, 0xff800000 ;  /* 0xff80000000af7802 */ /* 0x000fe20000000f00 */
        /* <DEDUP_REMOVED lines=57> */
[----:B------:R-:W-:-:S05]  /*99f0*/  ISETP.GE.OR P6, PT, R132, UR8, !P1 ;  /* 0x0000000884007c0c */ /* 0x000fca000cfc6670 */
[----:B------:R-:W0:Y:S08]  /*9a00*/  @!P5 LDC R161, c[0x0][0x390] ;  /* 0x0000e400ffa1db82 */ /* 0x000e300000000800 */
[----:B------:R-:W4:Y:S04]  /*9a10*/  @!P6 LDG.E.64 R132, desc[UR4][R118.64+0x7900] ;  /* 0x007900047684e981 */ /* 0x000f28000c1e1b00 */
[----:B------:R-:W-:Y:S04]  /*9a20*/  STL [R1+0x634], R175 ;  /* 0x000634af01007387 */ /* 0x000fe80000100800 */
[----:B------:R-:W-:Y:S04]  /*9a30*/  STL [R1+0x640], R174 ;  /* 0x000640ae01007387 */ /* 0x000fe80000100800 */
[----:B------:R1:W-:Y:S04]  /*9a40*/  STL [R1+0x638], R173 ;  /* 0x000638ad01007387 */ /* 0x0003e80000100800 */
[----:B------:R2:W-:Y:S01]  /*9a50*/  STL [R1+0x644], R164 ;  /* 0x000644a401007387 */ /* 0x0005e20000100800 */
[----:B-1----:R-:W-:-:S02]  /*9a60*/  MOV R173, 0xff800000 ;  /* 0xff80000000ad7802 */ /* 0x002fc40000000f00 */
[----:B------:R-:W-:Y:S02]  /*9a70*/  MOV R174, 0xff800000 ;  /* 0xff80000000ae7802 */ /* 0x000fe40000000f00 */
[----:B------:R-:W-:Y:S02]  /*9a80*/  MOV R176, 0xff800000 ;  /* 0xff80000000b07802 */ /* 0x000fe40000000f00 */
[----:B------:R-:W-:Y:S02]  /*9a90*/  MOV R175, 0xff800000 ;  /* 0xff80000000af7802 */ /* 0x000fe40000000f00 */
[----:B------:R-:W-:Y:S02]  /*9aa0*/  MOV R201, 0xff800000 ;  /* 0xff80000000c97802 */ /* 0x000fe40000000f00 */
[C---:B--2---:R-:W-:Y:S02]  /*9ab0*/  @!P5 SHF.L.U32 R164, R126.reuse, 0x10, RZ ;  /* 0x000000107ea4d819 */ /* 0x044fe400000006ff */
[----:B------:R-:W-:-:S03]  /*9ac0*/  @!P5 PRMT R126, R126, 0x7632, R126 ;  /* 0x000076327e7ed816 */ /* 0x000fc6000000007e */
[-C--:B0-----:R-:W-:Y:S01]  /*9ad0*/  @!P5 FMUL R173, R164, R161.reuse ;  /* 0x000000a1a4add220 */ /* 0x081fe20000400000 */
[----:B------:R-:W-:Y:S02]  /*9ae0*/  @!P5 SHF.L.U32 R126, R126, 0x10, RZ ;  /* 0x000000107e7ed819 */ /* 0x000fe400000006ff */
[C---:B------:R-:W-:Y:S02]  /*9af0*/  @!P5 SHF.L.U32 R163, R127.reuse, 0x10, RZ ;  /* 0x000000107fa3d819 */ /* 0x040fe400000006ff */
[----:B------:R0:W-:Y:S01]  /*9b00*/  STL [R1+0x62c], R173 ;  /* 0x00062cad01007387 */ /* 0x0001e20000100800 */
[----:B------:R-:W-:Y:S02]  /*9b10*/  @!P5 PRMT R127, R127, 0x7632, R127 ;  /* 0x000076327f7fd816 */ /* 0x000fe4000000007f */
[-C--:B------:R-:W-:Y:S01]  /*9b20*/  @!P5 FMUL R174, R163, R161.reuse ;  /* 0x000000a1a3aed220 */ /* 0x080fe20000400000 */
[----:B------:R-:W-:Y:S02]  /*9b30*/  MOV R163, 0xff800000 ;  /* 0xff80000000a37802 */ /* 0x000fe40000000f00 */
[----:B0-----:R-:W-:Y:S01]  /*9b40*/  MOV R173, 0xff800000 ;  /* 0xff80000000ad7802 */ /* 0x001fe20000000f00 */
[----:B------:R-:W-:Y:S01]  /*9b50*/  @!P5 FMUL R173, R126, R161 ;  /* 0x000000a17eadd220 */ /* 0x000fe20000400000 */
[----:B---3--:R-:W-:-:S02]  /*9b60*/  @!P3 SHF.L.U32 R126, R122, 0x10, RZ ;  /* 0x000000107a7eb819 */ /* 0x008fc400000006ff */
[----:B------:R-:W-:-:S03]  /*9b70*/  @!P5 SHF.L.U32 R127, R127, 0x10, RZ ;  /* 0x000000107f7fd819 */ /* 0x000fc600000006ff */
[-C--:B------:R-:W-:Y:S01]  /*9b80*/  @!P3 FMUL R163, R126, R162.reuse ;  /* 0x000000a27ea3b220 */ /* 0x080fe20000400000 */
[----:B------:R-:W-:Y:S02]  /*9b90*/  @!P3 SHF.L.U32 R126, R123, 0x10, RZ ;  /* 0x000000107b7eb819 */ /* 0x000fe400000006ff */
[----:B------:R-:W-:Y:S01]  /*9ba0*/  MOV R164, 0xff800000 ;  /* 0xff80000000a47802 */ /* 0x000fe20000000f00 */
[----:B------:R-:W-:Y:S01]  /*9bb0*/  @!P5 FMUL R164, R127, R161 ;  /* 0x000000a17fa4d220 */ /* 0x000fe20000400000 */
[----:B------:R-:W-:Y:S02]  /*9bc0*/  @!P3 PRMT R122, R122, 0x7632, R122 ;  /* 0x000076327a7ab816 */ /* 0x000fe4000000007a */
[----:B------:R-:W-:Y:S01]  /*9bd0*/  MOV R127, 0xff800000 ;  /* 0xff800000007f7802 */ /* 0x000fe20000000f00 */
[----:B------:R-:W-:Y:S01]  /*9be0*/  @!P3 FMUL R127, R126, R162 ;  /* 0x000000a27e7fb220 */ /* 0x000fe20000400000 */
[----:B------:R-:W-:Y:S01]  /*9bf0*/  STL [R1+0x630], R174 ;  /* 0x000630ae01007387 */ /* 0x000fe20000100800 */
[----:B------:R-:W-:Y:S01]  /*9c00*/  @!P3 SHF.L.U32 R122, R122, 0x10, RZ ;  /* 0x000000107a7ab819 */ /* 0x000fe200000006ff */
[----:B------:R-:W0:Y:S02]  /*9c10*/  @!P4 LDC R126, c[0x0][0x390] ;  /* 0x0000e400ff7ecb82 */ /* 0x000e240000000800 */
[----:B------:R-:W-:Y:S01]  /*9c20*/  STL [R1+0x628], R173 ;  /* 0x000628ad01007387 */ /* 0x000fe20000100800 */
[----:B------:R-:W-:-:S03]  /*9c30*/  @!P3 PRMT R123, R123, 0x7632, R123 ;  /* 0x000076327b7bb816 */ /* 0x000fc6000000007b */
[----:B------:R-:W-:Y:S04]  /*9c40*/  STL [R1+0x624], R164 ;  /* 0x000624a401007387 */ /* 0x000fe80000100800 */
[----:B------:R-:W-:Y:S04]  /*9c50*/  STL [R1+0x620], R163 ;  /* 0x000620a301007387 */ /* 0x000fe80000100800 */
[----:B------:R1:W-:Y:S01]  /*9c60*/  STL [R1+0x618], R127 ;  /* 0x0006187f01007387 */ /* 0x0003e20000100800 */
[----:B------:R-:W-:Y:S02]  /*9c70*/  @!P3 SHF.L.U32 R123, R123, 0x10, RZ ;  /* 0x000000107b7bb819 */ /* 0x000fe400000006ff */
[----:B-1----:R-:W-:Y:S01]  /*9c80*/  MOV R127, 0xff800000 ;  /* 0xff800000007f7802 */ /* 0x002fe20000000f00 */
[----:B------:R-:W-:-:S05]  /*9c90*/  @!P3 FMUL R127, R122, R162 ;  /* 0x000000a27a7fb220 */ /* 0x000fca0000400000 */
[----:B------:R1:W-:Y:S02]  /*9ca0*/  STL [R1+0x610], R127 ;  /* 0x0006107f01007387 */ /* 0x0003e40000100800 */
[----:B-1----:R-:W-:Y:S01]  /*9cb0*/  MOV R127, 0xff800000 ;  /* 0xff800000007f7802 */ /* 0x002fe20000000f00 */
[----:B------:R-:W-:Y:S01]  /*9cc0*/  @!P3 FMUL R127, R123, R162 ;  /* 0x000000a27b7fb220 */ /* 0x000fe20000400000 */
[----:B------:R-:W-:-:S04]  /*9cd0*/  ISETP.GE.AND P3, PT, R124, UR8, PT ;  /* 0x000000087c007c0c */ /* 0x000fc8000bf66270 */
[----:B------:R-:W-:Y:S02]  /*9ce0*/  ISETP.GT.AND P3, PT, R36, RZ, !P3 ;  /* 0x000000ff2400720c */ /* 0x000fe40005f64270 */
[C---:B----4-:R-:W-:Y:S02]  /*9cf0*/  @!P4 SHF.L.U32 R36, R128.reuse, 0x10, RZ ;  /* 0x000000108024c819 */ /* 0x050fe400000006ff */
[----:B------:R-:W-:Y:S02]  /*9d00*/  @!P4 PRMT R128, R128, 0x7632, R128 ;  /* 0x000076328080c816 */ /* 0x000fe40000000080 */
[C---:B------:R-:W-:Y:S02]  /*9d10*/  @!P4 SHF.L.U32 R122, R129.reuse, 0x10, RZ ;  /* 0x00000010817ac819 */ /* 0x040fe400000006ff */
[----:B------:R-:W-:Y:S01]  /*9d20*/  @!P4 SHF.L.U32 R128, R128, 0x10, RZ ;  /* 0x000000108080c819 */ /* 0x000fe200000006ff */
[----:B------:R1:W-:Y:S01]  /*9d30*/  STL [R1+0x614], R127 ;  /* 0x0006147f01007387 */ /* 0x0003e20000100800 */
[----:B------:R-:W-:-:S02]  /*9d40*/  @!P4 PRMT R129, R129, 0x7632, R129 ;  /* 0x000076328181c816 */ /* 0x000fc40000000081 */
[----:B------:R-:W-:Y:S01]  /*9d50*/  MOV R161, 0xff800000 ;  /* 0xff80000000a17802 */ /* 0x000fe20000000f00 */
[-C--:B0-----:R-:W-:Y:S01]  /*9d60*/  @!P4 FMUL R161, R36, R126.reuse ;  /* 0x0000007e24a1c220 */ /* 0x081fe20000400000 */
[----:B------:R-:W-:Y:S01]  /*9d70*/  MOV R36, 0xff800000 ;  /* 0xff80000000247802 */ /* 0x000fe20000000f00 */
[-C--:B------:R-:W-:Y:S01]  /*9d80*/  @!P4 FMUL R36, R128, R126.reuse ;  /* 0x0000007e8024c220 */ /* 0x080fe20000400000 */
[----:B------:R-:W-:Y:S02]  /*9d90*/  @!P4 SHF.L.U32 R129, R129, 0x10, RZ ;  /* 0x000000108181c819 */ /* 0x000fe400000006ff */
[----:B-1----:R-:W-:Y:S01]  /*9da0*/  MOV R127, 0xff800000 ;  /* 0xff800000007f7802 */ /* 0x002fe20000000f00 */
[-C--:B------:R-:W-:Y:S01]  /*9db0*/  @!P4 FMUL R127, R122, R126.reuse ;  /* 0x0000007e7a7fc220 */ /* 0x080fe20000400000 */
[----:B------:R-:W-:Y:S01]  /*9dc0*/  STL [R1+0x608], R161 ;  /* 0x000608a101007387 */ /* 0x000fe20000100800 */
[----:B------:R-:W-:Y:S01]  /*9dd0*/  MOV R173, 0xff800000 ;  /* 0xff80000000ad7802 */ /* 0x000fe20000000f00 */
[----:B------:R-:W-:-:S02]  /*9de0*/  @!P4 FMUL R173, R129, R126 ;  /* 0x0000007e81adc220 */ /* 0x000fc40000400000 */
[----:B------:R0:W-:Y:S04]  /*9df0*/  STL [R1+0x60c], R127 ;  /* 0x00060c7f01007387 */ /* 0x0001e80000100800 */
[----:B------:R1:W-:Y:S04]  /*9e00*/  STL [R1+0x5fc], R36 ;  /* 0x0005fc2401007387 */ /* 0x0003e80000100800 */
[----:B0-----:R-:W2:Y:S01]  /*9e10*/  @P3 LDG.E.64 R126, desc[UR4][R118.64] ;  /* 0x00000004767e3981 */ /* 0x001ea2000c1e1b00 */
[----:B-1----:R-:W0:Y:S01]  /*9e20*/  @!P0 LDC R36, c[0x0][0x390] ;  /* 0x0000e400ff248b82 */ /* 0x002e220000000800 */
[----:B------:R-:W-:-:S04]  /*9e30*/  IADD3 R122, PT, PT, R124, 0x3d00, RZ ;  /* 0x00003d007c7a7810 */ /* 0x000fc80007ffe0ff */
[----:B------:R-:W-:Y:S02]  /*9e40*/  ISETP.GE.OR P4, PT, R122, UR8, !P1 ;  /* 0x000000087a007c0c */ /* 0x000fe4000cf86670 */
[----:B------:R-:W-:-:S04]  /*9e50*/  @!P0 PRMT R122, R130, 0x7632, R122 ;  /* 0x00007632827a8816 */ /* 0x000fc8000000007a */
[----:B------:R-:W-:Y:S02]  /*9e60*/  @!P0 SHF.L.U32 R122, R122, 0x10, RZ ;  /* 0x000000107a7a8819 */ /* 0x000fe400000006ff */
[----:B------:R-:W-:Y:S02]  /*9e70*/  MOV R174, 0xff800000 ;  /* 0xff80000000ae7802 */ /* 0x000fe40000000f00 */
[----:B------:R-:W-:Y:S01]  /*9e80*/  @!P0 SHF.L.U32 R128, R131, 0x10, RZ ;  /* 0x0000001083808819 */ /* 0x000fe200000006ff */
[-C--:B0-----:R-:W-:Y:S02]  /*9e90*/  @!P0 FMUL R174, R122, R36.reuse ;  /* 0x000000247aae8220 */ /* 0x081fe40000400000 */
[----:B------:R-:W3:Y:S02]  /*9ea0*/  @!P4 LDG.E.64 R122, desc[UR4][R118.64+0x7a00] ;  /* 0x007a0004767ac981 */ /* 0x000ee4000c1e1b00 */
[----:B------:R-:W-:Y:S01]  /*9eb0*/  @!P0 FMUL R176, R128, R36 ;  /* 0x0000002480b08220 */ /* 0x000fe20000400000 */
[----:B------:R-:W-:-:S02]  /*9ec0*/  IADD3 R128, PT, PT, R124, 0x3d80, RZ ;  /* 0x00003d807c807810 */ /* 0x000fc40007ffe0ff */
[----:B------:R-:W-:Y:S02]  /*9ed0*/  @!P0 PRMT R131, R131, 0x7632, R131 ;  /* 0x0000763283838816 */ /* 0x000fe40000000083 */
[----:B------:R-:W-:Y:S02]  /*9ee0*/  ISETP.GE.OR P5, PT, R128, UR8, !P1 ;  /* 0x0000000880007c0c */ /* 0x000fe4000cfa6670 */
[----:B------:R-:W-:Y:S02]  /*9ef0*/  @!P0 SHF.L.U32 R130, R130, 0x10, RZ ;  /* 0x0000001082828819 */ /* 0x000fe400000006ff */
[----:B------:R-:W-:-:S03]  /*9f00*/  @!P0 SHF.L.U32 R131, R131, 0x10, RZ ;  /* 0x0000001083838819 */ /* 0x000fc600000006ff */
[-C--:B------:R-:W-:Y:S02]  /*9f10*/  @!P0 FMUL R175, R130, R36.reuse ;  /* 0x0000002482af8220 */ /* 0x080fe40000400000 */
[----:B------:R-:W-:Y:S02]  /*9f20*/  @!P0 FMUL R201, R131, R36 ;  /* 0x0000002483c98220 */ /* 0x000fe40000400000 */
[----:B------:R-:W0:Y:S02]  /*9f30*/  @!P6 LDC R36, c[0x0][0x390] ;  /* 0x0000e400ff24eb82 */ /* 0x000e240000000800 */
[----:B------:R-:W4:Y:S01]  /*9f40*/  @!P5 LDG.E.64 R128, desc[UR4][R118.64+0x7b00] ;  /* 0x007b00047680d981 */ /* 0x000f22000c1e1b00 */
[----:B------:R-:W-:-:S04]  /*9f50*/  IADD3 R130, PT, PT, R124, 0x3e00, RZ ;  /* 0x00003e007c827810 */ /* 0x000fc80007ffe0ff */
[----:B------:R-:W-:Y:S02]  /*9f60*/  ISETP.GE.OR P0, PT, R130, UR8, !P1 ;  /* 0x0000000882007c0c */ /* 0x000fe4000cf06670 */
[C---:B------:R-:W-:Y:S02]  /*9f70*/  @!P6 SHF.L.U32 R130, R132.reuse, 0x10, RZ ;  /* 0x000000108482e819 */ /* 0x040fe400000006ff */
[----:B------:R-:W-:Y:S02]  /*9f80*/  @!P6 PRMT R132, R132, 0x7632, R132 ;  /* 0x000076328484e816 */ /* 0x000fe40000000084 */
[----:B------:R-:W-:Y:S02]  /*9f90*/  MOV R200, 0xff800000 ;  /* 0xff80000000c87802 */ /* 0x000fe40000000f00 */
[----:B------:R-:W-:Y:S02]  /*9fa0*/  @!P6 SHF.L.U32 R132, R132, 0x10, RZ ;  /* 0x000000108484e819 */ /* 0x000fe400000006ff */
[----:B------:R-:W-:-:S02]  /*9fb0*/  MOV R199, 0xff800000 ;  /* 0xff80000000c77802 */ /* 0x000fc40000000f00 */
[C---:B------:R-:W-:Y:S01]  /*9fc0*/  @!P6 SHF.L.U32 R131, R133.reuse, 0x10, RZ ;  /* 0x000000108583e819 */ /* 0x040fe200000006ff */
[-C--:B0-----:R-:W-:Y:S01]  /*9fd0*/  @!P6 FMUL R200, R130, R36.reuse ;  /* 0x0000002482c8e220 */ /* 0x081fe20000400000 */
[----:B------:R-:W-:Y:S01]  /*9fe0*/  @!P6 PRMT R130, R133, 0x7632, R130 ;  /* 0x000076328582e816 */ /* 0x000fe20000000082 */
[-C--:B------:R-:W-:Y:S02]  /*9ff0*/  @!P6 FMUL R199, R132, R36.reuse ;  /* 0x0000002484c7e220 */ /* 0x080fe40000400000 */
[----:B------:R-:W4:Y:S01]  /*a000*/  @!P0 LDG.E.64 R132, desc[UR4][R118.64+0x7c00] ;  /* 0x007c000476848981 */ /* 0x000f22000c1e1b00 */
[----:B------:R-:W-:Y:S02]  /*a010*/  @!P6 SHF.L.U32 R130, R130, 0x10, RZ ;  /* 0x000000108282e819 */ /* 0x000fe400000006ff */
[----:B------:R-:W-:Y:S01]  /*a020*/  MOV R198, 0xff800000 ;  /* 0xff80000000c67802 */ /* 0x000fe20000000f00 */
[-C--:B------:R-:W-:Y:S01]  /*a030*/  @!P6 FMUL R198, R131, R36.reuse ;  /* 0x0000002483c6e220 */ /* 0x080fe20000400000 */
[----:B------:R-:W-:Y:S01]  /*a040*/  MOV R197, 0xff800000 ;  /* 0xff80000000c57802 */ /* 0x000fe20000000f00 */
[----:B------:R-:W-:Y:S01]  /*a050*/  @!P6 FMUL R197, R130, R36 ;  /* 0x0000002482c5e220 */ /* 0x000fe20000400000 */
[----:B------:R-:W-:-:S04]  /*a060*/  IADD3 R36, PT, PT, R124, 0x3e80, RZ ;  /* 0x00003e807c247810 */ /* 0x000fc80007ffe0ff */
[----:B------:R-:W-:Y:S02]  /*a070*/  ISETP.GE.OR P6, PT, R36, UR8, !P1 ;  /* 0x0000000824007c0c */ /* 0x000fe4000cfc6670 */
[----:B------:R-:W-:-:S11]  /*a080*/  IADD3 R36, PT, PT, R124, 0x3f00, RZ ;  /* 0x00003f007c247810 */ /* 0x000fd60007ffe0ff */
[----:B------:R-:W4:Y:S01]  /*a090*/  @!P6 LDG.E.64 R130, desc[UR4][R118.64+0x7d00] ;  /* 0x007d00047682e981 */ /* 0x000f22000c1e1b00 */
[----:B------:R-:W-:Y:S02]  /*a0a0*/  ISETP.GE.OR P1, PT, R36, UR8, !P1 ;  /* 0x0000000824007c0c */ /* 0x000fe4000cf26670 */
[----:B------:R-:W0:Y:S11]  /*a0b0*/  @P3 LDC R36, c[0x0][0x390] ;  /* 0x0000e400ff243b82 */ /* 0x000e360000000800 */
[----:B------:R-:W4:Y:S01]  /*a0c0*/  @!P1 LDG.E.64 R118, desc[UR4][R118.64+0x7e00] ;  /* 0x007e000476769981 */ /* 0x000f22000c1e1b00 */
        /* <DEDUP_REMOVED lines=18> */
[----:B--2---:R-:W-:-:S05]  /*a1f0*/  @P3 SHF.L.U32 R163, R127, 0x10, RZ ;  /* 0x000000107fa33819 */ /* 0x004fca00000006ff */
[----:B0-----:R-:W-:Y:S02]  /*a200*/  @P3 FMUL R161, R163, R36 ;  /* 0x00000024a3a13220 */ /* 0x001fe40000400000 */
[----:B------:R-:W0:Y:S01]  /*a210*/  @!P4 LDC R163, c[0x0][0x390] ;  /* 0x0000e400ffa3cb82 */ /* 0x000e220000000800 */
[C---:B------:R-:W-:Y:S02]  /*a220*/  @P3 SHF.L.U32 R164, R126.reuse, 0x10, RZ ;  /* 0x000000107ea43819 */ /* 0x040fe400000006ff */
[----:B------:R-:W-:-:S03]  /*a230*/  @P3 PRMT R165, R126, 0x7632, R165 ;  /* 0x000076327ea53816 */ /* 0x000fc600000000a5 */
[-C--:B------:R-:W-:Y:S01]  /*a240*/  @P3 FMUL R162, R164, R36.reuse ;  /* 0x00000024a4a23220 */ /* 0x080fe20000400000 */
[----:B------:R-:W-:Y:S02]  /*a250*/  @P3 PRMT R164, R127, 0x7632, R164 ;  /* 0x000076327fa43816 */ /* 0x000fe400000000a4 */
[----:B------:R-:W-:Y:S02]  /*a260*/  @P3 SHF.L.U32 R165, R165, 0x10, RZ ;  /* 0x00000010a5a53819 */ /* 0x000fe400000006ff */
[----:B------:R-:W-:Y:S02]  /*a270*/  @P3 SHF.L.U32 R164, R164, 0x10, RZ ;  /* 0x00000010a4a43819 */ /* 0x000fe400000006ff */
[----:B------:R-:W-:Y:S01]  /*a280*/  MOV R126, 0xff800000 ;  /* 0xff800000007e7802 */ /* 0x000fe20000000f00 */
[-C--:B------:R-:W-:Y:S01]  /*a290*/  @P3 FMUL R126, R165, R36.reuse ;  /* 0x00000024a57e3220 */ /* 0x080fe20000400000 */
[----:B------:R-:W-:Y:S01]  /*a2a0*/  MOV R127, 0xff800000 ;  /* 0xff800000007f7802 */ /* 0x000fe20000000f00 */
[----:B------:R-:W-:Y:S01]  /*a2b0*/  @P3 FMUL R127, R164, R36 ;  /* 0x00000024a47f3220 */ /* 0x000fe20000400000 */
[----:B---3--:R-:W-:-:S05]  /*a2c0*/  @!P4 SHF.L.U32 R36, R123, 0x10, RZ ;  /* 0x000000107b24c819 */ /* 0x008fca00000006ff */
[----:B0-----:R-:W-:Y:S02]  /*a2d0*/  @!P4 FMUL R194, R36, R163 ;  /* 0x000000a324c2c220 */ /* 0x001fe40000400000 */
[----:B------:R-:W0:Y:S01]  /*a2e0*/  @!P5 LDC R36, c[0x0][0x390] ;  /* 0x0000e400ff24db82 */ /* 0x000e220000000800 */
[C---:B------:R-:W-:Y:S02]  /*a2f0*/  @!P4 SHF.L.U32 R164, R122.reuse, 0x10, RZ ;  /* 0x000000107aa4c819 */ /* 0x040fe400000006ff */
[----:B------:R-:W-:-:S04]  /*a300*/  @!P4 PRMT R122, R122, 0x7632, R122 ;  /* 0x000076327a7ac816 */ /* 0x000fc8000000007a */
[----:B------:R-:W-:Y:S02]  /*a310*/  @!P4 SHF.L.U32 R122, R122, 0x10, RZ ;  /* 0x000000107a7ac819 */ /* 0x000fe400000006ff */
[----:B------:R-:W-:-:S03]  /*a320*/  @!P4 PRMT R123, R123, 0x7632, R123 ;  /* 0x000076327b7bc816 */ /* 0x000fc6000000007b */
[----:B------:R-:W-:Y:S01]  /*a330*/  @!P4 FMUL R195, R122, R163 ;  /* 0x000000a37ac3c220 */ /* 0x000fe20000400000 */
[----:B----4-:R-:W-:Y:S02]  /*a340*/  @!P5 SHF.L.U32 R122, R128, 0x10, RZ ;  /* 0x00000010807ad819 */ /* 0x010fe400000006ff */
[----:B------:R-:W-:-:S05]  /*a350*/  @!P4 SHF.L.U32 R123, R123, 0x10, RZ ;  /* 0x000000107b7bc819 */ /* 0x000fca00000006ff */
[----:B------:R-:W-:Y:S01]  /*a360*/  @!P4 FMUL R193, R123, R163 ;  /* 0x000000a37bc1c220 */ /* 0x000fe20000400000 */
[----:B0-----:R-:W-:Y:S02]  /*a370*/  @!P5 FMUL R192, R122, R36 ;  /* 0x000000247ac0d220 */ /* 0x001fe40000400000 */
[----:B------:R-:W0:Y:S01]  /*a380*/  @!P0 LDC R122, c[0x0][0x390] ;  /* 0x0000e400ff7a8b82 */ /* 0x000e220000000800 */
[C---:B------:R-:W-:Y:S02]  /*a390*/  @!P5 SHF.L.U32 R123, R129.reuse, 0x10, RZ ;  /* 0x00000010817bd819 */ /* 0x040fe400000006ff */
[----:B------:R-:W-:-:S03]  /*a3a0*/  @!P5 PRMT R129, R129, 0x7632, R129 ;  /* 0x000076328181d816 */ /* 0x000fc60000000081 */
[----:B------:R-:W-:Y:S01]  /*a3b0*/  @!P5 FMUL R190, R123, R36 ;  /* 0x000000247bbed220 */ /* 0x000fe20000400000 */
[----:B------:R-:W-:Y:S02]  /*a3c0*/  @!P5 PRMT R123, R128, 0x7632, R123 ;  /* 0x00007632807bd816 */ /* 0x000fe4000000007b */
[----:B------:R-:W-:Y:S02]  /*a3d0*/  @!P5 SHF.L.U32 R129, R129, 0x10, RZ ;  /* 0x000000108181d819 */ /* 0x000fe400000006ff */
[----:B------:R-:W-:-:S03]  /*a3e0*/  @!P5 SHF.L.U32 R123, R123, 0x10, RZ ;  /* 0x000000107b7bd819 */ /* 0x000fc600000006ff */
[-C--:B------:R-:W-:Y:S02]  /*a3f0*/  @!P5 FMUL R189, R129, R36.reuse ;  /* 0x0000002481bdd220 */ /* 0x080fe40000400000 */
[----:B------:R-:W-:Y:S01]  /*a400*/  @!P5 FMUL R191, R123, R36 ;  /* 0x000000247bbfd220 */ /* 0x000fe20000400000 */
[----:B------:R-:W-:Y:S02]  /*a410*/  @!P0 SHF.L.U32 R36, R132, 0x10, RZ ;  /* 0x0000001084248819 */ /* 0x000fe400000006ff */
[----:B------:R-:W-:-:S03]  /*a420*/  @!P0 SHF.L.U32 R123, R133, 0x10, RZ ;  /* 0x00000010857b8819 */ /* 0x000fc600000006ff */
[-C--:B0-----:R-:W-:Y:S02]  /*a430*/  @!P0 FMUL R188, R36, R122.reuse ;  /* 0x0000007a24bc8220 */ /* 0x081fe40000400000 */
[----:B------:R-:W0:Y:S01]  /*a440*/  @!P6 LDC R36, c[0x0][0x390] ;  /* 0x0000e400ff24eb82 */ /* 0x000e220000000800 */
[----:B------:R-:W-:Y:S01]  /*a450*/  @!P0 FMUL R186, R123, R122 ;  /* 0x0000007a7bba8220 */ /* 0x000fe20000400000 */
[----:B------:R-:W-:Y:S02]  /*a460*/  @!P0 PRMT R123, R132, 0x7632, R123 ;  /* 0x00007632847b8816 */ /* 0x000fe4000000007b */
        /* <DEDUP_REMOVED lines=17> */
[----:B------:R-:W-:-:S03]  /*a580*/  FSETP.GT.AND P0, PT, R162, R126, PT ;  /* 0x0000007ea200720b */ /* 0x000fc60003f04000 */
[----:B0-----:R-:W-:Y:S01]  /*a590*/  @!P1 FMUL R180, R36, R122 ;  /* 0x0000007a24b49220 */ /* 0x001fe20000400000 */
        /* <DEDUP_REMOVED lines=169> */
[CC--:B------:R-:W-:Y:S01]  /*b030*/  FSETP.GT.AND P0, PT, R36.reuse, R148.reuse, PT ;  /* 0x000000942400720b */ /* 0x0c0fe20003f04000 */
[----:B------:R-:W-:Y:S03]  /*b040*/  STL [R1+0x5f8], R173 ;  /* 0x0005f8ad01007387 */ /* 0x000fe60000100800 */
[----:B------:R-:W-:Y:S01]  /*b050*/  FSEL R36, R36, R148, P0 ;  /* 0x0000009424247208 */ /* 0x000fe20000000000 */
[----:B------:R0:W-:Y:S03]  /*b060*/  STL [R1+0x730], R173 ;  /* 0x000730ad01007387 */ /* 0x0001e60000100800 */
[CC--:B------:R-:W-:Y:S01]  /*b070*/  FSETP.GT.AND P0, PT, R36.reuse, R149.reuse, PT ;  /* 0x000000952400720b */ /* 0x0c0fe20003f04000 */
[----:B0-----:R-:W2:Y:S04]  /*b080*/  LDL R173, [R1+0xac] ;  /* 0x0000ac0001ad7983 */ /* 0x001ea80000100800 */
[----:B------:R-:W-:Y:S01]  /*b090*/  STL [R1+0x5ec], R175 ;  /* 0x0005ecaf01007387 */ /* 0x000fe20000100800 */
[----:B------:R-:W-:-:S03]  /*b0a0*/  FSEL R36, R36, R149, P0 ;  /* 0x0000009524247208 */ /* 0x000fc60000000000 */
[----:B------:R0:W-:Y:S01]  /*b0b0*/  STL [R1+0x734], R175 ;  /* 0x000734af01007387 */ /* 0x0001e20000100800 */
[----:B------:R-:W-:-:S03]  /*b0c0*/  FSETP.GT.AND P0, PT, R36, R150, PT ;  /* 0x000000962400720b */ /* 0x000fc60003f04000 */
[----:B0-----:R-:W3:Y:S04]  /*b0d0*/  LDL R175, [R1+0xdc] ;  /* 0x0000dc0001af7983 */ /* 0x001ee80000100800 */
[----:B------:R-:W-:Y:S04]  /*b0e0*/  STL [R1+0x5f4], R174 ;  /* 0x0005f4ae01007387 */ /* 0x000fe80000100800 */
[----:B------:R0:W-:Y:S01]  /*b0f0*/  STL [R1+0x738], R174 ;  /* 0x000738ae01007387 */ /* 0x0001e20000100800 */
[----:B------:R-:W-:-:S03]  /*b100*/  FSEL R36, R36, R150, P0 ;  /* 0x0000009624247208 */ /* 0x000fc60000000000 */
[----:B0-----:R-:W4:Y:S04]  /*b110*/  LDL R174, [R1+0x100] ;  /* 0x0001000001ae7983 */ /* 0x001f280000100800 */
[----:B------:R-:W-:Y:S04]  /*b120*/  STL [R1+0x5f0], R176 ;  /* 0x0005f0b001007387 */ /* 0x000fe80000100800 */
[----:B------:R0:W-:Y:S01]  /*b130*/  STL [R1+0x73c], R176 ;  /* 0x00073cb001007387 */ /* 0x0001e20000100800 */
[----:B------:R-:W-:-:S03]  /*b140*/  FSETP.GT.AND P0, PT, R36, R151, PT ;  /* 0x000000972400720b */ /* 0x000fc60003f04000 */
[----:B0-----:R-:W4:Y:S04]  /*b150*/  LDL R176, [R1+0xf4] ;  /* 0x0000f40001b07983 */ /* 0x001f280000100800 */
[----:B------:R-:W-:Y:S04]  /*b160*/  STL [R1+0x5e4], R201 ;  /* 0x0005e4c901007387 */ /* 0x000fe80000100800 */
[----:B------:R0:W-:Y:S01]  /*b170*/  STL [R1+0x740], R201 ;  /* 0x000740c901007387 */ /* 0x0001e20000100800 */
[----:B------:R-:W-:-:S03]  /*b180*/  FSEL R36, R36, R151, P0 ;  /* 0x0000009724247208 */ /* 0x000fc60000000000 */
[----:B0-----:R-:W4:Y:S04]  /*b190*/  LDL R201, [R1+0xe8] ;  /* 0x0000e80001c97983 */ /* 0x001f280000100800 */
[----:B------:R-:W-:Y:S04]  /*b1a0*/  STL [R1+0x5dc], R200 ;  /* 0x0005dcc801007387 */ /* 0x000fe80000100800 */
[----:B------:R0:W-:Y:S04]  /*b1b0*/  STL [R1+0x744], R200 ;  /* 0x000744c801007387 */ /* 0x0001e80000100800 */
        /* <DEDUP_REMOVED lines=8> */
[----:B0-----:R-:W2:Y:S01]  /*b240*/  LDL R199, [R1+0xd4] ;  /* 0x0000d40001c77983 */ /* 0x001ea20000100800 */
        /* <DEDUP_REMOVED lines=57> */
[----:B------:R-:W-:Y:S03]  /*b5e0*/  STL [R1+0x750], R197 ;  /* 0x000750c501007387 */ /* 0x000fe60000100800 */
[CC--:B------:R-:W-:Y:S01]  /*b5f0*/  FSETP.GT.AND P0, PT, R36.reuse, R30.reuse, PT ;  /* 0x0000001e2400720b */ /* 0x0c0fe20003f04000 */
[----:B------:R0:W-:Y:S03]  /*b600*/  STL [R1+0x718], R124 ;  /* 0x0007187c01007387 */ /* 0x0001e60000100800 */
[----:B------:R-:W-:Y:S01]  /*b610*/  FSEL R36, R36, R30, P0 ;  /* 0x0000001e24247208 */ /* 0x000fe20000000000 */
[----:B0-----:R-:W4:Y:S04]  /*b620*/  LDL.LU R124, [R1+0x528] ;  /* 0x00052800017c7983 */ /* 0x001f280000300800 */
[----:B------:R0:W-:Y:S01]  /*b630*/  STL [R1+0x714], R125 ;  /* 0x0007147d01007387 */ /* 0x0001e20000100800 */
[----:B------:R-:W-:-:S03]  /*b640*/  FSETP.GT.AND P0, PT, R36, R166, PT ;  /* 0x000000a62400720b */ /* 0x000fc60003f04000 */
[----:B0-----:R-:W4:Y:S04]  /*b650*/  LDL.LU R125, [R1+0x530] ;  /* 0x00053000017d7983 */ /* 0x001f280000300800 */
[----:B------:R-:W4:Y:S01]  /*b660*/  LDL.LU R165, [R1+0xe0] ;  /* 0x0000e00001a57983 */ /* 0x000f220000300800 */
[----:B------:R-:W-:-:S04]  /*b670*/  FSEL R36, R36, R166, P0 ;  /* 0x000000a624247208 */ /* 0x000fc80000000000 */
[----:B------:R-:W-:-:S04]  /*b680*/  FSETP.GT.AND P0, PT, R36, R167, PT ;  /* 0x000000a72400720b */ /* 0x000fc80003f04000 */
[----:B------:R-:W-:-:S04]  /*b690*/  FSEL R36, R36, R167, P0 ;  /* 0x000000a724247208 */ /* 0x000fc80000000000 */
[----:B------:R-:W-:-:S04]  /*b6a0*/  FSETP.GT.AND P0, PT, R36, R169, PT ;  /* 0x000000a92400720b */ /* 0x000fc80003f04000 */
[----:B------:R-:W-:-:S04]  /*b6b0*/  FSEL R36, R36, R169, P0 ;  /* 0x000000a924247208 */ /* 0x000fc80000000000 */
[----:B------:R-:W-:-:S04]  /*b6c0*/  FSETP.GT.AND P0, PT, R36, R171, PT ;  /* 0x000000ab2400720b */ /* 0x000fc80003f04000 */
[----:B------:R-:W-:Y:S02]  /*b6d0*/  FSEL R36, R36, R171, P0 ;  /* 0x000000ab24247208 */ /* 0x000fe40000000000 */
[----:B------:R-:W-:Y:S01]  /*b6e0*/  MOV R196, 0xff800000 ;  /* 0xff80000000c47802 */ /* 0x000fe20000000f00 */
[----:B------:R-:W-:Y:S01]  /*b6f0*/  @!P4 FMUL R196, R164, R163 ;  /* 0x000000a3a4c4c220 */ /* 0x000fe20000400000 */
[CC--:B------:R-:W-:Y:S01]  /*b700*/  FSETP.GT.AND P0, PT, R36.reuse, R168.reuse, PT ;  /* 0x000000a82400720b */ /* 0x0c0fe20003f04000 */
[----:B------:R-:W4:Y:S03]  /*b710*/  LDL.LU R164, [R1+0xfc] ;  /* 0x0000fc0001a47983 */ /* 0x000f260000300800 */
[----:B------:R-:W-:Y:S01]  /*b720*/  FSEL R36, R36, R168, P0 ;  /* 0x000000a824247208 */ /* 0x000fe20000000000 */
[----:B------:R-:W-:Y:S04]  /*b730*/  STL [R1+0x5c0], R196 ;  /* 0x0005c0c401007387 */ /* 0x000fe80000100800 */
[----:B------:R-:W-:Y:S01]  /*b740*/  STL [R1+0x5c4], R194 ;  /* 0x0005c4c201007387 */ /* 0x000fe20000100800 */
[----:B------:R-:W-:-:S03]  /*b750*/  FSETP.GT.AND P0, PT, R36, R170, PT ;  /* 0x000000aa2400720b */ /* 0x000fc60003f04000 */
[----:B------:R-:W-:Y:S04]  /*b760*/  STL [R1+0x5b8], R195 ;  /* 0x0005b8c301007387 */ /* 0x000fe80000100800 */
[----:B------:R-:W4:Y:S01]  /*b770*/  LDL.LU R163, [R1+0xf0] ;  /* 0x0000f00001a37983 */ /* 0x000f220000300800 */
[----:B------:R-:W-:-:S03]  /*b780*/  FSEL R36, R36, R170, P0 ;  /* 0x000000aa24247208 */ /* 0x000fc60000000000 */
[----:B------:R-:W-:Y:S01]  /*b790*/  STL [R1+0x5b0], R193 ;  /* 0x0005b0c101007387 */ /* 0x000fe20000100800 */
[----:B------:R-:W-:-:S03]  /*b7a0*/  @!P1 SHF.L.U32 R123, R119, 0x10, RZ ;  /* 0x00000010777b9819 */ /* 0x000fc600000006ff */
[----:B------:R-:W-:Y:S01]  /*b7b0*/  STL [R1+0x5ac], R192 ;  /* 0x0005acc001007387 */ /* 0x000fe20000100800 */
[----:B------:R-:W-:-:S03]  /*b7c0*/  @!P1 PRMT R118, R118, 0x7632, R118 ;  /* 0x0000763276769816 */ /* 0x000fc60000000076 */
[----:B------:R-:W-:Y:S01]  /*b7d0*/  STL [R1+0x5b4], R190 ;  /* 0x0005b4be01007387 */ /* 0x000fe20000100800 */
[----:B------:R-:W-:-:S03]  /*b7e0*/  @!P1 PRMT R119, R119, 0x7632, R119 ;  /* 0x0000763277779816 */ /* 0x000fc60000000077 */
[----:B------:R-:W-:Y:S01]  /*b7f0*/  STL [R1+0x5a8], R191 ;  /* 0x0005a8bf01007387 */ /* 0x000fe20000100800 */
[----:B------:R-:W-:-:S03]  /*b800*/  FSETP.GT.AND P0, PT, R36, R172, PT ;  /* 0x000000ac2400720b */ /* 0x000fc60003f04000 */
[----:B------:R-:W-:Y:S01]  /*b810*/  STL [R1+0x5a0], R189 ;  /* 0x0005a0bd01007387 */ /* 0x000fe20000100800 */
[----:B------:R-:W-:-:S03]  /*b820*/  @!P1 SHF.L.U32 R118, R118, 0x10, RZ ;  /* 0x0000001076769819 */ /* 0x000fc600000006ff */
[----:B------:R-:W4:Y:S01]  /*b830*/  LDL.LU R132, [R1+0x4] ;  /* 0x0000040001847983 */ /* 0x000f220000300800 */
[----:B------:R-:W-:-:S03]  /*b840*/  @!P1 SHF.L.U32 R119, R119, 0x10, RZ ;  /* 0x0000001077779819 */ /* 0x000fc600000006ff */
[----:B------:R-:W-:Y:S04]  /*b850*/  STL [R1+0x59c], R188 ;  /* 0x00059cbc01007387 */ /* 0x000fe80000100800 */
[----:B------:R-:W-:Y:S01]  /*b860*/  STL [R1+0x5a4], R186 ;  /* 0x0005a4ba01007387 */ /* 0x000fe20000100800 */
[----:B------:R-:W-:-:S03]  /*b870*/  MOV R178, 0xff800000 ;  /* 0xff80000000b27802 */ /* 0x000fc60000000f00 */
[----:B------:R-:W-:Y:S01]  /*b880*/  STL [R1+0x598], R187 ;  /* 0x000598bb01007387 */ /* 0x000fe20000100800 */
[----:B------:R-:W-:-:S03]  /*b890*/  FSEL R36, R36, R172, P0 ;  /* 0x000000ac24247208 */ /* 0x000fc60000000000 */
[----:B------:R-:W4:Y:S01]  /*b8a0*/  LDL.LU R133, [R1] ;  /* 0x0000000001857983 */ /* 0x000f220000300800 */
[-C--:B------:R-:W-:Y:S01]  /*b8b0*/  @!P1 FMUL R178, R123, R122.reuse ;  /* 0x0000007a7bb29220 */ /* 0x080fe20000400000 */
[----:B------:R-:W-:Y:S02]  /*b8c0*/  MOV R179, 0xff800000 ;  /* 0xff80000000b37802 */ /* 0x000fe40000000f00 */
[----:B------:R-:W-:Y:S01]  /*b8d0*/  STL [R1+0x590], R185 ;  /* 0x000590b901007387 */ /* 0x000fe20000100800 */
[-C--:B------:R-:W-:Y:S01]  /*b8e0*/  @!P1 FMUL R179, R118, R122.reuse ;  /* 0x0000007a76b39220 */ /* 0x080fe20000400000 */
[----:B------:R-:W-:Y:S02]  /*b8f0*/  MOV R177, 0xff800000 ;  /* 0xff80000000b17802 */ /* 0x000fe40000000f00 */
[----:B------:R-:W-:Y:S01]  /*b900*/  STL [R1+0x58c], R184 ;  /* 0x00058cb801007387 */ /* 0x000fe20000100800 */
[----:B------:R-:W-:-:S03]  /*b910*/  @!P1 FMUL R177, R119, R122 ;  /* 0x0000007a77b19220 */ /* 0x000fc60000400000 */
[----:B------:R-:W-:Y:S01]  /*b920*/  STL [R1+0x594], R182 ;  /* 0x000594b601007387 */ /* 0x000fe20000100800 */
[----:B--2---:R-:W-:-:S03]  /*b930*/  FSETP.GT.AND P0, PT, R36, R199, PT ;  /* 0x000000c72400720b */ /* 0x004fc60003f04000 */
[----:B------:R-:W-:Y:S04]  /*b940*/  STL [R1+0x57c], R183 ;  /* 0x00057cb701007387 */ /* 0x000fe80000100800 */
[----:B------:R-:W2:Y:S04]  /*b950*/  LDL.LU R131, [R1+0x14] ;  /* 0x0000140001837983 */ /* 0x000ea80000300800 */
[----:B------:R-:W-:Y:S01]  /*b960*/  STL [R1+0x580], R181 ;  /* 0x000580b501007387 */ /* 0x000fe20000100800 */
[----:B------:R-:W-:-:S03]  /*b970*/  FSEL R36, R36, R199, P0 ;  /* 0x000000c724247208 */ /* 0x000fc60000000000 */
[----:B------:R-:W-:Y:S04]  /*b980*/  STL [R1+0x578], R180 ;  /* 0x000578b401007387 */ /* 0x000fe80000100800 */
[----:B------:R-:W-:Y:S04]  /*b990*/  STL [R1+0x588], R178 ;  /* 0x000588b201007387 */ /* 0x000fe80000100800 */
[----:B------:R-:W-:Y:S04]  /*b9a0*/  STL [R1+0x574], R179 ;  /* 0x000574b301007387 */ /* 0x000fe80000100800 */
[----:B------:R-:W-:Y:S01]  /*b9b0*/  STL [R1+0x56c], R177 ;  /* 0x00056cb101007387 */ /* 0x000fe20000100800 */
[----:B---3--:R-:W-:-:S03]  /*b9c0*/  FSETP.GT.AND P0, PT, R36, R175, PT ;  /* 0x000000af2400720b */ /* 0x008fc60003f04000 */
[----:B------:R-:W3:Y:S01]  /*b9d0*/  LDL R128, [R1+0x114] ;  /* 0x0001140001807983 */ /* 0x000ee20000100800 */
[----:B------:R-:W-:-:S03]  /*b9e0*/  FSEL R36, R36, R175, P0 ;  /* 0x000000af24247208 */ /* 0x000fc60000000000 */
[----:B------:R-:W2:Y:S01]  /*b9f0*/  LDL R175, [R1+0x11c] ;  /* 0x00011c0001af7983 */ /* 0x000ea20000100800 */
[----:B------:R-:W-:-:S03]  /*ba00*/  FSETP.GT.AND P0, PT, R36, R173, PT ;  /* 0x000000ad2400720b */ /* 0x000fc60003f04000 */
[----:B------:R-:W2:Y:S01]  /*ba10*/  LDL R197, [R1+0x118] ;  /* 0x0001180001c57983 */ /* 0x000ea20000100800 */
[----:B------:R-:W-:-:S03]  /*ba20*/  FSEL R36, R36, R173, P0 ;  /* 0x000000ad24247208 */ /* 0x000fc60000000000 */
[----:B------:R-:W2:Y:S04]  /*ba30*/  LDL R173, [R1+0x110] ;  /* 0x0001100001ad7983 */ /* 0x000ea80000100800 */
[----:B------:R-:W2:Y:S04]  /*ba40*/  LDL R199, [R1+0x12c] ;  /* 0x00012c0001c77983 */ /* 0x000ea80000100800 */
[----:B------:R-:W2:Y:S04]  /*ba50*/  LDL R129, [R1+0x128] ;  /* 0x0001280001817983 */ /* 0x000ea80000100800 */
[----:B------:R-:W2:Y:S04]  /*ba60*/  LDL R130, [R1+0x6c] ;  /* 0x00006c0001827983 */ /* 0x000ea80000100800 */
[----:B------:R-:W2:Y:S04]  /*ba70*/  LDL R119, [R1+0x54] ;  /* 0x0000540001777983 */ /* 0x000ea80000100800 */
[----:B------:R-:W2:Y:S04]  /*ba80*/  LDL R122, [R1+0x38] ;  /* 0x00003800017a7983 */ /* 0x000ea80000100800 */
[----:B------:R-:W2:Y:S04]  /*ba90*/  LDL R118, [R1+0x3c] ;  /* 0x00003c0001767983 */ /* 0x000ea80000100800 */
[----:B------:R-:W2:Y:S01]  /*baa0*/  LDL R123, [R1+0x40] ;  /* 0x00004000017b7983 */ /* 0x000ea20000100800 */
[----:B----4-:R-:W-:-:S04]  /*bab0*/  FSETP.GT.AND P0, PT, R36, R165, PT ;  /* 0x000000a52400720b */ /* 0x010fc80003f04000 */
        /* <DEDUP_REMOVED lines=19> */
[----:B------:R-:W-:-:S04]  /*bbf0*/  FSEL R36, R36, R164, P0 ;  /* 0x000000a424247208 */ /* 0x000fc80000000000 */
[----:B---3--:R-:W-:-:S04]  /*bc00*/  FSETP.GT.AND P0, PT, R36, R128, PT ;  /* 0x000000802400720b */ /* 0x008fc80003f04000 */
        /* <DEDUP_REMOVED lines=912> */
[----:B------:R-:W2:Y:S02]  /*f510*/  LDL.LU R175, [R1+0x734] ;  /* 0x0007340001af7983 */ /* 0x000ea40000300800 */
[----:B---3--:R-:W-:-:S04]  /*f520*/  FSETP.GT.AND P0, PT, R36, R173, PT ;  /* 0x000000ad2400720b */ /* 0x008fc80003f04000 */
[----:B------:R-:W-:Y:S02]  /*f530*/  FSEL R36, R36, R173, P0 ;  /* 0x000000ad24247208 */ /* 0x000fe40000000000 */
[----:B------:R-:W3:Y:S02]  /*f540*/  LDL.LU R173, [R1+0x730] ;  /* 0x0007300001ad7983 */ /* 0x000ee40000300800 */
        /* <DEDUP_REMOVED lines=16> */
[----:B------:R-:W3:Y:S02]  /*f650*/  LDL.LU R173, [R1+0x72c] ;  /* 0x00072c0001ad7983 */ /* 0x000ee40000300800 */
[----:B--2---:R-:W-:-:S04]  /*f660*/  FSETP.GT.AND P0, PT, R36, R175, PT ;  /* 0x000000af2400720b */ /* 0x004fc80003f04000 */
[----:B------:R-:W-:Y:S02]  /*f670*/  FSEL R36, R36, R175, P0 ;  /* 0x000000af24247208 */ /* 0x000fe40000000000 */
[----:B------:R-:W2:Y:S02]  /*f680*/  LDL.LU R175, [R1+0x728] ;  /* 0x0007280001af7983 */ /* 0x000ea40000300800 */
[----:B----4-:R-:W-:-:S04]  /*f690*/  FSETP.GT.AND P0, PT, R36, R174, PT ;  /* 0x000000ae2400720b */ /* 0x010fc80003f04000 */
[----:B------:R-:W-:Y:S02]  /*f6a0*/  FSEL R36, R36, R174, P0 ;  /* 0x000000ae24247208 */ /* 0x000fe40000000000 */
[----:B------:R-:W4:Y:S02]  /*f6b0*/  LDL.LU R174, [R1+0x724] ;  /* 0x0007240001ae7983 */ /* 0x000f240000300800 */
[----:B------:R-:W-:-:S04]  /*f6c0*/  FSETP.GT.AND P0, PT, R36, R176, PT ;  /* 0x000000b02400720b */ /* 0x000fc80003f04000 */
        /* <DEDUP_REMOVED lines=53> */
[----:B------:R-:W-:-:S04]  /*fa20*/  FSEL R36, R36, R176, P0 ;  /* 0x000000b024247208 */ /* 0x000fc80000000000 */
[----:B--2---:R-:W-:-:S04]  /*fa30*/  FSETP.GT.AND P0, PT, R36, R175, PT ;  /* 0x000000af2400720b */ /* 0x004fc80003f04000 */
        /* <DEDUP_REMOVED lines=23> */
[----:B------:R-:W-:Y:S01]  /*fbb0*/  FFMA.SAT R122, R162, R118, 0.5 ;  /* 0x3f000000a27a7423 */ /* 0x000fe20000002076 */
[----:B------:R-:W-:-:S03]  /*fbc0*/  FADD R128, -R36, R126 ;  /* 0x0000007e24807221 */ /* 0x000fc60000000100 */
[----:B------:R-:W-:-:S04]  /*fbd0*/  FFMA.RM R122, R122, R119, 12582913 ;  /* 0x4b4000017a7a7423 */ /* 0x000fc80000004077 */
[----:B------:R-:W-:-:S04]  /*fbe0*/  FADD R126, R122, -12583039 ;  /* 0xcb40007f7a7e7421 */ /* 0x000fc80000000000 */
[----:B------:R-:W-:Y:S01]  /*fbf0*/  FFMA R126, R162, 1.4426950216293334961, -R126 ;  /* 0x3fb8aa3ba27e7823 */ /* 0x000fe2000000087e */
[----:B------:R-:W-:-:S03]  /*fc00*/  FFMA.SAT R123, R128, R118, 0.5 ;  /* 0x3f000000807b7423 */ /* 0x000fc60000002076 */
[----:B------:R-:W-:Y:S01]  /*fc10*/  FFMA R126, R162, 1.925963033500011079e-08, R126 ;  /* 0x32a57060a27e7823 */ /* 0x000fe2000000007e */
[----:B------:R-:W-:-:S05]  /*fc20*/  FFMA.RM R123, R123, R119, 12582913 ;  /* 0x4b4000017b7b7423 */ /* 0x000fca0000004077 */
[----:B------:R-:W0:Y:S01]  /*fc30*/  MUFU.EX2 R126, R126 ;  /* 0x0000007e007e7308 */ /* 0x000e220000000800 */
[----:B------:R-:W-:-:S04]  /*fc40*/  FADD R129, R123, -12583039 ;  /* 0xcb40007f7b817421 */ /* 0x000fc80000000000 */
[----:B------:R-:W-:Y:S01]  /*fc50*/  FFMA R129, R128, 1.4426950216293334961, -R129 ;  /* 0x3fb8aa3b80817823 */ /* 0x000fe20000000881 */
[----:B------:R-:W-:Y:S01]  /*fc60*/  FADD R161, -R36, R161 ;  /* 0x000000a124a17221 */ /* 0x000fe20000000100 */
[----:B------:R-:W-:Y:S02]  /*fc70*/  SHF.L.U32 R122, R122, 0x17, RZ ;  /* 0x000000177a7a7819 */ /* 0x000fe400000006ff */
[----:B------:R-:W-:Y:S01]  /*fc80*/  FFMA R129, R128, 1.925963033500011079e-08, R129 ;  /* 0x32a5706080817823 */ /* 0x000fe20000000081 */
[----:B------:R-:W-:Y:S01]  /*fc90*/  FADD R127, -R36, R127 ;  /* 0x0000007f247f7221 */ /* 0x000fe20000000100 */
[----:B------:R-:W-:-:S04]  /*fca0*/  FFMA.SAT R128, R161, R118, 0.5 ;  /* 0x3f000000a1807423 */ /* 0x000fc80000002076 */
[----:B------:R-:W1:Y:S01]  /*fcb0*/  MUFU.EX2 R129, R129 ;  /* 0x0000008100817308 */ /* 0x000e620000000800 */
[----:B0-----:R-:W-:Y:S01]  /*fcc0*/  FMUL R126, R122, R126 ;  /* 0x0000007e7a7e7220 */ /* 0x001fe20000400000 */
[----:B------:R-:W-:Y:S01]  /*fcd0*/  FFMA.SAT R122, R127, R118, 0.5 ;  /* 0x3f0000007f7a7423 */ /* 0x000fe20000002076 */
[----:B------:R-:W-:-:S03]  /*fce0*/  FFMA.RM R128, R128, R119, 12582913 ;  /* 0x4b40000180807423 */ /* 0x000fc60000004077 */
[----:B------:R-:W-:Y:S01]  /*fcf0*/  FFMA.RM R122, R122, R119, 12582913 ;  /* 0x4b4000017a7a7423 */ /* 0x000fe20000004077 */
[----:B------:R-:W-:Y:S01]  /*fd00*/  FADD R130, R128, -12583039 ;  /* 0xcb40007f80827421 */ /* 0x000fe20000000000 */
[----:B------:R0:W-:Y:S01]  /*fd10*/  STL [R1+0x4fc], R126 ;  /* 0x0004fc7e01007387 */ /* 0x0001e20000100800 */
[----:B------:R-:W-:Y:S02]  /*fd20*/  SHF.L.U32 R123, R123, 0x17, RZ ;  /* 0x000000177b7b7819 */ /* 0x000fe400000006ff */
[C---:B------:R-:W-:Y:S01]  /*fd30*/  FFMA R130, R161.reuse, 1.4426950216293334961, -R130 ;  /* 0x3fb8aa3ba1827823 */ /* 0x040fe20000000882 */
[----:B------:R-:W-:Y:S01]  /*fd40*/  FADD R52, -R36, R52 ;  /* 0x0000003424347221 */ /* 0x000fe20000000100 */
[----:B0-----:R-:W-:Y:S02]  /*fd50*/  FADD R126, R122, -12583039 ;  /* 0xcb40007f7a7e7421 */ /* 0x001fe40000000000 */
[----:B------:R-:W-:Y:S02]  /*fd60*/  FFMA R130, R161, 1.925963033500011079e-08, R130 ;  /* 0x32a57060a1827823 */ /* 0x000fe40000000082 */
[----:B------:R-:W-:-:S04]  /*fd70*/  FFMA R126, R127, 1.4426950216293334961, -R126 ;  /* 0x3fb8aa3b7f7e7823 */ /* 0x000fc8000000087e */
[----:B------:R-:W-:Y:S01]  /*fd80*/  FFMA R126, R127, 1.925963033500011079e-08, R126 ;  /* 0x32a570607f7e7823 */ /* 0x000fe2000000007e */
[----:B-1----:R-:W-:Y:S01]  /*fd90*/  FMUL R127, R123, R129 ;  /* 0x000000817b7f7220 */ /* 0x002fe20000400000 */
[----:B------:R-:W-:Y:S01]  /*fda0*/  FFMA.SAT R123, R52, R118, 0.5 ;  /* 0x3f000000347b7423 */ /* 0x000fe20000002076 */
[----:B------:R-:W0:Y:S03]  /*fdb0*/  MUFU.EX2 R130, R130 ;  /* 0x0000008200827308 */ /* 0x000e260000000800 */
[----:B------:R-:W-:Y:S01]  /*fdc0*/  FFMA.RM R123, R123, R119, 12582913 ;  /* 0x4b4000017b7b7423 */ /* 0x000fe20000004077 */
[----:B------:R1:W-:Y:S01]  /*fdd0*/  STL [R1+0x4a8], R127 ;  /* 0x0004a87f01007387 */ /* 0x0003e20000100800 */
[----:B------:R-:W-:Y:S01]  /*fde0*/  FADD R53, -R36, R53 ;  /* 0x0000003524357221 */ /* 0x000fe20000000100 */
[----:B------:R-:W-:Y:S01]  /*fdf0*/  SHF.L.U32 R128, R128, 0x17, RZ ;  /* 0x0000001780807819 */ /* 0x000fe200000006ff */
[----:B-1----:R-:W-:-:S04]  /*fe00*/  FADD R127, R123, -12583039 ;  /* 0xcb40007f7b7f7421 */ /* 0x002fc80000000000 */
[----:B------:R-:W-:Y:S01]  /*fe10*/  FFMA R127, R52, 1.4426950216293334961, -R127 ;  /* 0x3fb8aa3b347f7823 */ /* 0x000fe2000000087f */
[----:B0-----:R-:W-:-:S03]  /*fe20*/  FMUL R128, R128, R130 ;  /* 0x0000008280807220 */ /* 0x001fc60000400000 */
[----:B------:R-:W-:Y:S01]  /*fe30*/  FFMA R127, R52, 1.925963033500011079e-08, R127 ;  /* 0x32a57060347f7823 */ /* 0x000fe2000000007f */
        /* <DEDUP_REMOVED lines=17> */
[C---:B------:R-:W-:Y:S01]  /*ff50*/  FFMA R122, R54.reuse, 1.4426950216293334961, -R122 ;  /* 0x3fb8aa3b367a7823 */ /* 0x040fe2000000087a */
[----:B------:R-:W1:Y:S03]  /*ff60*/  MUFU.EX2 R128, R128 ;  /* 0x0000008000807308 */ /* 0x000e660000000800 */
[----:B------:R-:W-:Y:S01]  /*ff70*/  FFMA R122, R54, 1.925963033500011079e-08, R122 ;  /* 0x32a57060367a7823 */ /* 0x000fe2000000007a */
[----:B------:R-:W-:Y:S01]  /*ff80*/  FFMA.SAT R54, R55, R118, 0.5 ;  /* 0x3f00000037367423 */ /* 0x000fe20000002076 */
[----:B0-----:R-:W-:-:S03]  /*ff90*/  FMUL R123, R123, R127 ;  /* 0x0000007f7b7b7220 */ /* 0x001fc60000400000 */
[----:B------:R-:W-:Y:S02]  /*ffa0*/  FFMA.RM R54, R54, R119, 12582913 ;  /* 0x4b40000136367423 */ /* 0x000fe40000004077 */
[----:B------:R0:W-:Y:S01]  /*ffb0*/  STL [R1+0x49c], R123 ;  /* 0x00049c7b01007387 */ /* 0x0001e20000100800 */
[----:B------:R-:W-:Y:S01]  /*ffc0*/  SHF.L.U32 R52, R52, 0x17, RZ ;  /* 0x0000001734347819 */ /* 0x000fe200000006ff */
[----:B------:R-:W-:Y:S01]  /*ffd0*/  FADD R56, -R36, R56 ;  /* 0x0000003824387221 */ /* 0x000fe20000000100 */
[----:B0-----:R-:W-:-:S04]  /*ffe0*/  FADD R123, R54, -12583039 ;  /* 0xcb40007f367b7421 */ /* 0x001fc80000000000 */
[C---:B------:R-:W-:Y:S01]  /*fff0*/  FFMA R123, R55.reuse, 1.4426950216293334961, -R123 ;  /* 0x3fb8aa3b377b7823 */ /* 0x040fe2000000087b */
[----:B------:R-:W0:Y:S03]  /*10000*/  MUFU.EX2 R122, R122 ;  /* 0x0000007a007a7308 */ /* 0x000e260000000800 */
[----:B------:R-:W-:Y:S01]  /*10010*/  FFMA R123, R55, 1.925963033500011079e-08, R123 ;  /* 0x32a57060377b7823 */ /* 0x000fe2000000007b */
[----:B-1----:R-:W-:Y:S01]  /*10020*/  FMUL R55, R52, R128 ;  /* 0x0000008034377220 */ /* 0x002fe20000400000 */
[----:B------:R-:W-:-:S04]  /*10030*/  FFMA.SAT R52, R56, R118, 0.5 ;  /* 0x3f00000038347423 */ /* 0x000fc80000002076 */
[----:B------:R-:W-:Y:S01]  /*10040*/  FFMA.RM R52, R52, R119, 12582913 ;  /* 0x4b40000134347423 */ /* 0x000fe20000004077 */
[----:B------:R1:W-:Y:S01]  /*10050*/  STL [R1+0x490], R55 ;  /* 0x0004903701007387 */ /* 0x0003e20000100800 */
[----:B------:R-:W-:Y:S01]  /*10060*/  SHF.L.U32 R53, R53, 0x17, RZ ;  /* 0x0000001735357819 */ /* 0x000fe200000006ff */
[----:B------:R-:W-:Y:S01]  /*10070*/  FADD R57, -R36, R57 ;  /* 0x0000003924397221 */ /* 0x000fe20000000100 */
[----:B-1----:R-:W-:-:S04]  /*10080*/  FADD R55, R52, -12583039 ;  /* 0xcb40007f34377421 */ /* 0x002fc80000000000 */
[----:B------:R-:W-:-:S04]  /*10090*/  FFMA R55, R56, 1.4426950216293334961, -R55 ;  /* 0x3fb8aa3b38377823 */ /* 0x000fc80000000837 */
[----:B------:R-:W-:Y:S01]  /*100a0*/  FFMA R55, R56, 1.925963033500011079e-08, R55 ;  /* 0x32a5706038377823 */ /* 0x000fe20000000037 */
[----:B0-----:R-:W-:Y:S01]  /*100b0*/  FMUL R56, R53, R122 ;  /* 0x0000007a35387220 */ /* 0x001fe20000400000 */
[----:B------:R-:W-:Y:S01]  /*100c0*/  FFMA.SAT R53, R57, R118, 0.5 ;  /* 0x3f00000039357423 */ /* 0x000fe20000002076 */
[----:B------:R-:W0:Y:S03]  /*100d0*/  MUFU.EX2 R123, R123 ;  /* 0x0000007b007b7308 */ /* 0x000e260000000800 */
[----:B------:R-:W-:Y:S01]  /*100e0*/  FFMA.RM R53, R53, R119, 12582913 ;  /* 0x4b40000135357423 */ /* 0x000fe20000004077 */
[----:B------:R1:W-:Y:S01]  /*100f0*/  STL [R1+0x48c], R56 ;  /* 0x00048c3801007387 */ /* 0x0003e20000100800 */
[----:B------:R-:W-:Y:S02]  /*10100*/  SHF.L.U32 R54, R54, 0x17, RZ ;  /* 0x0000001736367819 */ /* 0x000fe400000006ff */
[----:B-1----:R-:W-:-:S04]  /*10110*/  FADD R56, R53, -12583039 ;  /* 0xcb40007f35387421 */ /* 0x002fc80000000000 */
[----:B------:R-:W-:Y:S01]  /*10120*/  FFMA R56, R57, 1.4426950216293334961, -R56 ;  /* 0x3fb8aa3b39387823 */ /* 0x000fe20000000838 */
[----:B------:R-:W-:-:S03]  /*10130*/  FADD R58, -R36, R58 ;  /* 0x0000003a243a7221 */ /* 0x000fc60000000100 */
[----:B------:R-:W-:Y:S01]  /*10140*/  FFMA R56, R57, 1.925963033500011079e-08, R56 ;  /* 0x32a5706039387823 */ /* 0x000fe20000000038 */
[----:B0-----:R-:W-:Y:S01]  /*10150*/  FMUL R57, R54, R123 ;  /* 0x0000007b36397220 */ /* 0x001fe20000400000 */
[----:B------:R-:W0:Y:S01]  /*10160*/  MUFU.EX2 R55, R55 ;  /* 0x0000003700377308 */ /* 0x000e220000000800 */
[----:B------:R-:W-:-:S07]  /*10170*/  FFMA.SAT R54, R58, R118, 0.5 ;  /* 0x3f0000003a367423 */ /* 0x000fce0000002076 */
[----:B------:R-:W1:Y:S01]  /*10180*/  MUFU.EX2 R56, R56 ;  /* 0x0000003800387308 */ /* 0x000e620000000800 */
[----:B------:R-:W-:Y:S01]  /*10190*/  FFMA.RM R54, R54, R119, 12582913 ;  /* 0x4b40000136367423 */ /* 0x000fe20000004077 */
[----:B------:R2:W-:Y:S01]  /*101a0*/  STL [R1+0x488], R57 ;  /* 0x0004883901007387 */ /* 0x0005e20000100800 */
[----:B------:R-:W-:Y:S01]  /*101b0*/  SHF.L.U32 R52, R52, 0x17, RZ ;  /* 0x0000001734347819 */ /* 0x000fe200000006ff */
[C---:B------:R-:W-:Y:S01]  /*101c0*/  FADD R59, -R36.reuse, R59 ;  /* 0x0000003b243b7221 */ /* 0x040fe20000000100 */
[----:B------:R-:W-:Y:S01]  /*101d0*/  SHF.L.U32 R53, R53, 0x17, RZ ;  /* 0x0000001735357819 */ /* 0x000fe200000006ff */
[----:B------:R-:W-:Y:S01]  /*101e0*/  FADD R60, -R36, R60 ;  /* 0x0000003c243c7221 */ /* 0x000fe20000000100 */
[----:B--2---:R-:W-:-:S04]  /*101f0*/  FADD R57, R54, -12583039 ;  /* 0xcb40007f36397421 */ /* 0x004fc80000000000 */
[----:B------:R-:W-:Y:S01]  /*10200*/  FFMA R57, R58, 1.4426950216293334961, -R57 ;  /* 0x3fb8aa3b3a397823 */ /* 0x000fe20000000839 */
[----:B0-----:R-:W-:Y:S01]  /*10210*/  FMUL R55, R52, R55 ;  /* 0x0000003734377220 */ /* 0x001fe20000400000 */
[----:B------:R-:W-:Y:S01]  /*10220*/  FFMA.SAT R52, R59, R118, 0.5 ;  /* 0x3f0000003b347423 */ /* 0x000fe20000002076 */
[----:B-1----:R-:W-:Y:S01]  /*10230*/  FMUL R56, R53, R56 ;  /* 0x0000003835387220 */ /* 0x002fe20000400000 */
[----:B------:R-:W-:Y:S01]  /*10240*/  FFMA R57, R58, 1.925963033500011079e-08, R57 ;  /* 0x32a570603a397823 */ /* 0x000fe20000000039 */
[----:B------:R-:W-:Y:S01]  /*10250*/  FFMA.SAT R53, R60, R118, 0.5 ;  /* 0x3f0000003c357423 */ /* 0x000fe20000002076 */
[-C--:B------:R-:W-:Y:S01]  /*10260*/  FFMA.RM R52, R52, R119.reuse, 12582913 ;  /* 0x4b40000134347423 */ /* 0x080fe20000004077 */
[----:B------:R0:W-:Y:S02]  /*10270*/  STL [R1+0x484], R55 ;  /* 0x0004843701007387 */ /* 0x0001e40000100800 */
[----:B------:R-:W-:Y:S01]  /*10280*/  FFMA.RM R53, R53, R119, 12582913 ;  /* 0x4b40000135357423 */ /* 0x000fe20000004077 */
[----:B------:R-:W1:Y:S01]  /*10290*/  MUFU.EX2 R57, R57 ;  /* 0x0000003900397308 */ /* 0x000e620000000800 */
[----:B------:R2:W-:Y:S01]  /*102a0*/  STL [R1+0x480], R56 ;  /* 0x0004803801007387 */ /* 0x0005e20000100800 */
[----:B0-----:R-:W-:Y:S01]  /*102b0*/  FADD R55, R52, -12583039 ;  /* 0xcb40007f34377421 */ /* 0x001fe20000000000 */
[----:B--2---:R-:W-:-:S03]  /*102c0*/  FADD R56, R53, -12583039 ;  /* 0xcb40007f35387421 */ /* 0x004fc60000000000 */
[----:B------:R-:W-:Y:S01]  /*102d0*/  FFMA R55, R59, 1.4426950216293334961, -R55 ;  /* 0x3fb8aa3b3b377823 */ /* 0x000fe20000000837 */
[----:B------:R-:W-:-:S03]  /*102e0*/  FFMA R56, R60, 1.4426950216293334961, -R56 ;  /* 0x3fb8aa3b3c387823 */ /* 0x000fc60000000838 */
[----:B------:R-:W-:Y:S01]  /*102f0*/  FFMA R55, R59, 1.925963033500011079e-08, R55 ;  /* 0x32a570603b377823 */ /* 0x000fe20000000037 */
[----:B------:R-:W-:Y:S01]  /*10300*/  SHF.L.U32 R54, R54, 0x17, RZ ;  /* 0x0000001736367819 */ /* 0x000fe200000006ff */
[----:B------:R-:W-:Y:S01]  /*10310*/  FFMA R56, R60, 1.925963033500011079e-08, R56 ;  /* 0x32a570603c387823 */ /* 0x000fe20000000038 */
[----:B------:R-:W-:-:S03]  /*10320*/  FADD R61, -R36, R61 ;  /* 0x0000003d243d7221 */ /* 0x000fc60000000100 */
[----:B-1----:R-:W-:Y:S01]  /*10330*/  FMUL R57, R54, R57 ;  /* 0x0000003936397220 */ /* 0x002fe20000400000 */
        /* <DEDUP_REMOVED lines=815> */
[----:B------:R-:W-:Y:S02]  /*13630*/  SHF.L.U32 R52, R52, 0x17, RZ ;  /* 0x0000001734347819 */ /* 0x000fe400000006ff */
[----:B------:R-:W-:Y:S01]  /*13640*/  SHF.L.U32 R53, R53, 0x17, RZ ;  /* 0x0000001735357819 */ /* 0x000fe200000006ff */
[----:B--2---:R-:W-:-:S04]  /*13650*/  FADD R57, R54, -12583039 ;  /* 0xcb40007f36397421 */ /* 0x004fc80000000000 */
[----:B------:R-:W-:Y:S01]  /*13660*/  FFMA R57, R156, 1.4426950216293334961, -R57 ;  /* 0x3fb8aa3b9c397823 */ /* 0x000fe20000000839 */
[----:B0-----:R-:W-:Y:S01]  /*13670*/  FMUL R55, R52, R55 ;  /* 0x0000003734377220 */ /* 0x001fe20000400000 */
[----:B-1----:R-:W-:Y:S02]  /*13680*/  FMUL R56, R53, R56 ;  /* 0x0000003835387220 */ /* 0x002fe40000400000 */
[----:B------:R-:W-:Y:S01]  /*13690*/  FFMA R57, R156, 1.925963033500011079e-08, R57 ;  /* 0x32a570609c397823 */ /* 0x000fe20000000039 */
[----:B------:R-:W-:Y:S01]  /*136a0*/  FADD R157, -R36, R157 ;  /* 0x0000009d249d7221 */ /* 0x000fe20000000100 */
[----:B------:R0:W-:Y:S04]  /*136b0*/  STL [R1+0x2e0], R55 ;  /* 0x0002e03701007387 */ /* 0x0001e80000100800 */
[----:B------:R1:W-:Y:S01]  /*136c0*/  STL [R1+0x2dc], R56 ;  /* 0x0002dc3801007387 */ /* 0x0003e20000100800 */
[----:B------:R-:W2:Y:S01]  /*136d0*/  MUFU.EX2 R57, R57 ;  /* 0x0000003900397308 */ /* 0x000ea20000000800 */
[----:B------:R-:W-:-:S02]  /*136e0*/  FFMA.SAT R52, R157, R118, 0.5 ;  /* 0x3f0000009d347423 */ /* 0x000fc40000002076 */
[----:B------:R-:W3:Y:S02]  /*136f0*/  LDL.LU R162, [R1+0xd4] ;  /* 0x0000d40001a27983 */ /* 0x000ee40000300800 */
[-C--:B------:R-:W-:Y:S01]  /*13700*/  FFMA.RM R52, R52, R119.reuse, 12582913 ;  /* 0x4b40000134347423 */ /* 0x080fe20000004077 */
[----:B------:R-:W-:Y:S01]  /*13710*/  FADD R158, -R36, R158 ;  /* 0x0000009e249e7221 */ /* 0x000fe20000000100 */
[----:B------:R-:W-:Y:S01]  /*13720*/  SHF.L.U32 R54, R54, 0x17, RZ ;  /* 0x0000001736367819 */ /* 0x000fe200000006ff */
[----:B------:R-:W-:Y:S01]  /*13730*/  FADD R159, -R36, R159 ;  /* 0x0000009f249f7221 */ /* 0x000fe20000000100 */
[----:B0-----:R-:W-:Y:S01]  /*13740*/  FADD R55, R52, -12583039 ;  /* 0xcb40007f34377421 */ /* 0x001fe20000000000 */
[----:B------:R-:W-:Y:S01]  /*13750*/  FFMA.SAT R53, R158, R118, 0.5 ;  /* 0x3f0000009e357423 */ /* 0x000fe20000002076 */
[----:B------:R-:W4:Y:S02]  /*13760*/  LDL.LU R129, [R1+0xdc] ;  /* 0x0000dc0001817983 */ /* 0x000f240000300800 */
[----:B------:R-:W-:Y:S01]  /*13770*/  FFMA R55, R157, 1.4426950216293334961, -R55 ;  /* 0x3fb8aa3b9d377823 */ /* 0x000fe20000000837 */
[----:B------:R-:W-:Y:S01]  /*13780*/  FFMA.RM R53, R53, R119, 12582913 ;  /* 0x4b40000135357423 */ /* 0x000fe20000004077 */
[----:B--2---:R-:W-:-:S02]  /*13790*/  FMUL R54, R54, R57 ;  /* 0x0000003936367220 */ /* 0x004fc40000400000 */
[----:B------:R-:W-:Y:S01]  /*137a0*/  FFMA R55, R157, 1.925963033500011079e-08, R55 ;  /* 0x32a570609d377823 */ /* 0x000fe20000000037 */
[C---:B-1----:R-:W-:Y:S02]  /*137b0*/  FADD R56, R53.reuse, -12583039 ;  /* 0xcb40007f35387421 */ /* 0x042fe40000000000 */
[----:B------:R0:W-:Y:S03]  /*137c0*/  STL [R1+0x2d8], R54 ;  /* 0x0002d83601007387 */ /* 0x0001e60000100800 */
[----:B------:R-:W1:Y:S01]  /*137d0*/  MUFU.EX2 R55, R55 ;  /* 0x0000003700377308 */ /* 0x000e620000000800 */
[----:B------:R-:W-:Y:S01]  /*137e0*/  FFMA R56, R158, 1.4426950216293334961, -R56 ;  /* 0x3fb8aa3b9e387823 */ /* 0x000fe20000000838 */
[----:B------:R-:W-:Y:S01]  /*137f0*/  SHF.L.U32 R200, R53, 0x17, RZ ;  /* 0x0000001735c87819 */ /* 0x000fe200000006ff */
[C---:B------:R-:W-:Y:S01]  /*13800*/  FADD R53, -R36.reuse, R51 ;  /* 0x0000003324357221 */ /* 0x040fe20000000100 */
[----:B------:R-:W-:Y:S01]  /*13810*/  FADD R160, -R36, R160 ;  /* 0x000000a024a07221 */ /* 0x000fe20000000100 */
[-C--:B0-----:R-:W-:Y:S01]  /*13820*/  FFMA.SAT R54, R159, R118.reuse, 0.5 ;  /* 0x3f0000009f367423 */ /* 0x081fe20000002076 */
[----:B------:R-:W-:Y:S01]  /*13830*/  FFMA R158, R158, 1.925963033500011079e-08, R56 ;  /* 0x32a570609e9e7823 */ /* 0x000fe20000000038 */
[----:B------:R-:W-:Y:S01]  /*13840*/  SHF.L.U32 R201, R52, 0x17, RZ ;  /* 0x0000001734c97819 */ /* 0x000fe200000006ff */
[----:B------:R-:W2:Y:S01]  /*13850*/  LDL.LU R161, [R1+0xac] ;  /* 0x0000ac0001a17983 */ /* 0x000ea20000300800 */
[----:B------:R-:W-:Y:S01]  /*13860*/  FFMA.RM R54, R54, R119, 12582913 ;  /* 0x4b40000136367423 */ /* 0x000fe20000004077 */
[----:B------:R-:W-:-:S03]  /*13870*/  FFMA.SAT R51, R53, R118, 0.5 ;  /* 0x3f00000035337423 */ /* 0x000fc60000002076 */
[----:B------:R-:W-:Y:S01]  /*13880*/  FADD R56, R54, -12583039 ;  /* 0xcb40007f36387421 */ /* 0x000fe20000000000 */
[----:B------:R-:W-:Y:S01]  /*13890*/  FFMA.SAT R52, R160, R118, 0.5 ;  /* 0x3f000000a0347423 */ /* 0x000fe20000002076 */
[-C--:B------:R-:W-:Y:S02]  /*138a0*/  FFMA.RM R51, R51, R119.reuse, 12582913 ;  /* 0x4b40000133337423 */ /* 0x080fe40000004077 */
[----:B------:R-:W-:Y:S01]  /*138b0*/  FFMA R56, R159, 1.4426950216293334961, -R56 ;  /* 0x3fb8aa3b9f387823 */ /* 0x000fe20000000838 */
[----:B------:R-:W-:Y:S01]  /*138c0*/  FFMA.RM R52, R52, R119, 12582913 ;  /* 0x4b40000134347423 */ /* 0x000fe20000004077 */
[----:B-1----:R-:W-:Y:S02]  /*138d0*/  FMUL R201, R201, R55 ;  /* 0x00000037c9c97220 */ /* 0x002fe40000400000 */
[----:B------:R-:W-:Y:S01]  /*138e0*/  FFMA R159, R159, 1.925963033500011079e-08, R56 ;  /* 0x32a570609f9f7823 */ /* 0x000fe20000000038 */
[----:B------:R-:W-:Y:S01]  /*138f0*/  FADD R56, R51, -12583039 ;  /* 0xcb40007f33387421 */ /* 0x000fe20000000000 */
[----:B------:R-:W-:-:S03]  /*13900*/  FADD R55, R52, -12583039 ;  /* 0xcb40007f34377421 */ /* 0x000fc60000000000 */
[----:B------:R-:W-:Y:S01]  /*13910*/  FFMA R56, R53, 1.4426950216293334961, -R56 ;  /* 0x3fb8aa3b35387823 */ /* 0x000fe20000000838 */
[----:B------:R-:W-:-:S03]  /*13920*/  FFMA R55, R160, 1.4426950216293334961, -R55 ;  /* 0x3fb8aa3ba0377823 */ /* 0x000fc60000000837 */
[----:B------:R-:W-:Y:S01]  /*13930*/  FFMA R53, R53, 1.925963033500011079e-08, R56 ;  /* 0x32a5706035357823 */ /* 0x000fe20000000038 */
[----:B------:R-:W-:Y:S01]  /*13940*/  FFMA R55, R160, 1.925963033500011079e-08, R55 ;  /* 0x32a57060a0377823 */ /* 0x000fe20000000037 */
[----:B------:R-:W-:Y:S01]  /*13950*/  SHF.L.U32 R199, R54, 0x17, RZ ;  /* 0x0000001736c77819 */ /* 0x000fe200000006ff */
[----:B------:R-:W-:-:S03]  /*13960*/  FADD R54, -R36, R50 ;  /* 0x0000003224367221 */ /* 0x000fc60000000100 */
[----:B------:R-:W0:Y:S01]  /*13970*/  MUFU.EX2 R53, R53 ;  /* 0x0000003500357308 */ /* 0x000e220000000800 */
[----:B------:R-:W-:Y:S01]  /*13980*/  FFMA.SAT R50, R54, R118, 0.5 ;  /* 0x3f00000036327423 */ /* 0x000fe20000002076 */
[----:B------:R-:W-:Y:S01]  /*13990*/  SHF.L.U32 R197, R51, 0x17, RZ ;  /* 0x0000001733c57819 */ /* 0x000fe200000006ff */
[----:B------:R-:W-:-:S05]  /*139a0*/  FADD R51, -R36, R48 ;  /* 0x0000003024337221 */ /* 0x000fca0000000100 */
[----:B------:R-:W1:Y:S01]  /*139b0*/  MUFU.EX2 R55, R55 ;  /* 0x0000003700377308 */ /* 0x000e620000000800 */
[----:B------:R-:W-:Y:S01]  /*139c0*/  SHF.L.U32 R198, R52, 0x17, RZ ;  /* 0x0000001734c67819 */ /* 0x000fe200000006ff */
[----:B------:R-:W-:Y:S01]  /*139d0*/  FADD R52, -R36, R49 ;  /* 0x0000003124347221 */ /* 0x000fe20000000100 */
[-C--:B------:R-:W-:Y:S01]  /*139e0*/  FFMA.RM R50, R50, R119.reuse, 12582913 ;  /* 0x4b40000132327423 */ /* 0x080fe20000004077 */
[-C--:B------:R-:W-:Y:S02]  /*139f0*/  FFMA.SAT R48, R51, R118.reuse, 0.5 ;  /* 0x3f00000033307423 */ /* 0x080fe40000002076 */
[-C--:B------:R-:W-:Y:S01]  /*13a00*/  FFMA.SAT R49, R52, R118.reuse, 0.5 ;  /* 0x3f00000034317423 */ /* 0x080fe20000002076 */
[----:B------:R-:W-:Y:S01]  /*13a10*/  FADD R56, R50, -12583039 ;  /* 0xcb40007f32387421 */ /* 0x000fe20000000000 */
[-C--:B------:R-:W-:Y:S01]  /*13a20*/  FFMA.RM R48, R48, R119.reuse, 12582913 ;  /* 0x4b40000130307423 */ /* 0x080fe20000004077 */
[----:B------:R-:W-:Y:S01]  /*13a30*/  SHF.L.U32 R196, R50, 0x17, RZ ;  /* 0x0000001732c47819 */ /* 0x000fe200000006ff */
[----:B------:R-:W-:Y:S01]  /*13a40*/  FADD R50, -R36, R47 ;  /* 0x0000002f24327221 */ /* 0x000fe20000000100 */
[----:B------:R-:W-:Y:S01]  /*13a50*/  FFMA.RM R49, R49, R119, 12582913 ;  /* 0x4b40000131317423 */ /* 0x000fe20000004077 */
[----:B0-----:R-:W-:Y:S01]  /*13a60*/  FMUL R197, R197, R53 ;  /* 0x00000035c5c57220 */ /* 0x001fe20000400000 */
[----:B------:R-:W-:Y:S01]  /*13a70*/  FADD R53, R48, -12583039 ;  /* 0xcb40007f30357421 */ /* 0x000fe20000000000 */
[----:B------:R-:W-:Y:S01]  /*13a80*/  FFMA.SAT R47, R50, R118, 0.5 ;  /* 0x3f000000322f7423 */ /* 0x000fe20000002076 */
[----:B-1----:R-:W-:Y:S01]  /*13a90*/  FMUL R198, R198, R55 ;  /* 0x00000037c6c67220 */ /* 0x002fe20000400000 */
[----:B------:R-:W-:Y:S01]  /*13aa0*/  FADD R55, R49, -12583039 ;  /* 0xcb40007f31377421 */ /* 0x000fe20000000000 */
[----:B------:R-:W-:Y:S01]  /*13ab0*/  FFMA R53, R51, 1.4426950216293334961, -R53 ;  /* 0x3fb8aa3b33357823 */ /* 0x000fe20000000835 */
[----:B------:R-:W-:-:S02]  /*13ac0*/  FFMA.RM R47, R47, R119, 12582913 ;  /* 0x4b4000012f2f7423 */ /* 0x000fc40000004077 */
[C---:B------:R-:W-:Y:S01]  /*13ad0*/  FFMA R55, R52.reuse, 1.4426950216293334961, -R55 ;  /* 0x3fb8aa3b34377823 */ /* 0x040fe20000000837 */
[----:B------:R-:W-:Y:S01]  /*13ae0*/  FFMA R51, R51, 1.925963033500011079e-08, R53 ;  /* 0x32a5706033337823 */ /* 0x000fe20000000035 */
[----:B------:R-:W-:Y:S02]  /*13af0*/  FADD R53, R47, -12583039 ;  /* 0xcb40007f2f357421 */ /* 0x000fe40000000000 */
[----:B------:R-:W-:Y:S02]  /*13b00*/  FFMA R52, R52, 1.925963033500011079e-08, R55 ;  /* 0x32a5706034347823 */ /* 0x000fe40000000037 */
[----:B------:R-:W-:-:S04]  /*13b10*/  FFMA R53, R50, 1.4426950216293334961, -R53 ;  /* 0x3fb8aa3b32357823 */ /* 0x000fc80000000835 */
[----:B------:R-:W0:Y:S01]  /*13b20*/  MUFU.EX2 R52, R52 ;  /* 0x0000003400347308 */ /* 0x000e220000000800 */
[----:B------:R-:W-:Y:S01]  /*13b30*/  FFMA R50, R50, 1.925963033500011079e-08, R53 ;  /* 0x32a5706032327823 */ /* 0x000fe20000000035 */
[----:B------:R-:W-:Y:S01]  /*13b40*/  SHF.L.U32 R195, R49, 0x17, RZ ;  /* 0x0000001731c37819 */ /* 0x000fe200000006ff */
[----:B------:R-:W-:-:S05]  /*13b50*/  FADD R49, -R36, R46 ;  /* 0x0000002e24317221 */ /* 0x000fca0000000100 */
[----:B------:R-:W1:Y:S01]  /*13b60*/  MUFU.EX2 R50, R50 ;  /* 0x0000003200327308 */ /* 0x000e620000000800 */
[-C--:B------:R-:W-:Y:S01]  /*13b70*/  FFMA.SAT R46, R49, R118.reuse, 0.5 ;  /* 0x3f000000312e7423 */ /* 0x080fe20000002076 */
[----:B------:R-:W-:Y:S01]  /*13b80*/  SHF.L.U32 R193, R47, 0x17, RZ ;  /* 0x000000172fc17819 */ /* 0x000fe200000006ff */
[----:B------:R-:W-:Y:S02]  /*13b90*/  FADD R47, -R36, R44 ;  /* 0x0000002c242f7221 */ /* 0x000fe40000000100 */
[-C--:B------:R-:W-:Y:S02]  /*13ba0*/  FFMA.RM R46, R46, R119.reuse, 12582913 ;  /* 0x4b4000012e2e7423 */ /* 0x080fe40000004077 */
[----:B------:R-:W-:Y:S01]  /*13bb0*/  FFMA.SAT R44, R47, R118, 0.5 ;  /* 0x3f0000002f2c7423 */ /* 0x000fe20000002076 */
[----:B0-----:R-:W-:Y:S01]  /*13bc0*/  FMUL R195, R195, R52 ;  /* 0x00000034c3c37220 */ /* 0x001fe20000400000 */
[----:B------:R-:W-:Y:S02]  /*13bd0*/  FADD R52, R46, -12583039 ;  /* 0xcb40007f2e347421 */ /* 0x000fe40000000000 */
[----:B------:R-:W-:-:S02]  /*13be0*/  FFMA.RM R44, R44, R119, 12582913 ;  /* 0x4b4000012c2c7423 */ /* 0x000fc40000004077 */
[----:B------:R-:W-:Y:S01]  /*13bf0*/  FFMA R52, R49, 1.4426950216293334961, -R52 ;  /* 0x3fb8aa3b31347823 */ /* 0x000fe20000000834 */
[----:B-1----:R-:W-:Y:S01]  /*13c00*/  FMUL R193, R193, R50 ;  /* 0x00000032c1c17220 */ /* 0x002fe20000400000 */
        /* <DEDUP_REMOVED lines=8> */
[----:B------:R-:W-:Y:S01]  /*13c90*/  SHF.L.U32 R194, R48, 0x17, RZ ;  /* 0x0000001730c27819 */ /* 0x000fe200000006ff */
[----:B------:R-:W-:Y:S01]  /*13ca0*/  FADD R48, -R36, R45 ;  /* 0x0000002d24307221 */ /* 0x000fe20000000100 */
[----:B------:R-:W-:-:S05]  /*13cb0*/  FFMA.SAT R43, R46, R118, 0.5 ;  /* 0x3f0000002e2b7423 */ /* 0x000fca0000002076 */
[----:B------:R-:W1:Y:S01]  /*13cc0*/  MUFU.EX2 R47, R47 ;  /* 0x0000002f002f7308 */ /* 0x000e620000000800 */
[----:B------:R-:W-:Y:S01]  /*13cd0*/  SHF.L.U32 R191, R44, 0x17, RZ ;  /* 0x000000172cbf7819 */ /* 0x000fe200000006ff */
[-C--:B------:R-:W-:Y:S01]  /*13ce0*/  FFMA.SAT R45, R48, R118.reuse, 0.5 ;  /* 0x3f000000302d7423 */ /* 0x080fe20000002076 */
[----:B------:R-:W-:Y:S01]  /*13cf0*/  FADD R44, -R36, R41 ;  /* 0x00000029242c7221 */ /* 0x000fe20000000100 */
[----:B------:R-:W-:Y:S01]  /*13d00*/  FFMA.RM R43, R43, R119, 12582913 ;  /* 0x4b4000012b2b7423 */ /* 0x000fe20000004077 */
[----:B0-----:R-:W-:Y:S01]  /*13d10*/  FMUL R189, R189, R49 ;  /* 0x00000031bdbd7220 */ /* 0x001fe20000400000 */
[----:B------:R-:W-:Y:S01]  /*13d20*/  FFMA.RM R45, R45, R119, 12582913 ;  /* 0x4b4000012d2d7423 */ /* 0x000fe20000004077 */
[----:B------:R-:W-:Y:S01]  /*13d30*/  FFMA.SAT R41, R44, R118, 0.5 ;  /* 0x3f0000002c297423 */ /* 0x000fe20000002076 */
[----:B------:R-:W-:Y:S01]  /*13d40*/  FADD R49, R43, -12583039 ;  /* 0xcb40007f2b317421 */ /* 0x000fe20000000000 */
[----:B-1----:R-:W-:Y:S01]  /*13d50*/  FMUL R194, R194, R51 ;  /* 0x00000033c2c27220 */ /* 0x002fe20000400000 */
[----:B------:R-:W-:Y:S01]  /*13d60*/  FADD R51, R45, -12583039 ;  /* 0xcb40007f2d337421 */ /* 0x000fe20000000000 */
[----:B------:R-:W-:Y:S01]  /*13d70*/  FFMA.RM R41, R41, R119, 12582913 ;  /* 0x4b40000129297423 */ /* 0x000fe20000004077 */
[----:B------:R-:W-:-:S02]  /*13d80*/  FFMA R49, R46, 1.4426950216293334961, -R49 ;  /* 0x3fb8aa3b2e317823 */ /* 0x000fc40000000831 */
[----:B------:R-:W-:Y:S01]  /*13d90*/  FFMA R51, R48, 1.4426950216293334961, -R51 ;  /* 0x3fb8aa3b30337823 */ /* 0x000fe20000000833 */
[----:B------:R-:W-:Y:S01]  /*13da0*/  FMUL R191, R191, R47 ;  /* 0x0000002fbfbf7220 */ /* 0x000fe20000400000 */
[----:B------:R-:W-:Y:S01]  /*13db0*/  FADD R47, R41, -12583039 ;  /* 0xcb40007f292f7421 */ /* 0x000fe20000000000 */
[----:B------:R-:W-:Y:S01]  /*13dc0*/  FFMA R46, R46, 1.925963033500011079e-08, R49 ;  /* 0x32a570602e2e7823 */ /* 0x000fe20000000031 */
[----:B------:R-:W-:Y:S02]  /*13dd0*/  FFMA R48, R48, 1.925963033500011079e-08, R51 ;  /* 0x32a5706030307823 */ /* 0x000fe40000000033 */
[----:B------:R-:W-:-:S03]  /*13de0*/  FFMA R47, R44, 1.4426950216293334961, -R47 ;  /* 0x3fb8aa3b2c2f7823 */ /* 0x000fc6000000082f */
        /* <DEDUP_REMOVED lines=10> */
[----:B------:R-:W-:Y:S01]  /*13e90*/  FFMA.SAT R42, R45, R118, 0.5 ;  /* 0x3f0000002d2a7423 */ /* 0x000fe20000002076 */
[----:B------:R-:W-:Y:S01]  /*13ea0*/  FADD R41, -R36, R38 ;  /* 0x0000002624297221 */ /* 0x000fe20000000100 */
[-C--:B------:R-:W-:Y:S01]  /*13eb0*/  FFMA.RM R40, R40, R119.reuse, 12582913 ;  /* 0x4b40000128287423 */ /* 0x080fe20000004077 */
[----:B0-----:R-:W-:Y:S01]  /*13ec0*/  FMUL R192, R192, R46 ;  /* 0x0000002ec0c07220 */ /* 0x001fe20000400000 */
[-C--:B------:R-:W-:Y:S01]  /*13ed0*/  FFMA.RM R42, R42, R119.reuse, 12582913 ;  /* 0x4b4000012a2a7423 */ /* 0x080fe20000004077 */
        /* <DEDUP_REMOVED lines=74> */
[----:B------:R-:W3:Y:S01]  /*14380*/  MUFU.EX2 R179, R34 ;  /* 0x0000002200b37308 */ /* 0x000ee20000000800 */
[----:B------:R-:W-:Y:S01]  /*14390*/  FFMA.SAT R32, R35, R118, 0.5 ;  /* 0x3f00000023207423 */ /* 0x000fe20000002076 */
[----:B------:R-:W-:Y:S01]  /*143a0*/  FFMA.RM R30, R30, R119, 12582913 ;  /* 0x4b4000011e1e7423 */ /* 0x000fe20000004077 */
[----:B0-----:R-:W-:Y:S01]  /*143b0*/  FMUL R177, R177, R37 ;  /* 0x00000025b1b17220 */ /* 0x001fe20000400000 */
[----:B------:R-:W-:Y:S01]  /*143c0*/  SHF.L.U32 R31, R31, 0x17, RZ ;  /* 0x000000171f1f7819 */ /* 0x000fe200000006ff */
[----:B------:R-:W-:Y:S01]  /*143d0*/  FFMA.RM R32, R32, R119, 12582913 ;  /* 0x4b40000120207423 */ /* 0x000fe20000004077 */
[----:B------:R-:W-:Y:S01]  /*143e0*/  FADD R37, R30, -12583039 ;  /* 0xcb40007f1e257421 */ /* 0x000fe20000000000 */
[----:B------:R-:W-:Y:S01]  /*143f0*/  FADD R167, -R36, R167 ;  /* 0x000000a724a77221 */ /* 0x000fe20000000100 */
[----:B-1----:R-:W-:Y:S01]  /*14400*/  FMUL R183, R183, R39 ;  /* 0x00000027b7b77220 */ /* 0x002fe20000400000 */
[----:B------:R-:W-:Y:S01]  /*14410*/  FADD R39, R32, -12583039 ;  /* 0xcb40007f20277421 */ /* 0x000fe20000000000 */
[----:B------:R-:W-:-:S03]  /*14420*/  FFMA R37, R33, 1.4426950216293334961, -R37 ;  /* 0x3fb8aa3b21257823 */ /* 0x000fc60000000825 */
[----:B------:R-:W-:Y:S01]  /*14430*/  FFMA R39, R35, 1.4426950216293334961, -R39 ;  /* 0x3fb8aa3b23277823 */ /* 0x000fe20000000827 */
[----:B---3--:R-:W-:Y:S01]  /*14440*/  FMUL R179, R31, R179 ;  /* 0x000000b31fb37220 */ /* 0x008fe20000400000 */
[----:B------:R-:W-:Y:S01]  /*14450*/  FFMA.SAT R31, R167, R118, 0.5 ;  /* 0x3f000000a71f7423 */ /* 0x000fe20000002076 */
[----:B------:R-:W-:Y:S01]  /*14460*/  FFMA R33, R33, 1.925963033500011079e-08, R37 ;  /* 0x32a5706021217823 */ /* 0x000fe20000000025 */
[----:B------:R-:W-:Y:S02]  /*14470*/  FFMA R35, R35, 1.925963033500011079e-08, R39 ;  /* 0x32a5706023237823 */ /* 0x000fe40000000027 */
[----:B------:R-:W-:Y:S01]  /*14480*/  FFMA.RM R31, R31, R119, 12582913 ;  /* 0x4b4000011f1f7423 */ /* 0x000fe20000004077 */
[----:B------:R0:W1:Y:S01]  /*14490*/  MUFU.EX2 R180, R33 ;  /* 0x0000002100b47308 */ /* 0x0000620000000800 */
[----:B------:R-:W-:Y:S01]  /*144a0*/  FADD R166, -R36, R166 ;  /* 0x000000a624a67221 */ /* 0x000fe20000000100 */
[----:B------:R-:W-:-:S03]  /*144b0*/  SHF.L.U32 R178, R32, 0x17, RZ ;  /* 0x0000001720b27819 */ /* 0x000fc600000006ff */
[----:B------:R-:W-:Y:S01]  /*144c0*/  FFMA.SAT R32, R166, R118, 0.5 ;  /* 0x3f000000a6207423 */ /* 0x000fe20000002076 */
[----:B0-----:R-:W-:Y:S02]  /*144d0*/  FADD R33, R31, -12583039 ;  /* 0xcb40007f1f217421 */ /* 0x001fe40000000000 */
[----:B------:R-:W0:Y:S02]  /*144e0*/  MUFU.EX2 R35, R35 ;  /* 0x0000002300237308 */ /* 0x000e240000000800 */
[----:B------:R-:W-:Y:S01]  /*144f0*/  FFMA R33, R167, 1.4426950216293334961, -R33 ;  /* 0x3fb8aa3ba7217823 */ /* 0x000fe20000000821 */
[----:B------:R-:W-:-:S03]  /*14500*/  FFMA.RM R32, R32, R119, 12582913 ;  /* 0x4b40000120207423 */ /* 0x000fc60000004077 */
[----:B------:R-:W-:Y:S01]  /*14510*/  FFMA R33, R167, 1.925963033500011079e-08, R33 ;  /* 0x32a57060a7217823 */ /* 0x000fe20000000021 */
[----:B------:R-:W-:Y:S01]  /*14520*/  SHF.L.U32 R30, R30, 0x17, RZ ;  /* 0x000000171e1e7819 */ /* 0x000fe200000006ff */
[----:B------:R-:W-:Y:S01]  /*14530*/  FADD R34, R32, -12583039 ;  /* 0xcb40007f20227421 */ /* 0x000fe20000000000 */
[----:B------:R-:W-:Y:S01]  /*14540*/  FADD R169, -R36, R169 ;  /* 0x000000a924a97221 */ /* 0x000fe20000000100 */
[----:B------:R-:W3:Y:S02]  /*14550*/  MUFU.EX2 R174, R33 ;  /* 0x0000002100ae7308 */ /* 0x000ee40000000800 */
[----:B------:R-:W-:Y:S01]  /*14560*/  FFMA R34, R166, 1.4426950216293334961, -R34 ;  /* 0x3fb8aa3ba6227823 */ /* 0x000fe20000000822 */
[----:B-1----:R-:W-:Y:S01]  /*14570*/  FMUL R180, R30, R180 ;  /* 0x000000b41eb47220 */ /* 0x002fe20000400000 */
[----:B------:R-:W-:Y:S02]  /*14580*/  FFMA.SAT R30, R169, R118, 0.5 ;  /* 0x3f000000a91e7423 */ /* 0x000fe40000002076 */
[----:B------:R-:W-:Y:S01]  /*14590*/  FFMA R34, R166, 1.925963033500011079e-08, R34 ;  /* 0x32a57060a6227823 */ /* 0x000fe20000000022 */
[----:B0-----:R-:W-:Y:S01]  /*145a0*/  FMUL R178, R178, R35 ;  /* 0x00000023b2b27220 */ /* 0x001fe20000400000 */
[----:B------:R-:W-:Y:S01]  /*145b0*/  FFMA.RM R30, R30, R119, 12582913 ;  /* 0x4b4000011e1e7423 */ /* 0x000fe20000004077 */
[C---:B------:R-:W-:Y:S01]  /*145c0*/  FADD R35, -R36.reuse, R162 ;  /* 0x000000a224237221 */ /* 0x040fe20000000100 */
[----:B------:R0:W1:Y:S01]  /*145d0*/  MUFU.EX2 R173, R34 ;  /* 0x0000002200ad7308 */ /* 0x0000620000000800 */
[----:B------:R-:W2:Y:S01]  /*145e0*/  LDL.LU R162, [R1+0xec] ;  /* 0x0000ec0001a27983 */ /* 0x000ea20000300800 */
[----:B------:R-:W-:Y:S01]  /*145f0*/  SHF.L.U32 R31, R31, 0x17, RZ ;  /* 0x000000171f1f7819 */ /* 0x000fe200000006ff */
[----:B------:R-:W-:Y:S01]  /*14600*/  FADD R168, -R36, R168 ;  /* 0x000000a824a87221 */ /* 0x000fe20000000100 */
[----:B------:R-:W-:Y:S01]  /*14610*/  SHF.L.U32 R32, R32, 0x17, RZ ;  /* 0x0000001720207819 */ /* 0x000fe200000006ff */
[C---:B------:R-:W-:Y:S01]  /*14620*/  FADD R171, -R36.reuse, R171 ;  /* 0x000000ab24ab7221 */ /* 0x040fe20000000100 */
[----:B------:R-:W-:Y:S01]  /*14630*/  FADD R170, -R36, R170 ;  /* 0x000000aa24aa7221 */ /* 0x000fe20000000100 */
[----:B0-----:R-:W-:Y:S01]  /*14640*/  FADD R34, R30, -12583039 ;  /* 0xcb40007f1e227421 */ /* 0x001fe20000000000 */
[----:B---3--:R-:W-:Y:S01]  /*14650*/  FMUL R174, R31, R174 ;  /* 0x000000ae1fae7220 */ /* 0x008fe20000400000 */
[----:B------:R-:W-:Y:S01]  /*14660*/  FFMA.SAT R31, R168, R118, 0.5 ;  /* 0x3f000000a81f7423 */ /* 0x000fe20000002076 */
[----:B------:R-:W3:Y:S01]  /*14670*/  LDL.LU R130, [R1+0xd8] ;  /* 0x0000d80001827983 */ /* 0x000ee20000300800 */
[----:B------:R-:W-:-:S02]  /*14680*/  FFMA R34, R169, 1.4426950216293334961, -R34 ;  /* 0x3fb8aa3ba9227823 */ /* 0x000fc40000000822 */
[----:B------:R-:W-:Y:S02]  /*14690*/  FFMA.RM R31, R31, R119, 12582913 ;  /* 0x4b4000011f1f7423 */ /* 0x000fe40000004077 */
[----:B------:R-:W-:-:S04]  /*146a0*/  FFMA R34, R169, 1.925963033500011079e-08, R34 ;  /* 0x32a57060a9227823 */ /* 0x000fc80000000022 */
[----:B------:R0:W4:Y:S01]  /*146b0*/  MUFU.EX2 R175, R34 ;  /* 0x0000002200af7308 */ /* 0x0001220000000800 */
[----:B-1----:R-:W-:Y:S01]  /*146c0*/  FMUL R173, R32, R173 ;  /* 0x000000ad20ad7220 */ /* 0x002fe20000400000 */
[----:B------:R-:W-:Y:S01]  /*146d0*/  FFMA.SAT R32, R171, R118, 0.5 ;  /* 0x3f000000ab207423 */ /* 0x000fe20000002076 */
[----:B0-----:R-:W-:-:S04]  /*146e0*/  FADD R34, R31, -12583039 ;  /* 0xcb40007f1f227421 */ /* 0x001fc80000000000 */
[----:B------:R-:W-:Y:S01]  /*146f0*/  FFMA R34, R168, 1.4426950216293334961, -R34 ;  /* 0x3fb8aa3ba8227823 */ /* 0x000fe20000000822 */
[----:B------:R-:W-:-:S03]  /*14700*/  FFMA.RM R32, R32, R119, 12582913 ;  /* 0x4b40000120207423 */ /* 0x000fc60000004077 */
[----:B------:R-:W-:Y:S01]  /*14710*/  FFMA R34, R168, 1.925963033500011079e-08, R34 ;  /* 0x32a57060a8227823 */ /* 0x000fe20000000022 */
[----:B------:R-:W-:Y:S01]  /*14720*/  SHF.L.U32 R30, R30, 0x17, RZ ;  /* 0x000000171e1e7819 */ /* 0x000fe200000006ff */
[----:B------:R-:W-:Y:S02]  /*14730*/  FADD R33, R32, -12583039 ;  /* 0xcb40007f20217421 */ /* 0x000fe40000000000 */
[----:B------:R-:W0:Y:S02]  /*14740*/  MUFU.EX2 R169, R34 ;  /* 0x0000002200a97308 */ /* 0x000e240000000800 */
[C---:B------:R-:W-:Y:S01]  /*14750*/  FFMA R33, R171.reuse, 1.4426950216293334961, -R33 ;  /* 0x3fb8aa3bab217823 */ /* 0x040fe20000000821 */
[----:B----4-:R-:W-:Y:S01]  /*14760*/  FMUL R175, R30, R175 ;  /* 0x000000af1eaf7220 */ /* 0x010fe20000400000 */
[----:B------:R-:W-:Y:S02]  /*14770*/  FFMA.SAT R30, R170, R118, 0.5 ;  /* 0x3f000000aa1e7423 */ /* 0x000fe40000002076 */
[----:B------:R-:W-:-:S02]  /*14780*/  FFMA R33, R171, 1.925963033500011079e-08, R33 ;  /* 0x32a57060ab217823 */ /* 0x000fc40000000021 */
[----:B------:R-:W-:Y:S01]  /*14790*/  FFMA.RM R30, R30, R119, 12582913 ;  /* 0x4b4000011e1e7423 */ /* 0x000fe20000004077 */
[----:B------:R-:W-:Y:S01]  /*147a0*/  SHF.L.U32 R31, R31, 0x17, RZ ;  /* 0x000000171f1f7819 */ /* 0x000fe200000006ff */
[----:B------:R1:W4:Y:S02]  /*147b0*/  MUFU.EX2 R176, R33 ;  /* 0x0000002100b07308 */ /* 0x0003240000000800 */
[----:B-1----:R-:W-:Y:S02]  /*147c0*/  FADD R33, R30, -12583039 ;  /* 0xcb40007f1e217421 */ /* 0x002fe40000000000 */
[----:B0-----:R-:W-:Y:S01]  /*147d0*/  FMUL R169, R31, R169 ;  /* 0x000000a91fa97220 */ /* 0x001fe20000400000 */
[----:B------:R-:W-:Y:S01]  /*147e0*/  FFMA.SAT R31, R35, R118, 0.5 ;  /* 0x3f000000231f7423 */ /* 0x000fe20000002076 */
[----:B------:R-:W-:-:S03]  /*147f0*/  FFMA R33, R170, 1.4426950216293334961, -R33 ;  /* 0x3fb8aa3baa217823 */ /* 0x000fc60000000821 */
[----:B------:R-:W-:Y:S01]  /*14800*/  FFMA.RM R31, R31, R119, 12582913 ;  /* 0x4b4000011f1f7423 */ /* 0x000fe20000004077 */
[----:B------:R-:W-:-:S04]  /*14810*/  FFMA R33, R170, 1.925963033500011079e-08, R33 ;  /* 0x32a57060aa217823 */ /* 0x000fc80000000021 */
[----:B------:R0:W1:Y:S02]  /*14820*/  MUFU.EX2 R170, R33 ;  /* 0x0000002100aa7308 */ /* 0x0000640000000800 */
[----:B0-----:R-:W-:-:S04]  /*14830*/  FADD R33, R31, -12583039 ;  /* 0xcb40007f1f217421 */ /* 0x001fc80000000000 */
[----:B------:R-:W-:-:S04]  /*14840*/  FFMA R33, R35, 1.4426950216293334961, -R33 ;  /* 0x3fb8aa3b23217823 */ /* 0x000fc80000000821 */
[----:B------:R-:W-:Y:S01]  /*14850*/  FFMA R33, R35, 1.925963033500011079e-08, R33 ;  /* 0x32a5706023217823 */ /* 0x000fe20000000021 */
[----:B------:R-:W-:Y:S02]  /*14860*/  FADD R35, -R36, R129 ;  /* 0x0000008124237221 */ /* 0x000fe40000000100 */
[----:B------:R-:W3:Y:S01]  /*14870*/  LDL.LU R129, [R1+0xe8] ;  /* 0x0000e80001817983 */ /* 0x000ee20000300800 */
[----:B------:R-:W-:Y:S01]  /*14880*/  SHF.L.U32 R32, R32, 0x17, RZ ;  /* 0x0000001720207819 */ /* 0x000fe200000006ff */
[----:B------:R-:W-:-:S04]  /*14890*/  FADD R172, -R36, R172 ;  /* 0x000000ac24ac7221 */ /* 0x000fc80000000100 */
[----:B----4-:R-:W-:Y:S01]  /*148a0*/  FMUL R176, R32, R176 ;  /* 0x000000b020b07220 */ /* 0x010fe20000400000 */
[----:B------:R-:W-:-:S04]  /*148b0*/  FFMA.SAT R32, R172, R118, 0.5 ;  /* 0x3f000000ac207423 */ /* 0x000fc80000002076 */
[----:B------:R-:W-:Y:S01]  /*148c0*/  FFMA.RM R32, R32, R119, 12582913 ;  /* 0x4b40000120207423 */ /* 0x000fe20000004077 */
[----:B------:R-:W-:-:S03]  /*148d0*/  SHF.L.U32 R30, R30, 0x17, RZ ;  /* 0x000000171e1e7819 */ /* 0x000fc600000006ff */
[----:B------:R-:W-:-:S04]  /*148e0*/  FADD R34, R32, -12583039 ;  /* 0xcb40007f20227421 */ /* 0x000fc80000000000 */
[----:B------:R-:W-:Y:S01]  /*148f0*/  FFMA R34, R172, 1.4426950216293334961, -R34 ;  /* 0x3fb8aa3bac227823 */ /* 0x000fe20000000822 */
[----:B-1----:R-:W-:Y:S01]  /*14900*/  FMUL R170, R30, R170 ;  /* 0x000000aa1eaa7220 */ /* 0x002fe20000400000 */
[----:B------:R-:W-:Y:S02]  /*14910*/  FFMA.SAT R30, R35, R118, 0.5 ;  /* 0x3f000000231e7423 */ /* 0x000fe40000002076 */
[----:B------:R-:W-:Y:S02]  /*14920*/  FFMA R34, R172, 1.925963033500011079e-08, R34 ;  /* 0x32a57060ac227823 */ /* 0x000fe40000000022 */
[----:B------:R-:W-:Y:S02]  /*14930*/  FFMA.RM R30, R30, R119, 12582913 ;  /* 0x4b4000011e1e7423 */ /* 0x000fe40000004077 */
[----:B------:R0:W1:Y:S01]  /*14940*/  MUFU.EX2 R171, R34 ;  /* 0x0000002200ab7308 */ /* 0x0000620000000800 */
[----:B------:R-:W-:Y:S01]  /*14950*/  SHF.L.U32 R32, R32, 0x17, RZ ;  /* 0x0000001720207819 */ /* 0x000fe200000006ff */
[----:B0-----:R-:W-:-:S04]  /*14960*/  FADD R34, R30, -12583039 ;  /* 0xcb40007f1e227421 */ /* 0x001fc80000000000 */
[----:B------:R-:W-:-:S04]  /*14970*/  FFMA R34, R35, 1.4426950216293334961, -R34 ;  /* 0x3fb8aa3b23227823 */ /* 0x000fc80000000822 */
[----:B------:R-:W-:Y:S01]  /*14980*/  FFMA R34, R35, 1.925963033500011079e-08, R34 ;  /* 0x32a5706023227823 */ /* 0x000fe20000000022 */
[----:B--2---:R-:W-:Y:S01]  /*14990*/  FADD R35, -R36, R161 ;  /* 0x000000a124237221 */ /* 0x004fe20000000100 */
[----:B-1----:R-:W-:Y:S01]  /*149a0*/  FMUL R171, R32, R171 ;  /* 0x000000ab20ab7220 */ /* 0x002fe20000400000 */
[----:B------:R0:W1:Y:S01]  /*149b0*/  MUFU.EX2 R172, R33 ;  /* 0x0000002100ac7308 */ /* 0x0000620000000800 */
[----:B------:R-:W-:Y:S01]  /*149c0*/  SHF.L.U32 R31, R31, 0x17, RZ ;  /* 0x000000171f1f7819 */ /* 0x000fe200000006ff */
[----:B------:R-:W-:Y:S01]  /*149d0*/  FFMA.SAT R32, R35, R118, 0.5 ;  /* 0x3f00000023207423 */ /* 0x000fe20000002076 */
[----:B------:R-:W2:Y:S03]  /*149e0*/  LDL.LU R161, [R1+0xf4] ;  /* 0x0000f40001a17983 */ /* 0x000ea60000300800 */
[----:B------:R-:W-:-:S04]  /*149f0*/  FFMA.RM R32, R32, R119, 12582913 ;  /* 0x4b40000120207423 */ /* 0x000fc80000004077 */
        /* <DEDUP_REMOVED lines=12> */
[----:B------:R-:W0:Y:S04]  /*14ac0*/  MUFU.EX2 R166, R33 ;  /* 0x0000002100a67308 */ /* 0x000e280000000800 */
[----:B-1----:R-:W-:Y:S01]  /*14ad0*/  FMUL R165, R30, R165 ;  /* 0x000000a51ea57220 */ /* 0x002fe20000400000 */
[----:B------:R-:W-:-:S03]  /*14ae0*/  SHF.L.U32 R32, R32, 0x17, RZ ;  /* 0x0000001720207819 */ /* 0x000fc600000006ff */
[----:B------:R1:W4:Y:S02]  /*14af0*/  MUFU.EX2 R167, R34 ;  /* 0x0000002200a77308 */ /* 0x0003240000000800 */
[----:B0-----:R-:W-:Y:S01]  /*14b00*/  FMUL R166, R32, R166 ;  /* 0x000000a620a67220 */ /* 0x001fe20000400000 */
[----:B------:R-:W-:Y:S02]  /*14b10*/  FADD R35, -R36, R162 ;  /* 0x000000a224237221 */ /* 0x000fe40000000100 */
[----:B------:R-:W2:Y:S02]  /*14b20*/  LDL.LU R162, [R1+0x100] ;  /* 0x0001000001a27983 */ /* 0x000ea40000300800 */
[----:B------:R-:W-:-:S04]  /*14b30*/  FFMA.SAT R30, R35, R118, 0.5 ;  /* 0x3f000000231e7423 */ /* 0x000fc80000002076 */
[----:B------:R-:W-:-:S04]  /*14b40*/  FFMA.RM R30, R30, R119, 12582913 ;  /* 0x4b4000011e1e7423 */ /* 0x000fc80000004077 */
[----:B------:R-:W-:-:S04]  /*14b50*/  FADD R33, R30, -12583039 ;  /* 0xcb40007f1e217421 */ /* 0x000fc80000000000 */
[----:B------:R-:W-:-:S04]  /*14b60*/  FFMA R33, R35, 1.4426950216293334961, -R33 ;  /* 0x3fb8aa3b23217823 */ /* 0x000fc80000000821 */
[----:B------:R-:W-:Y:S01]  /*14b70*/  FFMA R33, R35, 1.925963033500011079e-08, R33 ;  /* 0x32a5706023217823 */ /* 0x000fe20000000021 */
[----:B---3--:R-:W-:-:S04]  /*14b80*/  FADD R35, -R36, R130 ;  /* 0x0000008224237221 */ /* 0x008fc80000000100 */
[----:B------:R-:W-:-:S04]  /*14b90*/  FFMA.SAT R32, R35, R118, 0.5 ;  /* 0x3f00000023207423 */ /* 0x000fc80000002076 */
[----:B------:R-:W-:-:S04]  /*14ba0*/  FFMA.RM R32, R32, R119, 12582913 ;  /* 0x4b40000120207423 */ /* 0x000fc80000004077 */
[----:B-1----:R-:W-:-:S04]  /*14bb0*/  FADD R34, R32, -12583039 ;  /* 0xcb40007f20227421 */ /* 0x002fc80000000000 */
[----:B------:R-:W-:-:S04]  /*14bc0*/  FFMA R34, R35, 1.4426950216293334961, -R34 ;  /* 0x3fb8aa3b23227823 */ /* 0x000fc80000000822 */
[----:B------:R-:W-:Y:S01]  /*14bd0*/  FFMA R34, R35, 1.925963033500011079e-08, R34 ;  /* 0x32a5706023227823 */ /* 0x000fe20000000022 */
[----:B------:R-:W-:Y:S02]  /*14be0*/  FADD R35, -R36, R129 ;  /* 0x0000008124237221 */ /* 0x000fe40000000100 */
[----:B------:R-:W3:Y:S01]  /*14bf0*/  LDL.LU R129, [R1+0x114] ;  /* 0x0001140001817983 */ /* 0x000ee20000300800 */
[----:B------:R-:W-:Y:S01]  /*14c00*/  SHF.L.U32 R31, R31, 0x17, RZ ;  /* 0x000000171f1f7819 */ /* 0x000fe200000006ff */
[----:B------:R0:W1:Y:S01]  /*14c10*/  MUFU.EX2 R168, R33 ;  /* 0x0000002100a87308 */ /* 0x0000620000000800 */
[----:B------:R-:W-:Y:S01]  /*14c20*/  SHF.L.U32 R30, R30, 0x17, RZ ;  /* 0x000000171e1e7819 */ /* 0x000fe200000006ff */
[----:B------:R-:W3:Y:S02]  /*14c30*/  LDL.LU R127, [R1+0x11c] ;  /* 0x00011c00017f7983 */ /* 0x000ee40000300800 */
[----:B----4-:R-:W-:Y:S01]  /*14c40*/  FMUL R167, R31, R167 ;  /* 0x000000a71fa77220 */ /* 0x010fe20000400000 */
[----:B------:R-:W-:Y:S01]  /*14c50*/  FFMA.SAT R31, R35, R118, 0.5 ;  /* 0x3f000000231f7423 */ /* 0x000fe20000002076 */
[----:B------:R-:W-:Y:S01]  /*14c60*/  SHF.L.U32 R32, R32, 0x17, RZ ;  /* 0x0000001720207819 */ /* 0x000fe200000006ff */
[----:B------:R-:W4:Y:S02]  /*14c70*/  LDL.LU R126, [R1+0x110] ;  /* 0x00011000017e7983 */ /* 0x000f240000300800 */
[----:B------:R-:W-:-:S02]  /*14c80*/  FFMA.RM R31, R31, R119, 12582913 ;  /* 0x4b4000011f1f7423 */ /* 0x000fc40000004077 */
[----:B------:R-:W4:Y:S02]  /*14c90*/  LDL.LU R130, [R1+0x118] ;  /* 0x0001180001827983 */ /* 0x000f240000300800 */
[----:B0-----:R-:W-:-:S04]  /*14ca0*/  FADD R33, R31, -12583039 ;  /* 0xcb40007f1f217421 */ /* 0x001fc80000000000 */
[----:B------:R-:W-:-:S04]  /*14cb0*/  FFMA R33, R35, 1.4426950216293334961, -R33 ;  /* 0x3fb8aa3b23217823 */ /* 0x000fc80000000821 */
[----:B------:R-:W-:Y:S01]  /*14cc0*/  FFMA R33, R35, 1.925963033500011079e-08, R33 ;  /* 0x32a5706023217823 */ /* 0x000fe20000000021 */
[----:B-1----:R-:W-:Y:S01]  /*14cd0*/  FMUL R168, R30, R168 ;  /* 0x000000a81ea87220 */ /* 0x002fe20000400000 */
[----:B--2---:R-:W-:-:S04]  /*14ce0*/  FADD R35, -R36, R161 ;  /* 0x000000a124237221 */ /* 0x004fc80000000100 */
[----:B------:R-:W-:Y:S01]  /*14cf0*/  FFMA.SAT R30, R35, R118, 0.5 ;  /* 0x3f000000231e7423 */ /* 0x000fe20000002076 */
[----:B------:R0:W1:Y:S03]  /*14d00*/  MUFU.EX2 R161, R34 ;  /* 0x0000002200a17308 */ /* 0x0000660000000800 */
[----:B------:R-:W-:-:S04]  /*14d10*/  FFMA.RM R30, R30, R119, 12582913 ;  /* 0x4b4000011e1e7423 */ /* 0x000fc80000004077 */
[----:B0-----:R-:W-:-:S04]  /*14d20*/  FADD R34, R30, -12583039 ;  /* 0xcb40007f1e227421 */ /* 0x001fc80000000000 */
[----:B------:R-:W-:-:S04]  /*14d30*/  FFMA R34, R35, 1.4426950216293334961, -R34 ;  /* 0x3fb8aa3b23227823 */ /* 0x000fc80000000822 */
[----:B------:R-:W-:Y:S01]  /*14d40*/  FFMA R34, R35, 1.925963033500011079e-08, R34 ;  /* 0x32a5706023227823 */ /* 0x000fe20000000022 */
[----:B-1----:R-:W-:Y:S01]  /*14d50*/  FMUL R161, R32, R161 ;  /* 0x000000a120a17220 */ /* 0x002fe20000400000 */
[----:B------:R-:W-:Y:S02]  /*14d60*/  SHF.L.U32 R31, R31, 0x17, RZ ;  /* 0x000000171f1f7819 */ /* 0x000fe400000006ff */
[----:B------:R-:W-:Y:S01]  /*14d70*/  SHF.L.U32 R30, R30, 0x17, RZ ;  /* 0x000000171e1e7819 */ /* 0x000fe200000006ff */
[----:B------:R-:W-:-:S04]  /*14d80*/  FADD R35, -R36, R162 ;  /* 0x000000a224237221 */ /* 0x000fc80000000100 */
[----:B------:R-:W-:Y:S01]  /*14d90*/  FFMA.SAT R32, R35, R118, 0.5 ;  /* 0x3f00000023207423 */ /* 0x000fe20000002076 */
[----:B------:R0:W1:Y:S03]  /*14da0*/  MUFU.EX2 R162, R33 ;  /* 0x0000002100a27308 */ /* 0x0000660000000800 */
        /* <DEDUP_REMOVED lines=20> */
[----:B---3--:R-:W-:Y:S02]  /*14ef0*/  FADD R35, -R36, R129 ;  /* 0x0000008124237221 */ /* 0x008fe40000000100 */
[----:B------:R-:W2:Y:S01]  /*14f00*/  LDL.LU R129, [R1+0x12c] ;  /* 0x00012c0001817983 */ /* 0x000ea20000300800 */
[----:B------:R-:W-:Y:S01]  /*14f10*/  SHF.L.U32 R32, R32, 0x17, RZ ;  /* 0x0000001720207819 */ /* 0x000fe200000006ff */
[----:B------:R0:W3:Y:S04]  /*14f20*/  MUFU.EX2 R157, R34 ;  /* 0x00000022009d7308 */ /* 0x0000e80000000800 */
[----:B-1----:R-:W-:Y:S01]  /*14f30*/  FMUL R164, R32, R164 ;  /* 0x000000a420a47220 */ /* 0x002fe20000400000 */
[----:B------:R-:W-:-:S04]  /*14f40*/  FFMA.SAT R32, R35, R118, 0.5 ;  /* 0x3f00000023207423 */ /* 0x000fc80000002076 */
[----:B------:R-:W-:Y:S01]  /*14f50*/  FFMA.RM R32, R32, R119, 12582913 ;  /* 0x4b40000120207423 */ /* 0x000fe20000004077 */
[----:B------:R-:W1:Y:S03]  /*14f60*/  MUFU.EX2 R158, R158 ;  /* 0x0000009e009e7308 */ /* 0x000e660000000800 */
[----:B0-----:R-:W-:Y:S01]  /*14f70*/  FADD R34, R32, -12583039 ;  /* 0xcb40007f20227421 */ /* 0x001fe20000000000 */
[----:B------:R-:W-:-:S03]  /*14f80*/  SHF.L.U32 R31, R31, 0x17, RZ ;  /* 0x000000171f1f7819 */ /* 0x000fc600000006ff */
[----:B------:R-:W-:-:S04]  /*14f90*/  FFMA R34, R35, 1.4426950216293334961, -R34 ;  /* 0x3fb8aa3b23227823 */ /* 0x000fc80000000822 */
[----:B------:R-:W-:Y:S01]  /*14fa0*/  FFMA R34, R35, 1.925963033500011079e-08, R34 ;  /* 0x32a5706023227823 */ /* 0x000fe20000000022 */
[----:B------:R-:W-:Y:S02]  /*14fb0*/  FADD R35, -R36, R127 ;  /* 0x0000007f24237221 */ /* 0x000fe40000000100 */
[----:B------:R-:W2:Y:S01]  /*14fc0*/  LDL.LU R127, [R1+0x134] ;  /* 0x00013400017f7983 */ /* 0x000ea20000300800 */
[----:B---3--:R-:W-:Y:S01]  /*14fd0*/  FMUL R157, R31, R157 ;  /* 0x0000009d1f9d7220 */ /* 0x008fe20000400000 */
[----:B------:R-:W-:Y:S01]  /*14fe0*/  FFMA.SAT R31, R35, R118, 0.5 ;  /* 0x3f000000231f7423 */ /* 0x000fe20000002076 */
[----:B-1----:R-:W-:Y:S02]  /*14ff0*/  FMUL R200, R200, R158 ;  /* 0x0000009ec8c87220 */ /* 0x002fe40000400000 */
[----:B------:R0:W1:Y:S01]  /*15000*/  MUFU.EX2 R158, R33 ;  /* 0x00000021009e7308 */ /* 0x0000620000000800 */
[----:B------:R-:W-:-:S07]  /*15010*/  FFMA.RM R31, R31, R119, 12582913 ;  /* 0x4b4000011f1f7423 */ /* 0x000fce0000004077 */
[----:B------:R-:W3:Y:S01]  /*15020*/  MUFU.EX2 R159, R159 ;  /* 0x0000009f009f7308 */ /* 0x000ee20000000800 */
[----:B0-----:R-:W-:Y:S01]  /*15030*/  FADD R33, R31, -12583039 ;  /* 0xcb40007f1f217421 */ /* 0x001fe20000000000 */
[----:B------:R-:W-:-:S03]  /*15040*/  SHF.L.U32 R30, R30, 0x17, RZ ;  /* 0x000000171e1e7819 */ /* 0x000fc600000006ff */
[----:B------:R-:W-:-:S04]  /*15050*/  FFMA R33, R35, 1.4426950216293334961, -R33 ;  /* 0x3fb8aa3b23217823 */ /* 0x000fc80000000821 */
[----:B------:R-:W-:Y:S01]  /*15060*/  FFMA R33, R35, 1.925963033500011079e-08, R33 ;  /* 0x32a5706023217823 */ /* 0x000fe20000000021 */
[----:B----4-:R-:W-:Y:S02]  /*15070*/  FADD R35, -R36, R126 ;  /* 0x0000007e24237221 */ /* 0x010fe40000000100 */
[----:B------:R-:W4:Y:S01]  /*15080*/  LDL.LU R126, [R1+0x128] ;  /* 0x00012800017e7983 */ /* 0x000f220000300800 */
[----:B-1----:R-:W-:Y:S01]  /*15090*/  FMUL R158, R30, R158 ;  /* 0x0000009e1e9e7220 */ /* 0x002fe20000400000 */
[----:B------:R-:W-:Y:S01]  /*150a0*/  FFMA.SAT R30, R35, R118, 0.5 ;  /* 0x3f000000231e7423 */ /* 0x000fe20000002076 */
[----:B---3--:R-:W-:-:S03]  /*150b0*/  FMUL R199, R199, R159 ;  /* 0x0000009fc7c77220 */ /* 0x008fc60000400000 */
[----:B------:R-:W-:Y:S01]  /*150c0*/  FFMA.RM R30, R30, R119, 12582913 ;  /* 0x4b4000011e1e7423 */ /* 0x000fe20000004077 */
[----:B------:R0:W1:Y:S01]  /*150d0*/  MUFU.EX2 R159, R34 ;  /* 0x00000022009f7308 */ /* 0x0000620000000800 */
[----:B------:R-:W-:Y:S02]  /*150e0*/  SHF.L.U32 R32, R32, 0x17, RZ ;  /* 0x0000001720207819 */ /* 0x000fe400000006ff */
[----:B0-----:R-:W-:-:S04]  /*150f0*/  FADD R34, R30, -12583039 ;  /* 0xcb40007f1e227421 */ /* 0x001fc80000000000 */
[----:B------:R-:W-:-:S04]  /*15100*/  FFMA R34, R35, 1.4426950216293334961, -R34 ;  /* 0x3fb8aa3b23227823 */ /* 0x000fc80000000822 */
[----:B------:R-:W-:Y:S01]  /*15110*/  FFMA R34, R35, 1.925963033500011079e-08, R34 ;  /* 0x32a5706023227823 */ /* 0x000fe20000000022 */
[----:B------:R-:W-:Y:S02]  /*15120*/  FADD R35, -R36, R130 ;  /* 0x0000008224237221 */ /* 0x000fe40000000100 */
        /* <DEDUP_REMOVED lines=8> */
[----:B--2---:R-:W-:Y:S02]  /*151b0*/  FADD R35, -R36, R129 ;  /* 0x0000008124237221 */ /* 0x004fe40000000100 */
[----:B------:R-:W2:Y:S01]  /*151c0*/  LDL.LU R129, [R1+0x144] ;  /* 0x0001440001817983 */ /* 0x000ea20000300800 */
[----:B------:R-:W-:Y:S01]  /*151d0*/  SHF.L.U32 R31, R31, 0x17, RZ ;  /* 0x000000171f1f7819 */ /* 0x000fe200000006ff */
[----:B------:R0:W0:Y:S04]  /*151e0*/  MUFU.EX2 R153, R34 ;  /* 0x0000002200997308 */ /* 0x0000280000000800 */
[----:B-1----:R-:W-:Y:S01]  /*151f0*/  FMUL R160, R31, R160 ;  /* 0x000000a01fa07220 */ /* 0x002fe20000400000 */
[----:B------:R-:W-:-:S04]  /*15200*/  FFMA.SAT R31, R35, R118, 0.5 ;  /* 0x3f000000231f7423 */ /* 0x000fc80000002076 */
[----:B------:R-:W-:-:S04]  /*15210*/  FFMA.RM R31, R31, R119, 12582913 ;  /* 0x4b4000011f1f7423 */ /* 0x000fc80000004077 */
[----:B0-----:R-:W-:Y:S01]  /*15220*/  FADD R34, R31, -12583039 ;  /* 0xcb40007f1f227421 */ /* 0x001fe20000000000 */
[----:B------:R-:W-:-:S03]  /*15230*/  SHF.L.U32 R30, R30, 0x17, RZ ;  /* 0x000000171e1e7819 */ /* 0x000fc600000006ff */
[----:B------:R-:W-:-:S04]  /*15240*/  FFMA R34, R35, 1.4426950216293334961, -R34 ;  /* 0x3fb8aa3b23227823 */ /* 0x000fc80000000822 */
[----:B------:R-:W-:Y:S01]  /*15250*/  FFMA R34, R35, 1.925963033500011079e-08, R34 ;  /* 0x32a5706023227823 */ /* 0x000fe20000000022 */
[----:B------:R-:W-:Y:S02]  /*15260*/  FADD R35, -R36, R127 ;  /* 0x0000007f24237221 */ /* 0x000fe40000000100 */
[----:B------:R-:W2:Y:S01]  /*15270*/  LDL.LU R127, [R1+0x154] ;  /* 0x00015400017f7983 */ /* 0x000ea20000300800 */
[----:B------:R-:W-:Y:S01]  /*15280*/  FMUL R153, R30, R153 ;  /* 0x000000991e997220 */ /* 0x000fe20000400000 */
[----:B------:R-:W-:Y:S01]  /*15290*/  FFMA.SAT R30, R35, R118, 0.5 ;  /* 0x3f000000231e7423 */ /* 0x000fe20000002076 */
[----:B------:R0:W1:Y:S03]  /*152a0*/  MUFU.EX2 R154, R33 ;  /* 0x00000021009a7308 */ /* 0x0000660000000800 */
[----:B------:R-:W-:-:S04]  /*152b0*/  FFMA.RM R30, R30, R119, 12582913 ;  /* 0x4b4000011e1e7423 */ /* 0x000fc80000004077 */
        /* <DEDUP_REMOVED lines=8> */
[----:B------:R0:W1:Y:S03]  /*15340*/  MUFU.EX2 R155, R34 ;  /* 0x00000022009b7308 */ /* 0x0000660000000800 */
[----:B------:R-:W-:-:S04]  /*15350*/  FFMA.RM R32, R32, R119, 12582913 ;  /* 0x4b40000120207423 */ /* 0x000fc80000004077 */
[----:B0-----:R-:W-:Y:S01]  /*15360*/  FADD R34, R32, -12583039 ;  /* 0xcb40007f20227421 */ /* 0x001fe20000000000 */
[----:B------:R-:W-:-:S03]  /*15370*/  SHF.L.U32 R31, R31, 0x17, RZ ;  /* 0x000000171f1f7819 */ /* 0x000fc600000006ff */
[----:B------:R-:W-:-:S04]  /*15380*/  FFMA R34, R35, 1.4426950216293334961, -R34 ;  /* 0x3fb8aa3b23227823 */ /* 0x000fc80000000822 */
[----:B------:R-:W-:Y:S01]  /*15390*/  FFMA R34, R35, 1.925963033500011079e-08, R34 ;  /* 0x32a5706023227823 */ /* 0x000fe20000000022 */
[----:B-1----:R-:W-:Y:S01]  /*153a0*/  FMUL R155, R31, R155 ;  /* 0x0000009b1f9b7220 */ /* 0x002fe20000400000 */
[----:B---3--:R-:W-:Y:S02]  /*153b0*/  FADD R35, -R36, R130 ;  /* 0x0000008224237221 */ /* 0x008fe40000000100 */
[----:B------:R-:W3:Y:S02]  /*153c0*/  LDL.LU R130, [R1+0x150] ;  /* 0x0001500001827983 */ /* 0x000ee40000300800 */
        /* <DEDUP_REMOVED lines=32> */
[----:B------:R1:W0:Y:S03]  /*155d0*/  MUFU.EX2 R151, R34 ;  /* 0x0000002200977308 */ /* 0x0002260000000800 */
[----:B------:R-:W-:-:S04]  /*155e0*/  FFMA.RM R31, R31, R119, 12582913 ;  /* 0x4b4000011f1f7423 */ /* 0x000fc80000004077 */
[----:B-1----:R-:W-:Y:S01]  /*155f0*/  FADD R34, R31, -12583039 ;  /* 0xcb40007f1f227421 */ /* 0x002fe20000000000 */
[----:B------:R-:W-:-:S03]  /*15600*/  SHF.L.U32 R30, R30, 0x17, RZ ;  /* 0x000000171e1e7819 */ /* 0x000fc600000006ff */
[----:B------:R-:W-:-:S04]  /*15610*/  FFMA R34, R35, 1.4426950216293334961, -R34 ;  /* 0x3fb8aa3b23227823 */ /* 0x000fc80000000822 */
[----:B------:R-:W-:Y:S01]  /*15620*/  FFMA R34, R35, 1.925963033500011079e-08, R34 ;  /* 0x32a5706023227823 */ /* 0x000fe20000000022 */
[----:B0-----:R-:W-:Y:S01]  /*15630*/  FMUL R151, R30, R151 ;  /* 0x000000971e977220 */ /* 0x001fe20000400000 */
        /* <DEDUP_REMOVED lines=14> */
[----:B------:R-:W-:Y:S01]  /*15720*/  FFMA.RM R32, R32, R119, 12582913 ;  /* 0x4b40000120207423 */ /* 0x000fe20000004077 */
[----:B------:R-:W-:-:S03]  /*15730*/  SHF.L.U32 R31, R31, 0x17, RZ ;  /* 0x000000171f1f7819 */ /* 0x000fc600000006ff */
[----:B0-----:R-:W-:-:S04]  /*15740*/  FADD R34, R32, -12583039 ;  /* 0xcb40007f20227421 */ /* 0x001fc80000000000 */
[----:B------:R-:W-:Y:S01]  /*15750*/  FFMA R34, R35, 1.4426950216293334961, -R34 ;  /* 0x3fb8aa3b23227823 */ /* 0x000fe20000000822 */
[----:B------:R-:W-:-:S03]  /*15760*/  FMUL R37, R31, R37 ;  /* 0x000000251f257220 */ /* 0x000fc60000400000 */
[----:B------:R-:W-:Y:S01]  /*15770*/  FFMA R34, R35, 1.925963033500011079e-08, R34 ;  /* 0x32a5706023227823 */ /* 0x000fe20000000022 */
[----:B------:R-:W-:Y:S02]  /*15780*/  FADD R35, -R36, R127 ;  /* 0x0000007f24237221 */ /* 0x000fe40000000100 */
[----:B------:R-:W2:Y:S02]  /*15790*/  LDL.LU R127, [R1+0x164] ;  /* 0x00016400017f7983 */ /* 0x000ea40000300800 */
        /* <DEDUP_REMOVED lines=8> */
[----:B----4-:R-:W-:Y:S01]  /*15820*/  FADD R35, -R36, R126 ;  /* 0x0000007e24237221 */ /* 0x010fe20000000100 */
[----:B-1----:R-:W-:Y:S01]  /*15830*/  FMUL R37, R30, R37 ;  /* 0x000000251e257220 */ /* 0x002fe20000400000 */
        /* <DEDUP_REMOVED lines=9> */
[----:B---3--:R-:W-:Y:S02]  /*158d0*/  FADD R35, -R36, R130 ;  /* 0x0000008224237221 */ /* 0x008fe40000000100 */
        /* <DEDUP_REMOVED lines=9> */
[----:B--2---:R-:W-:Y:S02]  /*15970*/  FADD R35, -R36, R129 ;  /* 0x0000008124237221 */ /* 0x004fe40000000100 */
[----:B------:R-:W2:Y:S01]  /*15980*/  LDL.LU R129, [R1+0x168] ;  /* 0x0001680001817983 */ /* 0x000ea20000300800 */
        /* <DEDUP_REMOVED lines=1057> */
[----:B-1----:R-:W-:-:S05]  /*19ba0*/  FMUL R37, R31, R37 ;  /* 0x000000251f257220 */ /* 0x002fca0000400000 */
[----:B------:R0:W-:Y:S02]  /*19bb0*/  STL [R1+0x24], R37 ;  /* 0x0000242501007387 */ /* 0x0001e40000100800 */
[----:B0-----:R0:W1:Y:S01]  /*19bc0*/  MUFU.EX2 R37, R34 ;  /* 0x0000002200257308 */ /* 0x0010620000000800 */
        /* <DEDUP_REMOVED lines=8> */
[----:B------:R-:W-:Y:S01]  /*19c50*/  FADD R35, -R36, R127 ;  /* 0x0000007f24237221 */ /* 0x000fe20000000100 */
[----:B0-----:R0:W1:Y:S03]  /*19c60*/  MUFU.EX2 R37, R33 ;  /* 0x0000002100257308 */ /* 0x0010660000000800 */
        /* <DEDUP_REMOVED lines=8> */
[----:B----4-:R-:W-:Y:S01]  /*19cf0*/  FADD R35, -R36, R126 ;  /* 0x0000007e24237221 */ /* 0x010fe20000000100 */
        /* <DEDUP_REMOVED lines=9> */
[----:B---3--:R-:W-:-:S04]  /*19d90*/  FADD R35, -R36, R130 ;  /* 0x0000008224237221 */ /* 0x008fc80000000100 */
[----:B------:R-:W-:Y:S01]  /*19da0*/  FFMA.SAT R31, R35, R118, 0.5 ;  /* 0x3f000000231f7423 */ /* 0x000fe20000002076 */
[----:B0-----:R0:W1:Y:S03]  /*19db0*/  MUFU.EX2 R37, R33 ;  /* 0x0000002100257308 */ /* 0x0010660000000800 */
[----:B------:R-:W-:Y:S01]  /*19dc0*/  FFMA.RM R31, R31, R119, 12582913 ;  /* 0x4b4000011f1f7423 */ /* 0x000fe20000004077 */
[----:B------:R-:W-:-:S03]  /*19dd0*/  SHF.L.U32 R30, R30, 0x17, RZ ;  /* 0x000000171e1e7819 */ /* 0x000fc600000006ff */
[----:B0-----:R-:W-:-:S04]  /*19de0*/  FADD R33, R31, -12583039 ;  /* 0xcb40007f1f217421 */ /* 0x001fc80000000000 */
[----:B------:R-:W-:Y:S01]  /*19df0*/  FFMA R33, R35, 1.4426950216293334961, -R33 ;  /* 0x3fb8aa3b23217823 */ /* 0x000fe20000000821 */
[----:B-1----:R-:W-:-:S03]  /*19e00*/  FMUL R37, R30, R37 ;  /* 0x000000251e257220 */ /* 0x002fc60000400000 */
[----:B------:R-:W-:Y:S02]  /*19e10*/  FFMA R33, R35, 1.925963033500011079e-08, R33 ;  /* 0x32a5706023217823 */ /* 0x000fe40000000021 */
[----:B------:R0:W-:Y:S02]  /*19e20*/  STL [R1+0x30], R37 ;  /* 0x0000302501007387 */ /* 0x0001e40000100800 */
[----:B0-----:R-:W0:Y:S01]  /*19e30*/  MUFU.EX2 R37, R34 ;  /* 0x0000002200257308 */ /* 0x001e220000000800 */
[----:B------:R-:W-:-:S05]  /*19e40*/  SHF.L.U32 R32, R32, 0x17, RZ ;  /* 0x0000001720207819 */ /* 0x000fca00000006ff */
[----:B0-----:R-:W-:-:S05]  /*19e50*/  FMUL R37, R32, R37 ;  /* 0x0000002520257220 */ /* 0x001fca0000400000 */
[----:B------:R0:W-:Y:S02]  /*19e60*/  STL [R1+0x1d4], R37 ;  /* 0x0001d42501007387 */ /* 0x0001e40000100800 */
[----:B0-----:R0:W1:Y:S01]  /*19e70*/  MUFU.EX2 R37, R33 ;  /* 0x0000002100257308 */ /* 0x0010620000000800 */
[----:B------:R-:W-:Y:S01]  /*19e80*/  SHF.L.U32 R31, R31, 0x17, RZ ;  /* 0x000000171f1f7819 */ /* 0x000fe200000006ff */
        /* <DEDUP_REMOVED lines=11> */
[----:B0-----:R-:W-:-:S04]  /*19f40*/  FADD R33, R32, -12583039 ;  /* 0xcb40007f20217421 */ /* 0x001fc80000000000 */
[----:B------:R-:W-:-:S04]  /*19f50*/  FFMA R33, R35, 1.4426950216293334961, -R33 ;  /* 0x3fb8aa3b23217823 */ /* 0x000fc80000000821 */
[----:B------:R-:W-:Y:S01]  /*19f60*/  FFMA R33, R35, 1.925963033500011079e-08, R33 ;  /* 0x32a5706023217823 */ /* 0x000fe20000000021 */
[----:B-1----:R-:W-:-:S05]  /*19f70*/  FMUL R35, R31, R37 ;  /* 0x000000251f237220 */ /* 0x002fca0000400000 */
[----:B------:R0:W-:Y:S02]  /*19f80*/  STL [R1+0x1d0], R35 ;  /* 0x0001d02301007387 */ /* 0x0001e40000100800 */
[----:B0-----:R-:W0:Y:S01]  /*19f90*/  MUFU.EX2 R35, R34 ;  /* 0x0000002200237308 */ /* 0x001e220000000800 */
[----:B------:R-:W-:Y:S01]  /*19fa0*/  SHF.L.U32 R30, R30, 0x17, RZ ;  /* 0x000000171e1e7819 */ /* 0x000fe200000006ff */
[----:B------:R-:W-:-:S04]  /*19fb0*/  FFMA.SAT R31, R251, R118, 0.5 ;  /* 0x3f000000fb1f7423 */ /* 0x000fc80000002076 */
[----:B0-----:R-:W-:-:S05]  /*19fc0*/  FMUL R35, R30, R35 ;  /* 0x000000231e237220 */ /* 0x001fca0000400000 */
[----:B------:R0:W-:Y:S01]  /*19fd0*/  STL [R1+0x1cc], R35 ;  /* 0x0001cc2301007387 */ /* 0x0001e20000100800 */
[----:B------:R-:W-:Y:S01]  /*19fe0*/  FFMA.RM R31, R31, R119, 12582913 ;  /* 0x4b4000011f1f7423 */ /* 0x000fe20000004077 */
[----:B0-----:R-:W0:Y:S03]  /*19ff0*/  MUFU.EX2 R35, R33 ;  /* 0x0000002100237308 */ /* 0x001e260000000800 */
[----:B------:R-:W-:Y:S01]  /*1a000*/  FADD R34, R31, -12583039 ;  /* 0xcb40007f1f227421 */ /* 0x000fe20000000000 */
[----:B------:R-:W-:-:S03]  /*1a010*/  SHF.L.U32 R32, R32, 0x17, RZ ;  /* 0x0000001720207819 */ /* 0x000fc600000006ff */
[----:B------:R-:W-:-:S04]  /*1a020*/  FFMA R34, R251, 1.4426950216293334961, -R34 ;  /* 0x3fb8aa3bfb227823 */ /* 0x000fc80000000822 */
[----:B------:R-:W-:Y:S01]  /*1a030*/  FFMA R34, R251, 1.925963033500011079e-08, R34 ;  /* 0x32a57060fb227823 */ /* 0x000fe20000000022 */
[----:B0-----:R-:W-:Y:S01]  /*1a040*/  FMUL R35, R32, R35 ;  /* 0x0000002320237220 */ /* 0x001fe20000400000 */
[----:B------:R-:W-:-:S04]  /*1a050*/  FFMA.SAT R30, R252, R118, 0.5 ;  /* 0x3f000000fc1e7423 */ /* 0x000fc80000002076 */
[----:B------:R0:W-:Y:S01]  /*1a060*/  STL [R1+0x1bc], R35 ;  /* 0x0001bc2301007387 */ /* 0x0001e20000100800 */
[----:B------:R-:W-:Y:S01]  /*1a070*/  FFMA.RM R30, R30, R119, 12582913 ;  /* 0x4b4000011e1e7423 */ /* 0x000fe20000004077 */
[----:B0-----:R-:W0:Y:S03]  /*1a080*/  MUFU.EX2 R35, R34 ;  /* 0x0000002200237308 */ /* 0x001e260000000800 */
[----:B------:R-:W-:Y:S01]  /*1a090*/  FADD R33, R30, -12583039 ;  /* 0xcb40007f1e217421 */ /* 0x000fe20000000000 */
[----:B------:R-:W-:-:S03]  /*1a0a0*/  SHF.L.U32 R31, R31, 0x17, RZ ;  /* 0x000000171f1f7819 */ /* 0x000fc600000006ff */
[----:B------:R-:W-:Y:S01]  /*1a0b0*/  FFMA R33, R252, 1.4426950216293334961, -R33 ;  /* 0x3fb8aa3bfc217823 */ /* 0x000fe20000000821 */
[----:B------:R-:W-:-:S03]  /*1a0c0*/  FADD R37, -R36, R133 ;  /* 0x0000008524257221 */ /* 0x000fc60000000100 */
        /* <DEDUP_REMOVED lines=8> */
[----:B------:R-:W-:-:S04]  /*1a150*/  FFMA R34, R37, 1.4426950216293334961, -R34 ;  /* 0x3fb8aa3b25227823 */ /* 0x000fc80000000822 */
[----:B------:R-:W-:Y:S01]  /*1a160*/  FFMA R34, R37, 1.925963033500011079e-08, R34 ;  /* 0x32a5706025227823 */ /* 0x000fe20000000022 */
[----:B------:R-:W-:Y:S01]  /*1a170*/  FADD R37, -R36, R132 ;  /* 0x0000008424257221 */ /* 0x000fe20000000100 */
[----:B0-----:R-:W-:-:S03]  /*1a180*/  FMUL R35, R30, R35 ;  /* 0x000000231e237220 */ /* 0x001fc60000400000 */
[----:B------:R-:W-:Y:S02]  /*1a190*/  FFMA.SAT R31, R37, R118, 0.5 ;  /* 0x3f000000251f7423 */ /* 0x000fe40000002076 */
[----:B------:R0:W-:Y:S02]  /*1a1a0*/  STL [R1+0x1dc], R35 ;  /* 0x0001dc2301007387 */ /* 0x0001e40000100800 */
        /* <DEDUP_REMOVED lines=453> */
[----:B------:R-:W-:Y:S01]  /*1be00*/  SHF.L.U32 R32, R32, 0x17, RZ ;  /* 0x0000001720207819 */ /* 0x000fe200000006ff */
[----:B------:R-:W-:Y:S02]  /*1be10*/  FADD R204, -R36, R204 ;  /* 0x000000cc24cc7221 */ /* 0x000fe40000000100 */
[----:B------:R-:W-:Y:S02]  /*1be20*/  FFMA R34, R203, 1.4426950216293334961, -R34 ;  /* 0x3fb8aa3bcb227823 */ /* 0x000fe40000000822 */
[----:B------:R-:W-:-:S02]  /*1be30*/  FFMA.SAT R30, R204, R118, 0.5 ;  /* 0x3f000000cc1e7423 */ /* 0x000fc40000002076 */
[----:B------:R-:W-:Y:S01]  /*1be40*/  FFMA R34, R203, 1.925963033500011079e-08, R34 ;  /* 0x32a57060cb227823 */ /* 0x000fe20000000022 */
[----:B0-----:R-:W-:Y:S01]  /*1be50*/  FMUL R35, R32, R35 ;  /* 0x0000002320237220 */ /* 0x001fe20000400000 */
[----:B------:R-:W-:-:S04]  /*1be60*/  FFMA.RM R30, R30, R119, 12582913 ;  /* 0x4b4000011e1e7423 */ /* 0x000fc80000004077 */
[----:B------:R0:W-:Y:S01]  /*1be70*/  STL [R1+0x26c], R35 ;  /* 0x00026c2301007387 */ /* 0x0001e20000100800 */
[----:B------:R-:W-:Y:S01]  /*1be80*/  FADD R33, R30, -12583039 ;  /* 0xcb40007f1e217421 */ /* 0x000fe20000000000 */
[----:B0-----:R-:W0:Y:S03]  /*1be90*/  MUFU.EX2 R35, R34 ;  /* 0x0000002200237308 */ /* 0x001e260000000800 */
[----:B------:R-:W-:Y:S01]  /*1bea0*/  FFMA R33, R204, 1.4426950216293334961, -R33 ;  /* 0x3fb8aa3bcc217823 */ /* 0x000fe20000000821 */
[----:B------:R-:W-:Y:S01]  /*1beb0*/  SHF.L.U32 R31, R31, 0x17, RZ ;  /* 0x000000171f1f7819 */ /* 0x000fe200000006ff */
[----:B------:R-:W-:Y:S02]  /*1bec0*/  FADD R205, -R36, R205 ;  /* 0x000000cd24cd7221 */ /* 0x000fe40000000100 */
[----:B------:R-:W-:Y:S02]  /*1bed0*/  FFMA R33, R204, 1.925963033500011079e-08, R33 ;  /* 0x32a57060cc217823 */ /* 0x000fe40000000021 */
[----:B------:R-:W-:-:S04]  /*1bee0*/  FFMA.SAT R32, R205, R118, 0.5 ;  /* 0x3f000000cd207423 */ /* 0x000fc80000002076 */
[----:B------:R-:W-:Y:S01]  /*1bef0*/  FFMA.RM R32, R32, R119, 12582913 ;  /* 0x4b40000120207423 */ /* 0x000fe20000004077 */
[----:B0-----:R-:W-:Y:S02]  /*1bf00*/  FMUL R249, R31, R35 ;  /* 0x000000231ff97220 */ /* 0x001fe40000400000 */
[----:B------:R-:W0:Y:S01]  /*1bf10*/  MUFU.EX2 R35, R33 ;  /* 0x0000002100237308 */ /* 0x000e220000000800 */
[----:B------:R-:W-:Y:S01]  /*1bf20*/  FADD R34, R32, -12583039 ;  /* 0xcb40007f20227421 */ /* 0x000fe20000000000 */
[----:B------:R-:W-:Y:S01]  /*1bf30*/  SHF.L.U32 R37, R30, 0x17, RZ ;  /* 0x000000171e257819 */ /* 0x000fe200000006ff */
[C---:B------:R-:W-:Y:S02]  /*1bf40*/  FADD R30, -R36.reuse, R12 ;  /* 0x0000000c241e7221 */ /* 0x040fe40000000100 */
[----:B------:R-:W-:Y:S01]  /*1bf50*/  FFMA R34, R205, 1.4426950216293334961, -R34 ;  /* 0x3fb8aa3bcd227823 */ /* 0x000fe20000000822 */
[----:B------:R-:W-:Y:S01]  /*1bf60*/  FADD R206, -R36, R206 ;  /* 0x000000ce24ce7221 */ /* 0x000fe20000000100 */
[----:B------:R-:W-:-:S02]  /*1bf70*/  FFMA.SAT R12, R30, R118, 0.5 ;  /* 0x3f0000001e0c7423 */ /* 0x000fc40000002076 */
[----:B------:R-:W-:Y:S01]  /*1bf80*/  FFMA R34, R205, 1.925963033500011079e-08, R34 ;  /* 0x32a57060cd227823 */ /* 0x000fe20000000022 */
[----:B------:R-:W-:Y:S01]  /*1bf90*/  FFMA.SAT R31, R206, R118, 0.5 ;  /* 0x3f000000ce1f7423 */ /* 0x000fe20000002076 */
[----:B------:R-:W-:Y:S01]  /*1bfa0*/  FFMA.RM R12, R12, R119, 12582913 ;  /* 0x4b4000010c0c7423 */ /* 0x000fe20000004077 */
[----:B------:R-:W-:Y:S01]  /*1bfb0*/  STL [R1+0x298], R249 ;  /* 0x000298f901007387 */ /* 0x000fe20000100800 */
[----:B0-----:R-:W-:-:S03]  /*1bfc0*/  FMUL R35, R37, R35 ;  /* 0x0000002325237220 */ /* 0x001fc60000400000 */
[----:B------:R-:W-:Y:S01]  /*1bfd0*/  STL [R1+0x71c], R249 ;  /* 0x00071cf901007387 */ /* 0x000fe20000100800 */
[----:B------:R-:W0:Y:S01]  /*1bfe0*/  MUFU.EX2 R34, R34 ;  /* 0x0000002200227308 */ /* 0x000e220000000800 */
[----:B------:R-:W-:Y:S02]  /*1bff0*/  FFMA.RM R31, R31, R119, 12582913 ;  /* 0x4b4000011f1f7423 */ /* 0x000fe40000004077 */
[----:B------:R1:W-:Y:S02]  /*1c000*/  STL [R1+0x294], R35 ;  /* 0x0002942301007387 */ /* 0x0003e40000100800 */
[----:B------:R-:W-:Y:S01]  /*1c010*/  FADD R33, R31, -12583039 ;  /* 0xcb40007f1f217421 */ /* 0x000fe20000000000 */
[----:B-1----:R-:W-:-:S04]  /*1c020*/  FADD R35, R12, -12583039 ;  /* 0xcb40007f0c237421 */ /* 0x002fc80000000000 */
[----:B------:R-:W-:Y:S01]  /*1c030*/  FFMA R35, R30, 1.4426950216293334961, -R35 ;  /* 0x3fb8aa3b1e237823 */ /* 0x000fe20000000823 */
[----:B------:R-:W-:-:S03]  /*1c040*/  FFMA R33, R206, 1.4426950216293334961, -R33 ;  /* 0x3fb8aa3bce217823 */ /* 0x000fc60000000821 */
[----:B------:R-:W-:Y:S01]  /*1c050*/  FFMA R30, R30, 1.925963033500011079e-08, R35 ;  /* 0x32a570601e1e7823 */ /* 0x000fe20000000023 */
[----:B------:R-:W-:Y:S01]  /*1c060*/  SHF.L.U32 R35, R32, 0x17, RZ ;  /* 0x0000001720237819 */ /* 0x000fe200000006ff */
[----:B------:R-:W-:Y:S01]  /*1c070*/  FADD R32, -R36, R13 ;  /* 0x0000000d24207221 */ /* 0x000fe20000000100 */
[----:B------:R-:W-:-:S03]  /*1c080*/  FFMA R33, R206, 1.925963033500011079e-08, R33 ;  /* 0x32a57060ce217823 */ /* 0x000fc60000000021 */
[----:B------:R-:W-:Y:S01]  /*1c090*/  FFMA.SAT R13, R32, R118, 0.5 ;  /* 0x3f000000200d7423 */ /* 0x000fe20000002076 */
[----:B0-----:R-:W-:Y:S02]  /*1c0a0*/  FMUL R34, R35, R34 ;  /* 0x0000002223227220 */ /* 0x001fe40000400000 */
[----:B------:R-:W0:Y:S01]  /*1c0b0*/  MUFU.EX2 R33, R33 ;  /* 0x0000002100217308 */ /* 0x000e220000000800 */
[----:B------:R-:W-:Y:S02]  /*1c0c0*/  FFMA.RM R13, R13, R119, 12582913 ;  /* 0x4b4000010d0d7423 */ /* 0x000fe40000004077 */
[----:B------:R1:W-:Y:S02]  /*1c0d0*/  STL [R1+0x290], R34 ;  /* 0x0002902201007387 */ /* 0x0003e40000100800 */
        /* <DEDUP_REMOVED lines=17> */
[----:B------:R-:W0:Y:S03]  /*1c1f0*/  MUFU.EX2 R30, R30 ;  /* 0x0000001e001e7308 */ /* 0x000e260000000800 */
[----:B------:R-:W-:Y:S01]  /*1c200*/  FFMA.RM R12, R12, R119, 12582913 ;  /* 0x4b4000010c0c7423 */ /* 0x000fe20000004077 */
[----:B------:R1:W-:Y:S04]  /*1c210*/  STL [R1+0x2a8], R33 ;  /* 0x0002a82101007387 */ /* 0x0003e80000100800 */
[----:B------:R-:W2:Y:S01]  /*1c220*/  MUFU.EX2 R32, R32 ;  /* 0x0000002000207308 */ /* 0x000ea20000000800 */
[----:B-1----:R-:W-:-:S04]  /*1c230*/  FADD R33, R12, -12583039 ;  /* 0xcb40007f0c217421 */ /* 0x002fc80000000000 */
[C---:B------:R-:W-:Y:S01]  /*1c240*/  FFMA R33, R31.reuse, 1.4426950216293334961, -R33 ;  /* 0x3fb8aa3b1f217823 */ /* 0x040fe20000000821 */
[----:B------:R-:W-:Y:S01]  /*1c250*/  SHF.L.U32 R14, R14, 0x17, RZ ;  /* 0x000000170e0e7819 */ /* 0x000fe200000006ff */
[C---:B------:R-:W-:Y:S02]  /*1c260*/  FADD R16, -R36.reuse, R16 ;  /* 0x0000001024107221 */ /* 0x040fe40000000100 */
[----:B------:R-:W-:Y:S01]  /*1c270*/  FFMA R31, R31, 1.925963033500011079e-08, R33 ;  /* 0x32a570601f1f7823 */ /* 0x000fe20000000021 */
[----:B------:R-:W-:Y:S01]  /*1c280*/  SHF.L.U32 R13, R13, 0x17, RZ ;  /* 0x000000170d0d7819 */ /* 0x000fe200000006ff */
[----:B------:R-:W-:Y:S01]  /*1c290*/  FADD R15, -R36, R15 ;  /* 0x0000000f240f7221 */ /* 0x000fe20000000100 */
[----:B0-----:R-:W-:Y:S01]  /*1c2a0*/  FMUL R30, R14, R30 ;  /* 0x0000001e0e1e7220 */ /* 0x001fe20000400000 */
[----:B------:R-:W-:Y:S02]  /*1c2b0*/  FFMA.SAT R14, R16, R118, 0.5 ;  /* 0x3f000000100e7423 */ /* 0x000fe40000002076 */
[----:B------:R-:W0:Y:S01]  /*1c2c0*/  MUFU.EX2 R31, R31 ;  /* 0x0000001f001f7308 */ /* 0x000e220000000800 */
[----:B--2---:R-:W-:Y:S01]  /*1c2d0*/  FMUL R32, R13, R32 ;  /* 0x000000200d207220 */ /* 0x004fe20000400000 */
[----:B------:R-:W-:Y:S01]  /*1c2e0*/  FFMA.SAT R13, R15, R118, 0.5 ;  /* 0x3f0000000f0d7423 */ /* 0x000fe20000002076 */
[----:B------:R-:W-:-:S03]  /*1c2f0*/  FFMA.RM R14, R14, R119, 12582913 ;  /* 0x4b4000010e0e7423 */ /* 0x000fc60000004077 */
[----:B------:R1:W-:Y:S01]  /*1c300*/  STL [R1+0x2a4], R32 ;  /* 0x0002a42001007387 */ /* 0x0003e20000100800 */
[----:B------:R-:W-:-:S03]  /*1c310*/  FFMA.RM R13, R13, R119, 12582913 ;  /* 0x4b4000010d0d7423 */ /* 0x000fc60000004077 */
[----:B------:R2:W-:Y:S01]  /*1c320*/  STL [R1+0x2a0], R30 ;  /* 0x0002a01e01007387 */ /* 0x0005e20000100800 */
[----:B------:R-:W-:Y:S01]  /*1c330*/  SHF.L.U32 R12, R12, 0x17, RZ ;  /* 0x000000170c0c7819 */ /* 0x000fe200000006ff */
[----:B-1----:R-:W-:Y:S01]  /*1c340*/  FADD R32, R13, -12583039 ;  /* 0xcb40007f0d207421 */ /* 0x002fe20000000000 */
[----:B--2---:R-:W-:-:S03]  /*1c350*/  FADD R30, R14, -12583039 ;  /* 0xcb40007f0e1e7421 */ /* 0x004fc60000000000 */
[----:B------:R-:W-:Y:S01]  /*1c360*/  FFMA R32, R15, 1.4426950216293334961, -R32 ;  /* 0x3fb8aa3b0f207823 */ /* 0x000fe20000000820 */
[----:B------:R-:W-:-:S03]  /*1c370*/  FFMA R30, R16, 1.4426950216293334961, -R30 ;  /* 0x3fb8aa3b101e7823 */ /* 0x000fc6000000081e */
[----:B------:R-:W-:Y:S01]  /*1c380*/  FFMA R15, R15, 1.925963033500011079e-08, R32 ;  /* 0x32a570600f0f7823 */ /* 0x000fe20000000020 */
[----:B------:R-:W-:Y:S01]  /*1c390*/  FFMA R16, R16, 1.925963033500011079e-08, R30 ;  /* 0x32a5706010107823 */ /* 0x000fe2000000001e */
[----:B0-----:R-:W-:Y:S01]  /*1c3a0*/  FMUL R30, R12, R31 ;  /* 0x0000001f0c1e7220 */ /* 0x001fe20000400000 */
[----:B------:R-:W-:-:S04]  /*1c3b0*/  FADD R17, -R36, R17 ;  /* 0x0000001124117221 */ /* 0x000fc80000000100 */
[----:B------:R0:W-:Y:S01]  /*1c3c0*/  STL [R1+0x28c], R30 ;  /* 0x00028c1e01007387 */ /* 0x0001e20000100800 */
[----:B------:R-:W-:-:S04]  /*1c3d0*/  FFMA.SAT R12, R17, R118, 0.5 ;  /* 0x3f000000110c7423 */ /* 0x000fc80000002076 */
[----:B------:R-:W-:Y:S01]  /*1c3e0*/  FFMA.RM R12, R12, R119, 12582913 ;  /* 0x4b4000010c0c7423 */ /* 0x000fe20000004077 */
[----:B0-----:R0:W1:Y:S01]  /*1c3f0*/  MUFU.EX2 R30, R15 ;  /* 0x0000000f001e7308 */ /* 0x0010620000000800 */
[----:B------:R-:W-:Y:S02]  /*1c400*/  SHF.L.U32 R13, R13, 0x17, RZ ;  /* 0x000000170d0d7819 */ /* 0x000fe400000006ff */
[----:B0-----:R-:W-:-:S04]  /*1c410*/  FADD R15, R12, -12583039 ;  /* 0xcb40007f0c0f7421 */ /* 0x001fc80000000000 */
[----:B------:R-:W-:-:S04]  /*1c420*/  FFMA R15, R17, 1.4426950216293334961, -R15 ;  /* 0x3fb8aa3b110f7823 */ /* 0x000fc8000000080f */
[----:B------:R-:W-:Y:S01]  /*1c430*/  FFMA R15, R17, 1.925963033500011079e-08, R15 ;  /* 0x32a57060110f7823 */ /* 0x000fe2000000000f */
[----:B-1----:R-:W-:-:S05]  /*1c440*/  FMUL R17, R13, R30 ;  /* 0x0000001e0d117220 */ /* 0x002fca0000400000 */
[----:B------:R0:W-:Y:S02]  /*1c450*/  STL [R1+0x2b8], R17 ;  /* 0x0002b81101007387 */ /* 0x0001e40000100800 */
[----:B0-----:R-:W0:Y:S01]  /*1c460*/  MUFU.EX2 R17, R16 ;  /* 0x0000001000117308 */ /* 0x001e220000000800 */
[----:B------:R-:W-:Y:S01]  /*1c470*/  SHF.L.U32 R14, R14, 0x17, RZ ;  /* 0x000000170e0e7819 */ /* 0x000fe200000006ff */
[----:B------:R-:W-:-:S04]  /*1c480*/  FADD R18, -R36, R18 ;  /* 0x0000001224127221 */ /* 0x000fc80000000100 */
[----:B------:R-:W-:Y:S01]  /*1c490*/  FFMA.SAT R13, R18, R118, 0.5 ;  /* 0x3f000000120d7423 */ /* 0x000fe20000002076 */
[----:B0-----:R-:W-:-:S05]  /*1c4a0*/  FMUL R17, R14, R17 ;  /* 0x000000110e117220 */ /* 0x001fca0000400000 */
        /* <DEDUP_REMOVED lines=47> */
[----:B0-----:R-:W-:-:S05]  /*1c7a0*/  FMUL R17, R13, R17 ;  /* 0x000000110d117220 */ /* 0x001fca0000400000 */
[----:B------:R0:W-:Y:S02]  /*1c7b0*/  STL [R1+0x2c0], R17 ;  /* 0x0002c01101007387 */ /* 0x0001e40000100800 */
[----:B0-----:R-:W0:Y:S01]  /*1c7c0*/  MUFU.EX2 R17, R16 ;  /* 0x0000001000117308 */ /* 0x001e220000000800 */
[----:B------:R-:W-:-:S05]  /*1c7d0*/  SHF.L.U32 R14, R14, 0x17, RZ ;  /* 0x000000170e0e7819 */ /* 0x000fca00000006ff */
[----:B0-----:R-:W-:-:S05]  /*1c7e0*/  FMUL R17, R14, R17 ;  /* 0x000000110e117220 */ /* 0x001fca0000400000 */
[----:B------:R0:W-:Y:S04]  /*1c7f0*/  STL [R1+0x2ac], R17 ;  /* 0x0002ac1101007387 */ /* 0x0001e80000100800 */
[----:B------:R-:W2:Y:S01]  /*1c800*/  LDL.LU R129, [R1+0x2e8] ;  /* 0x0002e80001817983 */ /* 0x000ea20000300800 */
[----:B------:R-:W-:-:S03]  /*1c810*/  FADD R23, -R36, R23 ;  /* 0x0000001724177221 */ /* 0x000fc60000000100 */
[----:B------:R-:W3:Y:S01]  /*1c820*/  LDL.LU R128, [R1+0x308] ;  /* 0x0003080001807983 */ /* 0x000ee20000300800 */
[----:B------:R-:W-:-:S04]  /*1c830*/  FFMA.SAT R12, R23, R118, 0.5 ;  /* 0x3f000000170c7423 */ /* 0x000fc80000002076 */
[----:B------:R-:W-:-:S04]  /*1c840*/  FFMA.RM R12, R12, R119, 12582913 ;  /* 0x4b4000010c0c7423 */ /* 0x000fc80000004077 */
[----:B------:R-:W-:-:S04]  /*1c850*/  FADD R15, R12, -12583039 ;  /* 0xcb40007f0c0f7421 */ /* 0x000fc80000000000 */
[----:B------:R-:W-:-:S04]  /*1c860*/  FFMA R15, R23, 1.4426950216293334961, -R15 ;  /* 0x3fb8aa3b170f7823 */ /* 0x000fc8000000080f */
[----:B------:R-:W-:-:S04]  /*1c870*/  FFMA R15, R23, 1.925963033500011079e-08, R15 ;  /* 0x32a57060170f7823 */ /* 0x000fc8000000000f */
[----:B0-----:R-:W0:Y:S01]  /*1c880*/  MUFU.EX2 R17, R15 ;  /* 0x0000000f00117308 */ /* 0x001e220000000800 */
[----:B------:R-:W-:-:S05]  /*1c890*/  SHF.L.U32 R12, R12, 0x17, RZ ;  /* 0x000000170c0c7819 */ /* 0x000fca00000006ff */
[----:B0-----:R-:W-:-:S05]  /*1c8a0*/  FMUL R12, R12, R17 ;  /* 0x000000110c0c7220 */ /* 0x001fca0000400000 */
[----:B------:R0:W-:Y:S04]  /*1c8b0*/  STL [R1+0x2bc], R12 ;  /* 0x0002bc0c01007387 */ /* 0x0001e80000100800 */
[----:B------:R-:W4:Y:S04]  /*1c8c0*/  LDL.LU R127, [R1+0x300] ;  /* 0x00030000017f7983 */ /* 0x000f280000300800 */
[----:B------:R-:W4:Y:S01]  /*1c8d0*/  LDL.LU R126, [R1+0x31c] ;  /* 0x00031c00017e7983 */ /* 0x000f220000300800 */
[----:B--2---:R-:W-:-:S03]  /*1c8e0*/  FADD R143, -R36, R129 ;  /* 0x00000081248f7221 */ /* 0x004fc60000000100 */
[----:B------:R-:W2:Y:S01]  /*1c8f0*/  LDL.LU R129, [R1+0x338] ;  /* 0x0003380001817983 */ /* 0x000ea20000300800 */
[----:B---3--:R-:W-:-:S03]  /*1c900*/  FADD R142, -R36, R128 ;  /* 0x00000080248e7221 */ /* 0x008fc60000000100 */
[----:B------:R-:W3:Y:S01]  /*1c910*/  LDL.LU R128, [R1+0x358] ;  /* 0x0003580001807983 */ /* 0x000ee20000300800 */
[----:B----4-:R-:W-:-:S03]  /*1c920*/  FADD R149, -R36, R127 ;  /* 0x0000007f24957221 */ /* 0x010fc60000000100 */
[----:B------:R-:W4:Y:S01]  /*1c930*/  LDL.LU R127, [R1+0x350] ;  /* 0x00035000017f7983 */ /* 0x000f220000300800 */
[----:B------:R-:W-:-:S03]  /*1c940*/  FADD R148, -R36, R126 ;  /* 0x0000007e24947221 */ /* 0x000fc60000000100 */
        /* <DEDUP_REMOVED lines=65> */
[----:B------:R-:W-:-:S04]  /*1cd60*/  FADD R24, -R36, R24 ;  /* 0x0000001824187221 */ /* 0x000fc80000000100 */
[----:B------:R-:W-:-:S04]  /*1cd70*/  FFMA.SAT R13, R24, R118, 0.5 ;  /* 0x3f000000180d7423 */ /* 0x000fc80000002076 */
[----:B------:R-:W-:-:S04]  /*1cd80*/  FFMA.RM R13, R13, R119, 12582913 ;  /* 0x4b4000010d0d7423 */ /* 0x000fc80000004077 */
[----:B------:R-:W-:-:S04]  /*1cd90*/  FADD R16, R13, -12583039 ;  /* 0xcb40007f0d107421 */ /* 0x000fc80000000000 */
[----:B------:R-:W-:-:S04]  /*1cda0*/  FFMA R16, R24, 1.4426950216293334961, -R16 ;  /* 0x3fb8aa3b18107823 */ /* 0x000fc80000000810 */
[----:B------:R-:W-:Y:S01]  /*1cdb0*/  FFMA R16, R24, 1.925963033500011079e-08, R16 ;  /* 0x32a5706018107823 */ /* 0x000fe20000000010 */
[----:B------:R-:W-:-:S03]  /*1cdc0*/  FADD R25, -R36, R25 ;  /* 0x0000001924197221 */ /* 0x000fc60000000100 */
[----:B------:R-:W1:Y:S01]  /*1cdd0*/  MUFU.EX2 R208, R16 ;  /* 0x0000001000d07308 */ /* 0x000e620000000800 */
[----:B------:R-:W-:Y:S01]  /*1cde0*/  FFMA.SAT R14, R25, R118, 0.5 ;  /* 0x3f000000190e7423 */ /* 0x000fe20000002076 */
[----:B------:R-:W-:-:S03]  /*1cdf0*/  FADD R26, -R36, R26 ;  /* 0x0000001a241a7221 */ /* 0x000fc60000000100 */
[-C--:B------:R-:W-:Y:S01]  /*1ce00*/  FFMA.RM R14, R14, R119.reuse, 12582913 ;  /* 0x4b4000010e0e7423 */ /* 0x080fe20000004077 */
[----:B------:R-:W-:Y:S01]  /*1ce10*/  SHF.L.U32 R13, R13, 0x17, RZ ;  /* 0x000000170d0d7819 */ /* 0x000fe200000006ff */
[----:B0-----:R-:W-:Y:S01]  /*1ce20*/  FFMA.SAT R12, R26, R118, 0.5 ;  /* 0x3f0000001a0c7423 */ /* 0x001fe20000002076 */
[----:B------:R-:W-:Y:S01]  /*1ce30*/  FADD R27, -R36, R27 ;  /* 0x0000001b241b7221 */ /* 0x000fe20000000100 */
[----:B------:R-:W-:Y:S02]  /*1ce40*/  FADD R15, R14, -12583039 ;  /* 0xcb40007f0e0f7421 */ /* 0x000fe40000000000 */
[----:B------:R-:W-:Y:S02]  /*1ce50*/  FFMA.RM R12, R12, R119, 12582913 ;  /* 0x4b4000010c0c7423 */ /* 0x000fe40000004077 */
[----:B------:R-:W-:Y:S01]  /*1ce60*/  FFMA R15, R25, 1.4426950216293334961, -R15 ;  /* 0x3fb8aa3b190f7823 */ /* 0x000fe2000000080f */
[----:B-1----:R-:W-:Y:S01]  /*1ce70*/  FMUL R208, R13, R208 ;  /* 0x000000d00dd07220 */ /* 0x002fe20000400000 */
[----:B------:R-:W-:-:S02]  /*1ce80*/  FFMA.SAT R13, R27, R118, 0.5 ;  /* 0x3f0000001b0d7423 */ /* 0x000fc40000002076 */
[----:B------:R-:W-:Y:S01]  /*1ce90*/  FFMA R15, R25, 1.925963033500011079e-08, R15 ;  /* 0x32a57060190f7823 */ /* 0x000fe2000000000f */
[----:B------:R-:W-:Y:S01]  /*1cea0*/  FADD R16, R12, -12583039 ;  /* 0xcb40007f0c107421 */ /* 0x000fe20000000000 */
[----:B------:R-:W-:Y:S02]  /*1ceb0*/  FFMA.RM R13, R13, R119, 12582913 ;  /* 0x4b4000010d0d7423 */ /* 0x000fe40000004077 */
[----:B------:R0:W-:Y:S01]  /*1cec0*/  MUFU.EX2 R207, R15 ;  /* 0x0000000f00cf7308 */ /* 0x0001e20000000800 */
[----:B------:R-:W-:-:S04]  /*1ced0*/  FFMA R16, R26, 1.4426950216293334961, -R16 ;  /* 0x3fb8aa3b1a107823 */ /* 0x000fc80000000810 */
[----:B------:R-:W-:Y:S01]  /*1cee0*/  FFMA R16, R26, 1.925963033500011079e-08, R16 ;  /* 0x32a570601a107823 */ /* 0x000fe20000000010 */
[----:B0-----:R-:W-:-:S04]  /*1cef0*/  FADD R15, R13, -12583039 ;  /* 0xcb40007f0d0f7421 */ /* 0x001fc80000000000 */
[C---:B------:R-:W-:Y:S01]  /*1cf00*/  FFMA R15, R27.reuse, 1.4426950216293334961, -R15 ;  /* 0x3fb8aa3b1b0f7823 */ /* 0x040fe2000000080f */
[----:B------:R-:W0:Y:S03]  /*1cf10*/  MUFU.EX2 R130, R16 ;  /* 0x0000001000827308 */ /* 0x000e260000000800 */
[----:B------:R-:W-:-:S05]  /*1cf20*/  FFMA R15, R27, 1.925963033500011079e-08, R15 ;  /* 0x32a570601b0f7823 */ /* 0x000fca000000000f */
[----:B------:R-:W1:Y:S01]  /*1cf30*/  MUFU.EX2 R206, R15 ;  /* 0x0000000f00ce7308 */ /* 0x000e620000000800 */
[----:B------:R-:W-:Y:S01]  /*1cf40*/  SHF.L.U32 R17, R13, 0x17, RZ ;  /* 0x000000170d117819 */ /* 0x000fe200000006ff */
[----:B------:R-:W-:Y:S01]  /*1cf50*/  FADD R13, -R36, R10 ;  /* 0x0000000a240d7221 */ /* 0x000fe20000000100 */
[----:B------:R-:W-:Y:S01]  /*1cf60*/  SHF.L.U32 R12, R12, 0x17, RZ ;  /* 0x000000170c0c7819 */ /* 0x000fe200000006ff */
[----:B------:R-:W-:Y:S02]  /*1cf70*/  FADD R29, -R36, R29 ;  /* 0x0000001d241d7221 */ /* 0x000fe40000000100 */
[----:B------:R-:W-:Y:S02]  /*1cf80*/  FFMA.SAT R10, R13, R118, 0.5 ;  /* 0x3f0000000d0a7423 */ /* 0x000fe40000002076 */
[----:B0-----:R-:W-:Y:S01]  /*1cf90*/  FMUL R130, R12, R130 ;  /* 0x000000820c827220 */ /* 0x001fe20000400000 */
[----:B------:R-:W-:Y:S01]  /*1cfa0*/  FFMA.SAT R12, R29, R118, 0.5 ;  /* 0x3f0000001d0c7423 */ /* 0x000fe20000002076 */
[----:B------:R-:W-:-:S03]  /*1cfb0*/  FFMA.RM R10, R10, R119, 12582913 ;  /* 0x4b4000010a0a7423 */ /* 0x000fc60000004077 */
[----:B------:R-:W-:Y:S01]  /*1cfc0*/  FFMA.RM R12, R12, R119, 12582913 ;  /* 0x4b4000010c0c7423 */ /* 0x000fe20000004077 */
[----:B-1----:R-:W-:Y:S01]  /*1cfd0*/  FMUL R206, R17, R206 ;  /* 0x000000ce11ce7220 */ /* 0x002fe20000400000 */
[----:B------:R-:W-:Y:S02]  /*1cfe0*/  FADD R17, R10, -12583039 ;  /* 0xcb40007f0a117421 */ /* 0x000fe40000000000 */
[----:B------:R-:W-:Y:S02]  /*1cff0*/  FADD R15, R12, -12583039 ;  /* 0xcb40007f0c0f7421 */ /* 0x000fe40000000000 */
[----:B------:R-:W-:Y:S02]  /*1d000*/  FFMA R17, R13, 1.4426950216293334961, -R17 ;  /* 0x3fb8aa3b0d117823 */ /* 0x000fe40000000811 */
[----:B------:R-:W-:Y:S02]  /*1d010*/  FFMA R15, R29, 1.4426950216293334961, -R15 ;  /* 0x3fb8aa3b1d0f7823 */ /* 0x000fe4000000080f */
[----:B------:R-:W-:-:S02]  /*1d020*/  FFMA R13, R13, 1.925963033500011079e-08, R17 ;  /* 0x32a570600d0d7823 */ /* 0x000fc40000000011 */
[----:B------:R-:W-:-:S04]  /*1d030*/  FFMA R15, R29, 1.925963033500011079e-08, R15 ;  /* 0x32a570601d0f7823 */ /* 0x000fc8000000000f */
[----:B------:R-:W0:Y:S01]  /*1d040*/  MUFU.EX2 R13, R13 ;  /* 0x0000000d000d7308 */ /* 0x000e220000000800 */
[----:B------:R-:W-:Y:S01]  /*1d050*/  SHF.L.U32 R131, R10, 0x17, RZ ;  /* 0x000000170a837819 */ /* 0x000fe200000006ff */
[----:B------:R-:W-:Y:S01]  /*1d060*/  FADD R10, -R36, R8 ;  /* 0x00000008240a7221 */ /* 0x000fe20000000100 */
[----:B------:R-:W-:-:S05]  /*1d070*/  SHF.L.U32 R132, R12, 0x17, RZ ;  /* 0x000000170c847819 */ /* 0x000fca00000006ff */
[----:B------:R-:W1:Y:S01]  /*1d080*/  MUFU.EX2 R15, R15 ;  /* 0x0000000f000f7308 */ /* 0x000e620000000800 */
[C---:B--2---:R-:W-:Y:S02]  /*1d090*/  FADD R234, -R36.reuse, R129 ;  /* 0x0000008124ea7221 */ /* 0x044fe40000000100 */
[----:B------:R-:W2:Y:S01]  /*1d0a0*/  LDL.LU R129, [R1+0x4f0] ;  /* 0x0004f00001817983 */ /* 0x000ea20000300800 */
[----:B------:R-:W-:Y:S01]  /*1d0b0*/  FADD R12, -R36, R9 ;  /* 0x00000009240c7221 */ /* 0x000fe20000000100 */
[----:B------:R-:W-:-:S03]  /*1d0c0*/  FFMA.SAT R8, R10, R118, 0.5 ;  /* 0x3f0000000a087423 */ /* 0x000fc60000002076 */
[----:B------:R-:W-:Y:S01]  /*1d0d0*/  FFMA.SAT R9, R12, R118, 0.5 ;  /* 0x3f0000000c097423 */ /* 0x000fe20000002076 */
[----:B------:R-:W-:Y:S01]  /*1d0e0*/  FFMA.RM R8, R8, R119, 12582913 ;  /* 0x4b40000108087423 */ /* 0x000fe20000004077 */
[----:B0-----:R-:W-:Y:S02]  /*1d0f0*/  FMUL R131, R131, R13 ;  /* 0x0000000d83837220 */ /* 0x001fe40000400000 */
[----:B------:R-:W-:Y:S01]  /*1d100*/  FFMA.RM R9, R9, R119, 12582913 ;  /* 0x4b40000109097423 */ /* 0x000fe20000004077 */
[----:B------:R-:W-:Y:S01]  /*1d110*/  FADD R13, R8, -12583039 ;  /* 0xcb40007f080d7421 */ /* 0x000fe20000000000 */
[----:B-1----:R-:W-:Y:S01]  /*1d120*/  FMUL R132, R132, R15 ;  /* 0x0000000f84847220 */ /* 0x002fe20000400000 */
[----:B------:R-:W-:Y:S01]  /*1d130*/  SHF.L.U32 R14, R14, 0x17, RZ ;  /* 0x000000170e0e7819 */ /* 0x000fe200000006ff */
[----:B------:R-:W-:Y:S01]  /*1d140*/  FADD R15, R9, -12583039 ;  /* 0xcb40007f090f7421 */ /* 0x000fe20000000000 */
[----:B------:R-:W-:Y:S01]  /*1d150*/  FFMA R13, R10, 1.4426950216293334961, -R13 ;  /* 0x3fb8aa3b0a0d7823 */ /* 0x000fe2000000080d */
[----:B------:R-:W-:-:S02]  /*1d160*/  FADD R28, -R36, R28 ;  /* 0x0000001c241c7221 */ /* 0x000fc40000000100 */
[----:B------:R-:W-:Y:S01]  /*1d170*/  FFMA R15, R12, 1.4426950216293334961, -R15 ;  /* 0x3fb8aa3b0c0f7823 */ /* 0x000fe2000000080f */
[----:B------:R-:W-:Y:S01]  /*1d180*/  FFMA R10, R10, 1.925963033500011079e-08, R13 ;  /* 0x32a570600a0a7823 */ /* 0x000fe2000000000d */
[----:B------:R-:W-:Y:S01]  /*1d190*/  FMUL R207, R14, R207 ;  /* 0x000000cf0ecf7220 */ /* 0x000fe20000400000 */
[----:B------:R-:W-:Y:S01]  /*1d1a0*/  FFMA.SAT R14, R28, R118, 0.5 ;  /* 0x3f0000001c0e7423 */ /* 0x000fe20000002076 */
[----:B------:R-:W-:-:S03]  /*1d1b0*/  FFMA R12, R12, 1.925963033500011079e-08, R15 ;  /* 0x32a570600c0c7823 */ /* 0x000fc6000000000f */
[----:B------:R-:W-:Y:S01]  /*1d1c0*/  FFMA.RM R14, R14, R119, 12582913 ;  /* 0x4b4000010e0e7423 */ /* 0x000fe20000004077 */
[----:B------:R-:W0:Y:S01]  /*1d1d0*/  MUFU.EX2 R10, R10 ;  /* 0x0000000a000a7308 */ /* 0x000e220000000800 */
[----:B------:R-:W-:Y:S02]  /*1d1e0*/  SHF.L.U32 R135, R8, 0x17, RZ ;  /* 0x0000001708877819 */ /* 0x000fe400000006ff */
[----:B------:R-:W-:Y:S01]  /*1d1f0*/  FADD R16, R14, -12583039 ;  /* 0xcb40007f0e107421 */ /* 0x000fe20000000000 */
[----:B------:R-:W-:-:S04]  /*1d200*/  FADD R8, -R36, R5 ;  /* 0x0000000524087221 */ /* 0x000fc80000000100 */
[----:B------:R-:W1:Y:S01]  /*1d210*/  MUFU.EX2 R12, R12 ;  /* 0x0000000c000c7308 */ /* 0x000e620000000800 */
[----:B------:R-:W-:Y:S01]  /*1d220*/  FFMA R16, R28, 1.4426950216293334961, -R16 ;  /* 0x3fb8aa3b1c107823 */ /* 0x000fe20000000810 */
[----:B------:R-:W-:Y:S01]  /*1d230*/  SHF.L.U32 R136, R9, 0x17, RZ ;  /* 0x0000001709887819 */ /* 0x000fe200000006ff */
[----:B------:R-:W-:Y:S01]  /*1d240*/  FADD R9, -R36, R6 ;  /* 0x0000000624097221 */ /* 0x000fe20000000100 */
[-C--:B------:R-:W-:Y:S01]  /*1d250*/  FFMA.SAT R5, R8, R118.reuse, 0.5 ;  /* 0x3f00000008057423 */ /* 0x080fe20000002076 */
[----:B------:R-:W-:Y:S02]  /*1d260*/  FFMA R16, R28, 1.925963033500011079e-08, R16 ;  /* 0x32a570601c107823 */ /* 0x000fe40000000010 */
[----:B------:R-:W-:Y:S01]  /*1d270*/  FFMA.SAT R6, R9, R118, 0.5 ;  /* 0x3f00000009067423 */ /* 0x000fe20000002076 */
[-C--:B------:R-:W-:Y:S01]  /*1d280*/  FFMA.RM R5, R5, R119.reuse, 12582913 ;  /* 0x4b40000105057423 */ /* 0x080fe20000004077 */
[----:B0-----:R-:W-:Y:S02]  /*1d290*/  FMUL R135, R135, R10 ;  /* 0x0000000a87877220 */ /* 0x001fe40000400000 */
[----:B------:R-:W-:Y:S01]  /*1d2a0*/  FFMA.RM R6, R6, R119, 12582913 ;  /* 0x4b40000106067423 */ /* 0x000fe20000004077 */
[----:B------:R-:W0:Y:S01]  /*1d2b0*/  MUFU.EX2 R16, R16 ;  /* 0x0000001000107308 */ /* 0x000e220000000800 */
[----:B------:R-:W-:Y:S01]  /*1d2c0*/  FADD R10, R5, -12583039 ;  /* 0xcb40007f050a7421 */ /* 0x000fe20000000000 */
[----:B------:R-:W-:Y:S01]  /*1d2d0*/  FADD R3, -R36, R3 ;  /* 0x0000000324037221 */ /* 0x000fe20000000100 */
[----:B------:R-:W-:Y:S01]  /*1d2e0*/  SHF.L.U32 R133, R14, 0x17, RZ ;  /* 0x000000170e857819 */ /* 0x000fe200000006ff */
[----:B-1----:R-:W-:Y:S01]  /*1d2f0*/  FMUL R136, R136, R12 ;  /* 0x0000000c88887220 */ /* 0x002fe20000400000 */
[----:B------:R-:W-:Y:S01]  /*1d300*/  FADD R12, R6, -12583039 ;  /* 0xcb40007f060c7421 */ /* 0x000fe20000000000 */
[----:B------:R-:W-:Y:S01]  /*1d310*/  FFMA R10, R8, 1.4426950216293334961, -R10 ;  /* 0x3fb8aa3b080a7823 */ /* 0x000fe2000000080a */
[----:B------:R-:W-:Y:S01]  /*1d320*/  SHF.L.U32 R141, R6, 0x17, RZ ;  /* 0x00000017068d7819 */ /* 0x000fe200000006ff */
[----:B------:R-:W-:Y:S01]  /*1d330*/  FADD R14, -R36, R11 ;  /* 0x0000000b240e7221 */ /* 0x000fe20000000100 */
[----:B------:R-:W-:Y:S01]  /*1d340*/  FFMA.SAT R6, R3, R118, 0.5 ;  /* 0x3f00000003067423 */ /* 0x000fe20000002076 */
[----:B------:R-:W-:-:S02]  /*1d350*/  FFMA R8, R8, 1.925963033500011079e-08, R10 ;  /* 0x32a5706008087823 */ /* 0x000fc4000000000a */
[----:B------:R-:W-:Y:S01]  /*1d360*/  FFMA.SAT R11, R14, R118, 0.5 ;  /* 0x3f0000000e0b7423 */ /* 0x000fe20000002076 */
[-C--:B------:R-:W-:Y:S01]  /*1d370*/  FFMA.RM R6, R6, R119.reuse, 12582913 ;  /* 0x4b40000106067423 */ /* 0x080fe20000004077 */
[----:B------:R1:W3:Y:S02]  /*1d380*/  MUFU.EX2 R140, R8 ;  /* 0x00000008008c7308 */ /* 0x0002e40000000800 */
[----:B------:R-:W-:Y:S01]  /*1d390*/  FFMA.RM R11, R11, R119, 12582913 ;  /* 0x4b4000010b0b7423 */ /* 0x000fe20000004077 */
[----:B0-----:R-:W-:Y:S01]  /*1d3a0*/  FMUL R133, R133, R16 ;  /* 0x0000001085857220 */ /* 0x001fe20000400000 */
[----:B------:R-:W-:Y:S01]  /*1d3b0*/  FADD R2, -R36, R2 ;  /* 0x0000000224027221 */ /* 0x000fe20000000100 */
[----:B-1----:R-:W-:Y:S01]  /*1d3c0*/  FADD R8, R6, -12583039 ;  /* 0xcb40007f06087421 */ /* 0x002fe20000000000 */
[C---:B------:R-:W-:Y:S01]  /*1d3d0*/  FADD R16, R11.reuse, -12583039 ;  /* 0xcb40007f0b107421 */ /* 0x040fe20000000000 */
[----:B------:R-:W-:Y:S02]  /*1d3e0*/  SHF.L.U32 R137, R11, 0x17, RZ ;  /* 0x000000170b897819 */ /* 0x000fe400000006ff */
[----:B------:R-:W-:Y:S01]  /*1d3f0*/  FFMA R8, R3, 1.4426950216293334961, -R8 ;  /* 0x3fb8aa3b03087823 */ /* 0x000fe20000000808 */
[----:B------:R-:W-:-:S03]  /*1d400*/  FADD R11, -R36, R7 ;  /* 0x00000007240b7221 */ /* 0x000fc60000000100 */
[----:B------:R-:W-:Y:S01]  /*1d410*/  FFMA R8, R3, 1.925963033500011079e-08, R8 ;  /* 0x32a5706003087823 */ /* 0x000fe20000000008 */
[-C--:B------:R-:W-:Y:S01]  /*1d420*/  FFMA.SAT R3, R2, R118.reuse, 0.5 ;  /* 0x3f00000002037423 */ /* 0x080fe20000002076 */
[----:B------:R-:W-:Y:S01]  /*1d430*/  FFMA.SAT R7, R11, R118, 0.5 ;  /* 0x3f0000000b077423 */ /* 0x000fe20000002076 */
[----:B------:R-:W-:Y:S02]  /*1d440*/  SHF.L.U32 R5, R5, 0x17, RZ ;  /* 0x0000001705057819 */ /* 0x000fe400000006ff */
[-C--:B------:R-:W-:Y:S01]  /*1d450*/  FFMA.RM R3, R3, R119.reuse, 12582913 ;  /* 0x4b40000103037423 */ /* 0x080fe20000004077 */
[----:B------:R-:W-:Y:S02]  /*1d460*/  FFMA.RM R7, R7, R119, 12582913 ;  /* 0x4b40000107077423 */ /* 0x000fe40000004077 */
[----:B---3--:R-:W-:Y:S01]  /*1d470*/  FMUL R140, R5, R140 ;  /* 0x0000008c058c7220 */ /* 0x008fe20000400000 */
[----:B------:R-:W-:Y:S01]  /*1d480*/  FADD R5, R3, -12583039 ;  /* 0xcb40007f03057421 */ /* 0x000fe20000000000 */
[C---:B------:R-:W-:Y:S01]  /*1d490*/  FADD R13, R7.reuse, -12583039 ;  /* 0xcb40007f070d7421 */ /* 0x040fe20000000000 */
[----:B------:R-:W-:Y:S01]  /*1d4a0*/  SHF.L.U32 R134, R7, 0x17, RZ ;  /* 0x0000001707867819 */ /* 0x000fe200000006ff */
[----:B------:R-:W-:Y:S01]  /*1d4b0*/  FADD R7, -R36, R4 ;  /* 0x0000000424077221 */ /* 0x000fe20000000100 */
[----:B------:R-:W-:Y:S01]  /*1d4c0*/  FFMA R5, R2, 1.4426950216293334961, -R5 ;  /* 0x3fb8aa3b02057823 */ /* 0x000fe20000000805 */
[----:B------:R-:W-:-:S02]  /*1d4d0*/  FADD R0, -R36, R0 ;  /* 0x0000000024007221 */ /* 0x000fc40000000100 */
[-C--:B------:R-:W-:Y:S01]  /*1d4e0*/  FFMA.SAT R4, R7, R118.reuse, 0.5 ;  /* 0x3f00000007047423 */ /* 0x080fe20000002076 */
[----:B------:R-:W-:Y:S01]  /*1d4f0*/  FFMA R5, R2, 1.925963033500011079e-08, R5 ;  /* 0x32a5706002057823 */ /* 0x000fe20000000005 */
[----:B------:R-:W-:Y:S02]  /*1d500*/  FFMA.SAT R2, R0, R118, 0.5 ;  /* 0x3f00000000027423 */ /* 0x000fe40000002076 */
[-C--:B------:R-:W-:Y:S02]  /*1d510*/  FFMA.RM R4, R4, R119.reuse, 12582913 ;  /* 0x4b40000104047423 */ /* 0x080fe40000004077 */
[----:B------:R-:W-:Y:S02]  /*1d520*/  FFMA.RM R2, R2, R119, 12582913 ;  /* 0x4b40000102027423 */ /* 0x000fe40000004077 */
[C---:B------:R-:W-:Y:S01]  /*1d530*/  FADD R10, R4.reuse, -12583039 ;  /* 0xcb40007f040a7421 */ /* 0x040fe20000000000 */
[----:B------:R-:W-:Y:S01]  /*1d540*/  SHF.L.U32 R139, R4, 0x17, RZ ;  /* 0x00000017048b7819 */ /* 0x000fe200000006ff */
[----:B------:R-:W-:-:S04]  /*1d550*/  FADD R4, R2, -12583039 ;  /* 0xcb40007f02047421 */ /* 0x000fc80000000000 */
[----:B------:R-:W-:Y:S01]  /*1d560*/  FFMA R4, R0, 1.4426950216293334961, -R4 ;  /* 0x3fb8aa3b00047823 */ /* 0x000fe20000000804 */
[----:B------:R-:W-:Y:S02]  /*1d570*/  FADD R233, -R36, R128 ;  /* 0x0000008024e97221 */ /* 0x000fe40000000100 */
[----:B------:R-:W3:Y:S01]  /*1d580*/  LDL.LU R128, [R1+0x4f8] ;  /* 0x0004f80001807983 */ /* 0x000ee20000300800 */
[----:B------:R-:W-:Y:S01]  /*1d590*/  FFMA R4, R0, 1.925963033500011079e-08, R4 ;  /* 0x32a5706000047823 */ /* 0x000fe20000000004 */
[----:B------:R-:W-:Y:S01]  /*1d5a0*/  FFMA.SAT R0, R143, R118, 0.5 ;  /* 0x3f0000008f007423 */ /* 0x000fe20000002076 */
[----:B------:R-:W-:-:S03]  /*1d5b0*/  SHF.L.U32 R138, R6, 0x17, RZ ;  /* 0x00000017068a7819 */ /* 0x000fc600000006ff */
[----:B------:R-:W-:Y:S01]  /*1d5c0*/  FFMA.RM R0, R0, R119, 12582913 ;  /* 0x4b40000100007423 */ /* 0x000fe20000004077 */
[----:B------:R-:W0:Y:S03]  /*1d5d0*/  MUFU.EX2 R5, R5 ;  /* 0x0000000500057308 */ /* 0x000e260000000800 */
[----:B------:R-:W-:-:S04]  /*1d5e0*/  FADD R6, R0, -12583039 ;  /* 0xcb40007f00067421 */ /* 0x000fc80000000000 */
[----:B------:R-:W-:Y:S01]  /*1d5f0*/  FFMA R6, R143, 1.4426950216293334961, -R6 ;  /* 0x3fb8aa3b8f067823 */ /* 0x000fe20000000806 */
[----:B------:R-:W-:Y:S01]  /*1d600*/  SHF.L.U32 R145, R3, 0x17, RZ ;  /* 0x0000001703917819 */ /* 0x000fe200000006ff */
[----:B------:R-:W1:Y:S01]  /*1d610*/  MUFU.EX2 R4, R4 ;  /* 0x0000000400047308 */ /* 0x000e620000000800 */
[-C--:B------:R-:W-:Y:S01]  /*1d620*/  FFMA.SAT R3, R142, R118.reuse, 0.5 ;  /* 0x3f0000008e037423 */ /* 0x080fe20000002076 */
[----:B------:R-:W-:Y:S01]  /*1d630*/  FFMA R143, R143, 1.925963033500011079e-08, R6 ;  /* 0x32a570608f8f7823 */ /* 0x000fe20000000006 */
[----:B----4-:R-:W-:Y:S02]  /*1d640*/  FADD R240, -R36, R127 ;  /* 0x0000007f24f07221 */ /* 0x010fe40000000100 */
[----:B------:R-:W-:Y:S01]  /*1d650*/  FFMA.RM R3, R3, R119, 12582913 ;  /* 0x4b40000103037423 */ /* 0x000fe20000004077 */
[----:B------:R-:W4:Y:S02]  /*1d660*/  LDL.LU R127, [R1+0x4f4] ;  /* 0x0004f400017f7983 */ /* 0x000f240000300800 */
[----:B------:R-:W1:Y:S01]  /*1d670*/  MUFU.EX2 R143, R143 ;  /* 0x0000008f008f7308 */ /* 0x000e620000000800 */
[----:B0-----:R-:W-:Y:S01]  /*1d680*/  FMUL R145, R145, R5 ;  /* 0x0000000591917220 */ /* 0x001fe20000400000 */
[----:B------:R-:W-:Y:S01]  /*1d690*/  FADD R5, R3, -12583039 ;  /* 0xcb40007f03057421 */ /* 0x000fe20000000000 */
[----:B------:R-:W-:Y:S01]  /*1d6a0*/  SHF.L.U32 R144, R2, 0x17, RZ ;  /* 0x0000001702907819 */ /* 0x000fe200000006ff */
[----:B------:R-:W-:-:S02]  /*1d6b0*/  FFMA.SAT R2, R149, R118, 0.5 ;  /* 0x3f00000095027423 */ /* 0x000fc40000002076 */
[----:B------:R-:W-:Y:S02]  /*1d6c0*/  FFMA R5, R142, 1.4426950216293334961, -R5 ;  /* 0x3fb8aa3b8e057823 */ /* 0x000fe40000000805 */
[----:B------:R-:W-:Y:S01]  /*1d6d0*/  FFMA.RM R2, R2, R119, 12582913 ;  /* 0x4b40000102027423 */ /* 0x000fe20000004077 */
[----:B-1----:R-:W-:Y:S01]  /*1d6e0*/  FMUL R144, R144, R4 ;  /* 0x0000000490907220 */ /* 0x002fe20000400000 */
[----:B------:R-:W-:Y:S01]  /*1d6f0*/  FFMA R142, R142, 1.925963033500011079e-08, R5 ;  /* 0x32a570608e8e7823 */ /* 0x000fe20000000005 */
[----:B------:R-:W-:Y:S01]  /*1d700*/  SHF.L.U32 R0, R0, 0x17, RZ ;  /* 0x0000001700007819 */ /* 0x000fe200000006ff */
[----:B------:R-:W-:-:S04]  /*1d710*/  FADD R4, R2, -12583039 ;  /* 0xcb40007f02047421 */ /* 0x000fc80000000000 */
[C---:B------:R-:W-:Y:S01]  /*1d720*/  FFMA R4, R149.reuse, 1.4426950216293334961, -R4 ;  /* 0x3fb8aa3b95047823 */ /* 0x040fe20000000804 */
[----:B------:R-:W-:Y:S01]  /*1d730*/  FMUL R143, R0, R143 ;  /* 0x0000008f008f7220 */ /* 0x000fe20000400000 */
[----:B------:R-:W0:Y:S01]  /*1d740*/  MUFU.EX2 R142, R142 ;  /* 0x0000008e008e7308 */ /* 0x000e220000000800 */
[----:B------:R-:W-:Y:S01]  /*1d750*/  FFMA.SAT R0, R148, R118, 0.5 ;  /* 0x3f00000094007423 */ /* 0x000fe20000002076 */
[----:B------:R-:W-:Y:S01]  /*1d760*/  FFMA R149, R149, 1.925963033500011079e-08, R4 ;  /* 0x32a5706095957823 */ /* 0x000fe20000000004 */
[----:B------:R-:W-:Y:S02]  /*1d770*/  FADD R239, -R36, R126 ;  /* 0x0000007e24ef7221 */ /* 0x000fe40000000100 */
[----:B------:R-:W-:Y:S01]  /*1d780*/  FFMA.RM R0, R0, R119, 12582913 ;  /* 0x4b40000100007423 */ /* 0x000fe20000004077 */
[----:B------:R-:W4:Y:S02]  /*1d790*/  LDL.LU R126, [R1+0x500] ;  /* 0x00050000017e7983 */ /* 0x000f240000300800 */
[----:B------:R-:W1:Y:S01]  /*1d7a0*/  MUFU.EX2 R149, R149 ;  /* 0x0000009500957308 */ /* 0x000e620000000800 */
[----:B------:R-:W-:Y:S01]  /*1d7b0*/  FADD R4, R0, -12583039 ;  /* 0xcb40007f00047421 */ /* 0x000fe20000000000 */
[----:B------:R-:W-:-:S03]  /*1d7c0*/  SHF.L.U32 R3, R3, 0x17, RZ ;  /* 0x0000001703037819 */ /* 0x000fc600000006ff */
[----:B------:R-:W-:-:S04]  /*1d7d0*/  FFMA R4, R148, 1.4426950216293334961, -R4 ;  /* 0x3fb8aa3b94047823 */ /* 0x000fc80000000804 */
[----:B------:R-:W-:Y:S01]  /*1d7e0*/  FFMA R148, R148, 1.925963033500011079e-08, R4 ;  /* 0x32a5706094947823 */ /* 0x000fe20000000004 */
[----:B0-----:R-:W-:Y:S01]  /*1d7f0*/  FMUL R142, R3, R142 ;  /* 0x0000008e038e7220 */ /* 0x001fe20000400000 */
[----:B------:R-:W-:Y:S01]  /*1d800*/  FFMA.SAT R3, R147, R118, 0.5 ;  /* 0x3f00000093037423 */ /* 0x000fe20000002076 */
[----:B------:R-:W-:-:S03]  /*1d810*/  SHF.L.U32 R2, R2, 0x17, RZ ;  /* 0x0000001702027819 */ /* 0x000fc600000006ff */
[----:B------:R-:W-:Y:S01]  /*1d820*/  FFMA.RM R3, R3, R119, 12582913 ;  /* 0x4b40000103037423 */ /* 0x000fe20000004077 */
[----:B------:R-:W0:Y:S01]  /*1d830*/  MUFU.EX2 R148, R148 ;  /* 0x0000009400947308 */ /* 0x000e220000000800 */
[----:B-1----:R-:W-:Y:S01]  /*1d840*/  FMUL R149, R2, R149 ;  /* 0x0000009502957220 */ /* 0x002fe20000400000 */
[----:B------:R-:W-:Y:S01]  /*1d850*/  FFMA.SAT R2, R146, R118, 0.5 ;  /* 0x3f00000092027423 */ /* 0x000fe20000002076 */
[----:B------:R-:W-:-:S03]  /*1d860*/  FADD R4, R3, -12583039 ;  /* 0xcb40007f03047421 */ /* 0x000fc60000000000 */
[----:B------:R-:W-:Y:S01]  /*1d870*/  FFMA.RM R2, R2, R119, 12582913 ;  /* 0x4b40000102027423 */ /* 0x000fe20000004077 */
[----:B------:R-:W-:Y:S01]  /*1d880*/  FFMA R4, R147, 1.4426950216293334961, -R4 ;  /* 0x3fb8aa3b93047823 */ /* 0x000fe20000000804 */
[----:B------:R-:W-:-:S03]  /*1d890*/  SHF.L.U32 R0, R0, 0x17, RZ ;  /* 0x0000001700007819 */ /* 0x000fc600000006ff */
[----:B------:R-:W-:Y:S01]  /*1d8a0*/  FFMA R147, R147, 1.925963033500011079e-08, R4 ;  /* 0x32a5706093937823 */ /* 0x000fe20000000004 */
[----:B------:R-:W-:-:S04]  /*1d8b0*/  FADD R4, R2, -12583039 ;  /* 0xcb40007f02047421 */ /* 0x000fc80000000000 */
[----:B------:R-:W-:Y:S01]  /*1d8c0*/  FFMA R4, R146, 1.4426950216293334961, -R4 ;  /* 0x3fb8aa3b92047823 */ /* 0x000fe20000000804 */
[----:B0-----:R-:W-:Y:S01]  /*1d8d0*/  FMUL R148, R0, R148 ;  /* 0x0000009400947220 */ /* 0x001fe20000400000 */
[----:B------:R-:W0:Y:S01]  /*1d8e0*/  MUFU.EX2 R147, R147 ;  /* 0x0000009300937308 */ /* 0x000e220000000800 */
[----:B------:R-:W-:Y:S01]  /*1d8f0*/  FFMA.SAT R0, R205, R118, 0.5 ;  /* 0x3f000000cd007423 */ /* 0x000fe20000002076 */
[----:B------:R-:W-:-:S03]  /*1d900*/  FFMA R146, R146, 1.925963033500011079e-08, R4 ;  /* 0x32a5706092927823 */ /* 0x000fc60000000004 */
[----:B------:R-:W-:-:S03]  /*1d910*/  FFMA.RM R0, R0, R119, 12582913 ;  /* 0x4b40000100007423 */ /* 0x000fc60000004077 */
        /* <DEDUP_REMOVED lines=18> */
[C---:B------:R-:W-:Y:S01]  /*1da40*/  FFMA R4, R203.reuse, 1.4426950216293334961, -R4 ;  /* 0x3fb8aa3bcb047823 */ /* 0x040fe20000000804 */
[----:B0-----:R-:W-:Y:S01]  /*1da50*/  FMUL R205, R0, R205 ;  /* 0x000000cd00cd7220 */ /* 0x001fe20000400000 */
[----:B------:R-:W0:Y:S01]  /*1da60*/  MUFU.EX2 R204, R204 ;  /* 0x000000cc00cc7308 */ /* 0x000e220000000800 */
[----:B------:R-:W-:Y:S01]  /*1da70*/  FFMA.SAT R0, R202, R118, 0.5 ;  /* 0x3f000000ca007423 */ /* 0x000fe20000002076 */
[----:B------:R-:W-:-:S03]  /*1da80*/  FFMA R203, R203, 1.925963033500011079e-08, R4 ;  /* 0x32a57060cbcb7823 */ /* 0x000fc60000000004 */
[----:B------:R-:W-:Y:S01]  /*1da90*/  FFMA.RM R0, R0, R119, 12582913 ;  /* 0x4b40000100007423 */ /* 0x000fe20000004077 */
[----:B--2---:R-:W-:Y:S02]  /*1daa0*/  FADD R238, -R36, R129 ;  /* 0x0000008124ee7221 */ /* 0x004fe40000000100 */
[----:B------:R-:W2:Y:S01]  /*1dab0*/  LDL.LU R129, [R1+0x504] ;  /* 0x0005040001817983 */ /* 0x000ea20000300800 */
[----:B------:R-:W-:Y:S01]  /*1dac0*/  FADD R4, R0, -12583039 ;  /* 0xcb40007f00047421 */ /* 0x000fe20000000000 */
[----:B------:R-:W1:Y:S01]  /*1dad0*/  MUFU.EX2 R203, R203 ;  /* 0x000000cb00cb7308 */ /* 0x000e620000000800 */
[----:B------:R-:W-:Y:S02]  /*1dae0*/  SHF.L.U32 R3, R3, 0x17, RZ ;  /* 0x0000001703037819 */ /* 0x000fe400000006ff */
[----:B------:R-:W-:-:S03]  /*1daf0*/  FFMA R4, R202, 1.4426950216293334961, -R4 ;  /* 0x3fb8aa3bca047823 */ /* 0x000fc60000000804 */
[----:B0-----:R-:W-:Y:S01]  /*1db00*/  FMUL R204, R3, R204 ;  /* 0x000000cc03cc7220 */ /* 0x001fe20000400000 */
[----:B------:R-:W-:Y:S01]  /*1db10*/  FFMA R202, R202, 1.925963033500011079e-08, R4 ;  /* 0x32a57060caca7823 */ /* 0x000fe20000000004 */
[----:B------:R-:W-:Y:S01]  /*1db20*/  FFMA.SAT R3, R212, R118, 0.5 ;  /* 0x3f000000d4037423 */ /* 0x000fe20000002076 */
[----:B------:R-:W-:-:S03]  /*1db30*/  SHF.L.U32 R2, R2, 0x17, RZ ;  /* 0x0000001702027819 */ /* 0x000fc600000006ff */
[----:B------:R-:W-:Y:S01]  /*1db40*/  FFMA.RM R3, R3, R119, 12582913 ;  /* 0x4b40000103037423 */ /* 0x000fe20000004077 */
[----:B------:R-:W0:Y:S03]  /*1db50*/  MUFU.EX2 R202, R202 ;  /* 0x000000ca00ca7308 */ /* 0x000e260000000800 */
[----:B------:R-:W-:Y:S01]  /*1db60*/  FADD R4, R3, -12583039 ;  /* 0xcb40007f03047421 */ /* 0x000fe20000000000 */
[----:B-1----:R-:W-:Y:S01]  /*1db70*/  FMUL R203, R2, R203 ;  /* 0x000000cb02cb7220 */ /* 0x002fe20000400000 */
[----:B------:R-:W-:Y:S02]  /*1db80*/  FFMA.SAT R2, R211, R118, 0.5 ;  /* 0x3f000000d3027423 */ /* 0x000fe40000002076 */
[----:B------:R-:W-:Y:S02]  /*1db90*/  FFMA R4, R212, 1.4426950216293334961, -R4 ;  /* 0x3fb8aa3bd4047823 */ /* 0x000fe40000000804 */
[----:B------:R-:W-:Y:S01]  /*1dba0*/  FFMA.RM R2, R2, R119, 12582913 ;  /* 0x4b40000102027423 */ /* 0x000fe20000004077 */
[----:B------:R-:W-:Y:S01]  /*1dbb0*/  SHF.L.U32 R0, R0, 0x17, RZ ;  /* 0x0000001700007819 */ /* 0x000fe200000006ff */
[----:B------:R-:W-:-:S02]  /*1dbc0*/  FFMA R212, R212, 1.925963033500011079e-08, R4 ;  /* 0x32a57060d4d47823 */ /* 0x000fc40000000004 */
[----:B------:R-:W-:-:S04]  /*1dbd0*/  FADD R4, R2, -12583039 ;  /* 0xcb40007f02047421 */ /* 0x000fc80000000000 */
[C---:B------:R-:W-:Y:S01]  /*1dbe0*/  FFMA R4, R211.reuse, 1.4426950216293334961, -R4 ;  /* 0x3fb8aa3bd3047823 */ /* 0x040fe20000000804 */
        /* <DEDUP_REMOVED lines=84> */
[----:B------:R-:W-:Y:S01]  /*1e130*/  SHF.L.U32 R2, R2, 0x17, RZ ;  /* 0x0000001702027819 */ /* 0x000fe200000006ff */
[----:B---3--:R-:W-:Y:S02]  /*1e140*/  FADD R237, -R36, R128 ;  /* 0x0000008024ed7221 */ /* 0x008fe40000000100 */
[----:B------:R-:W-:Y:S01]  /*1e150*/  FFMA.RM R3, R3, R119, 12582913 ;  /* 0x4b40000103037423 */ /* 0x000fe20000004077 */
[----:B------:R-:W0:Y:S01]  /*1e160*/  MUFU.EX2 R217, R217 ;  /* 0x000000d900d97308 */ /* 0x000e220000000800 */
[----:B------:R-:W3:Y:S01]  /*1e170*/  LDL.LU R128, [R1+0x50c] ;  /* 0x00050c0001807983 */ /* 0x000ee20000300800 */
[----:B-1----:R-:W-:Y:S01]  /*1e180*/  FMUL R218, R2, R218 ;  /* 0x000000da02da7220 */ /* 0x002fe20000400000 */
[----:B------:R-:W-:Y:S01]  /*1e190*/  FADD R4, R3, -12583039 ;  /* 0xcb40007f03047421 */ /* 0x000fe20000000000 */
[----:B------:R-:W-:-:S03]  /*1e1a0*/  FFMA.SAT R2, R223, R118, 0.5 ;  /* 0x3f000000df027423 */ /* 0x000fc60000002076 */
[----:B------:R-:W-:Y:S01]  /*1e1b0*/  FFMA R4, R224, 1.4426950216293334961, -R4 ;  /* 0x3fb8aa3be0047823 */ /* 0x000fe20000000804 */
[----:B------:R-:W-:Y:S01]  /*1e1c0*/  FFMA.RM R2, R2, R119, 12582913 ;  /* 0x4b40000102027423 */ /* 0x000fe20000004077 */
[----:B------:R-:W-:Y:S02]  /*1e1d0*/  SHF.L.U32 R0, R0, 0x17, RZ ;  /* 0x0000001700007819 */ /* 0x000fe400000006ff */
[----:B------:R-:W-:Y:S01]  /*1e1e0*/  FFMA R224, R224, 1.925963033500011079e-08, R4 ;  /* 0x32a57060e0e07823 */ /* 0x000fe20000000004 */
[----:B------:R-:W-:-:S04]  /*1e1f0*/  FADD R4, R2, -12583039 ;  /* 0xcb40007f02047421 */ /* 0x000fc80000000000 */
[C---:B------:R-:W-:Y:S01]  /*1e200*/  FFMA R4, R223.reuse, 1.4426950216293334961, -R4 ;  /* 0x3fb8aa3bdf047823 */ /* 0x040fe20000000804 */
[----:B0-----:R-:W-:Y:S01]  /*1e210*/  FMUL R217, R0, R217 ;  /* 0x000000d900d97220 */ /* 0x001fe20000400000 */
[----:B------:R-:W0:Y:S01]  /*1e220*/  MUFU.EX2 R224, R224 ;  /* 0x000000e000e07308 */ /* 0x000e220000000800 */
[----:B------:R-:W-:Y:S01]  /*1e230*/  FFMA.SAT R0, R222, R118, 0.5 ;  /* 0x3f000000de007423 */ /* 0x000fe20000002076 */
[----:B------:R-:W-:Y:S01]  /*1e240*/  FFMA R223, R223, 1.925963033500011079e-08, R4 ;  /* 0x32a57060dfdf7823 */ /* 0x000fe20000000004 */
[----:B----4-:R-:W-:Y:S02]  /*1e250*/  FADD R243, -R36, R127 ;  /* 0x0000007f24f37221 */ /* 0x010fe40000000100 */
        /* <DEDUP_REMOVED lines=13> */
[----:B------:R-:W-:Y:S01]  /*1e330*/  FADD R242, -R36, R126 ;  /* 0x0000007e24f27221 */ /* 0x000fe20000000100 */
[----:B------:R-:W-:Y:S01]  /*1e340*/  FADD R4, R3, -12583039 ;  /* 0xcb40007f03047421 */ /* 0x000fe20000000000 */
[----:B------:R-:W-:Y:S01]  /*1e350*/  FFMA.SAT R2, R228, R118, 0.5 ;  /* 0x3f000000e4027423 */ /* 0x000fe20000002076 */
[----:B------:R-:W4:Y:S02]  /*1e360*/  LDL.LU R126, [R1+0x510] ;  /* 0x00051000017e7983 */ /* 0x000f240000300800 */
[----:B------:R-:W-:Y:S01]  /*1e370*/  FFMA R4, R221, 1.4426950216293334961, -R4 ;  /* 0x3fb8aa3bdd047823 */ /* 0x000fe20000000804 */
[----:B------:R-:W-:Y:S01]  /*1e380*/  FFMA.RM R2, R2, R119, 12582913 ;  /* 0x4b40000102027423 */ /* 0x000fe20000004077 */
[----:B------:R-:W-:-:S02]  /*1e390*/  SHF.L.U32 R0, R0, 0x17, RZ ;  /* 0x0000001700007819 */ /* 0x000fc400000006ff */
        /* <DEDUP_REMOVED lines=23> */
[----:B--2---:R-:W-:Y:S02]  /*1e510*/  FADD R241, -R36, R129 ;  /* 0x0000008124f17221 */ /* 0x004fe40000000100 */
[----:B------:R-:W2:Y:S01]  /*1e520*/  LDL.LU R129, [R1+0x514] ;  /* 0x0005140001817983 */ /* 0x000ea20000300800 */
[----:B------:R-:W-:Y:S01]  /*1e530*/  FFMA R226, R226, 1.925963033500011079e-08, R4 ;  /* 0x32a57060e2e27823 */ /* 0x000fe20000000004 */
[----:B------:R-:W-:Y:S01]  /*1e540*/  FADD R4, R2, -12583039 ;  /* 0xcb40007f02047421 */ /* 0x000fe20000000000 */
[----:B------:R-:W-:-:S03]  /*1e550*/  SHF.L.U32 R0, R0, 0x17, RZ ;  /* 0x0000001700007819 */ /* 0x000fc600000006ff */
[C---:B------:R-:W-:Y:S01]  /*1e560*/  FFMA R4, R225.reuse, 1.4426950216293334961, -R4 ;  /* 0x3fb8aa3be1047823 */ /* 0x040fe20000000804 */
[----:B------:R-:W1:Y:S01]  /*1e570*/  MUFU.EX2 R226, R226 ;  /* 0x000000e200e27308 */ /* 0x000e620000000800 */
[----:B0-----:R-:W-:Y:S01]  /*1e580*/  FMUL R227, R0, R227 ;  /* 0x000000e300e37220 */ /* 0x001fe20000400000 */
[----:B------:R-:W-:Y:S01]  /*1e590*/  FFMA.SAT R0, R232, R118, 0.5 ;  /* 0x3f000000e8007423 */ /* 0x000fe20000002076 */
[----:B------:R-:W-:-:S03]  /*1e5a0*/  FFMA R225, R225, 1.925963033500011079e-08, R4 ;  /* 0x32a57060e1e17823 */ /* 0x000fc60000000004 */
[----:B------:R-:W-:-:S03]  /*1e5b0*/  FFMA.RM R0, R0, R119, 12582913 ;  /* 0x4b40000100007423 */ /* 0x000fc60000004077 */
[----:B------:R-:W0:Y:S01]  /*1e5c0*/  MUFU.EX2 R225, R225 ;  /* 0x000000e100e17308 */ /* 0x000e220000000800 */
[----:B------:R-:W-:Y:S01]  /*1e5d0*/  FADD R4, R0, -12583039 ;  /* 0xcb40007f00047421 */ /* 0x000fe20000000000 */
[----:B------:R-:W-:-:S03]  /*1e5e0*/  SHF.L.U32 R3, R3, 0x17, RZ ;  /* 0x0000001703037819 */ /* 0x000fc600000006ff */
[C---:B------:R-:W-:Y:S02]  /*1e5f0*/  FFMA R4, R232.reuse, 1.4426950216293334961, -R4 ;  /* 0x3fb8aa3be8047823 */ /* 0x040fe40000000804 */
[----:B-1----:R-:W-:Y:S02]  /*1e600*/  FMUL R226, R3, R226 ;  /* 0x000000e203e27220 */ /* 0x002fe40000400000 */
[----:B------:R-:W-:Y:S01]  /*1e610*/  FFMA R232, R232, 1.925963033500011079e-08, R4 ;  /* 0x32a57060e8e87823 */ /* 0x000fe20000000004 */
[----:B------:R-:W-:Y:S01]  /*1e620*/  FFMA.SAT R3, R231, R118, 0.5 ;  /* 0x3f000000e7037423 */ /* 0x000fe20000002076 */
[----:B------:R-:W-:-:S03]  /*1e630*/  SHF.L.U32 R2, R2, 0x17, RZ ;  /* 0x0000001702027819 */ /* 0x000fc600000006ff */
[----:B------:R-:W-:Y:S01]  /*1e640*/  FFMA.RM R3, R3, R119, 12582913 ;  /* 0x4b40000103037423 */ /* 0x000fe20000004077 */
[----:B------:R-:W1:Y:S01]  /*1e650*/  MUFU.EX2 R232, R232 ;  /* 0x000000e800e87308 */ /* 0x000e620000000800 */
[----:B0-----:R-:W-:Y:S02]  /*1e660*/  FMUL R225, R2, R225 ;  /* 0x000000e102e17220 */ /* 0x001fe40000400000 */
[----:B------:R-:W-:Y:S01]  /*1e670*/  FADD R4, R3, -12583039 ;  /* 0xcb40007f03047421 */ /* 0x000fe20000000000 */
[----:B------:R-:W-:-:S03]  /*1e680*/  FFMA.SAT R2, R230, R118, 0.5 ;  /* 0x3f000000e6027423 */ /* 0x000fc60000002076 */
[C---:B------:R-:W-:Y:S01]  /*1e690*/  FFMA R4, R231.reuse, 1.4426950216293334961, -R4 ;  /* 0x3fb8aa3be7047823 */ /* 0x040fe20000000804 */
[----:B------:R-:W-:Y:S01]  /*1e6a0*/  FFMA.RM R2, R2, R119, 12582913 ;  /* 0x4b40000102027423 */ /* 0x000fe20000004077 */
[----:B------:R-:W-:Y:S02]  /*1e6b0*/  SHF.L.U32 R0, R0, 0x17, RZ ;  /* 0x0000001700007819 */ /* 0x000fe400000006ff */
[----:B------:R-:W-:Y:S01]  /*1e6c0*/  FFMA R231, R231, 1.925963033500011079e-08, R4 ;  /* 0x32a57060e7e77823 */ /* 0x000fe20000000004 */
[----:B------:R-:W-:-:S04]  /*1e6d0*/  FADD R4, R2, -12583039 ;  /* 0xcb40007f02047421 */ /* 0x000fc80000000000 */
[----:B------:R-:W-:Y:S01]  /*1e6e0*/  FFMA R4, R230, 1.4426950216293334961, -R4 ;  /* 0x3fb8aa3be6047823 */ /* 0x000fe20000000804 */
[----:B-1----:R-:W-:Y:S01]  /*1e6f0*/  FMUL R232, R0, R232 ;  /* 0x000000e800e87220 */ /* 0x002fe20000400000 */
        /* <DEDUP_REMOVED lines=72> */
[----:B------:R-:W-:Y:S02]  /*1eb80*/  FFMA.SAT R0, R243, R118, 0.5 ;  /* 0x3f000000f3007423 */ /* 0x000fe40000002076 */
[----:B------:R-:W-:Y:S02]  /*1eb90*/  FFMA R237, R237, 1.925963033500011079e-08, R4 ;  /* 0x32a57060eded7823 */ /* 0x000fe40000000004 */
[----:B------:R-:W-:Y:S01]  /*1eba0*/  FFMA.RM R0, R0, R119, 12582913 ;  /* 0x4b40000100007423 */ /* 0x000fe20000004077 */
[----:B------:R-:W0:Y:S03]  /*1ebb0*/  MUFU.EX2 R238, R238 ;  /* 0x000000ee00ee7308 */ /* 0x000e260000000800 */
[----:B------:R-:W-:-:S05]  /*1ebc0*/  FADD R4, R0, -12583039 ;  /* 0xcb40007f00047421 */ /* 0x000fca0000000000 */
[----:B------:R-:W1:Y:S01]  /*1ebd0*/  MUFU.EX2 R237, R237 ;  /* 0x000000ed00ed7308 */ /* 0x000e620000000800 */
[----:B------:R-:W-:Y:S01]  /*1ebe0*/  FFMA R4, R243, 1.4426950216293334961, -R4 ;  /* 0x3fb8aa3bf3047823 */ /* 0x000fe20000000804 */
[----:B------:R-:W-:-:S03]  /*1ebf0*/  SHF.L.U32 R3, R3, 0x17, RZ ;  /* 0x0000001703037819 */ /* 0x000fc600000006ff */
[----:B------:R-:W-:Y:S01]  /*1ec00*/  FFMA R243, R243, 1.925963033500011079e-08, R4 ;  /* 0x32a57060f3f37823 */ /* 0x000fe20000000004 */
[----:B------:R-:W-:Y:S01]  /*1ec10*/  FFMA.SAT R4, R242, R118, 0.5 ;  /* 0x3f000000f2047423 */ /* 0x000fe20000002076 */
[----:B------:R-:W-:-:S03]  /*1ec20*/  SHF.L.U32 R2, R2, 0x17, RZ ;  /* 0x0000001702027819 */ /* 0x000fc600000006ff */
[----:B------:R-:W-:Y:S01]  /*1ec30*/  FFMA.RM R4, R4, R119, 12582913 ;  /* 0x4b40000104047423 */ /* 0x000fe20000004077 */
[----:B0-----:R-:W-:-:S03]  /*1ec40*/  FMUL R238, R3, R238 ;  /* 0x000000ee03ee7220 */ /* 0x001fc60000400000 */
[----:B------:R-:W-:Y:S01]  /*1ec50*/  FADD R3, R4, -12583039 ;  /* 0xcb40007f04037421 */ /* 0x000fe20000000000 */
[----:B-1----:R-:W-:Y:S01]  /*1ec60*/  FMUL R237, R2, R237 ;  /* 0x000000ed02ed7220 */ /* 0x002fe20000400000 */
[----:B------:R-:W-:Y:S02]  /*1ec70*/  FFMA.SAT R2, R241, R118, 0.5 ;  /* 0x3f000000f1027423 */ /* 0x000fe40000002076 */
[----:B------:R-:W-:Y:S02]  /*1ec80*/  FFMA R3, R242, 1.4426950216293334961, -R3 ;  /* 0x3fb8aa3bf2037823 */ /* 0x000fe40000000803 */
[----:B------:R-:W-:Y:S02]  /*1ec90*/  FFMA.RM R2, R2, R119, 12582913 ;  /* 0x4b40000102027423 */ /* 0x000fe40000004077 */
[----:B------:R-:W-:Y:S02]  /*1eca0*/  FFMA R242, R242, 1.925963033500011079e-08, R3 ;  /* 0x32a57060f2f27823 */ /* 0x000fe40000000003 */
[----:B------:R-:W-:-:S04]  /*1ecb0*/  FADD R3, R2, -12583039 ;  /* 0xcb40007f02037421 */ /* 0x000fc80000000000 */
[----:B------:R-:W-:-:S04]  /*1ecc0*/  FFMA R3, R241, 1.4426950216293334961, -R3 ;  /* 0x3fb8aa3bf1037823 */ /* 0x000fc80000000803 */
[----:B------:R-:W-:Y:S01]  /*1ecd0*/  FFMA R241, R241, 1.925963033500011079e-08, R3 ;  /* 0x32a57060f1f17823 */ /* 0x000fe20000000003 */
[----:B------:R-:W-:Y:S01]  /*1ece0*/  SHF.L.U32 R3, R0, 0x17, RZ ;  /* 0x0000001700037819 */ /* 0x000fe200000006ff */
[C---:B---3--:R-:W-:Y:S02]  /*1ecf0*/  FADD R0, -R36.reuse, R128 ;  /* 0x0000008024007221 */ /* 0x048fe40000000100 */
[----:B------:R-:W3:Y:S01]  /*1ed00*/  LDL.LU R128, [R1+0x518] ;  /* 0x0005180001807983 */ /* 0x000ee20000300800 */
[----:B----4-:R-:W-:-:S03]  /*1ed10*/  FADD R252, -R36, R127 ;  /* 0x0000007f24fc7221 */ /* 0x010fc60000000100 */
[----:B------:R-:W4:Y:S01]  /*1ed20*/  LDL.LU R127, [R1+0x51c] ;  /* 0x00051c00017f7983 */ /* 0x000f220000300800 */
[----:B------:R-:W-:-:S03]  /*1ed30*/  FADD R246, -R36, R126 ;  /* 0x0000007e24f67221 */ /* 0x000fc60000000100 */
[----:B------:R-:W4:Y:S01]  /*1ed40*/  LDL.LU R126, [R1+0x520] ;  /* 0x00052000017e7983 */ /* 0x000f220000300800 */
[----:B--2---:R-:W-:-:S03]  /*1ed50*/  FADD R245, -R36, R129 ;  /* 0x0000008124f57221 */ /* 0x004fc60000000100 */
[----:B------:R-:W2:Y:S01]  /*1ed60*/  LDL.LU R129, [R1+0x524] ;  /* 0x0005240001817983 */ /* 0x000ea20000300800 */
[----:B------:R-:W0:Y:S08]  /*1ed70*/  MUFU.EX2 R243, R243 ;  /* 0x000000f300f37308 */ /* 0x000e300000000800 */
[----:B------:R-:W1:Y:S01]  /*1ed80*/  MUFU.EX2 R242, R242 ;  /* 0x000000f200f27308 */ /* 0x000e620000000800 */
[----:B------:R-:W-:Y:S01]  /*1ed90*/  SHF.L.U32 R4, R4, 0x17, RZ ;  /* 0x0000001704047819 */ /* 0x000fe200000006ff */
[----:B0-----:R-:W-:Y:S01]  /*1eda0*/  FMUL R243, R3, R243 ;  /* 0x000000f303f37220 */ /* 0x001fe20000400000 */
[----:B------:R-:W-:-:S04]  /*1edb0*/  FFMA.SAT R3, R0, R118, 0.5 ;  /* 0x3f00000000037423 */ /* 0x000fc80000002076 */
[----:B------:R-:W-:Y:S01]  /*1edc0*/  FFMA.RM R3, R3, R119, 12582913 ;  /* 0x4b40000103037423 */ /* 0x000fe20000004077 */
[----:B-1----:R-:W-:-:S03]  /*1edd0*/  FMUL R242, R4, R242 ;  /* 0x000000f204f27220 */ /* 0x002fc60000400000 */
[----:B------:R-:W-:Y:S01]  /*1ede0*/  FADD R5, R3, -12583039 ;  /* 0xcb40007f03057421 */ /* 0x000fe20000000000 */
[----:B------:R-:W-:Y:S01]  /*1edf0*/  FFMA.SAT R4, R252, R118, 0.5 ;  /* 0x3f000000fc047423 */ /* 0x000fe20000002076 */
[----:B------:R-:W0:Y:S02]  /*1ee00*/  MUFU.EX2 R241, R241 ;  /* 0x000000f100f17308 */ /* 0x000e240000000800 */
[----:B------:R-:W-:Y:S01]  /*1ee10*/  FFMA R5, R0, 1.4426950216293334961, -R5 ;  /* 0x3fb8aa3b00057823 */ /* 0x000fe20000000805 */
[----:B------:R-:W-:-:S03]  /*1ee20*/  FFMA.RM R4, R4, R119, 12582913 ;  /* 0x4b40000104047423 */ /* 0x000fc60000004077 */
[----:B------:R-:W-:Y:S01]  /*1ee30*/  FFMA R0, R0, 1.925963033500011079e-08, R5 ;  /* 0x32a5706000007823 */ /* 0x000fe20000000005 */
[----:B------:R-:W-:Y:S01]  /*1ee40*/  FADD R5, R4, -12583039 ;  /* 0xcb40007f04057421 */ /* 0x000fe20000000000 */
[----:B------:R-:W-:-:S03]  /*1ee50*/  SHF.L.U32 R2, R2, 0x17, RZ ;  /* 0x0000001702027819 */ /* 0x000fc600000006ff */
[C---:B------:R-:W-:Y:S01]  /*1ee60*/  FFMA R5, R252.reuse, 1.4426950216293334961, -R5 ;  /* 0x3fb8aa3bfc057823 */ /* 0x040fe20000000805 */
[----:B------:R-:W1:Y:S03]  /*1ee70*/  MUFU.EX2 R0, R0 ;  /* 0x0000000000007308 */ /* 0x000e660000000800 */
[----:B------:R-:W-:Y:S01]  /*1ee80*/  FFMA R252, R252, 1.925963033500011079e-08, R5 ;  /* 0x32a57060fcfc7823 */ /* 0x000fe20000000005 */
[----:B0-----:R-:W-:Y:S01]  /*1ee90*/  FMUL R241, R2, R241 ;  /* 0x000000f102f17220 */ /* 0x001fe20000400000 */
[----:B------:R-:W-:-:S04]  /*1eea0*/  FFMA.SAT R2, R246, R118, 0.5 ;  /* 0x3f000000f6027423 */ /* 0x000fc80000002076 */
[----:B------:R-:W0:Y:S01]  /*1eeb0*/  MUFU.EX2 R252, R252 ;  /* 0x000000fc00fc7308 */ /* 0x000e220000000800 */
[----:B------:R-:W-:Y:S01]  /*1eec0*/  FFMA.RM R2, R2, R119, 12582913 ;  /* 0x4b40000102027423 */ /* 0x000fe20000004077 */
[----:B------:R-:W-:-:S03]  /*1eed0*/  SHF.L.U32 R3, R3, 0x17, RZ ;  /* 0x0000001703037819 */ /* 0x000fc600000006ff */
[----:B------:R-:W-:Y:S02]  /*1eee0*/  FADD R5, R2, -12583039 ;  /* 0xcb40007f02057421 */ /* 0x000fe40000000000 */
[----:B-1----:R-:W-:Y:S01]  /*1eef0*/  FMUL R0, R3, R0 ;  /* 0x0000000003007220 */ /* 0x002fe20000400000 */
[----:B------:R-:W-:Y:S01]  /*1ef00*/  FFMA.SAT R3, R245, R118, 0.5 ;  /* 0x3f000000f5037423 */ /* 0x000fe20000002076 */
[----:B------:R-:W-:Y:S01]  /*1ef10*/  FFMA R5, R246, 1.4426950216293334961, -R5 ;  /* 0x3fb8aa3bf6057823 */ /* 0x000fe20000000805 */
[----:B------:R-:W-:Y:S02]  /*1ef20*/  SHF.L.U32 R4, R4, 0x17, RZ ;  /* 0x0000001704047819 */ /* 0x000fe400000006ff */
[----:B------:R-:W-:Y:S01]  /*1ef30*/  FFMA.RM R3, R3, R119, 12582913 ;  /* 0x4b40000103037423 */ /* 0x000fe20000004077 */
[----:B------:R-:W-:-:S03]  /*1ef40*/  FFMA R246, R246, 1.925963033500011079e-08, R5 ;  /* 0x32a57060f6f67823 */ /* 0x000fc60000000005 */
[----:B------:R-:W-:Y:S01]  /*1ef50*/  FADD R5, R3, -12583039 ;  /* 0xcb40007f03057421 */ /* 0x000fe20000000000 */
[----:B0-----:R-:W-:Y:S02]  /*1ef60*/  FMUL R252, R4, R252 ;  /* 0x000000fc04fc7220 */ /* 0x001fe40000400000 */
[----:B------:R-:W0:Y:S01]  /*1ef70*/  MUFU.EX2 R246, R246 ;  /* 0x000000f600f67308 */ /* 0x000e220000000800 */
[----:B------:R-:W-:-:S04]  /*1ef80*/  FFMA R5, R245, 1.4426950216293334961, -R5 ;  /* 0x3fb8aa3bf5057823 */ /* 0x000fc80000000805 */
[----:B------:R-:W-:Y:S01]  /*1ef90*/  FFMA R245, R245, 1.925963033500011079e-08, R5 ;  /* 0x32a57060f5f57823 */ /* 0x000fe20000000005 */
[----:B------:R-:W-:Y:S01]  /*1efa0*/  SHF.L.U32 R2, R2, 0x17, RZ ;  /* 0x0000001702027819 */ /* 0x000fe200000006ff */
[----:B------:R-:W-:-:S04]  /*1efb0*/  FFMA R10, R7, 1.4426950216293334961, -R10 ;  /* 0x3fb8aa3b070a7823 */ /* 0x000fc8000000080a */
[----:B------:R-:W1:Y:S01]  /*1efc0*/  MUFU.EX2 R245, R245 ;  /* 0x000000f500f57308 */ /* 0x000e620000000800 */
[----:B0-----:R-:W-:Y:S01]  /*1efd0*/  FMUL R246, R2, R246 ;  /* 0x000000f602f67220 */ /* 0x001fe20000400000 */
[----:B------:R-:W-:Y:S01]  /*1efe0*/  FFMA R7, R7, 1.925963033500011079e-08, R10 ;  /* 0x32a5706007077823 */ /* 0x000fe2000000000a */
[----:B------:R-:W-:-:S05]  /*1eff0*/  SHF.L.U32 R3, R3, 0x17, RZ ;  /* 0x0000001703037819 */ /* 0x000fca00000006ff */
[----:B------:R-:W0:Y:S01]  /*1f000*/  MUFU.EX2 R7, R7 ;  /* 0x0000000700077308 */ /* 0x000e220000000800 */
[----:B-1----:R-:W-:Y:S01]  /*1f010*/  FMUL R245, R3, R245 ;  /* 0x000000f503f57220 */ /* 0x002fe20000400000 */
[----:B0-----:R-:W-:Y:S01]  /*1f020*/  FMUL R139, R139, R7 ;  /* 0x000000078b8b7220 */ /* 0x001fe20000400000 */
[----:B---3--:R-:W-:-:S04]  /*1f030*/  FADD R244, -R36, R128 ;  /* 0x0000008024f47221 */ /* 0x008fc80000000100 */
[----:B------:R-:W-:-:S04]  /*1f040*/  FFMA.SAT R4, R244, R118, 0.5 ;  /* 0x3f000000f4047423 */ /* 0x000fc80000002076 */
[----:B------:R-:W-:-:S04]  /*1f050*/  FFMA.RM R4, R4, R119, 12582913 ;  /* 0x4b40000104047423 */ /* 0x000fc80000004077 */
[----:B------:R-:W-:-:S04]  /*1f060*/  FADD R5, R4, -12583039 ;  /* 0xcb40007f04057421 */ /* 0x000fc80000000000 */
[----:B------:R-:W-:-:S04]  /*1f070*/  FFMA R5, R244, 1.4426950216293334961, -R5 ;  /* 0x3fb8aa3bf4057823 */ /* 0x000fc80000000805 */
[----:B------:R-:W-:Y:S01]  /*1f080*/  FFMA R244, R244, 1.925963033500011079e-08, R5 ;  /* 0x32a57060f4f47823 */ /* 0x000fe20000000005 */
[----:B----4-:R-:W-:-:S04]  /*1f090*/  FADD R5, -R36, R127 ;  /* 0x0000007f24057221 */ /* 0x010fc80000000100 */
        /* <DEDUP_REMOVED lines=8> */
[----:B------:R-:W-:-:S04]  /*1f120*/  FADD R7, R3, -12583039 ;  /* 0xcb40007f03077421 */ /* 0x000fc80000000000 */
[----:B------:R-:W-:-:S04]  /*1f130*/  FFMA R7, R6, 1.4426950216293334961, -R7 ;  /* 0x3fb8aa3b06077823 */ /* 0x000fc80000000807 */
[----:B------:R-:W-:Y:S01]  /*1f140*/  FFMA R6, R6, 1.925963033500011079e-08, R7 ;  /* 0x32a5706006067823 */ /* 0x000fe20000000007 */
[----:B--2---:R-:W-:Y:S02]  /*1f150*/  FADD R7, -R36, R129 ;  /* 0x0000008124077221 */ /* 0x004fe40000000100 */
[----:B------:R-:W2:Y:S04]  /*1f160*/  LDL.LU R129, [R1+0x52c] ;  /* 0x00052c0001817983 */ /* 0x000ea80000300800 */
[----:B------:R-:W3:Y:S01]  /*1f170*/  LDL.LU R126, [R1+0x534] ;  /* 0x00053400017e7983 */ /* 0x000ee20000300800 */
        /* <DEDUP_REMOVED lines=8> */
[----:B------:R-:W-:-:S04]  /*1f200*/  FADD R8, R4, -12583039 ;  /* 0xcb40007f04087421 */ /* 0x000fc80000000000 */
[----:B------:R-:W-:-:S04]  /*1f210*/  FFMA R8, R7, 1.4426950216293334961, -R8 ;  /* 0x3fb8aa3b07087823 */ /* 0x000fc80000000808 */
[----:B------:R-:W-:Y:S01]  /*1f220*/  FFMA R7, R7, 1.925963033500011079e-08, R8 ;  /* 0x32a5706007077823 */ /* 0x000fe20000000008 */
[----:B------:R-:W-:Y:S01]  /*1f230*/  SHF.L.U32 R8, R2, 0x17, RZ ;  /* 0x0000001702087819 */ /* 0x000fe200000006ff */
[----:B------:R-:W-:-:S04]  /*1f240*/  FADD R2, -R36, R124 ;  /* 0x0000007c24027221 */ /* 0x000fc80000000100 */
[----:B0-----:R-:W-:Y:S01]  /*1f250*/  FMUL R124, R8, R5 ;  /* 0x00000005087c7220 */ /* 0x001fe20000400000 */
[----:B------:R-:W-:Y:S01]  /*1f260*/  FFMA.SAT R5, R2, R118, 0.5 ;  /* 0x3f00000002057423 */ /* 0x000fe20000002076 */
[----:B------:R-:W0:Y:S03]  /*1f270*/  MUFU.EX2 R6, R6 ;  /* 0x0000000600067308 */ /* 0x000e260000000800 */
[----:B------:R-:W-:Y:S01]  /*1f280*/  FFMA.RM R5, R5, R119, 12582913 ;  /* 0x4b40000105057423 */ /* 0x000fe20000004077 */
[----:B------:R1:W-:Y:S04]  /*1f290*/  STL [R1+0x14], R124 ;  /* 0x0000147c01007387 */ /* 0x0003e80000100800 */
[----:B------:R-:W4:Y:S01]  /*1f2a0*/  LDL.LU R128, [R1+0x538] ;  /* 0x0005380001807983 */ /* 0x000f220000300800 */
[----:B------:R-:W-:-:S04]  /*1f2b0*/  FADD R8, R5, -12583039 ;  /* 0xcb40007f05087421 */ /* 0x000fc80000000000 */
[----:B------:R-:W-:-:S04]  /*1f2c0*/  FFMA R8, R2, 1.4426950216293334961, -R8 ;  /* 0x3fb8aa3b02087823 */ /* 0x000fc80000000808 */
[----:B------:R-:W-:Y:S01]  /*1f2d0*/  FFMA R2, R2, 1.925963033500011079e-08, R8 ;  /* 0x32a5706002027823 */ /* 0x000fe20000000008 */
[----:B------:R-:W-:Y:S01]  /*1f2e0*/  SHF.L.U32 R8, R3, 0x17, RZ ;  /* 0x0000001703087819 */ /* 0x000fe200000006ff */
[----:B------:R-:W-:-:S04]  /*1f2f0*/  FADD R3, -R36, R125 ;  /* 0x0000007d24037221 */ /* 0x000fc80000000100 */
[----:B0-----:R-:W-:Y:S01]  /*1f300*/  FMUL R125, R8, R6 ;  /* 0x00000006087d7220 */ /* 0x001fe20000400000 */
[----:B------:R-:W-:-:S04]  /*1f310*/  FFMA.SAT R6, R3, R118, 0.5 ;  /* 0x3f00000003067423 */ /* 0x000fc80000002076 */
[----:B------:R0:W-:Y:S04]  /*1f320*/  STL [R1+0x4], R125 ;  /* 0x0000047d01007387 */ /* 0x0001e80000100800 */
[----:B------:R-:W4:Y:S01]  /*1f330*/  LDL.LU R127, [R1+0x53c] ;  /* 0x00053c00017f7983 */ /* 0x000f220000300800 */
[----:B------:R-:W-:Y:S01]  /*1f340*/  FFMA.RM R6, R6, R119, 12582913 ;  /* 0x4b40000106067423 */ /* 0x000fe20000004077 */
[----:B------:R-:W1:Y:S03]  /*1f350*/  MUFU.EX2 R7, R7 ;  /* 0x0000000700077308 */ /* 0x000e660000000800 */
[----:B------:R-:W-:-:S04]  /*1f360*/  FADD R8, R6, -12583039 ;  /* 0xcb40007f06087421 */ /* 0x000fc80000000000 */
[----:B------:R-:W-:-:S04]  /*1f370*/  FFMA R8, R3, 1.4426950216293334961, -R8 ;  /* 0x3fb8aa3b03087823 */ /* 0x000fc80000000808 */
[----:B------:R-:W-:Y:S01]  /*1f380*/  FFMA R3, R3, 1.925963033500011079e-08, R8 ;  /* 0x32a5706003037823 */ /* 0x000fe20000000008 */
[----:B------:R-:W-:-:S05]  /*1f390*/  SHF.L.U32 R8, R4, 0x17, RZ ;  /* 0x0000001704087819 */ /* 0x000fca00000006ff */
[----:B-1----:R-:W-:Y:S01]  /*1f3a0*/  FMUL R250, R8, R7 ;  /* 0x0000000708fa7220 */ /* 0x002fe20000400000 */
[----:B--2---:R-:W-:Y:S02]  /*1f3b0*/  FADD R4, -R36, R129 ;  /* 0x0000008124047221 */ /* 0x004fe40000000100 */
[----:B------:R-:W2:Y:S02]  /*1f3c0*/  LDL.LU R129, [R1+0x540] ;  /* 0x0005400001817983 */ /* 0x000ea40000300800 */
[----:B------:R-:W-:-:S04]  /*1f3d0*/  FFMA.SAT R7, R4, R118, 0.5 ;  /* 0x3f00000004077423 */ /* 0x000fc80000002076 */
[----:B------:R-:W-:-:S04]  /*1f3e0*/  FFMA.RM R7, R7, R119, 12582913 ;  /* 0x4b40000107077423 */ /* 0x000fc80000004077 */
[----:B------:R-:W-:-:S04]  /*1f3f0*/  FADD R8, R7, -12583039 ;  /* 0xcb40007f07087421 */ /* 0x000fc80000000000 */
[C---:B------:R-:W-:Y:S01]  /*1f400*/  FFMA R8, R4.reuse, 1.4426950216293334961, -R8 ;  /* 0x3fb8aa3b04087823 */ /* 0x040fe20000000808 */
[----:B------:R-:W-:Y:S03]  /*1f410*/  STL [R1], R250 ;  /* 0x000000fa01007387 */ /* 0x000fe60000100800 */
[----:B------:R-:W-:Y:S01]  /*1f420*/  FFMA R4, R4, 1.925963033500011079e-08, R8 ;  /* 0x32a5706004047823 */ /* 0x000fe20000000008 */
[----:B------:R-:W-:Y:S01]  /*1f430*/  SHF.L.U32 R8, R5, 0x17, RZ ;  /* 0x0000001705087819 */ /* 0x000fe200000006ff */
[----:B---3--:R-:W-:Y:S02]  /*1f440*/  FADD R5, -R36, R126 ;  /* 0x0000007e24057221 */ /* 0x008fe40000000100 */
[----:B------:R-:W3:Y:S01]  /*1f450*/  LDL.LU R126, [R1+0x544] ;  /* 0x00054400017e7983 */ /* 0x000ee20000300800 */
[C---:B------:R-:W-:Y:S01]  /*1f460*/  FFMA R12, R9.reuse, 1.4426950216293334961, -R12 ;  /* 0x3fb8aa3b090c7823 */ /* 0x040fe2000000080c */
[----:B------:R-:W1:Y:S03]  /*1f470*/  MUFU.EX2 R2, R2 ;  /* 0x0000000200027308 */ /* 0x000e660000000800 */
[----:B------:R-:W-:-:S06]  /*1f480*/  FFMA R9, R9, 1.925963033500011079e-08, R12 ;  /* 0x32a5706009097823 */ /* 0x000fcc000000000c */
[----:B------:R-:W0:Y:S01]  /*1f490*/  MUFU.EX2 R9, R9 ;  /* 0x0000000900097308 */ /* 0x000e220000000800 */
[----:B-1----:R-:W-:Y:S01]  /*1f4a0*/  FMUL R2, R8, R2 ;  /* 0x0000000208027220 */ /* 0x002fe20000400000 */
[----:B------:R-:W-:-:S06]  /*1f4b0*/  FFMA.SAT R8, R5, R118, 0.5 ;  /* 0x3f00000005087423 */ /* 0x000fcc0000002076 */
[----:B------:R-:W1:Y:S01]  /*1f4c0*/  MUFU.EX2 R3, R3 ;  /* 0x0000000300037308 */ /* 0x000e620000000800 */
[----:B------:R-:W-:Y:S01]  /*1f4d0*/  FFMA.RM R8, R8, R119, 12582913 ;  /* 0x4b40000108087423 */ /* 0x000fe20000004077 */
[----:B0-----:R-:W-:-:S03]  /*1f4e0*/  FMUL R141, R141, R9 ;  /* 0x000000098d8d7220 */ /* 0x001fc60000400000 */
[----:B------:R-:W-:-:S04]  /*1f4f0*/  FADD R9, R8, -12583039 ;  /* 0xcb40007f08097421 */ /* 0x000fc80000000000 */
[----:B------:R-:W-:-:S04]  /*1f500*/  FFMA R9, R5, 1.4426950216293334961, -R9 ;  /* 0x3fb8aa3b05097823 */ /* 0x000fc80000000809 */
[----:B------:R-:W-:Y:S01]  /*1f510*/  FFMA R5, R5, 1.925963033500011079e-08, R9 ;  /* 0x32a5706005057823 */ /* 0x000fe20000000009 */
[----:B------:R-:W-:Y:S01]  /*1f520*/  SHF.L.U32 R9, R6, 0x17, RZ ;  /* 0x0000001706097819 */ /* 0x000fe200000006ff */
[----:B----4-:R-:W-:Y:S02]  /*1f530*/  FADD R6, -R36, R128 ;  /* 0x0000008024067221 */ /* 0x010fe40000000100 */
[----:B------:R-:W4:Y:S02]  /*1f540*/  LDL.LU R128, [R1+0x54c] ;  /* 0x00054c0001807983 */ /* 0x000f240000300800 */
[----:B-1----:R-:W-:Y:S01]  /*1f550*/  FMUL R3, R9, R3 ;  /* 0x0000000309037220 */ /* 0x002fe20000400000 */
[----:B------:R-:W-:Y:S01]  /*1f560*/  FFMA.SAT R9, R6, R118, 0.5 ;  /* 0x3f00000006097423 */ /* 0x000fe20000002076 */
[----:B------:R-:W-:Y:S01]  /*1f570*/  FFMA R13, R11, 1.4426950216293334961, -R13 ;  /* 0x3fb8aa3b0b0d7823 */ /* 0x000fe2000000080d */
[----:B------:R-:W0:Y:S02]  /*1f580*/  MUFU.EX2 R4, R4 ;  /* 0x0000000400047308 */ /* 0x000e240000000800 */
[----:B------:R-:W-:Y:S01]  /*1f590*/  FFMA.RM R9, R9, R119, 12582913 ;  /* 0x4b40000109097423 */ /* 0x000fe20000004077 */
[----:B------:R-:W-:-:S03]  /*1f5a0*/  FFMA R11, R11, 1.925963033500011079e-08, R13 ;  /* 0x32a570600b0b7823 */ /* 0x000fc6000000000d */
[----:B------:R-:W-:-:S03]  /*1f5b0*/  FADD R10, R9, -12583039 ;  /* 0xcb40007f090a7421 */ /* 0x000fc60000000000 */
[----:B------:R-:W1:Y:S01]  /*1f5c0*/  MUFU.EX2 R11, R11 ;  /* 0x0000000b000b7308 */ /* 0x000e620000000800 */
[----:B------:R-:W-:-:S04]  /*1f5d0*/  FFMA R10, R6, 1.4426950216293334961, -R10 ;  /* 0x3fb8aa3b060a7823 */ /* 0x000fc8000000080a */
[----:B------:R-:W-:Y:S01]  /*1f5e0*/  FFMA R6, R6, 1.925963033500011079e-08, R10 ;  /* 0x32a5706006067823 */ /* 0x000fe2000000000a */
[----:B------:R-:W-:Y:S01]  /*1f5f0*/  SHF.L.U32 R10, R7, 0x17, RZ ;  /* 0x00000017070a7819 */ /* 0x000fe200000006ff */
[----:B------:R-:W-:Y:S02]  /*1f600*/  FADD R7, -R36, R127 ;  /* 0x0000007f24077221 */ /* 0x000fe40000000100 */
[----:B------:R-:W4:Y:S02]  /*1f610*/  LDL.LU R127, [R1+0x548] ;  /* 0x00054800017f7983 */ /* 0x000f240000300800 */
[----:B0-----:R-:W-:Y:S01]  /*1f620*/  FMUL R4, R10, R4 ;  /* 0x000000040a047220 */ /* 0x001fe20000400000 */
[----:B------:R-:W-:Y:S01]  /*1f630*/  FFMA.SAT R10, R7, R118, 0.5 ;  /* 0x3f000000070a7423 */ /* 0x000fe20000002076 */
[----:B------:R-:W0:Y:S03]  /*1f640*/  MUFU.EX2 R5, R5 ;  /* 0x0000000500057308 */ /* 0x000e260000000800 */
[----:B------:R-:W-:Y:S01]  /*1f650*/  FFMA.RM R10, R10, R119, 12582913 ;  /* 0x4b4000010a0a7423 */ /* 0x000fe20000004077 */
[----:B-1----:R-:W-:-:S03]  /*1f660*/  FMUL R134, R134, R11 ;  /* 0x0000000b86867220 */ /* 0x002fc60000400000 */
[----:B------:R-:W-:-:S04]  /*1f670*/  FADD R11, R10, -12583039 ;  /* 0xcb40007f0a0b7421 */ /* 0x000fc80000000000 */
[----:B------:R-:W-:-:S04]  /*1f680*/  FFMA R11, R7, 1.4426950216293334961, -R11 ;  /* 0x3fb8aa3b070b7823 */ /* 0x000fc8000000080b */
        /* <DEDUP_REMOVED lines=10> */
[----:B------:R-:W-:Y:S01]  /*1f730*/  SHF.L.U32 R12, R9, 0x17, RZ ;  /* 0x00000017090c7819 */ /* 0x000fe200000006ff */
[----:B---3--:R-:W-:Y:S02]  /*1f740*/  FADD R9, -R36, R126 ;  /* 0x0000007e24097221 */ /* 0x008fe40000000100 */
[----:B------:R-:W3:Y:S01]  /*1f750*/  LDL.LU R126, [R1+0x554] ;  /* 0x00055400017e7983 */ /* 0x000ee20000300800 */
[----:B------:R-:W0:Y:S01]  /*1f760*/  MUFU.EX2 R6, R6 ;  /* 0x0000000600067308 */ /* 0x000e220000000800 */
[----:B------:R-:W-:-:S04]  /*1f770*/  FFMA R16, R14, 1.4426950216293334961, -R16 ;  /* 0x3fb8aa3b0e107823 */ /* 0x000fc80000000810 */
[----:B------:R-:W-:-:S03]  /*1f780*/  FFMA R14, R14, 1.925963033500011079e-08, R16 ;  /* 0x32a570600e0e7823 */ /* 0x000fc60000000010 */
[----:B------:R-:W1:Y:S01]  /*1f790*/  MUFU.EX2 R7, R7 ;  /* 0x0000000700077308 */ /* 0x000e620000000800 */
[----:B0-----:R-:W-:Y:S01]  /*1f7a0*/  FMUL R6, R12, R6 ;  /* 0x000000060c067220 */ /* 0x001fe20000400000 */
[----:B------:R-:W-:-:S04]  /*1f7b0*/  FFMA.SAT R12, R9, R118, 0.5 ;  /* 0x3f000000090c7423 */ /* 0x000fc80000002076 */
[----:B------:R-:W-:-:S04]  /*1f7c0*/  FFMA.RM R12, R12, R119, 12582913 ;  /* 0x4b4000010c0c7423 */ /* 0x000fc80000004077 */
[----:B------:R-:W-:Y:S01]  /*1f7d0*/  FADD R13, R12, -12583039 ;  /* 0xcb40007f0c0d7421 */ /* 0x000fe20000000000 */
[----:B------:R-:W0:Y:S03]  /*1f7e0*/  MUFU.EX2 R14, R14 ;  /* 0x0000000e000e7308 */ /* 0x000e260000000800 */
[----:B------:R-:W-:-:S04]  /*1f7f0*/  FFMA R13, R9, 1.4426950216293334961, -R13 ;  /* 0x3fb8aa3b090d7823 */ /* 0x000fc8000000080d */
[----:B------:R-:W-:Y:S01]  /*1f800*/  FFMA R9, R9, 1.925963033500011079e-08, R13 ;  /* 0x32a5706009097823 */ /* 0x000fe2000000000d */
[----:B------:R-:W-:Y:S01]  /*1f810*/  SHF.L.U32 R13, R10, 0x17, RZ ;  /* 0x000000170a0d7819 */ /* 0x000fe200000006ff */
[----:B----4-:R-:W-:Y:S02]  /*1f820*/  FADD R10, -R36, R128 ;  /* 0x00000080240a7221 */ /* 0x010fe40000000100 */
[----:B------:R-:W4:Y:S02]  /*1f830*/  LDL.LU R128, [R1+0x55c] ;  /* 0x00055c0001807983 */ /* 0x000f240000300800 */
[----:B-1----:R-:W-:Y:S01]  /*1f840*/  FMUL R7, R13, R7 ;  /* 0x000000070d077220 */ /* 0x002fe20000400000 */
[----:B------:R-:W-:Y:S01]  /*1f850*/  FFMA.SAT R13, R10, R118, 0.5 ;  /* 0x3f0000000a0d7423 */ /* 0x000fe20000002076 */
[----:B------:R-:W1:Y:S03]  /*1f860*/  MUFU.EX2 R8, R8 ;  /* 0x0000000800087308 */ /* 0x000e660000000800 */
[----:B------:R-:W-:Y:S01]  /*1f870*/  FFMA.RM R13, R13, R119, 12582913 ;  /* 0x4b4000010d0d7423 */ /* 0x000fe20000004077 */
[----:B0-----:R-:W-:-:S03]  /*1f880*/  FMUL R137, R137, R14 ;  /* 0x0000000e89897220 */ /* 0x001fc60000400000 */
[----:B------:R-:W-:-:S04]  /*1f890*/  FADD R14, R13, -12583039 ;  /* 0xcb40007f0d0e7421 */ /* 0x000fc80000000000 */
[----:B------:R-:W-:-:S04]  /*1f8a0*/  FFMA R14, R10, 1.4426950216293334961, -R14 ;  /* 0x3fb8aa3b0a0e7823 */ /* 0x000fc8000000080e */
[----:B------:R-:W-:Y:S01]  /*1f8b0*/  FFMA R10, R10, 1.925963033500011079e-08, R14 ;  /* 0x32a570600a0a7823 */ /* 0x000fe2000000000e */
[----:B------:R-:W-:Y:S01]  /*1f8c0*/  SHF.L.U32 R14, R11, 0x17, RZ ;  /* 0x000000170b0e7819 */ /* 0x000fe200000006ff */
[----:B------:R-:W-:Y:S02]  /*1f8d0*/  FADD R11, -R36, R127 ;  /* 0x0000007f240b7221 */ /* 0x000fe40000000100 */
[----:B------:R-:W4:Y:S02]  /*1f8e0*/  LDL.LU R127, [R1+0x558] ;  /* 0x00055800017f7983 */ /* 0x000f240000300800 */
[----:B-1----:R-:W-:Y:S01]  /*1f8f0*/  FMUL R8, R14, R8 ;  /* 0x000000080e087220 */ /* 0x002fe20000400000 */
[----:B------:R-:W-:Y:S01]  /*1f900*/  FFMA.SAT R14, R11, R118, 0.5 ;  /* 0x3f0000000b0e7423 */ /* 0x000fe20000002076 */
[----:B------:R-:W0:Y:S03]  /*1f910*/  MUFU.EX2 R9, R9 ;  /* 0x0000000900097308 */ /* 0x000e260000000800 */
[----:B------:R-:W-:-:S04]  /*1f920*/  FFMA.RM R14, R14, R119, 12582913 ;  /* 0x4b4000010e0e7423 */ /* 0x000fc80000004077 */
        /* <DEDUP_REMOVED lines=15> */
[----:B------:R-:W0:Y:S08]  /*1fa20*/  MUFU.EX2 R10, R10 ;  /* 0x0000000a000a7308 */ /* 0x000e300000000800 */
[----:B------:R-:W1:Y:S01]  /*1fa30*/  MUFU.EX2 R11, R11 ;  /* 0x0000000b000b7308 */ /* 0x000e620000000800 */
[----:B0-----:R-:W-:Y:S01]  /*1fa40*/  FMUL R10, R16, R10 ;  /* 0x0000000a100a7220 */ /* 0x001fe20000400000 */
[----:B------:R-:W-:-:S04]  /*1fa50*/  FFMA.SAT R16, R13, R118, 0.5 ;  /* 0x3f0000000d107423 */ /* 0x000fc80000002076 */
[----:B------:R-:W-:-:S04]  /*1fa60*/  FFMA.RM R16, R16, R119, 12582913 ;  /* 0x4b40000110107423 */ /* 0x000fc80000004077 */
        /* <DEDUP_REMOVED lines=164> */
[----:B----4-:R-:W-:-:S04]  /*204b0*/  FADD R30, -R36, R128 ;  /* 0x00000080241e7221 */ /* 0x010fc80000000100 */
[----:B-1----:R-:W-:Y:S01]  /*204c0*/  FMUL R27, R33, R27 ;  /* 0x0000001b211b7220 */ /* 0x002fe20000400000 */
[----:B------:R-:W0:Y:S01]  /*204d0*/  MUFU.EX2 R28, R28 ;  /* 0x0000001c001c7308 */ /* 0x000e220000000800 */
[----:B------:R-:W-:Y:S01]  /*204e0*/  FFMA.SAT R33, R30, R118, 0.5 ;  /* 0x3f0000001e217423 */ /* 0x000fe20000002076 */
[----:B------:R-:W4:Y:S03]  /*204f0*/  LDL.LU R128, [R1+0x6b0] ;  /* 0x0006b00001807983 */ /* 0x000f260000300800 */
[----:B------:R-:W-:-:S04]  /*20500*/  FFMA.RM R33, R33, R119, 12582913 ;  /* 0x4b40000121217423 */ /* 0x000fc80000004077 */
[----:B------:R-:W-:-:S04]  /*20510*/  FADD R34, R33, -12583039 ;  /* 0xcb40007f21227421 */ /* 0x000fc80000000000 */
[----:B------:R-:W-:-:S04]  /*20520*/  FFMA R34, R30, 1.4426950216293334961, -R34 ;  /* 0x3fb8aa3b1e227823 */ /* 0x000fc80000000822 */
[----:B------:R-:W-:Y:S01]  /*20530*/  FFMA R30, R30, 1.925963033500011079e-08, R34 ;  /* 0x32a570601e1e7823 */ /* 0x000fe20000000022 */
[----:B------:R-:W-:Y:S01]  /*20540*/  SHF.L.U32 R34, R31, 0x17, RZ ;  /* 0x000000171f227819 */ /* 0x000fe200000006ff */
[----:B------:R-:W-:Y:S01]  /*20550*/  FADD R31, -R36, R127 ;  /* 0x0000007f241f7221 */ /* 0x000fe20000000100 */
[----:B------:R-:W1:Y:S01]  /*20560*/  MUFU.EX2 R29, R29 ;  /* 0x0000001d001d7308 */ /* 0x000e620000000800 */
[----:B------:R-:W4:Y:S02]  /*20570*/  LDL.LU R127, [R1+0x6a8] ;  /* 0x0006a800017f7983 */ /* 0x000f240000300800 */
        /* <DEDUP_REMOVED lines=17> */
[----:B------:R-:W3:Y:S04]  /*20690*/  LDL.LU R126, [R1+0x6e0] ;  /* 0x0006e000017e7983 */ /* 0x000ee80000300800 */
[----:B------:R-:W2:Y:S04]  /*206a0*/  LDL.LU R59, [R1+0x6f8] ;  /* 0x0006f800013b7983 */ /* 0x000ea80000300800 */
[----:B------:R-:W3:Y:S04]  /*206b0*/  LDL.LU R58, [R1+0x6ec] ;  /* 0x0006ec00013a7983 */ /* 0x000ee80000300800 */
        /* <DEDUP_REMOVED lines=13> */
[----:B------:R-:W3:Y:S01]  /*20790*/  LDL.LU R123, [R1+0x6b8] ;  /* 0x0006b800017b7983 */ /* 0x000ee20000300800 */
[----:B------:R-:W0:Y:S03]  /*207a0*/  MUFU.EX2 R30, R30 ;  /* 0x0000001e001e7308 */ /* 0x000e260000000800 */
[----:B------:R-:W3:Y:S04]  /*207b0*/  LDL.LU R68, [R1+0x6bc] ;  /* 0x0006bc0001447983 */ /* 0x000ee80000300800 */
[----:B------:R-:W3:Y:S01]  /*207c0*/  LDL.LU R67, [R1+0x698] ;  /* 0x0006980001437983 */ /* 0x000ee20000300800 */
        /* <DEDUP_REMOVED lines=8> */
[----:B----4-:R-:W-:-:S04]  /*20850*/  FADD R34, -R36, R128 ;  /* 0x0000008024227221 */ /* 0x010fc80000000100 */
        /* <DEDUP_REMOVED lines=12> */
[----:B------:R-:W4:Y:S03]  /*20920*/  LDL.LU R122, [R1+0x6a0] ;  /* 0x0006a000017a7983 */ /* 0x000f260000300800 */
[----:B------:R-:W-:Y:S01]  /*20930*/  FFMA.RM R38, R38, R119, 12582913 ;  /* 0x4b40000126267423 */ /* 0x000fe20000004077 */
[----:B------:R-:W4:Y:S03]  /*20940*/  LDL.LU R66, [R1+0x6a4] ;  /* 0x0006a40001427983 */ /* 0x000f260000300800 */
[----:B------:R-:W-:-:S04]  /*20950*/  FADD R40, R38, -12583039 ;  /* 0xcb40007f26287421 */ /* 0x000fc80000000000 */
[----:B------:R-:W-:-:S04]  /*20960*/  FFMA R40, R35, 1.4426950216293334961, -R40 ;  /* 0x3fb8aa3b23287823 */ /* 0x000fc80000000828 */
[----:B------:R-:W-:-:S06]  /*20970*/  FFMA R35, R35, 1.925963033500011079e-08, R40 ;  /* 0x32a5706023237823 */ /* 0x000fcc0000000028 */
[----:B------:R-:W0:Y:S01]  /*20980*/  MUFU.EX2 R35, R35 ;  /* 0x0000002300237308 */ /* 0x000e220000000800 */
[----:B------:R-:W-:-:S05]  /*20990*/  SHF.L.U32 R38, R38, 0x17, RZ ;  /* 0x0000001726267819 */ /* 0x000fca00000006ff */
[----:B0-----:R-:W-:Y:S01]  /*209a0*/  FMUL R35, R38, R35 ;  /* 0x0000002326237220 */ /* 0x001fe20000400000 */
[C---:B--2---:R-:W-:Y:S01]  /*209b0*/  FADD R247, -R36.reuse, R59 ;  /* 0x0000003b24f77221 */ /* 0x044fe20000000100 */
[C---:B---3--:R-:W-:Y:S02]  /*209c0*/  FADD R38, -R36.reuse, R58 ;  /* 0x0000003a24267221 */ /* 0x048fe40000000100 */
[----:B------:R-:W2:Y:S04]  /*209d0*/  LDL.LU R58, [R1+0x68c] ;  /* 0x00068c00013a7983 */ /* 0x000ea80000300800 */
[----:B------:R-:W3:Y:S04]  /*209e0*/  LDL.LU R59, [R1+0x680] ;  /* 0x00068000013b7983 */ /* 0x000ee80000300800 */
[----:B------:R-:W3:Y:S01]  /*209f0*/  LDL.LU R60, [R1+0x694] ;  /* 0x00069400013c7983 */ /* 0x000ee20000300800 */
[C---:B------:R-:W-:Y:S01]  /*20a00*/  FADD R47, -R36.reuse, R64 ;  /* 0x00000040242f7221 */ /* 0x040fe20000000100 */
[C---:B------:R-:W-:Y:S01]  /*20a10*/  FADD R48, -R36.reuse, R63 ;  /* 0x0000003f24307221 */ /* 0x040fe20000000100 */
[C---:B------:R-:W-:Y:S01]  /*20a20*/  FADD R49, -R36.reuse, R62 ;  /* 0x0000003e24317221 */ /* 0x040fe20000000100 */
[----:B------:R-:W-:-:S02]  /*20a30*/  FADD R50, -R36, R61 ;  /* 0x0000003d24327221 */ /* 0x000fc40000000100 */
[----:B------:R-:W3:Y:S01]  /*20a40*/  LDL.LU R61, [R1+0x688] ;  /* 0x00068800013d7983 */ /* 0x000ee20000300800 */
[----:B------:R-:W-:-:S03]  /*20a50*/  FADD R51, -R36, R65 ;  /* 0x0000004124337221 */ /* 0x000fc60000000100 */
[----:B------:R-:W3:Y:S01]  /*20a60*/  LDL.LU R62, [R1+0x684] ;  /* 0x00068400013e7983 */ /* 0x000ee20000300800 */
[----:B------:R-:W-:-:S03]  /*20a70*/  FADD R52, -R36, R123 ;  /* 0x0000007b24347221 */ /* 0x000fc60000000100 */
[----:B------:R-:W3:Y:S04]  /*20a80*/  LDL.LU R63, [R1+0x670] ;  /* 0x00067000013f7983 */ /* 0x000ee80000300800 */
[----:B------:R-:W3:Y:S04]  /*20a90*/  LDL.LU R64, [R1+0x678] ;  /* 0x0006780001407983 */ /* 0x000ee80000300800 */
[----:B------:R-:W3:Y:S04]  /*20aa0*/  LDL.LU R65, [R1+0x67c] ;  /* 0x00067c0001417983 */ /* 0x000ee80000300800 */
[----:B------:R-:W2:Y:S01]  /*20ab0*/  LDL.LU R123, [R1+0x660] ;  /* 0x00066000017b7983 */ /* 0x000ea20000300800 */
[----:B------:R-:W0:Y:S01]  /*20ac0*/  MUFU.EX2 R33, R33 ;  /* 0x0000002100217308 */ /* 0x000e220000000800 */
[----:B------:R-:W-:Y:S01]  /*20ad0*/  FADD R129, -R36, R129 ;  /* 0x0000008124817221 */ /* 0x000fe20000000100 */
[----:B------:R-:W-:-:S03]  /*20ae0*/  SHF.L.U32 R37, R37, 0x17, RZ ;  /* 0x0000001725257819 */ /* 0x000fc600000006ff */
[----:B------:R-:W-:-:S04]  /*20af0*/  FFMA.SAT R128, R129, R118, 0.5 ;  /* 0x3f00000081807423 */ /* 0x000fc80000002076 */
[----:B------:R-:W-:Y:S01]  /*20b00*/  FFMA.RM R128, R128, R119, 12582913 ;  /* 0x4b40000180807423 */ /* 0x000fe20000004077 */
[----:B------:R-:W1:Y:S01]  /*20b10*/  MUFU.EX2 R34, R34 ;  /* 0x0000002200227308 */ /* 0x000e620000000800 */
[----:B------:R-:W-:Y:S01]  /*20b20*/  FADD R126, -R36, R126 ;  /* 0x0000007e247e7221 */ /* 0x000fe20000000100 */
[----:B0-----:R-:W-:Y:S01]  /*20b30*/  FMUL R33, R37, R33 ;  /* 0x0000002125217220 */ /* 0x001fe20000400000 */
[----:B------:R-:W-:-:S04]  /*20b40*/  FADD R37, R128, -12583039 ;  /* 0xcb40007f80257421 */ /* 0x000fc80000000000 */
[----:B------:R-:W-:Y:S01]  /*20b50*/  FFMA R37, R129, 1.4426950216293334961, -R37 ;  /* 0x3fb8aa3b81257823 */ /* 0x000fe20000000825 */
[----:B------:R-:W-:-:S03]  /*20b60*/  SHF.L.U32 R39, R39, 0x17, RZ ;  /* 0x0000001727277819 */ /* 0x000fc600000006ff */
[----:B------:R-:W-:Y:S01]  /*20b70*/  FFMA R129, R129, 1.925963033500011079e-08, R37 ;  /* 0x32a5706081817823 */ /* 0x000fe20000000025 */
[----:B------:R-:W-:Y:S01]  /*20b80*/  FFMA.SAT R37, R126, R118, 0.5 ;  /* 0x3f0000007e257423 */ /* 0x000fe20000002076 */
[----:B------:R-:W-:-:S03]  /*20b90*/  FFMA R56, R54, 1.4426950216293334961, -R56 ;  /* 0x3fb8aa3b36387823 */ /* 0x000fc60000000838 */
[----:B------:R-:W-:Y:S01]  /*20ba0*/  FFMA.RM R37, R37, R119, 12582913 ;  /* 0x4b40000125257423 */ /* 0x000fe20000004077 */
[----:B-1----:R-:W-:Y:S01]  /*20bb0*/  FMUL R34, R39, R34 ;  /* 0x0000002227227220 */ /* 0x002fe20000400000 */
[----:B------:R-:W-:Y:S01]  /*20bc0*/  FFMA R54, R54, 1.925963033500011079e-08, R56 ;  /* 0x32a5706036367823 */ /* 0x000fe20000000038 */
[C---:B------:R-:W-:Y:S01]  /*20bd0*/  FADD R53, -R36.reuse, R68 ;  /* 0x0000004424357221 */ /* 0x040fe20000000100 */
[----:B------:R-:W-:Y:S01]  /*20be0*/  FADD R39, R37, -12583039 ;  /* 0xcb40007f25277421 */ /* 0x000fe20000000000 */
[C---:B------:R-:W-:Y:S01]  /*20bf0*/  FADD R45, -R36.reuse, R70 ;  /* 0x00000046242d7221 */ /* 0x040fe20000000100 */
[C---:B------:R-:W-:Y:S01]  /*20c00*/  FADD R44, -R36.reuse, R71 ;  /* 0x00000047242c7221 */ /* 0x040fe20000000100 */
[----:B------:R-:W-:Y:S01]  /*20c10*/  FADD R43, -R36, R72 ;  /* 0x00000048242b7221 */ /* 0x000fe20000000100 */
[----:B------:R-:W-:Y:S01]  /*20c20*/  FFMA R39, R126, 1.4426950216293334961, -R39 ;  /* 0x3fb8aa3b7e277823 */ /* 0x000fe20000000827 */
[C---:B----4-:R-:W-:Y:S02]  /*20c30*/  FADD R55, -R36.reuse, R127 ;  /* 0x0000007f24377221 */ /* 0x050fe40000000100 */
[----:B------:R-:W4:Y:S01]  /*20c40*/  LDL.LU R127, [R1+0x664] ;  /* 0x00066400017f7983 */ /* 0x000f220000300800 */
[----:B------:R-:W-:-:S03]  /*20c50*/  FADD R56, -R36, R122 ;  /* 0x0000007a24387221 */ /* 0x000fc60000000100 */
[----:B------:R-:W3:Y:S04]  /*20c60*/  LDL.LU R68, [R1+0x668] ;  /* 0x0006680001447983 */ /* 0x000ee80000300800 */
[----:B------:R-:W3:Y:S01]  /*20c70*/  LDL.LU R122, [R1+0x66c] ;  /* 0x00066c00017a7983 */ /* 0x000ee20000300800 */
[----:B------:R-:W-:-:S03]  /*20c80*/  FADD R42, -R36, R73 ;  /* 0x00000049242a7221 */ /* 0x000fc60000000100 */
[----:B------:R-:W3:Y:S01]  /*20c90*/  LDL.LU R70, [R1+0x648] ;  /* 0x0006480001467983 */ /* 0x000ee20000300800 */
[----:B------:R-:W-:-:S03]  /*20ca0*/  FADD R41, -R36, R74 ;  /* 0x0000004a24297221 */ /* 0x000fc60000000100 */
[----:B------:R-:W3:Y:S01]  /*20cb0*/  LDL.LU R71, [R1+0x64c] ;  /* 0x00064c0001477983 */ /* 0x000ee20000300800 */
[----:B------:R-:W-:Y:S01]  /*20cc0*/  FFMA R126, R126, 1.925963033500011079e-08, R39 ;  /* 0x32a570607e7e7823 */ /* 0x000fe20000000027 */
[C---:B------:R-:W-:Y:S02]  /*20cd0*/  FADD R40, -R36.reuse, R75 ;  /* 0x0000004b24287221 */ /* 0x040fe40000000100 */
[----:B------:R-:W3:Y:S01]  /*20ce0*/  LDL.LU R72, [R1+0x650] ;  /* 0x0006500001487983 */ /* 0x000ee20000300800 */
[----:B------:R-:W-:-:S03]  /*20cf0*/  FADD R39, -R36, R76 ;  /* 0x0000004c24277221 */ /* 0x000fc60000000100 */
        /* <DEDUP_REMOVED lines=8> */
[----:B------:R-:W-:-:S03]  /*20d80*/  FADD R57, -R36, R66 ;  /* 0x0000004224397221 */ /* 0x000fc60000000100 */
[----:B------:R-:W3:Y:S04]  /*20d90*/  LDL.LU R81, [R1+0x624] ;  /* 0x0006240001517983 */ /* 0x000ee80000300800 */
[----:B------:R-:W3:Y:S04]  /*20da0*/  LDL.LU R82, [R1+0x620] ;  /* 0x0006200001527983 */ /* 0x000ee80000300800 */
[----:B------:R-:W3:Y:S04]  /*20db0*/  LDL.LU R83, [R1+0x610] ;  /* 0x0006100001537983 */ /* 0x000ee80000300800 */
[----:B------:R-:W3:Y:S04]  /*20dc0*/  LDL.LU R84, [R1+0x618] ;  /* 0x0006180001547983 */ /* 0x000ee80000300800 */
[----:B------:R-:W3:Y:S01]  /*20dd0*/  LDL.LU R85, [R1+0x614] ;  /* 0x0006140001557983 */ /* 0x000ee20000300800 */
[----:B--2---:R-:W-:-:S03]  /*20de0*/  FADD R66, -R36, R123 ;  /* 0x0000007b24427221 */ /* 0x004fc60000000100 */
[----:B------:R-:W2:Y:S01]  /*20df0*/  LDL.LU R123, [R1+0x608] ;  /* 0x00060800017b7983 */ /* 0x000ea20000300800 */
[----:B------:R-:W0:Y:S01]  /*20e00*/  MUFU.EX2 R54, R54 ;  /* 0x0000003600367308 */ /* 0x000e220000000800 */
[----:B------:R-:W-:Y:S01]  /*20e10*/  FADD R46, -R36, R69 ;  /* 0x00000045242e7221 */ /* 0x000fe20000000100 */
[----:B0-----:R-:W-:Y:S01]  /*20e20*/  FMUL R196, R196, R54 ;  /* 0x00000036c4c47220 */ /* 0x001fe20000400000 */
[C---:B------:R-:W-:Y:S01]  /*20e30*/  FADD R54, -R36.reuse, R67 ;  /* 0x0000004324367221 */ /* 0x040fe20000000100 */
[C---:B----4-:R-:W-:Y:S02]  /*20e40*/  FADD R67, -R36.reuse, R127 ;  /* 0x0000007f24437221 */ /* 0x050fe40000000100 */
[----:B------:R-:W4:Y:S04]  /*20e50*/  LDL.LU R127, [R1+0x5fc] ;  /* 0x0005fc00017f7983 */ /* 0x000f280000300800 */
[----:B------:R-:W4:Y:S01]  /*20e60*/  LDL.LU R88, [R1+0x60c] ;  /* 0x00060c0001587983 */ /* 0x000f220000300800 */
[----:B---3--:R-:W-:-:S03]  /*20e70*/  FADD R69, -R36, R122 ;  /* 0x0000007a24457221 */ /* 0x008fc60000000100 */
[----:B------:R-:W3:Y:S04]  /*20e80*/  LDL.LU R89, [R1+0x5f8] ;  /* 0x0005f80001597983 */ /* 0x000ee80000300800 */
[----:B------:R-:W3:Y:S04]  /*20e90*/  LDL.LU R90, [R1+0x5ec] ;  /* 0x0005ec00015a7983 */ /* 0x000ee80000300800 */
[----:B------:R-:W4:Y:S04]  /*20ea0*/  LDL.LU R122, [R1+0x5f4] ;  /* 0x0005f400017a7983 */ /* 0x000f280000300800 */
[----:B------:R-:W3:Y:S04]  /*20eb0*/  LDL.LU R92, [R1+0x5f0] ;  /* 0x0005f000015c7983 */ /* 0x000ee80000300800 */
[----:B------:R-:W3:Y:S04]  /*20ec0*/  LDL.LU R93, [R1+0x5e4] ;  /* 0x0005e400015d7983 */ /* 0x000ee80000300800 */
[----:B------:R-:W3:Y:S04]  /*20ed0*/  LDL.LU R94, [R1+0x5dc] ;  /* 0x0005dc00015e7983 */ /* 0x000ee80000300800 */
[----:B------:R-:W3:Y:S04]  /*20ee0*/  LDL.LU R95, [R1+0x5d8] ;  /* 0x0005d800015f7983 */ /* 0x000ee80000300800 */
[----:B------:R-:W3:Y:S04]  /*20ef0*/  LDL.LU R96, [R1+0x5e0] ;  /* 0x0005e00001607983 */ /* 0x000ee80000300800 */
[----:B------:R-:W3:Y:S01]  /*20f00*/  LDL.LU R97, [R1+0x5d4] ;  /* 0x0005d40001617983 */ /* 0x000ee20000300800 */
[----:B--2---:R-:W-:-:S03]  /*20f10*/  FADD R86, -R36, R123 ;  /* 0x0000007b24567221 */ /* 0x004fc60000000100 */
        /* <DEDUP_REMOVED lines=14> */
[----:B----4-:R-:W-:-:S03]  /*21000*/  FADD R91, -R36, R122 ;  /* 0x0000007a245b7221 */ /* 0x010fc60000000100 */
[----:B------:R-:W4:Y:S04]  /*21010*/  LDL.LU R122, [R1+0x594] ;  /* 0x00059400017a7983 */ /* 0x000f280000300800 */
[----:B------:R-:W4:Y:S04]  /*21020*/  LDL.LU R113, [R1+0x580] ;  /* 0x0005800001717983 */ /* 0x000f280000300800 */
[----:B------:R-:W4:Y:S04]  /*21030*/  LDL.LU R114, [R1+0x578] ;  /* 0x0005780001727983 */ /* 0x000f280000300800 */
[----:B------:R-:W4:Y:S04]  /*21040*/  LDL.LU R115, [R1+0x574] ;  /* 0x0005740001737983 */ /* 0x000f280000300800 */
[----:B------:R-:W4:Y:S04]  /*21050*/  LDL.LU R116, [R1+0x588] ;  /* 0x0005880001747983 */ /* 0x000f280000300800 */
[----:B------:R-:W4:Y:S01]  /*21060*/  LDL.LU R117, [R1+0x56c] ;  /* 0x00056c0001757983 */ /* 0x000f220000300800 */
[----:B--2---:R-:W-:-:S03]  /*21070*/  FADD R98, -R36, R123 ;  /* 0x0000007b24627221 */ /* 0x004fc60000000100 */
[----:B------:R-:W2:Y:S04]  /*21080*/  LDL.LU R123, [R1+0x6fc] ;  /* 0x0006fc00017b7983 */ /* 0x000ea80000300800 */
[----:B------:R-:W2:Y:S01]  /*21090*/  LDL.LU R120, [R1+0x700] ;  /* 0x0007000001787983 */ /* 0x000ea20000300800 */
[----:B---3--:R-:W-:-:S03]  /*210a0*/  FADD R100, -R36, R87 ;  /* 0x0000005724647221 */ /* 0x008fc60000000100 */
[----:B------:R-:W3:Y:S04]  /*210b0*/  LDL.LU R121, [R1+0x704] ;  /* 0x0007040001797983 */ /* 0x000ee80000300800 */
[----:B------:R-:W3:Y:S01]  /*210c0*/  LDL.LU R87, [R1+0x708] ;  /* 0x0007080001577983 */ /* 0x000ee20000300800 */
[----:B------:R-:W0:Y:S03]  /*210d0*/  MUFU.EX2 R126, R126 ;  /* 0x0000007e007e7308 */ /* 0x000e260000000800 */
[----:B------:R-:W3:Y:S01]  /*210e0*/  LDL R251, [R1+0x4fc] ;  /* 0x0004fc0001fb7983 */ /* 0x000ee20000100800 */
[----:B------:R-:W-:-:S04]  /*210f0*/  SHF.L.U32 R37, R37, 0x17, RZ ;  /* 0x0000001725257819 */ /* 0x000fc800000006ff */
[----:B------:R-:W1:Y:S01]  /*21100*/  MUFU.EX2 R129, R129 ;  /* 0x0000008100817308 */ /* 0x000e620000000800 */
        /* <DEDUP_REMOVED lines=8> */
[----:B0-----:R-:W-:Y:S01]  /*21190*/  FMUL R37, R37, R126 ;  /* 0x0000007e25257220 */ /* 0x001fe20000400000 */
[C---:B------:R-:W-:Y:S01]  /*211a0*/  FADD R65, -R36.reuse, R65 ;  /* 0x0000004124417221 */ /* 0x040fe20000000100 */
[----:B------:R-:W3:Y:S01]  /*211b0*/  LDL R126, [R1+0x494] ;  /* 0x00049400017e7983 */ /* 0x000ee20000100800 */
[C---:B------:R-:W-:Y:S01]  /*211c0*/  FADD R68, -R36.reuse, R68 ;  /* 0x0000004424447221 */ /* 0x040fe20000000100 */
        /* <DEDUP_REMOVED lines=29> */
[C---:B----4-:R-:W-:Y:S01]  /*213a0*/  FADD R112, -R36.reuse, R122 ;  /* 0x0000007a24707221 */ /* 0x050fe20000000100 */
[----:B------:R-:W-:Y:S01]  /*213b0*/  FFMA.SAT R122, R247, R118, 0.5 ;  /* 0x3f000000f77a7423 */ /* 0x000fe20000002076 */
[----:B------:R-:W-:Y:S01]  /*213c0*/  FADD R103, -R36, R103 ;  /* 0x0000006724677221 */ /* 0x000fe20000000100 */
[----:B------:R-:W4:Y:S02]  /*213d0*/  LDL R118, [R1+0x4a4] ;  /* 0x0004a40001767983 */ /* 0x000f240000100800 */
[----:B------:R-:W-:-:S02]  /*213e0*/  FFMA.RM R122, R122, R119, 12582913 ;  /* 0x4b4000017a7a7423 */ /* 0x000fc40000004077 */
[----:B------:R-:W4:Y:S01]  /*213f0*/  LDL R119, [R1+0x4a8] ;  /* 0x0004a80001777983 */ /* 0x000f220000100800 */
        /* <DEDUP_REMOVED lines=13> */
[----:B------:R-:W4:Y:S01]  /*214d0*/  LDL R249, [R1+0x490] ;  /* 0x0004900001f97983 */ /* 0x000f220000100800 */
[C---:B--2---:R-:W-:Y:S01]  /*214e0*/  FADD R123, -R36.reuse, R123 ;  /* 0x0000007b247b7221 */ /* 0x044fe20000000100 */
[C---:B------:R-:W-:Y:S01]  /*214f0*/  FADD R120, -R36.reuse, R120 ;  /* 0x0000007824787221 */ /* 0x040fe20000000100 */
[C---:B---3--:R-:W-:Y:S01]  /*21500*/  FADD R121, -R36.reuse, R121 ;  /* 0x0000007924797221 */ /* 0x048fe20000000100 */
[----:B------:R-:W-:Y:S01]  /*21510*/  FADD R87, -R36, R87 ;  /* 0x0000005724577221 */ /* 0x000fe20000000100 */
[----:B-1----:R-:W-:-:S02]  /*21520*/  FMUL R36, R128, R129 ;  /* 0x0000008180247220 */ /* 0x002fc40000400000 */
[----:B------:R-:W2:Y:S01]  /*21530*/  LDL R129, [R1+0x49c] ;  /* 0x00049c0001817983 */ /* 0x000ea20000100800 */
[----:B------:R-:W-:-:S04]  /*21540*/  FADD R128, RZ, R251 ;  /* 0x000000fbff807221 */ /* 0x000fc80000000000 */
[----:B----4-:R-:W-:Y:S01]  /*21550*/  FADD R128, R128, R119 ;  /* 0x0000007780807221 */ /* 0x010fe20000000000 */
[----:B------:R-:W-:-:S03]  /*21560*/  HFMA2 R119, -RZ, RZ, 3.7421875, 0 ;  /* 0x437c0000ff777431 */ /* 0x000fc600000001ff */
[----:B------:R-:W-:Y:S01]  /*21570*/  FADD R128, R128, R118 ;  /* 0x0000007680807221 */ /* 0x000fe20000000000 */
[----:B------:R-:W-:-:S03]  /*21580*/  MOV R118, 0x3bbb989d ;  /* 0x3bbb989d00767802 */ /* 0x000fc60000000f00 */
[----:B------:R-:W-:Y:S02]  /*21590*/  FADD R128, R128, R126 ;  /* 0x0000007e80807221 */ /* 0x000fe40000000000 */
[----:B------:R-:W-:Y:S01]  /*215a0*/  FFMA.SAT R126, R38, R118, 0.5 ;  /* 0x3f000000267e7423 */ /* 0x000fe20000002076 */
[----:B------:R-:W-:Y:S01]  /*215b0*/  FADD R248, R122, -12583039 ;  /* 0xcb40007f7af87421 */ /* 0x000fe20000000000 */
[----:B------:R-:W3:Y:S02]  /*215c0*/  LDL R118, [R1+0x484] ;  /* 0x0004840001767983 */ /* 0x000ee40000100800 */
[----:B------:R-:W-:Y:S02]  /*215d0*/  FFMA.RM R126, R126, R119, 12582913 ;  /* 0x4b4000017e7e7423 */ /* 0x000fe40000004077 */
[----:B------:R-:W4:Y:S01]  /*215e0*/  LDL R119, [R1+0x48c] ;  /* 0x00048c0001777983 */ /* 0x000f220000100800 */
[----:B--2---:R-:W-:Y:S01]  /*215f0*/  FADD R129, R128, R129 ;  /* 0x0000008180817221 */ /* 0x004fe20000000000 */
[----:B------:R-:W-:-:S04]  /*21600*/  FADD R128, R126, -12583039 ;  /* 0xcb40007f7e807421 */ /* 0x000fc80000000000 */
[----:B------:R-:W-:-:S04]  /*21610*/  FFMA R128, R38, 1.4426950216293334961, -R128 ;  /* 0x3fb8aa3b26807823 */ /* 0x000fc80000000880 */
[----:B------:R-:W-:Y:S02]  /*21620*/  FFMA R128, R38, 1.925963033500011079e-08, R128 ;  /* 0x32a5706026807823 */ /* 0x000fe40000000080 */
[----:B------:R-:W2:Y:S01]  /*21630*/  LDL R38, [R1+0x488] ;  /* 0x0004880001267983 */ /* 0x000ea20000100800 */
[----:B------:R-:W-:Y:S01]  /*21640*/  FADD R129, R129, R249 ;  /* 0x000000f981817221 */ /* 0x000fe20000000000 */
[C---:B------:R-:W-:Y:S02]  /*21650*/  FFMA R248, R247.reuse, 1.4426950216293334961, -R248 ;  /* 0x3fb8aa3bf7f87823 */ /* 0x040fe400000008f8 */
[----:B------:R-:W3:Y:S02]  /*21660*/  LDL R249, [R1+0x458] ;  /* 0x0004580001f97983 */ /* 0x000ee40000100800 */
[----:B------:R-:W-:Y:S02]  /*21670*/  FFMA R248, R247, 1.925963033500011079e-08, R248 ;  /* 0x32a57060f7f87823 */ /* 0x000fe400000000f8 */
[----:B------:R-:W3:Y:S01]  /*21680*/  LDL R247, [R1+0x478] ;  /* 0x0004780001f77983 */ /* 0x000ee20000100800 */
[----:B----4-:R-:W-:-:S04]  /*21690*/  FADD R129, R129, R119 ;  /* 0x0000007781817221 */ /* 0x010fc80000000000 */
[----:B--2---:R-:W-:Y:S01]  /*216a0*/  FADD R129, R129, R38 ;  /* 0x0000002681817221 */ /* 0x004fe20000000000 */
[----:B------:R-:W-:Y:S02]  /*216b0*/  SHF.L.U32 R38, R122, 0x17, RZ ;  /* 0x000000177a267819 */ /* 0x000fe400000006ff */
[----:B------:R-:W2:Y:S01]  /*216c0*/  LDL R122, [R1+0x480] ;  /* 0x00048000017a7983 */ /* 0x000ea20000100800 */
[----:B---3--:R-:W-:Y:S01]  /*216d0*/  FADD R129, R129, R118 ;  /* 0x0000007681817221 */ /* 0x008fe20000000000 */
[----:B------:R-:W-:Y:S01]  /*216e0*/  HFMA2 R119, -RZ, RZ, 3.7421875, 0 ;  /* 0x437c0000ff777431 */ /* 0x000fe200000001ff */
[----:B------:R-:W-:Y:S02]  /*216f0*/  MOV R118, 0x3bbb989d ;  /* 0x3bbb989d00767802 */ /* 0x000fe40000000f00 */
[----:B--2---:R-:W-:-:S04]  /*21700*/  FADD R129, R129, R122 ;  /* 0x0000007a81817221 */ /* 0x004fc80000000000 */
[----:B------:R-:W-:Y:S02]  /*21710*/  FADD R247, R129, R247 ;  /* 0x000000f781f77221 */ /* 0x000fe40000000000 */
[----:B------:R0:W-:Y:S02]  /*21720*/  MUFU.EX2 R129, R128 ;  /* 0x0000008000817308 */ /* 0x0001e40000000800 */
[----:B0-----:R-:W2:Y:S01]  /*21730*/  LDL R128, [R1+0x474] ;  /* 0x0004740001807983 */ /* 0x001ea20000100800 */
[----:B------:R-:W-:-:S03]  /*21740*/  FFMA.SAT R122, R39, R118, 0.5 ;  /* 0x3f000000277a7423 */ /* 0x000fc60000002076 */
[----:B------:R-:W3:Y:S01]  /*21750*/  LDL R118, [R1+0x470] ;  /* 0x0004700001767983 */ /* 0x000ee20000100800 */
[----:B------:R-:W-:Y:S01]  /*21760*/  FFMA.RM R122, R122, R119, 12582913 ;  /* 0x4b4000017a7a7423 */ /* 0x000fe20000004077 */
[----:B------:R-:W0:Y:S01]  /*21770*/  MUFU.EX2 R248, R248 ;  /* 0x000000f800f87308 */ /* 0x000e220000000800 */
[----:B--2---:R-:W-:Y:S02]  /*21780*/  FADD R247, R247, R128 ;  /* 0x00000080f7f77221 */ /* 0x004fe40000000000 */
[----:B------:R-:W-:-:S04]  /*21790*/  FADD R128, R122, -12583039 ;  /* 0xcb40007f7a807421 */ /* 0x000fc80000000000 */
[----:B------:R-:W-:-:S04]  /*217a0*/  FFMA R128, R39, 1.4426950216293334961, -R128 ;  /* 0x3fb8aa3b27807823 */ /* 0x000fc80000000880 */
[----:B------:R-:W-:Y:S02]  /*217b0*/  FFMA R128, R39, 1.925963033500011079e-08, R128 ;  /* 0x32a5706027807823 */ /* 0x000fe40000000080 */
[----:B------:R-:W2:Y:S01]  /*217c0*/  LDL R39, [R1+0x46c] ;  /* 0x00046c0001277983 */ /* 0x000ea20000100800 */
[----:B---3--:R-:W-:Y:S01]  /*217d0*/  FADD R247, R247, R118 ;  /* 0x00000076f7f77221 */ /* 0x008fe20000000000 */
[----:B0-----:R-:W-:Y:S02]  /*217e0*/  FMUL R38, R38, R248 ;  /* 0x000000f826267220 */ /* 0x001fe40000400000 */
[----:B------:R-:W3:Y:S01]  /*217f0*/  LDL R248, [R1+0x468] ;  /* 0x0004680001f87983 */ /* 0x000ee20000100800 */
[----:B------:R-:W-:Y:S02]  /*21800*/  HFMA2 R118, -RZ, RZ, 0.96630859375, -0.0022525787353515625 ;  /* 0x3bbb989dff767431 */ /* 0x000fe400000001ff */
[----:B--2---:R-:W-:Y:S01]  /*21810*/  FADD R247, R247, R39 ;  /* 0x00000027f7f77221 */ /* 0x004fe20000000000 */
[----:B------:R-:W-:-:S02]  /*21820*/  SHF.L.U32 R39, R126, 0x17, RZ ;  /* 0x000000177e277819 */ /* 0x000fc400000006ff */
[----:B------:R-:W2:Y:S03]  /*21830*/  LDL R126, [R1+0x460] ;  /* 0x00046000017e7983 */ /* 0x000ea60000100800 */
[----:B------:R-:W-:Y:S02]  /*21840*/  FMUL R39, R39, R129 ;  /* 0x0000008127277220 */ /* 0x000fe40000400000 */
[----:B------:R-:W4:Y:S01]  /*21850*/  LDL R129, [R1+0x45c] ;  /* 0x00045c0001817983 */ /* 0x000f220000100800 */
[----:B---3--:R-:W-:-:S03]  /*21860*/  FADD R247, R247, R248 ;  /* 0x000000f8f7f77221 */ /* 0x008fc60000000000 */
[----:B------:R-:W3:Y:S01]  /*21870*/  LDL R248, [R1+0x424] ;  /* 0x0004240001f87983 */ /* 0x000ee20000100800 */
[----:B--2---:R-:W-:Y:S01]  /*21880*/  FADD R247, R247, R126 ;  /* 0x0000007ef7f77221 */ /* 0x004fe20000000000 */
[----:B------:R-:W-:Y:S02]  /*21890*/  FFMA.SAT R126, R40, R118, 0.5 ;  /* 0x3f000000287e7423 */ /* 0x000fe40000002076 */
[----:B------:R-:W2:Y:S02]  /*218a0*/  LDL R118, [R1+0x44c] ;  /* 0x00044c0001767983 */ /* 0x000ea40000100800 */
[----:B------:R-:W-:Y:S01]  /*218b0*/  FFMA.RM R126, R126, R119, 12582913 ;  /* 0x4b4000017e7e7423 */ /* 0x000fe20000004077 */
[----:B----4-:R-:W-:Y:S01]  /*218c0*/  FADD R247, R247, R129 ;  /* 0x00000081f7f77221 */ /* 0x010fe20000000000 */
[----:B------:R-:W4:Y:S01]  /*218d0*/  LDL R119, [R1+0x454] ;  /* 0x0004540001777983 */ /* 0x000f220000100800 */
[----:B------:R0:W1:Y:S02]  /*218e0*/  MUFU.EX2 R129, R128 ;  /* 0x0000008000817308 */ /* 0x0000640000000800 */
[----:B0-----:R-:W-:-:S04]  /*218f0*/  FADD R128, R126, -12583039 ;  /* 0xcb40007f7e807421 */ /* 0x001fc80000000000 */
[----:B------:R-:W-:-:S04]  /*21900*/  FFMA R128, R40, 1.4426950216293334961, -R128 ;  /* 0x3fb8aa3b28807823 */ /* 0x000fc80000000880 */
[----:B------:R-:W-:Y:S02]  /*21910*/  FFMA R128, R40, 1.925963033500011079e-08, R128 ;  /* 0x32a5706028807823 */ /* 0x000fe40000000080 */
[----:B------:R-:W3:Y:S01]  /*21920*/  LDL R40, [R1+0x450] ;  /* 0x0004500001287983 */ /* 0x000ee20000100800 */
[----:B------:R-:W-:-:S03]  /*21930*/  FADD R247, R247, R249 ;  /* 0x000000f9f7f77221 */ /* 0x000fc60000000000 */
[----:B------:R-:W2:Y:S01]  /*21940*/  LDL R249, [R1+0x41c] ;  /* 0x00041c0001f97983 */ /* 0x000ea20000100800 */
[----:B----4-:R-:W-:-:S04]  /*21950*/  FADD R247, R247, R119 ;  /* 0x00000077f7f77221 */ /* 0x010fc80000000000 */
[----:B---3--:R-:W-:Y:S01]  /*21960*/  FADD R247, R247, R40 ;  /* 0x00000028f7f77221 */ /* 0x008fe20000000000 */
[----:B------:R-:W-:Y:S02]  /*21970*/  SHF.L.U32 R40, R122, 0x17, RZ ;  /* 0x000000177a287819 */ /* 0x000fe400000006ff */
[----:B------:R-:W3:Y:S03]  /*21980*/  LDL R122, [R1+0x444] ;  /* 0x00044400017a7983 */ /* 0x000ee60000100800 */
[----:B-1----:R-:W-:Y:S02]  /*21990*/  FMUL R40, R40, R129 ;  /* 0x0000008128287220 */ /* 0x002fe40000400000 */
[----:B------:R-:W4:Y:S01]  /*219a0*/  LDL R129, [R1+0x43c] ;  /* 0x00043c0001817983 */ /* 0x000f220000100800 */
[----:B--2---:R-:W-:Y:S01]  /*219b0*/  FADD R247, R247, R118 ;  /* 0x00000076f7f77221 */ /* 0x004fe20000000000 */
[----:B------:R-:W-:-:S03]  /*219c0*/  HFMA2 R118, -RZ, RZ, 0.96630859375, -0.0022525787353515625 ;  /* 0x3bbb989dff767431 */ /* 0x000fc600000001ff */
[----:B---3--:R-:W-:-:S04]  /*219d0*/  FADD R247, R247, R122 ;  /* 0x0000007af7f77221 */ /* 0x008fc80000000000 */
[----:B----4-:R-:W-:Y:S02]  /*219e0*/  FADD R247, R247, R129 ;  /* 0x00000081f7f77221 */ /* 0x010fe40000000000 */
[----:B------:R0:W1:Y:S02]  /*219f0*/  MUFU.EX2 R129, R128 ;  /* 0x0000008000817308 */ /* 0x0000640000000800 */
[----:B0-----:R-:W2:Y:S01]  /*21a00*/  LDL R128, [R1+0x438] ;  /* 0x0004380001807983 */ /* 0x001ea20000100800 */
[----:B------:R-:W-:Y:S01]  /*21a10*/  MOV R119, 0x437c0000 ;  /* 0x437c000000777802 */ /* 0x000fe20000000f00 */
[----:B------:R-:W-:Y:S02]  /*21a20*/  FFMA.SAT R122, R41, R118, 0.5 ;  /* 0x3f000000297a7423 */ /* 0x000fe40000002076 */
[----:B------:R-:W3:Y:S02]  /*21a30*/  LDL R118, [R1+0x434] ;  /* 0x0004340001767983 */ /* 0x000ee40000100800 */
[----:B------:R-:W-:Y:S01]  /*21a40*/  FFMA.RM R122, R122, R119, 12582913 ;  /* 0x4b4000017a7a7423 */ /* 0x000fe20000004077 */
[----:B--2---:R-:W-:-:S03]  /*21a50*/  FADD R247, R247, R128 ;  /* 0x00000080f7f77221 */ /* 0x004fc60000000000 */
[----:B------:R-:W-:-:S04]  /*21a60*/  FADD R128, R122, -12583039 ;  /* 0xcb40007f7a807421 */ /* 0x000fc80000000000 */
[----:B------:R-:W-:-:S04]  /*21a70*/  FFMA R128, R41, 1.4426950216293334961, -R128 ;  /* 0x3fb8aa3b29807823 */ /* 0x000fc80000000880 */
[----:B------:R-:W-:Y:S02]  /*21a80*/  FFMA R128, R41, 1.925963033500011079e-08, R128 ;  /* 0x32a5706029807823 */ /* 0x000fe40000000080 */
[----:B------:R-:W2:Y:S01]  /*21a90*/  LDL R41, [R1+0x430] ;  /* 0x0004300001297983 */ /* 0x000ea20000100800 */
[----:B---3--:R-:W-:-:S04]  /*21aa0*/  FADD R247, R247, R118 ;  /* 0x00000076f7f77221 */ /* 0x008fc80000000000 */
[----:B--2---:R-:W-:Y:S01]  /*21ab0*/  FADD R247, R247, R41 ;  /* 0x00000029f7f77221 */ /* 0x004fe20000000000 */
[----:B------:R-:W-:Y:S02]  /*21ac0*/  SHF.L.U32 R41, R126, 0x17, RZ ;  /* 0x000000177e297819 */ /* 0x000fe400000006ff */
[----:B------:R-:W2:Y:S03]  /*21ad0*/  LDL R126, [R1+0x42c] ;  /* 0x00042c00017e7983 */ /* 0x000ea60000100800 */
[----:B-1----:R-:W-:Y:S02]  /*21ae0*/  FMUL R41, R41, R129 ;  /* 0x0000008129297220 */ /* 0x002fe40000400000 */
[----:B------:R-:W3:Y:S01]  /*21af0*/  LDL R129, [R1+0x420] ;  /* 0x0004200001817983 */ /* 0x000ee20000100800 */
[----:B------:R-:W-:Y:S01]  /*21b00*/  MOV R118, 0x3bbb989d ;  /* 0x3bbb989d00767802 */ /* 0x000fe20000000f00 */
[----:B--2---:R-:W-:-:S04]  /*21b10*/  FADD R247, R247, R126 ;  /* 0x0000007ef7f77221 */ /* 0x004fc80000000000 */
[----:B------:R-:W-:Y:S02]  /*21b20*/  FFMA.SAT R126, R42, R118, 0.5 ;  /* 0x3f0000002a7e7423 */ /* 0x000fe40000002076 */
[----:B------:R-:W2:Y:S01]  /*21b30*/  LDL R118, [R1+0x40c] ;  /* 0x00040c0001767983 */ /* 0x000ea20000100800 */
[----:B------:R-:W-:Y:S01]  /*21b40*/  FADD R247, R247, R248 ;  /* 0x000000f8f7f77221 */ /* 0x000fe20000000000 */
[----:B------:R-:W-:Y:S02]  /*21b50*/  FFMA.RM R126, R126, R119, 12582913 ;  /* 0x4b4000017e7e7423 */ /* 0x000fe40000004077 */
[----:B------:R-:W4:Y:S01]  /*21b60*/  LDL R119, [R1+0x418] ;  /* 0x0004180001777983 */ /* 0x000f220000100800 */
[----:B---3--:R-:W-:Y:S02]  /*21b70*/  FADD R247, R247, R129 ;  /* 0x00000081f7f77221 */ /* 0x008fe40000000000 */
[----:B------:R0:W1:Y:S01]  /*21b80*/  MUFU.EX2 R129, R128 ;  /* 0x0000008000817308 */ /* 0x0000620000000800 */
[----:B------:R-:W3:Y:S01]  /*21b90*/  LDL R248, [R1+0x3e4] ;  /* 0x0003e40001f87983 */ /* 0x000ee20000100800 */
[----:B0-----:R-:W-:-:S04]  /*21ba0*/  FADD R128, R126, -12583039 ;  /* 0xcb40007f7e807421 */ /* 0x001fc80000000000 */
[----:B------:R-:W-:-:S04]  /*21bb0*/  FFMA R128, R42, 1.4426950216293334961, -R128 ;  /* 0x3fb8aa3b2a807823 */ /* 0x000fc80000000880 */
[----:B------:R-:W-:Y:S02]  /*21bc0*/  FFMA R128, R42, 1.925963033500011079e-08, R128 ;  /* 0x32a570602a807823 */ /* 0x000fe40000000080 */
[----:B------:R-:W2:Y:S01]  /*21bd0*/  LDL R42, [R1+0x410] ;  /* 0x00041000012a7983 */ /* 0x000ea20000100800 */
[----:B------:R-:W-:-:S03]  /*21be0*/  FADD R247, R247, R249 ;  /* 0x000000f9f7f77221 */ /* 0x000fc60000000000 */
[----:B------:R-:W3:Y:S01]  /*21bf0*/  LDL R249, [R1+0x3e0] ;  /* 0x0003e00001f97983 */ /* 0x000ee20000100800 */
[----:B----4-:R-:W-:-:S04]  /*21c00*/  FADD R247, R247, R119 ;  /* 0x00000077f7f77221 */ /* 0x010fc80000000000 */
[----:B--2---:R-:W-:Y:S01]  /*21c10*/  FADD R247, R247, R42 ;  /* 0x0000002af7f77221 */ /* 0x004fe20000000000 */
[----:B------:R-:W-:Y:S02]  /*21c20*/  SHF.L.U32 R42, R122, 0x17, RZ ;  /* 0x000000177a2a7819 */ /* 0x000fe400000006ff */
[----:B------:R-:W2:Y:S03]  /*21c30*/  LDL R122, [R1+0x404] ;  /* 0x00040400017a7983 */ /* 0x000ea60000100800 */
[----:B-1----:R-:W-:Y:S02]  /*21c40*/  FMUL R42, R42, R129 ;  /* 0x000000812a2a7220 */ /* 0x002fe40000400000 */
[----:B------:R-:W4:Y:S01]  /*21c50*/  LDL R129, [R1+0x400] ;  /* 0x0004000001817983 */ /* 0x000f220000100800 */
[----:B------:R-:W-:Y:S01]  /*21c60*/  FADD R247, R247, R118 ;  /* 0x00000076f7f77221 */ /* 0x000fe20000000000 */
[----:B------:R-:W-:-:S03]  /*21c70*/  HFMA2 R119, -RZ, RZ, 3.7421875, 0 ;  /* 0x437c0000ff777431 */ /* 0x000fc600000001ff */
[----:B--2---:R-:W-:-:S04]  /*21c80*/  FADD R247, R247, R122 ;  /* 0x0000007af7f77221 */ /* 0x004fc80000000000 */
[----:B----4-:R-:W-:Y:S02]  /*21c90*/  FADD R247, R247, R129 ;  /* 0x00000081f7f77221 */ /* 0x010fe40000000000 */
[----:B------:R0:W1:Y:S02]  /*21ca0*/  MUFU.EX2 R129, R128 ;  /* 0x0000008000817308 */ /* 0x0000640000000800 */
[----:B0-----:R-:W2:Y:S01]  /*21cb0*/  LDL R128, [R1+0x3fc] ;  /* 0x0003fc0001807983 */ /* 0x001ea20000100800 */
[----:B------:R-:W-:-:S05]  /*21cc0*/  MOV R118, 0x3bbb989d ;  /* 0x3bbb989d00767802 */ /* 0x000fca0000000f00 */
[----:B------:R-:W-:Y:S02]  /*21cd0*/  FFMA.SAT R122, R43, R118, 0.5 ;  /* 0x3f0000002b7a7423 */ /* 0x000fe40000002076 */
[----:B------:R-:W4:Y:S02]  /*21ce0*/  LDL R118, [R1+0x3ec] ;  /* 0x0003ec0001767983 */ /* 0x000f240000100800 */
[----:B------:R-:W-:Y:S02]  /*21cf0*/  FFMA.RM R122, R122, R119, 12582913 ;  /* 0x4b4000017a7a7423 */ /* 0x000fe40000004077 */
[----:B------:R-:W3:Y:S01]  /*21d00*/  LDL R119, [R1+0x3f8] ;  /* 0x0003f80001777983 */ /* 0x000ee20000100800 */
[----:B--2---:R-:W-:Y:S01]  /*21d10*/  FADD R247, R247, R128 ;  /* 0x00000080f7f77221 */ /* 0x004fe20000000000 */
[----:B------:R-:W-:-:S04]  /*21d20*/  FADD R128, R122, -12583039 ;  /* 0xcb40007f7a807421 */ /* 0x000fc80000000000 */
[----:B------:R-:W-:-:S04]  /*21d30*/  FFMA R128, R43, 1.4426950216293334961, -R128 ;  /* 0x3fb8aa3b2b807823 */ /* 0x000fc80000000880 */
[----:B------:R-:W-:Y:S02]  /*21d40*/  FFMA R128, R43, 1.925963033500011079e-08, R128 ;  /* 0x32a570602b807823 */ /* 0x000fe40000000080 */
[----:B------:R-:W2:Y:S01]  /*21d50*/  LDL R43, [R1+0x3f0] ;  /* 0x0003f000012b7983 */ /* 0x000ea20000100800 */
[----:B---3--:R-:W-:Y:S01]  /*21d60*/  FADD R247, R247, R119 ;  /* 0x00000077f7f77221 */ /* 0x008fe20000000000 */
[----:B------:R-:W-:-:S03]  /*21d70*/  HFMA2 R119, -RZ, RZ, 3.7421875, 0 ;  /* 0x437c0000ff777431 */ /* 0x000fc600000001ff */
[----:B--2---:R-:W-:Y:S01]  /*21d80*/  FADD R247, R247, R43 ;  /* 0x0000002bf7f77221 */ /* 0x004fe20000000000 */
[----:B------:R-:W-:Y:S02]  /*21d90*/  SHF.L.U32 R43, R126, 0x17, RZ ;  /* 0x000000177e2b7819 */ /* 0x000fe400000006ff */
[----:B------:R-:W2:Y:S01]  /*21da0*/  LDL R126, [R1+0x3e8] ;  /* 0x0003e800017e7983 */ /* 0x000ea20000100800 */
[----:B----4-:R-:W-:Y:S01]  /*21db0*/  FADD R247, R247, R118 ;  /* 0x00000076f7f77221 */ /* 0x010fe20000000000 */
[----:B------:R-:W-:Y:S01]  /*21dc0*/  MOV R118, 0x3bbb989d ;  /* 0x3bbb989d00767802 */ /* 0x000fe20000000f00 */
[----:B-1----:R-:W-:Y:S02]  /*21dd0*/  FMUL R43, R43, R129 ;  /* 0x000000812b2b7220 */ /* 0x002fe40000400000 */
[----:B------:R0:W1:Y:S01]  /*21de0*/  MUFU.EX2 R129, R128 ;  /* 0x0000008000817308 */ /* 0x0000620000000800 */
[----:B--2---:R-:W-:Y:S01]  /*21df0*/  FADD R247, R247, R126 ;  /* 0x0000007ef7f77221 */ /* 0x004fe20000000000 */
[----:B------:R-:W-:-:S02]  /*21e00*/  FFMA.SAT R126, R44, R118, 0.5 ;  /* 0x3f0000002c7e7423 */ /* 0x000fc40000002076 */
[----:B------:R-:W2:Y:S02]  /*21e10*/  LDL R118, [R1+0x3d0] ;  /* 0x0003d00001767983 */ /* 0x000ea40000100800 */
[----:B------:R-:W-:Y:S02]  /*21e20*/  FFMA.RM R126, R126, R119, 12582913 ;  /* 0x4b4000017e7e7423 */ /* 0x000fe40000004077 */
[----:B------:R-:W3:Y:S02]  /*21e30*/  LDL R119, [R1+0x3dc] ;  /* 0x0003dc0001777983 */ /* 0x000ee40000100800 */
[----:B0-----:R-:W-:-:S04]  /*21e40*/  FADD R128, R126, -12583039 ;  /* 0xcb40007f7e807421 */ /* 0x001fc80000000000 */
[----:B------:R-:W-:-:S04]  /*21e50*/  FFMA R128, R44, 1.4426950216293334961, -R128 ;  /* 0x3fb8aa3b2c807823 */ /* 0x000fc80000000880 */
[----:B------:R-:W-:Y:S02]  /*21e60*/  FFMA R128, R44, 1.925963033500011079e-08, R128 ;  /* 0x32a570602c807823 */ /* 0x000fe40000000080 */
[----:B------:R-:W4:Y:S01]  /*21e70*/  LDL R44, [R1+0x3d4] ;  /* 0x0003d400012c7983 */ /* 0x000f220000100800 */
[----:B------:R-:W-:-:S03]  /*21e80*/  FADD R247, R247, R248 ;  /* 0x000000f8f7f77221 */ /* 0x000fc60000000000 */
[----:B------:R-:W2:Y:S01]  /*21e90*/  LDL R248, [R1+0x3a0] ;  /* 0x0003a00001f87983 */ /* 0x000ea20000100800 */
[----:B------:R-:W-:-:S03]  /*21ea0*/  FADD R247, R247, R249 ;  /* 0x000000f9f7f77221 */ /* 0x000fc60000000000 */
[----:B------:R-:W2:Y:S01]  /*21eb0*/  LDL R249, [R1+0x39c] ;  /* 0x00039c0001f97983 */ /* 0x000ea20000100800 */
[----:B---3--:R-:W-:-:S04]  /*21ec0*/  FADD R247, R247, R119 ;  /* 0x00000077f7f77221 */ /* 0x008fc80000000000 */
[----:B----4-:R-:W-:Y:S01]  /*21ed0*/  FADD R247, R247, R44 ;  /* 0x0000002cf7f77221 */ /* 0x010fe20000000000 */
[----:B------:R-:W-:Y:S02]  /*21ee0*/  SHF.L.U32 R44, R122, 0x17, RZ ;  /* 0x000000177a2c7819 */ /* 0x000fe400000006ff */
[----:B------:R-:W3:Y:S03]  /*21ef0*/  LDL R122, [R1+0x3cc] ;  /* 0x0003cc00017a7983 */ /* 0x000ee60000100800 */
[----:B-1----:R-:W-:Y:S02]  /*21f00*/  FMUL R44, R44, R129 ;  /* 0x000000812c2c7220 */ /* 0x002fe40000400000 */
[----:B------:R-:W4:Y:S01]  /*21f10*/  LDL R129, [R1+0x3c8] ;  /* 0x0003c80001817983 */ /* 0x000f220000100800 */
[----:B--2---:R-:W-:Y:S01]  /*21f20*/  FADD R247, R247, R118 ;  /* 0x00000076f7f77221 */ /* 0x004fe20000000000 */
[----:B------:R-:W-:-:S03]  /*21f30*/  HFMA2 R119, -RZ, RZ, 3.7421875, 0 ;  /* 0x437c0000ff777431 */ /* 0x000fc600000001ff */
[----:B---3--:R-:W-:-:S04]  /*21f40*/  FADD R247, R247, R122 ;  /* 0x0000007af7f77221 */ /* 0x008fc80000000000 */
[----:B----4-:R-:W-:Y:S02]  /*21f50*/  FADD R247, R247, R129 ;  /* 0x00000081f7f77221 */ /* 0x010fe40000000000 */
[----:B------:R0:W1:Y:S02]  /*21f60*/  MUFU.EX2 R129, R128 ;  /* 0x0000008000817308 */ /* 0x0000640000000800 */
[----:B0-----:R-:W2:Y:S01]  /*21f70*/  LDL R128, [R1+0x3c4] ;  /* 0x0003c40001807983 */ /* 0x001ea20000100800 */
[----:B------:R-:W-:-:S05]  /*21f80*/  MOV R118, 0x3bbb989d ;  /* 0x3bbb989d00767802 */ /* 0x000fca0000000f00 */
[----:B------:R-:W-:Y:S02]  /*21f90*/  FFMA.SAT R122, R45, R118, 0.5 ;  /* 0x3f0000002d7a7423 */ /* 0x000fe40000002076 */
        /* <DEDUP_REMOVED lines=8> */
[----:B----4-:R-:W-:Y:S01]  /*22020*/  FADD R247, R247, R119 ;  /* 0x00000077f7f77221 */ /* 0x010fe20000000000 */
[----:B------:R-:W-:-:S03]  /*22030*/  HFMA2 R119, -RZ, RZ, 3.7421875, 0 ;  /* 0x437c0000ff777431 */ /* 0x000fc600000001ff */
[----:B--2---:R-:W-:Y:S01]  /*22040*/  FADD R247, R247, R45 ;  /* 0x0000002df7f77221 */ /* 0x004fe20000000000 */
[----:B------:R-:W-:Y:S02]  /*22050*/  SHF.L.U32 R45, R126, 0x17, RZ ;  /* 0x000000177e2d7819 */ /* 0x000fe400000006ff */
[----:B------:R-:W2:Y:S03]  /*22060*/  LDL R126, [R1+0x3b0] ;  /* 0x0003b000017e7983 */ /* 0x000ea60000100800 */
[----:B-1----:R-:W-:Y:S02]  /*22070*/  FMUL R45, R45, R129 ;  /* 0x000000812d2d7220 */ /* 0x002fe40000400000 */
[----:B------:R-:W4:Y:S01]  /*22080*/  LDL R129, [R1+0x3ac] ;  /* 0x0003ac0001817983 */ /* 0x000f220000100800 */
[----:B---3--:R-:W-:Y:S01]  /*22090*/  FADD R247, R247, R118 ;  /* 0x00000076f7f77221 */ /* 0x008fe20000000000 */
[----:B------:R-:W-:-:S03]  /*220a0*/  MOV R118, 0x3bbb989d ;  /* 0x3bbb989d00767802 */ /* 0x000fc60000000f00 */
[----:B--2---:R-:W-:Y:S02]  /*220b0*/  FADD R247, R247, R126 ;  /* 0x0000007ef7f77221 */ /* 0x004fe40000000000 */
[----:B------:R-:W-:Y:S02]  /*220c0*/  FFMA.SAT R126, R46, R118, 0.5 ;  /* 0x3f0000002e7e7423 */ /* 0x000fe40000002076 */
[----:B------:R-:W2:Y:S02]  /*220d0*/  LDL R118, [R1+0x394] ;  /* 0x0003940001767983 */ /* 0x000ea40000100800 */
[----:B------:R-:W-:Y:S01]  /*220e0*/  FFMA.RM R126, R126, R119, 12582913 ;  /* 0x4b4000017e7e7423 */ /* 0x000fe20000004077 */
[----:B----4-:R-:W-:Y:S02]  /*220f0*/  FADD R247, R247, R129 ;  /* 0x00000081f7f77221 */ /* 0x010fe40000000000 */
[----:B------:R0:W1:Y:S02]  /*22100*/  MUFU.EX2 R129, R128 ;  /* 0x0000008000817308 */ /* 0x0000640000000800 */
[----:B0-----:R-:W-:-:S04]  /*22110*/  FADD R128, R126, -12583039 ;  /* 0xcb40007f7e807421 */ /* 0x001fc80000000000 */
[----:B------:R-:W-:-:S04]  /*22120*/  FFMA R128, R46, 1.4426950216293334961, -R128 ;  /* 0x3fb8aa3b2e807823 */ /* 0x000fc80000000880 */
[----:B------:R-:W-:Y:S02]  /*22130*/  FFMA R128, R46, 1.925963033500011079e-08, R128 ;  /* 0x32a570602e807823 */ /* 0x000fe40000000080 */
[----:B------:R-:W3:Y:S01]  /*22140*/  LDL R46, [R1+0x398] ;  /* 0x00039800012e7983 */ /* 0x000ee20000100800 */
[----:B------:R-:W-:-:S03]  /*22150*/  FADD R247, R247, R248 ;  /* 0x000000f8f7f77221 */ /* 0x000fc60000000000 */
[----:B------:R-:W4:Y:S01]  /*22160*/  LDL R248, [R1+0x364] ;  /* 0x0003640001f87983 */ /* 0x000f220000100800 */
[----:B------:R-:W-:-:S03]  /*22170*/  FADD R247, R247, R249 ;  /* 0x000000f9f7f77221 */ /* 0x000fc60000000000 */
[----:B------:R-:W4:Y:S01]  /*22180*/  LDL R249, [R1+0x360] ;  /* 0x0003600001f97983 */ /* 0x000f220000100800 */
        /* <DEDUP_REMOVED lines=11> */
[----:B------:R-:W-:-:S03]  /*22240*/  FFMA.SAT R122, R47, R118, 0.5 ;  /* 0x3f0000002f7a7423 */ /* 0x000fc60000002076 */
[----:B------:R-:W3:Y:S01]  /*22250*/  LDL R118, [R1+0x378] ;  /* 0x0003780001767983 */ /* 0x000ee20000100800 */
[----:B------:R-:W-:-:S03]  /*22260*/  FFMA.RM R122, R122, R119, 12582913 ;  /* 0x4b4000017a7a7423 */ /* 0x000fc60000004077 */
[----:B------:R-:W4:Y:S01]  /*22270*/  LDL R119, [R1+0x380] ;  /* 0x0003800001777983 */ /* 0x000f220000100800 */
[----:B--2---:R-:W-:Y:S01]  /*22280*/  FADD R247, R247, R128 ;  /* 0x00000080f7f77221 */ /* 0x004fe20000000000 */
[----:B------:R-:W-:-:S04]  /*22290*/  FADD R128, R122, -12583039 ;  /* 0xcb40007f7a807421 */ /* 0x000fc80000000000 */
[----:B------:R-:W-:-:S04]  /*222a0*/  FFMA R128, R47, 1.4426950216293334961, -R128 ;  /* 0x3fb8aa3b2f807823 */ /* 0x000fc80000000880 */
[----:B------:R-:W-:Y:S02]  /*222b0*/  FFMA R128, R47, 1.925963033500011079e-08, R128 ;  /* 0x32a570602f807823 */ /* 0x000fe40000000080 */
[----:B------:R-:W2:Y:S01]  /*222c0*/  LDL R47, [R1+0x37c] ;  /* 0x00037c00012f7983 */ /* 0x000ea20000100800 */
[----:B----4-:R-:W-:-:S04]  /*222d0*/  FADD R247, R247, R119 ;  /* 0x00000077f7f77221 */ /* 0x010fc80000000000 */
[----:B--2---:R-:W-:Y:S01]  /*222e0*/  FADD R247, R247, R47 ;  /* 0x0000002ff7f77221 */ /* 0x004fe20000000000 */
[----:B------:R-:W-:Y:S02]  /*222f0*/  SHF.L.U32 R47, R126, 0x17, RZ ;  /* 0x000000177e2f7819 */ /* 0x000fe400000006ff */
[----:B------:R-:W2:Y:S03]  /*22300*/  LDL R126, [R1+0x374] ;  /* 0x00037400017e7983 */ /* 0x000ea60000100800 */
[----:B-1----:R-:W-:Y:S02]  /*22310*/  FMUL R47, R47, R129 ;  /* 0x000000812f2f7220 */ /* 0x002fe40000400000 */
[----:B------:R-:W4:Y:S01]  /*22320*/  LDL R129, [R1+0x36c] ;  /* 0x00036c0001817983 */ /* 0x000f220000100800 */
[----:B---3--:R-:W-:Y:S01]  /*22330*/  FADD R247, R247, R118 ;  /* 0x00000076f7f77221 */ /* 0x008fe20000000000 */
[----:B------:R-:W-:-:S03]  /*22340*/  HFMA2 R118, -RZ, RZ, 0.96630859375, -0.0022525787353515625 ;  /* 0x3bbb989dff767431 */ /* 0x000fc600000001ff */
[----:B--2---:R-:W-:-:S04]  /*22350*/  FADD R247, R247, R126 ;  /* 0x0000007ef7f77221 */ /* 0x004fc80000000000 */
        /* <DEDUP_REMOVED lines=10> */
[----:B------:R-:W-:Y:S01]  /*22400*/  FFMA R128, R48, 1.925963033500011079e-08, R128 ;  /* 0x32a5706030807823 */ /* 0x000fe20000000080 */
[----:B------:R-:W-:Y:S02]  /*22410*/  SHF.L.U32 R48, R122, 0x17, RZ ;  /* 0x000000177a307819 */ /* 0x000fe400000006ff */
[----:B------:R-:W2:Y:S03]  /*22420*/  LDL R122, [R1+0x354] ;  /* 0x00035400017a7983 */ /* 0x000ea60000100800 */
[----:B-1----:R-:W-:Y:S02]  /*22430*/  FMUL R48, R48, R129 ;  /* 0x0000008130307220 */ /* 0x002fe40000400000 */
[----:B------:R-:W4:Y:S01]  /*22440*/  LDL R129, [R1+0x34c] ;  /* 0x00034c0001817983 */ /* 0x000f220000100800 */
[----:B------:R-:W-:-:S03]  /*22450*/  FADD R247, R247, R248 ;  /* 0x000000f8f7f77221 */ /* 0x000fc60000000000 */
[----:B------:R-:W4:Y:S01]  /*22460*/  LDL R248, [R1+0x324] ;  /* 0x0003240001f87983 */ /* 0x000f220000100800 */
[----:B------:R-:W-:-:S03]  /*22470*/  FADD R247, R247, R249 ;  /* 0x000000f9f7f77221 */ /* 0x000fc60000000000 */
[----:B------:R-:W4:Y:S01]  /*22480*/  LDL R249, [R1+0x320] ;  /* 0x0003200001f97983 */ /* 0x000f220000100800 */
[----:B---3--:R-:W-:-:S04]  /*22490*/  FADD R247, R247, R118 ;  /* 0x00000076f7f77221 */ /* 0x008fc80000000000 */
[----:B--2---:R-:W-:-:S04]  /*224a0*/  FADD R247, R247, R122 ;  /* 0x0000007af7f77221 */ /* 0x004fc80000000000 */
        /* <DEDUP_REMOVED lines=20> */
[----:B------:R-:W-:-:S03]  /*225f0*/  HFMA2 R119, -RZ, RZ, 3.7421875, 0 ;  /* 0x437c0000ff777431 */ /* 0x000fc600000001ff */
[----:B--2---:R-:W-:-:S04]  /*22600*/  FADD R247, R247, R126 ;  /* 0x0000007ef7f77221 */ /* 0x004fc80000000000 */
[----:B----4-:R-:W-:Y:S02]  /*22610*/  FADD R247, R247, R129 ;  /* 0x00000081f7f77221 */ /* 0x010fe40000000000 */
[----:B------:R0:W1:Y:S02]  /*22620*/  MUFU.EX2 R129, R128 ;  /* 0x0000008000817308 */ /* 0x0000640000000800 */
[----:B0-----:R-:W2:Y:S01]  /*22630*/  LDL R128, [R1+0x32c] ;  /* 0x00032c0001807983 */ /* 0x001ea20000100800 */
[----:B------:R-:W-:-:S05]  /*22640*/  MOV R118, 0x3bbb989d ;  /* 0x3bbb989d00767802 */ /* 0x000fca0000000f00 */
        /* <DEDUP_REMOVED lines=11> */
[----:B---3--:R-:W-:-:S04]  /*22700*/  FADD R247, R247, R118 ;  /* 0x00000076f7f77221 */ /* 0x008fc80000000000 */
[----:B------:R-:W-:Y:S01]  /*22710*/  FADD R247, R247, R248 ;  /* 0x000000f8f7f77221 */ /* 0x000fe20000000000 */
[----:B------:R-:W-:Y:S01]  /*22720*/  HFMA2 R118, -RZ, RZ, 0.96630859375, -0.0022525787353515625 ;  /* 0x3bbb989dff767431 */ /* 0x000fe200000001ff */
[----:B------:R-:W3:Y:S02]  /*22730*/  LDL R248, [R1+0x2dc] ;  /* 0x0002dc0001f87983 */ /* 0x000ee40000100800 */
[----:B------:R-:W-:Y:S02]  /*22740*/  FADD R247, R247, R249 ;  /* 0x000000f9f7f77221 */ /* 0x000fe40000000000 */
[----:B------:R-:W3:Y:S02]  /*22750*/  LDL R249, [R1+0x2d8] ;  /* 0x0002d80001f97983 */ /* 0x000ee40000100800 */
[----:B--2---:R-:W-:-:S04]  /*22760*/  FADD R247, R247, R122 ;  /* 0x0000007af7f77221 */ /* 0x004fc80000000000 */
[----:B----4-:R-:W-:Y:S02]  /*22770*/  FADD R247, R247, R129 ;  /* 0x00000081f7f77221 */ /* 0x010fe40000000000 */
[----:B------:R0:W1:Y:S02]  /*22780*/  MUFU.EX2 R129, R128 ;  /* 0x0000008000817308 */ /* 0x0000640000000800 */
[----:B0-----:R-:W2:Y:S01]  /*22790*/  LDL R128, [R1+0x310] ;  /* 0x0003100001807983 */ /* 0x001ea20000100800 */
[----:B------:R-:W-:-:S03]  /*227a0*/  FFMA.SAT R122, R51, R118, 0.5 ;  /* 0x3f000000337a7423 */ /* 0x000fc60000002076 */
[----:B------:R-:W4:Y:S01]  /*227b0*/  LDL R118, [R1+0x2fc] ;  /* 0x0002fc0001767983 */ /* 0x000f220000100800 */
[----:B------:R-:W-:-:S03]  /*227c0*/  FFMA.RM R122, R122, R119, 12582913 ;  /* 0x4b4000017a7a7423 */ /* 0x000fc60000004077 */
[----:B------:R-:W3:Y:S01]  /*227d0*/  LDL R119, [R1+0x30c] ;  /* 0x00030c0001777983 */ /* 0x000ee20000100800 */
[----:B--2---:R-:W-:Y:S01]  /*227e0*/  FADD R247, R247, R128 ;  /* 0x00000080f7f77221 */ /* 0x004fe20000000000 */
        /* <DEDUP_REMOVED lines=10> */
[----:B----4-:R-:W-:Y:S01]  /*22890*/  FADD R247, R247, R118 ;  /* 0x00000076f7f77221 */ /* 0x010fe20000000000 */
[----:B------:R-:W-:-:S03]  /*228a0*/  HFMA2 R118, -RZ, RZ, 0.96630859375, -0.0022525787353515625 ;  /* 0x3bbb989dff767431 */ /* 0x000fc600000001ff */
[----:B--2---:R-:W-:-:S04]  /*228b0*/  FADD R247, R247, R126 ;  /* 0x0000007ef7f77221 */ /* 0x004fc80000000000 */
[----:B---3--:R-:W-:Y:S02]  /*228c0*/  FADD R247, R247, R129 ;  /* 0x00000081f7f77221 */ /* 0x008fe40000000000 */
        /* <DEDUP_REMOVED lines=11> */
[----:B---3--:R-:W-:Y:S01]  /*22980*/  FADD R247, R247, R118 ;  /* 0x00000076f7f77221 */ /* 0x008fe20000000000 */
[----:B------:R-:W-:-:S03]  /*22990*/  MOV R118, 0x3bbb989d ;  /* 0x3bbb989d00767802 */ /* 0x000fc60000000f00 */
[----:B--2---:R-:W-:Y:S01]  /*229a0*/  FADD R247, R247, R52 ;  /* 0x00000034f7f77221 */ /* 0x004fe20000000000 */
[----:B------:R-:W-:Y:S02]  /*229b0*/  SHF.L.U32 R52, R122, 0x17, RZ ;  /* 0x000000177a347819 */ /* 0x000fe400000006ff */
[----:B------:R-:W2:Y:S03]  /*229c0*/  LDL R122, [R1+0x2e0] ;  /* 0x0002e000017a7983 */ /* 0x000ea60000100800 */
[----:B-1----:R-:W-:Y:S02]  /*229d0*/  FMUL R52, R52, R129 ;  /* 0x0000008134347220 */ /* 0x002fe40000400000 */
[----:B------:R0:W1:Y:S01]  /*229e0*/  MUFU.EX2 R129, R128 ;  /* 0x0000008000817308 */ /* 0x0000620000000800 */
[----:B--2---:R-:W-:Y:S01]  /*229f0*/  FADD R247, R247, R122 ;  /* 0x0000007af7f77221 */ /* 0x004fe20000000000 */
[----:B------:R-:W-:-:S04]  /*22a00*/  FFMA.SAT R122, R53, R118, 0.5 ;  /* 0x3f000000357a7423 */ /* 0x000fc80000002076 */
[----:B------:R-:W-:-:S04]  /*22a10*/  FFMA.RM R122, R122, R119, 12582913 ;  /* 0x4b4000017a7a7423 */ /* 0x000fc80000004077 */
[----:B0-----:R-:W-:-:S04]  /*22a20*/  FADD R128, R122, -12583039 ;  /* 0xcb40007f7a807421 */ /* 0x001fc80000000000 */
[----:B------:R-:W-:-:S04]  /*22a30*/  FFMA R128, R53, 1.4426950216293334961, -R128 ;  /* 0x3fb8aa3b35807823 */ /* 0x000fc80000000880 */
[----:B------:R-:W-:Y:S01]  /*22a40*/  FFMA R128, R53, 1.925963033500011079e-08, R128 ;  /* 0x32a5706035807823 */ /* 0x000fe20000000080 */
[----:B------:R-:W-:Y:S01]  /*22a50*/  SHF.L.U32 R53, R126, 0x17, RZ ;  /* 0x000000177e357819 */ /* 0x000fe200000006ff */
[----:B------:R-:W-:-:S04]  /*22a60*/  FFMA.SAT R126, R54, R118, 0.5 ;  /* 0x3f000000367e7423 */ /* 0x000fc80000002076 */
[----:B-1----:R-:W-:Y:S01]  /*22a70*/  FMUL R53, R53, R129 ;  /* 0x0000008135357220 */ /* 0x002fe20000400000 */
[----:B------:R-:W-:Y:S01]  /*22a80*/  FFMA.RM R126, R126, R119, 12582913 ;  /* 0x4b4000017e7e7423 */ /* 0x000fe20000004077 */
[----:B------:R0:W1:Y:S03]  /*22a90*/  MUFU.EX2 R129, R128 ;  /* 0x0000008000817308 */ /* 0x0000660000000800 */
        /* <DEDUP_REMOVED lines=52> */
[----:B------:R-:W-:Y:S02]  /*22de0*/  FFMA.SAT R122, R61, R118, 0.5 ;  /* 0x3f0000003d7a7423 */ /* 0x000fe40000002076 */
[----:B------:R-:W2:Y:S02]  /*22df0*/  LDL R118, [R1+0xac] ;  /* 0x0000ac0001767983 */ /* 0x000ea40000100800 */
[----:B-1----:R-:W-:Y:S01]  /*22e00*/  FMUL R60, R60, R129 ;  /* 0x000000813c3c7220 */ /* 0x002fe20000400000 */
[----:B------:R-:W-:Y:S01]  /*22e10*/  FFMA.RM R122, R122, R119, 12582913 ;  /* 0x4b4000017a7a7423 */ /* 0x000fe20000004077 */
[----:B------:R0:W1:Y:S03]  /*22e20*/  MUFU.EX2 R129, R128 ;  /* 0x0000008000817308 */ /* 0x0000660000000800 */
[----:B0-----:R-:W-:-:S04]  /*22e30*/  FADD R128, R122, -12583039 ;  /* 0xcb40007f7a807421 */ /* 0x001fc80000000000 */
[----:B------:R-:W-:-:S04]  /*22e40*/  FFMA R128, R61, 1.4426950216293334961, -R128 ;  /* 0x3fb8aa3b3d807823 */ /* 0x000fc80000000880 */
[----:B------:R-:W-:Y:S01]  /*22e50*/  FFMA R128, R61, 1.925963033500011079e-08, R128 ;  /* 0x32a570603d807823 */ /* 0x000fe20000000080 */
[----:B------:R-:W-:-:S05]  /*22e60*/  SHF.L.U32 R61, R126, 0x17, RZ ;  /* 0x000000177e3d7819 */ /* 0x000fca00000006ff */
[----:B-1----:R-:W-:Y:S02]  /*22e70*/  FMUL R61, R61, R129 ;  /* 0x000000813d3d7220 */ /* 0x002fe40000400000 */
        /* <DEDUP_REMOVED lines=54> */
[----:B--2---:R-:W-:Y:S01]  /*231e0*/  FADD R247, R247, R118 ;  /* 0x00000076f7f77221 */ /* 0x004fe20000000000 */
[----:B------:R-:W-:-:S03]  /*231f0*/  HFMA2 R118, -RZ, RZ, 0.96630859375, -0.0022525787353515625 ;  /* 0x3bbb989dff767431 */ /* 0x000fc600000001ff */
[----:B------:R-:W-:-:S04]  /*23200*/  FADD R247, R247, R150 ;  /* 0x00000096f7f77221 */ /* 0x000fc80000000000 */
[----:B------:R-:W-:Y:S01]  /*23210*/  FADD R247, R247, R151 ;  /* 0x00000097f7f77221 */ /* 0x000fe20000000000 */
[----:B------:R-:W-:-:S03]  /*23220*/  FFMA.SAT R126, R62, R118, 0.5 ;  /* 0x3f0000003e7e7423 */ /* 0x000fc60000002076 */
[----:B------:R-:W-:Y:S01]  /*23230*/  FADD R247, R247, R152 ;  /* 0x00000098f7f77221 */ /* 0x000fe20000000000 */
[----:B------:R-:W2:Y:S01]  /*23240*/  LDL R118, [R1+0xf4] ;  /* 0x0000f40001767983 */ /* 0x000ea20000100800 */
[----:B------:R-:W-:-:S03]  /*23250*/  FFMA.RM R126, R126, R119, 12582913 ;  /* 0x4b4000017e7e7423 */ /* 0x000fc60000004077 */
[----:B------:R-:W2:Y:S01]  /*23260*/  LDL R119, [R1+0xd8] ;  /* 0x0000d80001777983 */ /* 0x000ea20000100800 */
[----:B---3--:R-:W-:Y:S02]  /*23270*/  FADD R247, R247, R129 ;  /* 0x00000081f7f77221 */ /* 0x008fe40000000000 */
[----:B------:R0:W1:Y:S02]  /*23280*/  MUFU.EX2 R129, R128 ;  /* 0x0000008000817308 */ /* 0x0000640000000800 */
[----:B0-----:R-:W-:-:S04]  /*23290*/  FADD R128, R126, -12583039 ;  /* 0xcb40007f7e807421 */ /* 0x001fc80000000000 */
[----:B------:R-:W-:-:S04]  /*232a0*/  FFMA R128, R62, 1.4426950216293334961, -R128 ;  /* 0x3fb8aa3b3e807823 */ /* 0x000fc80000000880 */
[----:B------:R-:W-:Y:S02]  /*232b0*/  FFMA R128, R62, 1.925963033500011079e-08, R128 ;  /* 0x32a570603e807823 */ /* 0x000fe40000000080 */
[----:B------:R-:W3:Y:S01]  /*232c0*/  LDL R62, [R1+0xd4] ;  /* 0x0000d400013e7983 */ /* 0x000ee20000100800 */
[----:B----4-:R-:W-:-:S03]  /*232d0*/  FADD R247, R247, R249 ;  /* 0x000000f9f7f77221 */ /* 0x010fc60000000000 */
[----:B------:R-:W4:Y:S01]  /*232e0*/  LDL R249, [R1+0x118] ;  /* 0x0001180001f97983 */ /* 0x000f220000100800 */
[----:B--2---:R-:W-:-:S04]  /*232f0*/  FADD R247, R247, R119 ;  /* 0x00000077f7f77221 */ /* 0x004fc80000000000 */
[----:B---3--:R-:W-:Y:S01]  /*23300*/  FADD R247, R247, R62 ;  /* 0x0000003ef7f77221 */ /* 0x008fe20000000000 */
[----:B------:R-:W-:Y:S02]  /*23310*/  SHF.L.U32 R62, R122, 0x17, RZ ;  /* 0x000000177a3e7819 */ /* 0x000fe400000006ff */
[----:B------:R-:W2:Y:S03]  /*23320*/  LDL R122, [R1+0xf0] ;  /* 0x0000f000017a7983 */ /* 0x000ea60000100800 */
[----:B-1----:R-:W-:Y:S02]  /*23330*/  FMUL R62, R62, R129 ;  /* 0x000000813e3e7220 */ /* 0x002fe40000400000 */
[----:B------:R-:W3:Y:S01]  /*23340*/  LDL R129, [R1+0xec] ;  /* 0x0000ec0001817983 */ /* 0x000ee20000100800 */
[----:B------:R-:W-:Y:S01]  /*23350*/  FADD R247, R247, R118 ;  /* 0x00000076f7f77221 */ /* 0x000fe20000000000 */
[----:B------:R-:W-:Y:S01]  /*23360*/  HFMA2 R118, -RZ, RZ, 0.96630859375, -0.0022525787353515625 ;  /* 0x3bbb989dff767431 */ /* 0x000fe200000001ff */
[----:B------:R-:W-:-:S02]  /*23370*/  MOV R119, 0x437c0000 ;  /* 0x437c000000777802 */ /* 0x000fc40000000f00 */
[----:B--2---:R-:W-:Y:S02]  /*23380*/  FADD R247, R247, R122 ;  /* 0x0000007af7f77221 */ /* 0x004fe40000000000 */
[----:B------:R-:W-:Y:S02]  /*23390*/  FFMA.SAT R122, R63, R118, 0.5 ;  /* 0x3f0000003f7a7423 */ /* 0x000fe40000002076 */
[----:B------:R-:W2:Y:S02]  /*233a0*/  LDL R118, [R1+0x100] ;  /* 0x0001000001767983 */ /* 0x000ea40000100800 */
[----:B------:R-:W-:Y:S01]  /*233b0*/  FFMA.RM R122, R122, R119, 12582913 ;  /* 0x4b4000017a7a7423 */ /* 0x000fe20000004077 */
[----:B---3--:R-:W-:Y:S01]  /*233c0*/  FADD R247, R247, R129 ;  /* 0x00000081f7f77221 */ /* 0x008fe20000000000 */
[----:B------:R-:W3:Y:S01]  /*233d0*/  LDL R119, [R1+0x114] ;  /* 0x0001140001777983 */ /* 0x000ee20000100800 */
[----:B------:R0:W1:Y:S02]  /*233e0*/  MUFU.EX2 R129, R128 ;  /* 0x0000008000817308 */ /* 0x0000640000000800 */
[----:B0-----:R-:W-:-:S04]  /*233f0*/  FADD R128, R122, -12583039 ;  /* 0xcb40007f7a807421 */ /* 0x001fc80000000000 */
[----:B------:R-:W-:-:S04]  /*23400*/  FFMA R128, R63, 1.4426950216293334961, -R128 ;  /* 0x3fb8aa3b3f807823 */ /* 0x000fc80000000880 */
[----:B------:R-:W-:Y:S02]  /*23410*/  FFMA R128, R63, 1.925963033500011079e-08, R128 ;  /* 0x32a570603f807823 */ /* 0x000fe40000000080 */
[----:B------:R-:W4:Y:S01]  /*23420*/  LDL R63, [R1+0x110] ;  /* 0x00011000013f7983 */ /* 0x000f220000100800 */
        /* <DEDUP_REMOVED lines=9> */
[----:B------:R-:W-:Y:S01]  /*234c0*/  HFMA2 R118, -RZ, RZ, 0.96630859375, -0.0022525787353515625 ;  /* 0x3bbb989dff767431 */ /* 0x000fe200000001ff */
[----:B------:R-:W-:-:S02]  /*234d0*/  MOV R119, 0x437c0000 ;  /* 0x437c000000777802 */ /* 0x000fc40000000f00 */
[----:B---3--:R-:W-:Y:S02]  /*234e0*/  FADD R247, R247, R126 ;  /* 0x0000007ef7f77221 */ /* 0x008fe40000000000 */
[----:B------:R-:W-:Y:S02]  /*234f0*/  FFMA.SAT R126, R64, R118, 0.5 ;  /* 0x3f000000407e7423 */ /* 0x000fe40000002076 */
[----:B------:R-:W2:Y:S02]  /*23500*/  LDL R118, [R1+0x120] ;  /* 0x0001200001767983 */ /* 0x000ea40000100800 */
[----:B------:R-:W-:Y:S01]  /*23510*/  FFMA.RM R126, R126, R119, 12582913 ;  /* 0x4b4000017e7e7423 */ /* 0x000fe20000004077 */
[----:B----4-:R-:W-:Y:S01]  /*23520*/  FADD R247, R247, R129 ;  /* 0x00000081f7f77221 */ /* 0x010fe20000000000 */
        /* <DEDUP_REMOVED lines=403> */
[----:B------:R-:W-:-:S03]  /*24e60*/  FADD R247, R247, R249 ;  /* 0x000000f9f7f77221 */ /* 0x000fc60000000000 */
[----:B------:R-:W4:Y:S01]  /*24e70*/  LDL R249, [R1+0x230] ;  /* 0x0002300001f97983 */ /* 0x000f220000100800 */
[----:B--2---:R-:W-:Y:S01]  /*24e80*/  FADD R247, R247, R82 ;  /* 0x00000052f7f77221 */ /* 0x004fe20000000000 */
[----:B------:R-:W-:Y:S02]  /*24e90*/  SHF.L.U32 R82, R122, 0x17, RZ ;  /* 0x000000177a527819 */ /* 0x000fe400000006ff */
[----:B------:R-:W2:Y:S03]  /*24ea0*/  LDL R122, [R1+0x214] ;  /* 0x00021400017a7983 */ /* 0x000ea60000100800 */
[----:B-1----:R-:W-:Y:S02]  /*24eb0*/  FMUL R82, R82, R129 ;  /* 0x0000008152527220 */ /* 0x002fe40000400000 */
        /* <DEDUP_REMOVED lines=37> */
[----:B------:R-:W-:-:S03]  /*25110*/  FADD R247, R247, R249 ;  /* 0x000000f9f7f77221 */ /* 0x000fc60000000000 */
[----:B------:R-:W0:Y:S01]  /*25120*/  MUFU.EX2 R128, R128 ;  /* 0x0000008000807308 */ /* 0x000e220000000800 */
[----:B------:R-:W4:Y:S01]  /*25130*/  LDL R249, [R1+0x260] ;  /* 0x0002600001f97983 */ /* 0x000f220000100800 */
[----:B--2---:R-:W-:Y:S01]  /*25140*/  FADD R247, R247, R84 ;  /* 0x00000054f7f77221 */ /* 0x004fe20000000000 */
[----:B------:R-:W-:Y:S02]  /*25150*/  SHF.L.U32 R84, R122, 0x17, RZ ;  /* 0x000000177a547819 */ /* 0x000fe400000006ff */
[----:B------:R-:W2:Y:S03]  /*25160*/  LDL R122, [R1+0x244] ;  /* 0x00024400017a7983 */ /* 0x000ea60000100800 */
[----:B-1----:R-:W-:Y:S02]  /*25170*/  FMUL R84, R84, R129 ;  /* 0x0000008154547220 */ /* 0x002fe40000400000 */
[----:B------:R-:W4:Y:S01]  /*25180*/  LDL R129, [R1+0x22c] ;  /* 0x00022c0001817983 */ /* 0x000f220000100800 */
[----:B---3--:R-:W-:Y:S01]  /*25190*/  FADD R247, R247, R118 ;  /* 0x00000076f7f77221 */ /* 0x008fe20000000000 */
[----:B------:R-:W-:-:S03]  /*251a0*/  MOV R118, 0x3bbb989d ;  /* 0x3bbb989d00767802 */ /* 0x000fc60000000f00 */
[----:B--2---:R-:W-:-:S04]  /*251b0*/  FADD R247, R247, R122 ;  /* 0x0000007af7f77221 */ /* 0x004fc80000000000 */
[----:B----4-:R-:W-:Y:S01]  /*251c0*/  FADD R247, R247, R119 ;  /* 0x00000077f7f77221 */ /* 0x010fe20000000000 */
[----:B------:R-:W-:Y:S02]  /*251d0*/  HFMA2 R119, -RZ, RZ, 3.7421875, 0 ;  /* 0x437c0000ff777431 */ /* 0x000fe400000001ff */
[----:B------:R-:W-:Y:S01]  /*251e0*/  FFMA.SAT R122, R85, R118, 0.5 ;  /* 0x3f000000557a7423 */ /* 0x000fe20000002076 */
[----:B------:R-:W-:Y:S01]  /*251f0*/  FADD R247, R247, R129 ;  /* 0x00000081f7f77221 */ /* 0x000fe20000000000 */
[----:B------:R-:W2:Y:S02]  /*25200*/  LDL R118, [R1+0x250] ;  /* 0x0002500001767983 */ /* 0x000ea40000100800 */
[----:B------:R-:W-:Y:S02]  /*25210*/  FFMA.RM R122, R122, R119, 12582913 ;  /* 0x4b4000017a7a7423 */ /* 0x000fe40000004077 */
[----:B------:R-:W3:Y:S02]  /*25220*/  LDL R119, [R1+0x258] ;  /* 0x0002580001777983 */ /* 0x000ee40000100800 */
[----:B------:R-:W-:-:S04]  /*25230*/  FADD R129, R122, -12583039 ;  /* 0xcb40007f7a817421 */ /* 0x000fc80000000000 */
[----:B------:R-:W-:-:S04]  /*25240*/  FFMA R129, R85, 1.4426950216293334961, -R129 ;  /* 0x3fb8aa3b55817823 */ /* 0x000fc80000000881 */
[----:B------:R-:W-:Y:S01]  /*25250*/  FFMA R129, R85, 1.925963033500011079e-08, R129 ;  /* 0x32a5706055817823 */ /* 0x000fe20000000081 */
[----:B------:R-:W-:Y:S02]  /*25260*/  SHF.L.U32 R85, R126, 0x17, RZ ;  /* 0x000000177e557819 */ /* 0x000fe400000006ff */
[----:B------:R-:W4:Y:S03]  /*25270*/  LDL R126, [R1+0x268] ;  /* 0x00026800017e7983 */ /* 0x000f260000100800 */
[----:B0-----:R-:W-:Y:S02]  /*25280*/  FMUL R85, R85, R128 ;  /* 0x0000008055557220 */ /* 0x001fe40000400000 */
[----:B------:R-:W4:Y:S01]  /*25290*/  LDL R128, [R1+0x23c] ;  /* 0x00023c0001807983 */ /* 0x000f220000100800 */
[----:B---3--:R-:W-:-:S04]  /*252a0*/  FADD R247, R247, R119 ;  /* 0x00000077f7f77221 */ /* 0x008fc80000000000 */
[----:B------:R-:W-:Y:S01]  /*252b0*/  FADD R247, R247, R248 ;  /* 0x000000f8f7f77221 */ /* 0x000fe20000000000 */
[----:B------:R-:W-:Y:S01]  /*252c0*/  MOV R119, 0x437c0000 ;  /* 0x437c000000777802 */ /* 0x000fe20000000f00 */
[----:B------:R-:W3:Y:S02]  /*252d0*/  LDL R248, [R1+0x26c] ;  /* 0x00026c0001f87983 */ /* 0x000ee40000100800 */
[----:B--2---:R-:W-:-:S04]  /*252e0*/  FADD R247, R247, R118 ;  /* 0x00000076f7f77221 */ /* 0x004fc80000000000 */
[----:B----4-:R-:W-:-:S04]  /*252f0*/  FADD R247, R247, R128 ;  /* 0x00000080f7f77221 */ /* 0x010fc80000000000 */
[----:B------:R-:W-:Y:S02]  /*25300*/  FADD R247, R247, R126 ;  /* 0x0000007ef7f77221 */ /* 0x000fe40000000000 */
[----:B------:R0:W1:Y:S02]  /*25310*/  MUFU.EX2 R126, R129 ;  /* 0x00000081007e7308 */ /* 0x0000640000000800 */
[----:B0-----:R-:W2:Y:S01]  /*25320*/  LDL R129, [R1+0x264] ;  /* 0x0002640001817983 */ /* 0x001ea20000100800 */
[----:B------:R-:W-:-:S05]  /*25330*/  HFMA2 R118, -RZ, RZ, 0.96630859375, -0.0022525787353515625 ;  /* 0x3bbb989dff767431 */ /* 0x000fca00000001ff */
[----:B------:R-:W-:Y:S02]  /*25340*/  FFMA.SAT R128, R86, R118, 0.5 ;  /* 0x3f00000056807423 */ /* 0x000fe40000002076 */
[----:B------:R-:W4:Y:S02]  /*25350*/  LDL R118, [R1+0x278] ;  /* 0x0002780001767983 */ /* 0x000f240000100800 */
[----:B------:R-:W-:Y:S02]  /*25360*/  FFMA.RM R128, R128, R119, 12582913 ;  /* 0x4b40000180807423 */ /* 0x000fe40000004077 */
[----:B------:R-:W3:Y:S01]  /*25370*/  LDL R119, [R1+0x270] ;  /* 0x0002700001777983 */ /* 0x000ee20000100800 */
[----:B--2---:R-:W-:Y:S01]  /*25380*/  FADD R247, R247, R129 ;  /* 0x00000081f7f77221 */ /* 0x004fe20000000000 */
[----:B------:R-:W-:-:S04]  /*25390*/  FADD R129, R128, -12583039 ;  /* 0xcb40007f80817421 */ /* 0x000fc80000000000 */
[C---:B------:R-:W-:Y:S01]  /*253a0*/  FFMA R129, R86.reuse, 1.4426950216293334961, -R129 ;  /* 0x3fb8aa3b56817823 */ /* 0x040fe20000000881 */
[----:B------:R-:W-:Y:S02]  /*253b0*/  FADD R247, R247, R249 ;  /* 0x000000f9f7f77221 */ /* 0x000fe40000000000 */
[----:B------:R-:W2:Y:S01]  /*253c0*/  LDL.LU R249, [R1+0x71c] ;  /* 0x00071c0001f97983 */ /* 0x000ea20000300800 */
[----:B------:R-:W-:-:S03]  /*253d0*/  FFMA R129, R86, 1.925963033500011079e-08, R129 ;  /* 0x32a5706056817823 */ /* 0x000fc60000000081 */
[----:B------:R-:W4:Y:S02]  /*253e0*/  LDL R86, [R1+0x24c] ;  /* 0x00024c0001567983 */ /* 0x000f240000100800 */
[----:B----4-:R-:W-:Y:S01]  /*253f0*/  FADD R247, R247, R86 ;  /* 0x00000056f7f77221 */ /* 0x010fe20000000000 */
[----:B------:R-:W-:Y:S02]  /*25400*/  SHF.L.U32 R86, R122, 0x17, RZ ;  /* 0x000000177a567819 */ /* 0x000fe400000006ff */
[----:B------:R-:W4:Y:S01]  /*25410*/  LDL R122, [R1+0x274] ;  /* 0x00027400017a7983 */ /* 0x000f220000100800 */
[----:B------:R-:W-:Y:S01]  /*25420*/  FADD R247, R247, R118 ;  /* 0x00000076f7f77221 */ /* 0x000fe20000000000 */
[----:B------:R-:W-:Y:S01]  /*25430*/  MOV R118, 0x3bbb989d ;  /* 0x3bbb989d00767802 */ /* 0x000fe20000000f00 */
[----:B-1----:R-:W-:Y:S02]  /*25440*/  FMUL R86, R86, R126 ;  /* 0x0000007e56567220 */ /* 0x002fe40000400000 */
[----:B----4-:R-:W-:-:S02]  /*25450*/  FADD R122, R247, R122 ;  /* 0x0000007af77a7221 */ /* 0x010fc40000000000 */
[----:B------:R-:W4:Y:S02]  /*25460*/  LDL R247, [R1+0x25c] ;  /* 0x00025c0001f77983 */ /* 0x000f240000100800 */
[----:B---3--:R-:W-:Y:S01]  /*25470*/  FADD R122, R122, R119 ;  /* 0x000000777a7a7221 */ /* 0x008fe20000000000 */
[----:B------:R-:W-:Y:S02]  /*25480*/  HFMA2 R119, -RZ, RZ, 3.7421875, 0 ;  /* 0x437c0000ff777431 */ /* 0x000fe400000001ff */
[----:B------:R-:W-:Y:S02]  /*25490*/  FFMA.SAT R126, R127, R118, 0.5 ;  /* 0x3f0000007f7e7423 */ /* 0x000fe40000002076 */
[----:B------:R-:W3:Y:S02]  /*254a0*/  LDL R118, [R1+0x288] ;  /* 0x0002880001767983 */ /* 0x000ee40000100800 */
[----:B------:R-:W-:Y:S02]  /*254b0*/  FFMA.RM R126, R126, R119, 12582913 ;  /* 0x4b4000017e7e7423 */ /* 0x000fe40000004077 */
[----:B------:R-:W2:Y:S01]  /*254c0*/  LDL R119, [R1+0x280] ;  /* 0x0002800001777983 */ /* 0x000ea20000100800 */
[----:B----4-:R-:W-:Y:S01]  /*254d0*/  FADD R122, R122, R247 ;  /* 0x000000f77a7a7221 */ /* 0x010fe20000000000 */
[----:B------:R-:W-:-:S04]  /*254e0*/  FADD R247, R126, -12583039 ;  /* 0xcb40007f7ef77421 */ /* 0x000fc80000000000 */
[----:B------:R-:W-:-:S04]  /*254f0*/  FFMA R247, R127, 1.4426950216293334961, -R247 ;  /* 0x3fb8aa3b7ff77823 */ /* 0x000fc800000008f7 */
[----:B------:R-:W-:Y:S02]  /*25500*/  FFMA R127, R127, 1.925963033500011079e-08, R247 ;  /* 0x32a570607f7f7823 */ /* 0x000fe400000000f7 */
[----:B------:R-:W4:Y:S01]  /*25510*/  LDL R247, [R1+0x284] ;  /* 0x0002840001f77983 */ /* 0x000f220000100800 */
[----:B---3--:R-:W-:Y:S01]  /*25520*/  FADD R122, R122, R118 ;  /* 0x000000767a7a7221 */ /* 0x008fe20000000000 */
[----:B------:R-:W-:-:S03]  /*25530*/  MOV R118, 0x3bbb989d ;  /* 0x3bbb989d00767802 */ /* 0x000fc60000000f00 */
[----:B----4-:R-:W-:-:S04]  /*25540*/  FADD R247, R122, R247 ;  /* 0x000000f77af77221 */ /* 0x010fc80000000000 */
[----:B--2---:R-:W-:Y:S01]  /*25550*/  FADD R247, R247, R119 ;  /* 0x00000077f7f77221 */ /* 0x004fe20000000000 */
[----:B------:R-:W-:Y:S02]  /*25560*/  HFMA2 R119, -RZ, RZ, 3.7421875, 0 ;  /* 0x437c0000ff777431 */ /* 0x000fe400000001ff */
[----:B------:R-:W-:Y:S01]  /*25570*/  FFMA.SAT R122, R87, R118, 0.5 ;  /* 0x3f000000577a7423 */ /* 0x000fe20000002076 */
[----:B------:R-:W-:-:S03]  /*25580*/  FADD R247, R247, R248 ;  /* 0x000000f8f7f77221 */ /* 0x000fc60000000000 */
[----:B------:R-:W-:-:S04]  /*25590*/  FFMA.RM R122, R122, R119, 12582913 ;  /* 0x4b4000017a7a7423 */ /* 0x000fc80000004077 */
[----:B------:R-:W-:Y:S01]  /*255a0*/  FADD R248, R122, -12583039 ;  /* 0xcb40007f7af87421 */ /* 0x000fe20000000000 */
[----:B------:R-:W-:-:S03]  /*255b0*/  FADD R247, R247, R249 ;  /* 0x000000f9f7f77221 */ /* 0x000fc60000000000 */
[----:B------:R-:W-:-:S04]  /*255c0*/  FFMA R248, R87, 1.4426950216293334961, -R248 ;  /* 0x3fb8aa3b57f87823 */ /* 0x000fc800000008f8 */
[----:B------:R-:W-:Y:S02]  /*255d0*/  FFMA R249, R87, 1.925963033500011079e-08, R248 ;  /* 0x32a5706057f97823 */ /* 0x000fe400000000f8 */
[----:B------:R-:W2:Y:S01]  /*255e0*/  LDL R87, [R1+0x294] ;  /* 0x0002940001577983 */ /* 0x000ea20000100800 */
[----:B------:R-:W0:Y:S03]  /*255f0*/  MUFU.EX2 R129, R129 ;  /* 0x0000008100817308 */ /* 0x000e260000000800 */
[----:B------:R-:W3:Y:S01]  /*25600*/  LDL R248, [R1+0x290] ;  /* 0x0002900001f87983 */ /* 0x000ee20000100800 */
[----:B--2---:R-:W-:Y:S01]  /*25610*/  FADD R247, R247, R87 ;  /* 0x00000057f7f77221 */ /* 0x004fe20000000000 */
[----:B------:R-:W-:Y:S02]  /*25620*/  SHF.L.U32 R87, R128, 0x17, RZ ;  /* 0x0000001780577819 */ /* 0x000fe400000006ff */
[----:B------:R-:W2:Y:S03]  /*25630*/  LDL R128, [R1+0x27c] ;  /* 0x00027c0001807983 */ /* 0x000ea60000100800 */
[----:B0-----:R-:W-:-:S02]  /*25640*/  FMUL R87, R87, R129 ;  /* 0x0000008157577220 */ /* 0x001fc40000400000 */
[----:B------:R-:W4:Y:S01]  /*25650*/  LDL R129, [R1+0x2a8] ;  /* 0x0002a80001817983 */ /* 0x000f220000100800 */
[----:B---3--:R-:W-:-:S03]  /*25660*/  FADD R247, R247, R248 ;  /* 0x000000f8f7f77221 */ /* 0x008fc60000000000 */
[----:B------:R-:W3:Y:S01]  /*25670*/  LDL R248, [R1+0x2bc] ;  /* 0x0002bc0001f87983 */ /* 0x000ee20000100800 */
        /* <DEDUP_REMOVED lines=28> */
[----:B------:R-:W-:-:S02]  /*25840*/  FFMA.RM R126, R126, R119, 12582913 ;  /* 0x4b4000017e7e7423 */ /* 0x000fc40000004077 */
        /* <DEDUP_REMOVED lines=9> */
[----:B------:R-:W2:Y:S01]  /*258e0*/  LDL R128, [R1+0x2ac] ;  /* 0x0002ac0001807983 */ /* 0x000ea20000100800 */
[----:B---3--:R-:W-:Y:S01]  /*258f0*/  FADD R247, R247, R118 ;  /* 0x00000076f7f77221 */ /* 0x008fe20000000000 */
[----:B------:R-:W-:Y:S01]  /*25900*/  HFMA2 R118, -RZ, RZ, 0.96630859375, -0.0022525787353515625 ;  /* 0x3bbb989dff767431 */ /* 0x000fe200000001ff */
[----:B------:R-:W-:Y:S01]  /*25910*/  MOV R119, 0x437c0000 ;  /* 0x437c000000777802 */ /* 0x000fe20000000f00 */
[----:B-1----:R-:W-:Y:S02]  /*25920*/  FMUL R89, R89, R129 ;  /* 0x0000008159597220 */ /* 0x002fe40000400000 */
[----:B------:R0:W1:Y:S01]  /*25930*/  MUFU.EX2 R129, R127 ;  /* 0x0000007f00817308 */ /* 0x0000620000000800 */
[----:B--2---:R-:W-:-:S04]  /*25940*/  FADD R247, R247, R128 ;  /* 0x00000080f7f77221 */ /* 0x004fc80000000000 */
        /* <DEDUP_REMOVED lines=39> */
[----:B0-----:R-:W-:-:S03]  /*25bc0*/  FADD R127, R128, -12583039 ;  /* 0xcb40007f807f7421 */ /* 0x001fc60000000000 */
[----:B------:R-:W-:Y:S01]  /*25bd0*/  FADD R247, R247, R219 ;  /* 0x000000dbf7f77221 */ /* 0x000fe20000000000 */
[----:B------:R-:W-:-:S03]  /*25be0*/  FFMA R127, R90, 1.4426950216293334961, -R127 ;  /* 0x3fb8aa3b5a7f7823 */ /* 0x000fc6000000087f */
[----:B------:R-:W-:Y:S01]  /*25bf0*/  FADD R247, R247, R218 ;  /* 0x000000daf7f77221 */ /* 0x000fe20000000000 */
[----:B------:R-:W-:-:S03]  /*25c00*/  FFMA R127, R90, 1.925963033500011079e-08, R127 ;  /* 0x32a570605a7f7823 */ /* 0x000fc6000000007f */
[----:B------:R-:W-:Y:S01]  /*25c10*/  FADD R247, R247, R217 ;  /* 0x000000d9f7f77221 */ /* 0x000fe20000000000 */
[----:B------:R-:W-:Y:S01]  /*25c20*/  SHF.L.U32 R90, R126, 0x17, RZ ;  /* 0x000000177e5a7819 */ /* 0x000fe200000006ff */
[----:B------:R-:W-:Y:S02]  /*25c30*/  FFMA.SAT R126, R91, R118, 0.5 ;  /* 0x3f0000005b7e7423 */ /* 0x000fe40000002076 */
[----:B------:R-:W-:Y:S02]  /*25c40*/  FADD R247, R247, R224 ;  /* 0x000000e0f7f77221 */ /* 0x000fe40000000000 */
[----:B------:R-:W-:Y:S02]  /*25c50*/  FFMA.RM R126, R126, R119, 12582913 ;  /* 0x4b4000017e7e7423 */ /* 0x000fe40000004077 */
[----:B------:R-:W-:Y:S01]  /*25c60*/  FADD R247, R247, R223 ;  /* 0x000000dff7f77221 */ /* 0x000fe20000000000 */
[----:B-1----:R-:W-:Y:S02]  /*25c70*/  FMUL R90, R90, R129 ;  /* 0x000000815a5a7220 */ /* 0x002fe40000400000 */
[----:B------:R0:W1:Y:S01]  /*25c80*/  MUFU.EX2 R129, R127 ;  /* 0x0000007f00817308 */ /* 0x0000620000000800 */
[----:B------:R-:W-:-:S04]  /*25c90*/  FADD R247, R247, R222 ;  /* 0x000000def7f77221 */ /* 0x000fc80000000000 */
[----:B------:R-:W-:Y:S01]  /*25ca0*/  FADD R247, R247, R221 ;  /* 0x000000ddf7f77221 */ /* 0x000fe20000000000 */
[----:B0-----:R-:W-:-:S03]  /*25cb0*/  FADD R127, R126, -12583039 ;  /* 0xcb40007f7e7f7421 */ /* 0x001fc60000000000 */
[----:B------:R-:W-:Y:S01]  /*25cc0*/  FADD R247, R247, R228 ;  /* 0x000000e4f7f77221 */ /* 0x000fe20000000000 */
[----:B------:R-:W-:-:S03]  /*25cd0*/  FFMA R127, R91, 1.4426950216293334961, -R127 ;  /* 0x3fb8aa3b5b7f7823 */ /* 0x000fc6000000087f */
[----:B------:R-:W-:Y:S01]  /*25ce0*/  FADD R247, R247, R227 ;  /* 0x000000e3f7f77221 */ /* 0x000fe20000000000 */
[----:B------:R-:W-:Y:S01]  /*25cf0*/  FFMA R127, R91, 1.925963033500011079e-08, R127 ;  /* 0x32a570605b7f7823 */ /* 0x000fe2000000007f */
[----:B------:R-:W-:Y:S01]  /*25d00*/  SHF.L.U32 R91, R128, 0x17, RZ ;  /* 0x00000017805b7819 */ /* 0x000fe200000006ff */
[----:B------:R-:W-:Y:S01]  /*25d10*/  FFMA.SAT R128, R92, R118, 0.5 ;  /* 0x3f0000005c807423 */ /* 0x000fe20000002076 */
[----:B------:R-:W-:-:S03]  /*25d20*/  FADD R247, R247, R226 ;  /* 0x000000e2f7f77221 */ /* 0x000fc60000000000 */
[----:B------:R-:W-:Y:S01]  /*25d30*/  FFMA.RM R128, R128, R119, 12582913 ;  /* 0x4b40000180807423 */ /* 0x000fe20000004077 */
[----:B-1----:R-:W-:Y:S02]  /*25d40*/  FMUL R91, R91, R129 ;  /* 0x000000815b5b7220 */ /* 0x002fe40000400000 */
[----:B------:R0:W1:Y:S01]  /*25d50*/  MUFU.EX2 R129, R127 ;  /* 0x0000007f00817308 */ /* 0x0000620000000800 */
        /* <DEDUP_REMOVED lines=10> */
[----:B-1----:R-:W-:Y:S01]  /*25e00*/  FMUL R92, R92, R129 ;  /* 0x000000815c5c7220 */ /* 0x002fe20000400000 */
[----:B------:R-:W-:Y:S01]  /*25e10*/  FADD R247, R247, R229 ;  /* 0x000000e5f7f77221 */ /* 0x000fe20000000000 */
[----:B------:R0:W1:Y:S03]  /*25e20*/  MUFU.EX2 R129, R127 ;  /* 0x0000007f00817308 */ /* 0x0000660000000800 */
        /* <DEDUP_REMOVED lines=45> */
[----:B------:R-:W-:Y:S02]  /*26100*/  FADD R247, R247, R124 ;  /* 0x0000007cf7f77221 */ /* 0x000fe40000000000 */
[----:B------:R0:W5:Y:S01]  /*26110*/  LDL.LU R124, [R1+0x718] ;  /* 0x00071800017c7983 */ /* 0x0001620000300800 */
[----:B------:R-:W-:Y:S01]  /*26120*/  FFMA.RM R126, R126, R119, 12582913 ;  /* 0x4b4000017e7e7423 */ /* 0x000fe20000004077 */
[----:B-1----:R-:W-:Y:S01]  /*26130*/  FMUL R96, R96, R129 ;  /* 0x0000008160607220 */ /* 0x002fe20000400000 */
[----:B------:R-:W-:Y:S01]  /*26140*/  FADD R247, R247, R125 ;  /* 0x0000007df7f77221 */ /* 0x000fe20000000000 */
[----:B------:R1:W2:Y:S01]  /*26150*/  MUFU.EX2 R129, R127 ;  /* 0x0000007f00817308 */ /* 0x0002a20000000800 */
[----:B------:R0:W5:Y:S02]  /*26160*/  LDL.LU R125, [R1+0x714] ;  /* 0x00071400017d7983 */ /* 0x0001640000300800 */
[----:B------:R-:W-:Y:S01]  /*26170*/  FADD R247, R247, R250 ;  /* 0x000000faf7f77221 */ /* 0x000fe20000000000 */
[----:B-1----:R-:W-:-:S03]  /*26180*/  FADD R127, R126, -12583039 ;  /* 0xcb40007f7e7f7421 */ /* 0x002fc60000000000 */
        /* <DEDUP_REMOVED lines=8> */
[----:B--2---:R-:W-:Y:S02]  /*26210*/  FMUL R97, R97, R129 ;  /* 0x0000008161617220 */ /* 0x004fe40000400000 */
[----:B------:R1:W2:Y:S01]  /*26220*/  MUFU.EX2 R129, R127 ;  /* 0x0000007f00817308 */ /* 0x0002a20000000800 */
        /* <DEDUP_REMOVED lines=10> */
[----:B--2---:R-:W-:Y:S01]  /*262d0*/  FMUL R98, R98, R129 ;  /* 0x0000008162627220 */ /* 0x004fe20000400000 */
[----:B------:R-:W-:Y:S01]  /*262e0*/  FADD R247, R247, R9 ;  /* 0x00000009f7f77221 */ /* 0x000fe20000000000 */
[----:B------:R1:W2:Y:S03]  /*262f0*/  MUFU.EX2 R129, R127 ;  /* 0x0000007f00817308 */ /* 0x0002a60000000800 */
        /* <DEDUP_REMOVED lines=185> */
[----:B------:R-:W1:Y:S01]  /*26e90*/  MUFU.EX2 R127, R127 ;  /* 0x0000007f007f7308 */ /* 0x000e620000000800 */
[----:B--2---:R-:W-:Y:S01]  /*26ea0*/  FMUL R113, R113, R129 ;  /* 0x0000008171717220 */ /* 0x004fe20000400000 */
[----:B------:R-:W-:Y:S01]  /*26eb0*/  FADD R247, R247, R77 ;  /* 0x0000004df7f77221 */ /* 0x000fe20000000000 */
[----:B------:R-:W-:-:S03]  /*26ec0*/  FADD R129, R128, -12583039 ;  /* 0xcb40007f80817421 */ /* 0x000fc60000000000 */
[----:B------:R-:W-:Y:S01]  /*26ed0*/  FADD R247, R247, R78 ;  /* 0x0000004ef7f77221 */ /* 0x000fe20000000000 */
[----:B------:R-:W-:-:S03]  /*26ee0*/  FFMA R129, R114, 1.4426950216293334961, -R129 ;  /* 0x3fb8aa3b72817823 */ /* 0x000fc60000000881 */
[----:B------:R-:W-:Y:S01]  /*26ef0*/  FADD R247, R247, R79 ;  /* 0x0000004ff7f77221 */ /* 0x000fe20000000000 */
[----:B------:R-:W-:Y:S01]  /*26f00*/  FFMA R129, R114, 1.925963033500011079e-08, R129 ;  /* 0x32a5706072817823 */ /* 0x000fe20000000081 */
[----:B------:R-:W-:Y:S02]  /*26f10*/  SHF.L.U32 R114, R126, 0x17, RZ ;  /* 0x000000177e727819 */ /* 0x000fe400000006ff */
[----:B------:R-:W-:-:S03]  /*26f20*/  FADD R247, R247, R80 ;  /* 0x00000050f7f77221 */ /* 0x000fc60000000000 */
[----:B-1----:R-:W-:Y:S01]  /*26f30*/  FMUL R114, R114, R127 ;  /* 0x0000007f72727220 */ /* 0x002fe20000400000 */
[----:B------:R-:W-:Y:S01]  /*26f40*/  FFMA.SAT R127, R115, R118, 0.5 ;  /* 0x3f000000737f7423 */ /* 0x000fe20000002076 */
[----:B------:R-:W-:Y:S01]  /*26f50*/  FADD R247, R247, R81 ;  /* 0x00000051f7f77221 */ /* 0x000fe20000000000 */
[----:B------:R1:W2:Y:S02]  /*26f60*/  MUFU.EX2 R126, R129 ;  /* 0x00000081007e7308 */ /* 0x0002a40000000800 */
[----:B------:R-:W-:Y:S01]  /*26f70*/  FFMA.RM R127, R127, R119, 12582913 ;  /* 0x4b4000017f7f7423 */ /* 0x000fe20000004077 */
[----:B------:R-:W-:-:S04]  /*26f80*/  FADD R247, R247, R82 ;  /* 0x00000052f7f77221 */ /* 0x000fc80000000000 */
[----:B------:R-:W-:Y:S01]  /*26f90*/  FADD R247, R247, R83 ;  /* 0x00000053f7f77221 */ /* 0x000fe20000000000 */
[----:B-1----:R-:W-:-:S03]  /*26fa0*/  FADD R129, R127, -12583039 ;  /* 0xcb40007f7f817421 */ /* 0x002fc60000000000 */
[----:B------:R-:W-:Y:S01]  /*26fb0*/  FADD R247, R247, R84 ;  /* 0x00000054f7f77221 */ /* 0x000fe20000000000 */
[----:B------:R-:W-:-:S03]  /*26fc0*/  FFMA R129, R115, 1.4426950216293334961, -R129 ;  /* 0x3fb8aa3b73817823 */ /* 0x000fc60000000881 */
[----:B------:R-:W-:Y:S01]  /*26fd0*/  FADD R247, R247, R85 ;  /* 0x00000055f7f77221 */ /* 0x000fe20000000000 */
[----:B------:R-:W-:Y:S01]  /*26fe0*/  FFMA R129, R115, 1.925963033500011079e-08, R129 ;  /* 0x32a5706073817823 */ /* 0x000fe20000000081 */
[----:B------:R-:W-:Y:S02]  /*26ff0*/  SHF.L.U32 R115, R128, 0x17, RZ ;  /* 0x0000001780737819 */ /* 0x000fe400000006ff */
[----:B------:R-:W-:-:S03]  /*27000*/  FADD R247, R247, R86 ;  /* 0x00000056f7f77221 */ /* 0x000fc60000000000 */
[----:B--2---:R-:W-:Y:S01]  /*27010*/  FMUL R115, R115, R126 ;  /* 0x0000007e73737220 */ /* 0x004fe20000400000 */
[----:B------:R-:W-:Y:S01]  /*27020*/  FFMA.SAT R126, R116, R118, 0.5 ;  /* 0x3f000000747e7423 */ /* 0x000fe20000002076 */
[----:B------:R-:W-:Y:S01]  /*27030*/  FADD R247, R247, R87 ;  /* 0x00000057f7f77221 */ /* 0x000fe20000000000 */
[----:B------:R-:W1:Y:S02]  /*27040*/  MUFU.EX2 R129, R129 ;  /* 0x0000008100817308 */ /* 0x000e640000000800 */
[----:B------:R-:W-:Y:S01]  /*27050*/  FFMA.RM R126, R126, R119, 12582913 ;  /* 0x4b4000017e7e7423 */ /* 0x000fe20000004077 */
[----:B------:R-:W-:-:S03]  /*27060*/  FADD R247, R247, R88 ;  /* 0x00000058f7f77221 */ /* 0x000fc60000000000 */
[----:B------:R-:W-:Y:S01]  /*27070*/  FADD R128, R126, -12583039 ;  /* 0xcb40007f7e807421 */ /* 0x000fe20000000000 */
[----:B------:R-:W-:-:S03]  /*27080*/  FADD R247, R247, R89 ;  /* 0x00000059f7f77221 */ /* 0x000fc60000000000 */
[----:B------:R-:W-:Y:S01]  /*27090*/  FFMA R128, R116, 1.4426950216293334961, -R128 ;  /* 0x3fb8aa3b74807823 */ /* 0x000fe20000000880 */
[----:B------:R-:W-:-:S03]  /*270a0*/  FADD R247, R247, R90 ;  /* 0x0000005af7f77221 */ /* 0x000fc60000000000 */
[----:B------:R-:W-:Y:S01]  /*270b0*/  FFMA R128, R116, 1.925963033500011079e-08, R128 ;  /* 0x32a5706074807823 */ /* 0x000fe20000000080 */
[----:B------:R-:W-:Y:S01]  /*270c0*/  SHF.L.U32 R116, R127, 0x17, RZ ;  /* 0x000000177f747819 */ /* 0x000fe200000006ff */
[----:B------:R-:W-:Y:S01]  /*270d0*/  FADD R247, R247, R91 ;  /* 0x0000005bf7f77221 */ /* 0x000fe20000000000 */
[----:B------:R-:W-:-:S03]  /*270e0*/  FFMA.SAT R127, R117, R118, 0.5 ;  /* 0x3f000000757f7423 */ /* 0x000fc60000002076 */
[----:B-1----:R-:W-:Y:S01]  /*270f0*/  FMUL R116, R116, R129 ;  /* 0x0000008174747220 */ /* 0x002fe20000400000 */
[----:B------:R-:W-:Y:S01]  /*27100*/  FADD R129, R247, R92 ;  /* 0x0000005cf7817221 */ /* 0x000fe20000000000 */
[----:B------:R-:W-:Y:S01]  /*27110*/  FFMA.RM R127, R127, R119, 12582913 ;  /* 0x4b4000017f7f7423 */ /* 0x000fe20000004077 */
[----:B------:R-:W1:Y:S02]  /*27120*/  MUFU.EX2 R128, R128 ;  /* 0x0000008000807308 */ /* 0x000e640000000800 */
[----:B------:R-:W-:Y:S01]  /*27130*/  FADD R129, R129, R93 ;  /* 0x0000005d81817221 */ /* 0x000fe20000000000 */
[----:B------:R-:W-:-:S03]  /*27140*/  FADD R247, R127, -12583039 ;  /* 0xcb40007f7ff77421 */ /* 0x000fc60000000000 */
[----:B------:R-:W-:Y:S01]  /*27150*/  FADD R129, R129, R94 ;  /* 0x0000005e81817221 */ /* 0x000fe20000000000 */
[----:B------:R-:W-:-:S03]  /*27160*/  FFMA R247, R117, 1.4426950216293334961, -R247 ;  /* 0x3fb8aa3b75f77823 */ /* 0x000fc600000008f7 */
[----:B------:R-:W-:Y:S01]  /*27170*/  FADD R129, R129, R95 ;  /* 0x0000005f81817221 */ /* 0x000fe20000000000 */
[----:B------:R-:W-:Y:S01]  /*27180*/  FFMA R247, R117, 1.925963033500011079e-08, R247 ;  /* 0x32a5706075f77823 */ /* 0x000fe200000000f7 */
[----:B------:R-:W-:Y:S02]  /*27190*/  SHF.L.U32 R117, R126, 0x17, RZ ;  /* 0x000000177e757819 */ /* 0x000fe400000006ff */
[----:B------:R-:W-:-:S04]  /*271a0*/  FADD R129, R129, R96 ;  /* 0x0000006081817221 */ /* 0x000fc80000000000 */
[----:B------:R-:W-:Y:S01]  /*271b0*/  FADD R129, R129, R97 ;  /* 0x0000006181817221 */ /* 0x000fe20000000000 */
[----:B-1----:R-:W-:-:S03]  /*271c0*/  FMUL R117, R117, R128 ;  /* 0x0000008075757220 */ /* 0x002fc60000400000 */
        /* <DEDUP_REMOVED lines=10> */
[----:B------:R-:W-:Y:S01]  /*27270*/  FADD R248, R128, R103 ;  /* 0x0000006780f87221 */ /* 0x000fe20000000000 */
[-C--:B------:R-:W-:Y:S01]  /*27280*/  FFMA.SAT R128, R120, R118.reuse, 0.5 ;  /* 0x3f00000078807423 */ /* 0x080fe20000002076 */
[----:B------:R-:W-:Y:S01]  /*27290*/  FFMA.SAT R129, R121, R118, 0.5 ;  /* 0x3f00000079817423 */ /* 0x000fe20000002076 */
[----:B------:R-:W1:Y:S01]  /*272a0*/  MUFU.EX2 R247, R247 ;  /* 0x000000f700f77308 */ /* 0x000e620000000800 */
[----:B------:R-:W-:Y:S01]  /*272b0*/  FADD R118, R248, R104 ;  /* 0x00000068f8767221 */ /* 0x000fe20000000000 */
[----:B------:R-:W-:-:S03]  /*272c0*/  FFMA.RM R128, R128, R119, 12582913 ;  /* 0x4b40000180807423 */ /* 0x000fc60000004077 */
[----:B------:R-:W-:Y:S01]  /*272d0*/  FADD R118, R118, R105 ;  /* 0x0000006976767221 */ /* 0x000fe20000000000 */
[----:B------:R-:W-:-:S03]  /*272e0*/  FFMA.RM R129, R129, R119, 12582913 ;  /* 0x4b40000181817423 */ /* 0x000fc60000004077 */
[----:B------:R-:W-:Y:S01]  /*272f0*/  FADD R119, R118, R106 ;  /* 0x0000006a76777221 */ /* 0x000fe20000000000 */
[----:B------:R-:W-:-:S03]  /*27300*/  SHF.L.U32 R127, R127, 0x17, RZ ;  /* 0x000000177f7f7819 */ /* 0x000fc600000006ff */
[----:B------:R-:W-:-:S04]  /*27310*/  FADD R119, R119, R107 ;  /* 0x0000006b77777221 */ /* 0x000fc80000000000 */
[----:B------:R-:W-:Y:S01]  /*27320*/  FADD R119, R119, R108 ;  /* 0x0000006c77777221 */ /* 0x000fe20000000000 */
[----:B-1----:R-:W-:Y:S01]  /*27330*/  FMUL R118, R127, R247 ;  /* 0x000000f77f767220 */ /* 0x002fe20000400000 */
[----:B------:R-:W-:Y:S02]  /*27340*/  FADD R127, R128, -12583039 ;  /* 0xcb40007f807f7421 */ /* 0x000fe40000000000 */
[----:B------:R-:W-:Y:S02]  /*27350*/  FADD R119, R119, R109 ;  /* 0x0000006d77777221 */ /* 0x000fe40000000000 */
[C---:B------:R-:W-:Y:S02]  /*27360*/  FFMA R127, R120.reuse, 1.4426950216293334961, -R127 ;  /* 0x3fb8aa3b787f7823 */ /* 0x040fe4000000087f */
[----:B------:R-:W-:Y:S02]  /*27370*/  FADD R119, R119, R110 ;  /* 0x0000006e77777221 */ /* 0x000fe40000000000 */
[----:B------:R-:W-:Y:S01]  /*27380*/  FFMA R120, R120, 1.925963033500011079e-08, R127 ;  /* 0x32a5706078787823 */ /* 0x000fe2000000007f */
[----:B------:R-:W-:Y:S01]  /*27390*/  FADD R127, R129, -12583039 ;  /* 0xcb40007f817f7421 */ /* 0x000fe20000000000 */
[----:B------:R-:W-:-:S03]  /*273a0*/  FADD R119, R119, R111 ;  /* 0x0000006f77777221 */ /* 0x000fc60000000000 */
[----:B------:R-:W-:Y:S01]  /*273b0*/  FFMA R127, R121, 1.4426950216293334961, -R127 ;  /* 0x3fb8aa3b797f7823 */ /* 0x000fe2000000087f */
[----:B------:R-:W-:-:S03]  /*273c0*/  FADD R119, R119, R112 ;  /* 0x0000007077777221 */ /* 0x000fc60000000000 */
[----:B------:R-:W-:Y:S01]  /*273d0*/  FFMA R127, R121, 1.925963033500011079e-08, R127 ;  /* 0x32a57060797f7823 */ /* 0x000fe2000000007f */
[----:B------:R-:W-:Y:S01]  /*273e0*/  FADD R121, R119, R113 ;  /* 0x0000007177797221 */ /* 0x000fe20000000000 */
[----:B------:R-:W1:Y:S03]  /*273f0*/  MUFU.EX2 R123, R123 ;  /* 0x0000007b007b7308 */ /* 0x000e660000000800 */
[----:B------:R-:W-:-:S04]  /*27400*/  FADD R121, R121, R114 ;  /* 0x0000007279797221 */ /* 0x000fc80000000000 */
[----:B------:R-:W-:Y:S01]  /*27410*/  FADD R121, R121, R115 ;  /* 0x0000007379797221 */ /* 0x000fe20000000000 */
[----:B------:R-:W2:Y:S01]  /*27420*/  MUFU.EX2 R120, R120 ;  /* 0x0000007800787308 */ /* 0x000ea20000000800 */
[----:B------:R-:W-:Y:S02]  /*27430*/  SHF.L.U32 R126, R126, 0x17, RZ ;  /* 0x000000177e7e7819 */ /* 0x000fe400000006ff */
[----:B------:R-:W-:-:S05]  /*27440*/  FADD R121, R121, R116 ;  /* 0x0000007479797221 */ /* 0x000fca0000000000 */
[----:B------:R-:W3:Y:S01]  /*27450*/  MUFU.EX2 R127, R127 ;  /* 0x0000007f007f7308 */ /* 0x000ee20000000800 */
[----:B------:R-:W-:Y:S01]  /*27460*/  FADD R121, R121, R117 ;  /* 0x0000007579797221 */ /* 0x000fe20000000000 */
[----:B-1----:R-:W-:Y:S01]  /*27470*/  FMUL R119, R126, R123 ;  /* 0x0000007b7e777220 */ /* 0x002fe20000400000 */
[----:B------:R-:W-:-:S05]  /*27480*/  SHF.L.U32 R128, R128, 0x17, RZ ;  /* 0x0000001780807819 */ /* 0x000fca00000006ff */
[----:B------:R-:W1:Y:S01]  /*27490*/  MUFU.EX2 R249, R249 ;  /* 0x000000f900f97308 */ /* 0x000e620000000800 */
[----:B------:R-:W-:Y:S01]  /*274a0*/  FADD R123, R121, R118 ;  /* 0x00000076797b7221 */ /* 0x000fe20000000000 */
[----:B------:R-:W-:Y:S01]  /*274b0*/  SHF.L.U32 R129, R129, 0x17, RZ ;  /* 0x0000001781817819 */ /* 0x000fe200000006ff */
[----:B--2---:R-:W-:Y:S02]  /*274c0*/  FMUL R120, R128, R120 ;  /* 0x0000007880787220 */ /* 0x004fe40000400000 */
[----:B------:R-:W-:Y:S01]  /*274d0*/  FADD R123, R123, R119 ;  /* 0x000000777b7b7221 */ /* 0x000fe20000000000 */
[----:B------:R-:W-:Y:S01]  /*274e0*/  SHF.L.U32 R122, R122, 0x17, RZ ;  /* 0x000000177a7a7819 */ /* 0x000fe200000006ff */
[----:B---3--:R-:W-:Y:S02]  /*274f0*/  FMUL R121, R129, R127 ;  /* 0x0000007f81797220 */ /* 0x008fe40000400000 */
[----:B------:R-:W-:-:S04]  /*27500*/  FADD R123, R123, R120 ;  /* 0x000000787b7b7221 */ /* 0x000fc80000000000 */
[----:B------:R-:W-:Y:S01]  /*27510*/  FADD R123, R123, R121 ;  /* 0x000000797b7b7221 */ /* 0x000fe20000000000 */
[----:B-1----:R-:W-:-:S04]  /*27520*/  FMUL R122, R122, R249 ;  /* 0x000000f97a7a7220 */ /* 0x002fc80000400000 */
        /* <DEDUP_REMOVED lines=13> */
[----:B------:R-:W-:Y:S07]  /*27600*/  BSSY.RECONVERGENT B2, `(.L_x_6694) ;  /* 0x000000c000027945 */ /* 0x000fee0003800200 */
        /* <DEDUP_REMOVED lines=9> */
[----:B-----5:R-:W-:Y:S05]  /*276a0*/  CALL.REL.NOINC `($__internal_30_$__cuda_sm3x_div_rn_noftz_f32_slowpath) ;  /* 0x0000020c001c7944 */ /* 0x020fea0003c00000 */
[----:B------:R-:W-:-:S07]  /*276b0*/  MOV R127, R247 ;  /* 0x000000f7007f7202 */ /* 0x000fce0000000f00 */
.L_x_6695:
[----:B------:R-:W-:Y:S05]  /*276c0*/  BSYNC.RECONVERGENT B2 ;  /* 0x0000000000027941 */ /* 0x000fea0003800200 */
.L_x_6694:
[----:B------:R-:W2:Y:S01]  /*276d0*/  LDL R248, [R1+0x4a8] ;  /* 0x0004a80001f87983 */ /* 0x000ea20000100800 */
[----:B------:R-:W0:Y:S01]  /*276e0*/  MUFU.RCP R126, R123 ;  /* 0x0000007b007e7308 */ /* 0x000e220000001000 */
[----:B------:R-:W-:Y:S01]  /*276f0*/  BSSY.RECONVERGENT B2, `(.L_x_6696) ;  /* 0x000000c000027945 */ /* 0x000fe20003800200 */
[----:B0-----:R-:W-:-:S04]  /*27700*/  FFMA R128, -R123, R126, 1 ;  /* 0x3f8000007b807423 */ /* 0x001fc8000000017e */
[----:B------:R-:W-:Y:S02]  /*27710*/  FFMA R126, R126, R128, R126 ;  /* 0x000000807e7e7223 */ /* 0x000fe4000000007e */
[----:B--2---:R-:W0:Y:S02]  /*27720*/  FCHK P0, R248, R123 ;  /* 0x0000007bf8007302 */ /* 0x004e240000000000 */
[----:B------:R-:W-:-:S04]  /*27730*/  FFMA R128, R248, R126, RZ ;  /* 0x0000007ef8807223 */ /* 0x000fc800000000ff */
[----:B------:R-:W-:-:S04]  /*27740*/  FFMA R129, -R123, R128, R248 ;  /* 0x000000807b817223 */ /* 0x000fc800000001f8 */
[----:B------:R-:W-:Y:S01]  /*27750*/  FFMA R126, R126, R129, R128 ;  /* 0x000000817e7e7223 */ /* 0x000fe20000000080 */
[----:B0-----:R-:W-:Y:S06]  /*27760*/  @!P0 BRA `(.L_x_6697) ;  /* 0x0000000000108947 */ /* 0x001fec0003800000 */
[----:B------:R-:W-:Y:S02]  /*27770*/  MOV R128, R248 ;  /* 0x000000f800807202 */ /* 0x000fe40000000f00 */
[----:B------:R-:W-:-:S07]  /*27780*/  MOV R129, 0x277a0 ;  /* 0x000277a000817802 */ /* 0x000fce0000000f00 */
[----:B-----5:R-:W-:Y:S05]  /*27790*/  CALL.REL.NOINC `($__internal_30_$__cuda_sm3x_div_rn_noftz_f32_slowpath) ;  /* 0x0000020800e07944 */ /* 0x020fea0003c00000 */
[----:B------:R-:W-:-:S07]  /*277a0*/  MOV R126, R247 ;  /* 0x000000f7007e7202 */ /* 0x000fce0000000f00 */
.L_x_6697:
[----:B------:R-:W-:Y:S05]  /*277b0*/  BSYNC.RECONVERGENT B2 ;  /* 0x0000000000027941 */ /* 0x000fea0003800200 */
.L_x_6696:
[----:B------:R-:W2:Y:S01]  /*277c0*/  LDL R248, [R1+0x4a4] ;  /* 0x0004a40001f87983 */ /* 0x000ea20000100800 */
[----:B------:R-:W0:Y:S01]  /*277d0*/  MUFU.RCP R128, R123 ;  /* 0x0000007b00807308 */ /* 0x000e220000001000 */
[----:B------:R-:W-:Y:S01]  /*277e0*/  BSSY.RECONVERGENT B2, `(.L_x_6698) ;  /* 0x000000d000027945 */ /* 0x000fe20003800200 */
[----:B0-----:R-:W-:-:S04]  /*277f0*/  FFMA R129, -R123, R128, 1 ;  /* 0x3f8000007b817423 */ /* 0x001fc80000000180 */
[----:B------:R-:W-:-:S04]  /*27800*/  FFMA R128, R128, R129, R128 ;  /* 0x0000008180807223 */ /* 0x000fc80000000080 */
[----:B--2---:R-:W-:Y:S01]  /*27810*/  FFMA R129, R248, R128, RZ ;  /* 0x00000080f8817223 */ /* 0x004fe200000000ff */
[----:B------:R-:W0:Y:S03]  /*27820*/  FCHK P0, R248, R123 ;  /* 0x0000007bf8007302 */ /* 0x000e260000000000 */
[----:B------:R-:W-:-:S04]  /*27830*/  FFMA R247, -R123, R129, R248 ;  /* 0x000000817bf77223 */ /* 0x000fc800000001f8 */
[----:B------:R-:W-:-:S05]  /*27840*/  FFMA R128, R128, R247, R129 ;  /* 0x000000f780807223 */ /* 0x000fca0000000081 */
[----:B------:R1:W-:Y:S01]  /*27850*/  STL [R1+0x8], R128 ;  /* 0x0000088001007387 */ /* 0x0003e20000100800 */
[----:B0-----:R-:W-:Y:S05]  /*27860*/  @!P0 BRA `(.L_x_6699) ;  /* 0x0000000000108947 */ /* 0x001fea0003800000 */
[----:B-1----:R-:W-:Y:S02]  /*27870*/  MOV R128, R248 ;  /* 0x000000f800807202 */ /* 0x002fe40000000f00 */
[----:B------:R-:W-:-:S07]  /*27880*/  MOV R129, 0x278a0 ;  /* 0x000278a000817802 */ /* 0x000fce0000000f00 */
[----:B-----5:R-:W-:Y:S05]  /*27890*/  CALL.REL.NOINC `($__internal_30_$__cuda_sm3x_div_rn_noftz_f32_slowpath) ;  /* 0x0000020800a07944 */ /* 0x020fea0003c00000 */
[----:B------:R0:W-:Y:S02]  /*278a0*/  STL [R1+0x8], R247 ;  /* 0x000008f701007387 */ /* 0x0001e40000100800 */
.L_x_6699:
[----:B------:R-:W-:Y:S05]  /*278b0*/  BSYNC.RECONVERGENT B2 ;  /* 0x0000000000027941 */ /* 0x000fea0003800200 */
.L_x_6698:
[----:B------:R-:W2:Y:S01]  /*278c0*/  LDL R248, [R1+0x494] ;  /* 0x0004940001f87983 */ /* 0x000ea20000100800 */
[----:B------:R-:W1:Y:S01]  /*278d0*/  MUFU.RCP R129, R123 ;  /* 0x0000007b00817308 */ /* 0x000e620000001000 */
[----:B------:R-:W-:Y:S01]  /*278e0*/  BSSY.RECONVERGENT B2, `(.L_x_6700) ;  /* 0x000000c000027945 */ /* 0x000fe20003800200 */
[----:B-1----:R-:W-:-:S04]  /*278f0*/  FFMA R128, -R123, R129, 1 ;  /* 0x3f8000007b807423 */ /* 0x002fc80000000181 */
[----:B------:R-:W-:Y:S02]  /*27900*/  FFMA R129, R129, R128, R129 ;  /* 0x0000008081817223 */ /* 0x000fe40000000081 */
[----:B--2---:R-:W1:Y:S02]  /*27910*/  FCHK P0, R248, R123 ;  /* 0x0000007bf8007302 */ /* 0x004e640000000000 */
[----:B------:R-:W-:-:S04]  /*27920*/  FFMA R128, R248, R129, RZ ;  /* 0x00000081f8807223 */ /* 0x000fc800000000ff */
[----:B0-----:R-:W-:-:S04]  /*27930*/  FFMA R247, -R123, R128, R248 ;  /* 0x000000807bf77223 */ /* 0x001fc800000001f8 */
[----:B------:R-:W-:Y:S01]  /*27940*/  FFMA R129, R129, R247, R128 ;  /* 0x000000f781817223 */ /* 0x000fe20000000080 */
[----:B-1----:R-:W-:Y:S06]  /*27950*/  @!P0 BRA `(.L_x_6701) ;  /* 0x0000000000108947 */ /* 0x002fec0003800000 */
[----:B------:R-:W-:Y:S02]  /*27960*/  MOV R128, R248 ;  /* 0x000000f800807202 */ /* 0x000fe40000000f00 */
[----:B------:R-:W-:-:S07]  /*27970*/  MOV R129, 0x27990 ;  /* 0x0002799000817802 */ /* 0x000fce0000000f00 */
[----:B-----5:R-:W-:Y:S05]  /*27980*/  CALL.REL.NOINC `($__internal_30_$__cuda_sm3x_div_rn_noftz_f32_slowpath) ;  /* 0x0000020800647944 */ /* 0x020fea0003c00000 */
[----:B------:R-:W-:-:S07]  /*27990*/  MOV R129, R247 ;  /* 0x000000f700817202 */ /* 0x000fce0000000f00 */
.L_x_6701:
[----:B------:R-:W-:Y:S05]  /*279a0*/  BSYNC.RECONVERGENT B2 ;  /* 0x0000000000027941 */ /* 0x000fea0003800200 */
.L_x_6700:
[----:B------:R-:W2:Y:S01]  /*279b0*/  LDL.LU R249, [R1+0x70c] ;  /* 0x00070c0001f97983 */ /* 0x000ea20000300800 */
[----:B------:R-:W2:Y:S03]  /*279c0*/  LDCU.64 UR6, c[0x0][0x380] ;  /* 0x00007000ff0677ac */ /* 0x000ea60008000a00 */
[----:B------:R-:W3:Y:S04]  /*279d0*/  LDL.LU R248, [R1+0x8] ;  /* 0x0000080001f87983 */ /* 0x000ee80000300800 */
[----:B------:R-:W4:Y:S01]  /*279e0*/  LDL.LU R247, [R1+0x710] ;  /* 0x0007100001f77983 */ /* 0x000f220000300800 */
[----:B------:R-:W-:Y:S02]  /*279f0*/  F2FP.BF16.F32.PACK_AB R128, R126, R127 ;  /* 0x0000007f7e80723e */ /* 0x000fe400000010ff */
[----:B--2---:R-:W-:-:S02]  /*27a00*/  IADD3 R126, P0, PT, R249, UR6, RZ ;  /* 0x00000006f97e7c10 */ /* 0x004fc4000ff1e0ff */
[----:B---3--:R-:W-:Y:S02]  /*27a10*/  F2FP.BF16.F32.PACK_AB R129, R129, R248 ;  /* 0x000000f88181723e */ /* 0x008fe400000010ff */
[----:B----4-:R-:W-:-:S05]  /*27a20*/  IADD3.X R127, PT, PT, R247, UR7, RZ, P0, !PT ;  /* 0x00000007f77f7c10 */ /* 0x010fca00087fe4ff */
[----:B------:R0:W-:Y:S01]  /*27a30*/  STG.E.64 desc[UR4][R126.64], R128 ;  /* 0x000000807e007986 */ /* 0x0001e2000c101b04 */
[----:B------:R-:W-:Y:S05]  /*27a40*/  @P2 EXIT ;  /* 0x000000000000294d */ /* 0x000fea0003800000 */
[----:B------:R-:W2:Y:S01]  /*27a50*/  LDL R248, [R1+0x49c] ;  /* 0x00049c0001f87983 */ /* 0x000ea20000100800 */
[----:B0-----:R-:W0:Y:S01]  /*27a60*/  MUFU.RCP R128, R123 ;  /* 0x0000007b00807308 */ /* 0x001e220000001000 */
[----:B------:R-:W1:Y:S01]  /*27a70*/  LDCU UR6, c[0x0][0x398] ;  /* 0x00007300ff0677ac */ /* 0x000e620008000800 */
[----:B------:R-:W-:Y:S01]  /*27a80*/  BSSY.RECONVERGENT B2, `(.L_x_6702) ;  /* 0x000000f000027945 */ /* 0x000fe20003800200 */
[----:B0-----:R-:W-:-:S04]  /*27a90*/  FFMA R129, -R123, R128, 1 ;  /* 0x3f8000007b817423 */ /* 0x001fc80000000180 */
[----:B------:R-:W-:Y:S01]  /*27aa0*/  FFMA R128, R128, R129, R128 ;  /* 0x0000008180807223 */ /* 0x000fe20000000080 */
[----:B-----5:R-:W-:-:S04]  /*27ab0*/  IADD3 R129, PT, PT, R124, 0x100, RZ ;  /* 0x000001007c817810 */ /* 0x020fc80007ffe0ff */
[----:B-1----:R-:W-:Y:S01]  /*27ac0*/  ISETP.GE.AND P2, PT, R129, UR6, PT ;  /* 0x0000000681007c0c */ /* 0x002fe2000bf46270 */
        /* <DEDUP_REMOVED lines=8> */
[----:B------:R-:W-:Y:S05]  /*27b50*/  CALL.REL.NOINC `($__internal_30_$__cuda_sm3x_div_rn_noftz_f32_slowpath) ;  /* 0x0000020400f07944 */ /* 0x000fea0003c00000 */
[----:B------:R0:W-:Y:S02]  /*27b60*/  STL [R1+0xc], R247 ;  /* 0x00000cf701007387 */ /* 0x0001e40000100800 */
.L_x_6703:
[----:B------:R-:W-:Y:S05]  /*27b70*/  BSYNC.RECONVERGENT B2 ;  /* 0x0000000000027941 */ /* 0x000fea0003800200 */
.L_x_6702:
[----:B------:R-:W2:Y:S01]  /*27b80*/  LDL R248, [R1+0x490] ;  /* 0x0004900001f87983 */ /* 0x000ea20000100800 */
[----:B-1----:R-:W1:Y:S01]  /*27b90*/  MUFU.RCP R128, R123 ;  /* 0x0000007b00807308 */ /* 0x002e620000001000 */
[----:B------:R-:W-:Y:S01]  /*27ba0*/  BSSY.RECONVERGENT B2, `(.L_x_6704) ;  /* 0x000000d000027945 */ /* 0x000fe20003800200 */
[----:B-1----:R-:W-:-:S04]  /*27bb0*/  FFMA R129, -R123, R128, 1 ;  /* 0x3f8000007b817423 */ /* 0x002fc80000000180 */
[----:B------:R-:W-:-:S04]  /*27bc0*/  FFMA R128, R128, R129, R128 ;  /* 0x0000008180807223 */ /* 0x000fc80000000080 */
[----:B--2---:R-:W-:Y:S01]  /*27bd0*/  FFMA R129, R248, R128, RZ ;  /* 0x00000080f8817223 */ /* 0x004fe200000000ff */
[----:B------:R-:W1:Y:S03]  /*27be0*/  FCHK P0, R248, R123 ;  /* 0x0000007bf8007302 */ /* 0x000e660000000000 */
[----:B0-----:R-:W-:-:S04]  /*27bf0*/  FFMA R247, -R123, R129, R248 ;  /* 0x000000817bf77223 */ /* 0x001fc800000001f8 */
[----:B------:R-:W-:-:S05]  /*27c00*/  FFMA R128, R128, R247, R129 ;  /* 0x000000f780807223 */ /* 0x000fca0000000081 */
[----:B------:R0:W-:Y:S01]  /*27c10*/  STL [R1+0x8], R128 ;  /* 0x0000088001007387 */ /* 0x0001e20000100800 */
[----:B-1----:R-:W-:Y:S05]  /*27c20*/  @!P0 BRA `(.L_x_6705) ;  /* 0x0000000000108947 */ /* 0x002fea0003800000 */
[----:B0-----:R-:W-:Y:S02]  /*27c30*/  MOV R128, R248 ;  /* 0x000000f800807202 */ /* 0x001fe40000000f00 */
[----:B------:R-:W-:-:S07]  /*27c40*/  MOV R129, 0x27c60 ;  /* 0x00027c6000817802 */ /* 0x000fce0000000f00 */
[----:B------:R-:W-:Y:S05]  /*27c50*/  CALL.REL.NOINC `($__internal_30_$__cuda_sm3x_div_rn_noftz_f32_slowpath) ;  /* 0x0000020400b07944 */ /* 0x000fea0003c00000 */
[----:B------:R1:W-:Y:S02]  /*27c60*/  STL [R1+0x8], R247 ;  /* 0x000008f701007387 */ /* 0x0003e40000100800 */
.L_x_6705:
[----:B------:R-:W-:Y:S05]  /*27c70*/  BSYNC.RECONVERGENT B2 ;  /* 0x0000000000027941 */ /* 0x000fea0003800200 */
.L_x_6704:
[----:B------:R-:W2:Y:S01]  /*27c80*/  LDL R248, [R1+0x48c] ;  /* 0x00048c0001f87983 */ /* 0x000ea20000100800 */
[----:B0-----:R-:W0:Y:S01]  /*27c90*/  MUFU.RCP R128, R123 ;  /* 0x0000007b00807308 */ /* 0x001e220000001000 */
[----:B------:R-:W-:Y:S01]  /*27ca0*/  BSSY.RECONVERGENT B2, `(.L_x_6706) ;  /* 0x000000d000027945 */ /* 0x000fe20003800200 */
[----:B0-----:R-:W-:-:S04]  /*27cb0*/  FFMA R129, -R123, R128, 1 ;  /* 0x3f8000007b817423 */ /* 0x001fc80000000180 */
[----:B------:R-:W-:-:S04]  /*27cc0*/  FFMA R128, R128, R129, R128 ;  /* 0x0000008180807223 */ /* 0x000fc80000000080 */
[----:B--2---:R-:W-:Y:S01]  /*27cd0*/  FFMA R129, R248, R128, RZ ;  /* 0x00000080f8817223 */ /* 0x004fe200000000ff */
[----:B------:R-:W0:Y:S03]  /*27ce0*/  FCHK P0, R248, R123 ;  /* 0x0000007bf8007302 */ /* 0x000e260000000000 */
[----:B-1----:R-:W-:-:S04]  /*27cf0*/  FFMA R247, -R123, R129, R248 ;  /* 0x000000817bf77223 */ /* 0x002fc800000001f8 */
[----:B------:R-:W-:-:S05]  /*27d00*/  FFMA R128, R128, R247, R129 ;  /* 0x000000f780807223 */ /* 0x000fca0000000081 */
[----:B------:R1:W-:Y:S01]  /*27d10*/  STL [R1+0x10], R128 ;  /* 0x0000108001007387 */ /* 0x0003e20000100800 */
[----:B0-----:R-:W-:Y:S05]  /*27d20*/  @!P0 BRA `(.L_x_6707) ;  /* 0x0000000000108947 */ /* 0x001fea0003800000 */
[----:B-1----:R-:W-:Y:S02]  /*27d30*/  MOV R128, R248 ;  /* 0x000000f800807202 */ /* 0x002fe40000000f00 */
[----:B------:R-:W-:-:S07]  /*27d40*/  MOV R129, 0x27d60 ;  /* 0x00027d6000817802 */ /* 0x000fce0000000f00 */
[----:B------:R-:W-:Y:S05]  /*27d50*/  CALL.REL.NOINC `($__internal_30_$__cuda_sm3x_div_rn_noftz_f32_slowpath) ;  /* 0x0000020400707944 */ /* 0x000fea0003c00000 */
[----:B------:R0:W-:Y:S02]  /*27d60*/  STL [R1+0x10], R247 ;  /* 0x000010f701007387 */ /* 0x0001e40000100800 */
.L_x_6707:
[----:B------:R-:W-:Y:S05]  /*27d70*/  BSYNC.RECONVERGENT B2 ;  /* 0x0000000000027941 */ /* 0x000fea0003800200 */
.L_x_6706:
        /* <DEDUP_REMOVED lines=12> */
[----:B------:R-:W-:Y:S05]  /*27e40*/  CALL.REL.NOINC `($__internal_30_$__cuda_sm3x_div_rn_noftz_f32_slowpath) ;  /* 0x0000020400347944 */ /* 0x000fea0003c00000 */
[----:B------:R-:W-:-:S07]  /*27e50*/  MOV R129, R247 ;  /* 0x000000f700817202 */ /* 0x000fce0000000f00 */
.L_x_6709:
[----:B------:R-:W-:Y:S05]  /*27e60*/  BSYNC.RECONVERGENT B2 ;  /* 0x0000000000027941 */ /* 0x000fea0003800200 */
.L_x_6708:
[----:B------:R-:W2:Y:S04]  /*27e70*/  LDL.LU R248, [R1+0x8] ;  /* 0x0000080001f87983 */ /* 0x000ea80000300800 */
[----:B------:R-:W2:Y:S04]  /*27e80*/  LDL.LU R128, [R1+0xc] ;  /* 0x00000c0001807983 */ /* 0x000ea80000300800 */
[----:B------:R-:W3:Y:S01]  /*27e90*/  LDL.LU R247, [R1+0x10] ;  /* 0x0000100001f77983 */ /* 0x000ee20000300800 */
[----:B--2---:R-:W-:Y:S02]  /*27ea0*/  F2FP.BF16.F32.PACK_AB R128, R248, R128 ;  /* 0x00000080f880723e */ /* 0x004fe400000010ff */
[----:B---3--:R-:W-:-:S05]  /*27eb0*/  F2FP.BF16.F32.PACK_AB R129, R129, R247 ;  /* 0x000000f78181723e */ /* 0x008fca00000010ff */
        /* <DEDUP_REMOVED lines=8> */
[----:B------:R-:W-:-:S04]  /*27f40*/  IADD3 R129, PT, PT, R124, 0x180, RZ ;  /* 0x000001807c817810 */ /* 0x000fc80007ffe0ff */
        /* <DEDUP_REMOVED lines=11> */
.L_x_6711:
[----:B------:R-:W-:Y:S05]  /*28000*/  BSYNC.RECONVERGENT B2 ;  /* 0x0000000000027941 */ /* 0x000fea0003800200 */
.L_x_6710:
        /* <DEDUP_REMOVED lines=15> */
.L_x_6713:
[----:B------:R-:W-:Y:S05]  /*28100*/  BSYNC.RECONVERGENT B2 ;  /* 0x0000000000027941 */ /* 0x000fea0003800200 */
.L_x_6712:
        /* <DEDUP_REMOVED lines=15> */
.L_x_6715:
[----:B------:R-:W-:Y:S05]  /*28200*/  BSYNC.RECONVERGENT B2 ;  /* 0x0000000000027941 */ /* 0x000fea0003800200 */
.L_x_6714:
        /* <DEDUP_REMOVED lines=14> */
.L_x_6717:
[----:B------:R-:W-:Y:S05]  /*282f0*/  BSYNC.RECONVERGENT B2 ;  /* 0x0000000000027941 */ /* 0x000fea0003800200 */
.L_x_6716:
        /* <DEDUP_REMOVED lines=12> */
[----:B------:R-:W-:-:S04]  /*283c0*/  FFMA R128, R128, R129, R128 ;  /* 0x0000008180807223 */ /* 0x000fc80000000080 */
[----:B--2---:R-:W-:Y:S01]  /*283d0*/  FFMA R129, R248, R128, RZ ;  /* 0x00000080f8817223 */ /* 0x004fe200000000ff */
[----:B------:R-:W0:Y:S03]  /*283e0*/  FCHK P0, R248, R123 ;  /* 0x0000007bf8007302 */ /* 0x000e260000000000 */
[----:B------:R-:W-:-:S04]  /*283f0*/  FFMA R247, -R123, R129, R248 ;  /* 0x000000817bf77223 */ /* 0x000fc800000001f8 */
[----:B------:R-:W-:Y:S01]  /*28400*/  FFMA R129, R128, R247, R129 ;  /* 0x000000f780817223 */ /* 0x000fe20000000081 */
[----:B------:R-:W-:-:S04]  /*28410*/  IADD3 R128, PT, PT, R124, 0x200, RZ ;  /* 0x000002007c807810 */ /* 0x000fc80007ffe0ff */
[----:B------:R2:W-:Y:S01]  /*28420*/  STL [R1+0xc], R129 ;  /* 0x00000c8101007387 */ /* 0x0005e20000100800 */
[----:B-1----:R-:W-:Y:S01]  /*28430*/  ISETP.GE.AND P2, PT, R128, UR6, PT ;  /* 0x0000000680007c0c */ /* 0x002fe2000bf46270 */
[----:B0-----:R-:W-:-:S12]  /*28440*/  @!P0 BRA `(.L_x_6719) ;  /* 0x0000000000108947 */ /* 0x001fd80003800000 */
[----:B------:R-:W-:Y:S02]  /*28450*/  MOV R128, R248 ;  /* 0x000000f800807202 */ /* 0x000fe40000000f00 */
[----:B--2---:R-:W-:-:S07]  /*28460*/  MOV R129, 0x28480 ;  /* 0x0002848000817802 */ /* 0x004fce0000000f00 */
[----:B------:R-:W-:Y:S05]  /*28470*/  CALL.REL.NOINC `($__internal_30_$__cuda_sm3x_div_rn_noftz_f32_slowpath) ;  /* 0x000001fc00a87944 */ /* 0x000fea0003c00000 */
[----:B------:R0:W-:Y:S02]  /*28480*/  STL [R1+0xc], R247 ;  /* 0x00000cf701007387 */ /* 0x0001e40000100800 */
.L_x_6719:
[----:B------:R-:W-:Y:S05]  /*28490*/  BSYNC.RECONVERGENT B2 ;  /* 0x0000000000027941 */ /* 0x000fea0003800200 */
.L_x_6718:
[----:B------:R-:W3:Y:S01]  /*284a0*/  LDL R248, [R1+0x46c] ;  /* 0x00046c0001f87983 */ /* 0x000ee20000100800 */
[----:B------:R-:W2:Y:S01]  /*284b0*/  MUFU.RCP R128, R123 ;  /* 0x0000007b00807308 */ /* 0x000ea20000001000 */
[----:B------:R-:W-:Y:S01]  /*284c0*/  BSSY.RECONVERGENT B2, `(.L_x_6720) ;  /* 0x000000d000027945 */ /* 0x000fe20003800200 */
[----:B--2---:R-:W-:-:S04]  /*284d0*/  FFMA R129, -R123, R128, 1 ;  /* 0x3f8000007b817423 */ /* 0x004fc80000000180 */
[----:B------:R-:W-:-:S04]  /*284e0*/  FFMA R128, R128, R129, R128 ;  /* 0x0000008180807223 */ /* 0x000fc80000000080 */
[----:B---3--:R-:W-:Y:S01]  /*284f0*/  FFMA R129, R248, R128, RZ ;  /* 0x00000080f8817223 */ /* 0x008fe200000000ff */
        /* <DEDUP_REMOVED lines=9> */
.L_x_6721:
[----:B------:R-:W-:Y:S05]  /*28590*/  BSYNC.RECONVERGENT B2 ;  /* 0x0000000000027941 */ /* 0x000fea0003800200 */
.L_x_6720:
        /* <DEDUP_REMOVED lines=15> */
.L_x_6723:
[----:B------:R-:W-:Y:S05]  /*28690*/  BSYNC.RECONVERGENT B2 ;  /* 0x0000000000027941 */ /* 0x000fea0003800200 */
.L_x_6722:
        /* <DEDUP_REMOVED lines=14> */
.L_x_6725:
[----:B------:R-:W-:Y:S05]  /*28780*/  BSYNC.RECONVERGENT B2 ;  /* 0x0000000000027941 */ /* 0x000fea0003800200 */
.L_x_6724:
        /* <DEDUP_REMOVED lines=25> */
.L_x_6727:
[----:B------:R-:W-:Y:S05]  /*28920*/  BSYNC.RECONVERGENT B2 ;  /* 0x0000000000027941 */ /* 0x000fea0003800200 */
.L_x_6726:
        /* <DEDUP_REMOVED lines=15> */
.L_x_6729:
[----:B------:R-:W-:Y:S05]  /*28a20*/  BSYNC.RECONVERGENT B2 ;  /* 0x0000000000027941 */ /* 0x000fea0003800200 */
.L_x_6728:
        /* <DEDUP_REMOVED lines=15> */
.L_x_6731:
[----:B------:R-:W-:Y:S05]  /*28b20*/  BSYNC.RECONVERGENT B2 ;  /* 0x0000000000027941 */ /* 0x000fea0003800200 */
.L_x_6730:
        /* <DEDUP_REMOVED lines=14> */
.L_x_6733:
[----:B------:R-:W-:Y:S05]  /*28c10*/  BSYNC.RECONVERGENT B2 ;  /* 0x0000000000027941 */ /* 0x000fea0003800200 */
.L_x_6732:
        /* <DEDUP_REMOVED lines=25> */
.L_x_6735:
[----:B------:R-:W-:Y:S05]  /*28db0*/  BSYNC.RECONVERGENT B2 ;  /* 0x0000000000027941 */ /* 0x000fea0003800200 */
.L_x_6734:
        /* <DEDUP_REMOVED lines=15> */
.L_x_6737:
[----:B------:R-:W-:Y:S05]  /*28eb0*/  BSYNC.RECONVERGENT B2 ;  /* 0x0000000000027941 */ /* 0x000fea0003800200 */
.L_x_6736:
        /* <DEDUP_REMOVED lines=15> */
.L_x_6739:
[----:B------:R-:W-:Y:S05]  /*28fb0*/  BSYNC.RECONVERGENT B2 ;  /* 0x0000000000027941 */ /* 0x000fea0003800200 */
.L_x_6738:
        /* <DEDUP_REMOVED lines=14> */
.L_x_6741:
[----:B------:R-:W-:Y:S05]  /*290a0*/  BSYNC.RECONVERGENT B2 ;  /* 0x0000000000027941 */ /* 0x000fea0003800200 */
.L_x_6740:
        /* <DEDUP_REMOVED lines=25> */
.L_x_6743:
[----:B------:R-:W-:Y:S05]  /*29240*/  BSYNC.RECONVERGENT B2 ;  /* 0x0000000000027941 */ /* 0x000fea0003800200 */
.L_x_6742:
        /* <DEDUP_REMOVED lines=15> */
.L_x_6745:
[----:B------:R-:W-:Y:S05]  /*29340*/  BSYNC.RECONVERGENT B2 ;  /* 0x0000000000027941 */ /* 0x000fea0003800200 */
.L_x_6744:
        /* <DEDUP_REMOVED lines=15> */
.L_x_6747:
[----:B------:R-:W-:Y:S05]  /*29440*/  BSYNC.RECONVERGENT B2 ;  /* 0x0000000000027941 */ /* 0x000fea0003800200 */
.L_x_6746:
        /* <DEDUP_REMOVED lines=14> */
.L_x_6749:
[----:B------:R-:W-:Y:S05]  /*29530*/  BSYNC.RECONVERGENT B2 ;  /* 0x0000000000027941 */ /* 0x000fea0003800200 */
.L_x_6748:
        /* <DEDUP_REMOVED lines=25> */
.L_x_6751:
[----:B------:R-:W-:Y:S05]  /*296d0*/  BSYNC.RECONVERGENT B2 ;  /* 0x0000000000027941 */ /* 0x000fea0003800200 */
.L_x_6750:
        /* <DEDUP_REMOVED lines=15> */
.L_x_6753:
[----:B------:R-:W-:Y:S05]  /*297d0*/  BSYNC.RECONVERGENT B2 ;  /* 0x0000000000027941 */ /* 0x000fea0003800200 */
.L_x_6752:
        /* <DEDUP_REMOVED lines=15> */
.L_x_6755:
[----:B------:R-:W-:Y:S05]  /*298d0*/  BSYNC.RECONVERGENT B2 ;  /* 0x0000000000027941 */ /* 0x000fea0003800200 */
.L_x_6754:
        /* <DEDUP_REMOVED lines=14> */
.L_x_6757:
[----:B------:R-:W-:Y:S05]  /*299c0*/  BSYNC.RECONVERGENT B2 ;  /* 0x0000000000027941 */ /* 0x000fea0003800200 */
.L_x_6756:
        /* <DEDUP_REMOVED lines=25> */
.L_x_6759:
[----:B------:R-:W-:Y:S05]  /*29b60*/  BSYNC.RECONVERGENT B2 ;  /* 0x0000000000027941 */ /* 0x000fea0003800200 */
.L_x_6758:
        /* <DEDUP_REMOVED lines=15> */
.L_x_6761:
[----:B------:R-:W-:Y:S05]  /*29c60*/  BSYNC.RECONVERGENT B2 ;  /* 0x0000000000027941 */ /* 0x000fea0003800200 */
.L_x_6760:
        /* <DEDUP_REMOVED lines=15> */
.L_x_6763:
[----:B------:R-:W-:Y:S05]  /*29d60*/  BSYNC.RECONVERGENT B2 ;  /* 0x0000000000027941 */ /* 0x000fea0003800200 */
.L_x_6762:
        /* <DEDUP_REMOVED lines=14> */
.L_x_6765:
[----:B------:R-:W-:Y:S05]  /*29e50*/  BSYNC.RECONVERGENT B2 ;  /* 0x0000000000027941 */ /* 0x000fea0003800200 */
.L_x_6764:
        /* <DEDUP_REMOVED lines=25> */
.L_x_6767:
[----:B------:R-:W-:Y:S05]  /*29ff0*/  BSYNC.RECONVERGENT B2 ;  /* 0x0000000000027941 */ /* 0x000fea0003800200 */
.L_x_6766:
        /* <DEDUP_REMOVED lines=15> */
.L_x_6769:
[----:B------:R-:W-:Y:S05]  /*2a0f0*/  BSYNC.RECONVERGENT B2 ;  /* 0x0000000000027941 */ /* 0x000fea0003800200 */
.L_x_6768:
        /* <DEDUP_REMOVED lines=15> */
.L_x_6771:
[----:B------:R-:W-:Y:S05]  /*2a1f0*/  BSYNC.RECONVERGENT B2 ;  /* 0x0000000000027941 */ /* 0x000fea0003800200 */
.L_x_6770:
        /* <DEDUP_REMOVED lines=14> */
.L_x_6773:
[----:B------:R-:W-:Y:S05]  /*2a2e0*/  BSYNC.RECONVERGENT B2 ;  /* 0x0000000000027941 */ /* 0x000fea0003800200 */
.L_x_6772:
        /* <DEDUP_REMOVED lines=25> */
.L_x_6775:
[----:B------:R-:W-:Y:S05]  /*2a480*/  BSYNC.RECONVERGENT B2 ;  /* 0x0000000000027941 */ /* 0x000fea0003800200 */
.L_x_6774:
        /* <DEDUP_REMOVED lines=15> */
.L_x_6777:
[----:B------:R-:W-:Y:S05]  /*2a580*/  BSYNC.RECONVERGENT B2 ;  /* 0x0000000000027941 */ /* 0x000fea0003800200 */
.L_x_6776:
        /* <DEDUP_REMOVED lines=15> */
.L_x_6779:
[----:B------:R-:W-:Y:S05]  /*2a680*/  BSYNC.RECONVERGENT B2 ;  /* 0x0000000000027941 */ /* 0x000fea0003800200 */
.L_x_6778:
        /* <DEDUP_REMOVED lines=14> */
.L_x_6781:
[----:B------:R-:W-:Y:S05]  /*2a770*/  BSYNC.RECONVERGENT B2 ;  /* 0x0000000000027941 */ /* 0x000fea0003800200 */
.L_x_6780:
        /* <DEDUP_REMOVED lines=25> */
.L_x_6783:
[----:B------:R-:W-:Y:S05]  /*2a910*/  BSYNC.RECONVERGENT B2 ;  /* 0x0000000000027941 */ /* 0x000fea0003800200 */
.L_x_6782:
        /* <DEDUP_REMOVED lines=15> */
.L_x_6785:
[----:B------:R-:W-:Y:S05]  /*2aa10*/  BSYNC.RECONVERGENT B2 ;  /* 0x0000000000027941 */ /* 0x000fea0003800200 */
.L_x_6784:
        /* <DEDUP_REMOVED lines=15> */
.L_x_6787:
[----:B------:R-:W-:Y:S05]  /*2ab10*/  BSYNC.RECONVERGENT B2 ;  /* 0x0000000000027941 */ /* 0x000fea0003800200 */
.L_x_6786:
        /* <DEDUP_REMOVED lines=14> */
.L_x_6789:
[----:B------:R-:W-:Y:S05]  /*2ac00*/  BSYNC.RECONVERGENT B2 ;  /* 0x0000000000027941 */ /* 0x000fea0003800200 */
.L_x_6788:
        /* <DEDUP_REMOVED lines=25> */
.L_x_6791:
[----:B------:R-:W-:Y:S05]  /*2ada0*/  BSYNC.RECONVERGENT B2 ;  /* 0x0000000000027941 */ /* 0x000fea0003800200 */
.L_x_6790:
        /* <DEDUP_REMOVED lines=15> */
.L_x_6793:
[----:B------:R-:W-:Y:S05]  /*2aea0*/  BSYNC.RECONVERGENT B2 ;  /* 0x0000000000027941 */ /* 0x000fea0003800200 */
.L_x_6792:
        /* <DEDUP_REMOVED lines=15> */
.L_x_6795:
[----:B------:R-:W-:Y:S05]  /*2afa0*/  BSYNC.RECONVERGENT B2 ;  /* 0x0000000000027941 */ /* 0x000fea0003800200 */
.L_x_6794:
        /* <DEDUP_REMOVED lines=14> */
.L_x_6797:
[----:B------:R-:W-:Y:S05]  /*2b090*/  BSYNC.RECONVERGENT B2 ;  /* 0x0000000000027941 */ /* 0x000fea0003800200 */
.L_x_6796:
        /* <DEDUP_REMOVED lines=25> */
.L_x_6799:
[----:B------:R-:W-:Y:S05]  /*2b230*/  BSYNC.RECONVERGENT B2 ;  /* 0x0000000000027941 */ /* 0x000fea0003800200 */
.L_x_6798:
        /* <DEDUP_REMOVED lines=15> */
.L_x_6801:
[----:B------:R-:W-:Y:S05]  /*2b330*/  BSYNC.RECONVERGENT B2 ;  /* 0x0000000000027941 */ /* 0x000fea0003800200 */
.L_x_6800:
        /* <DEDUP_REMOVED lines=15> */
.L_x_6803:
[----:B------:R-:W-:Y:S05]  /*2b430*/  BSYNC.RECONVERGENT B2 ;  /* 0x0000000000027941 */ /* 0x000fea0003800200 */
.L_x_6802:
        /* <DEDUP_REMOVED lines=14> */
.L_x_6805:
[----:B------:R-:W-:Y:S05]  /*2b520*/  BSYNC.RECONVERGENT B2 ;  /* 0x0000000000027941 */ /* 0x000fea0003800200 */
.L_x_6804:
        /* <DEDUP_REMOVED lines=25> */
.L_x_6807:
[----:B------:R-:W-:Y:S05]  /*2b6c0*/  BSYNC.RECONVERGENT B2 ;  /* 0x0000000000027941 */ /* 0x000fea0003800200 */
.L_x_6806:
        /* <DEDUP_REMOVED lines=15> */
.L_x_6809:
[----:B------:R-:W-:Y:S05]  /*2b7c0*/  BSYNC.RECONVERGENT B2 ;  /* 0x0000000000027941 */ /* 0x000fea0003800200 */
.L_x_6808:
        /* <DEDUP_REMOVED lines=15> */
.L_x_6811:
[----:B------:R-:W-:Y:S05]  /*2b8c0*/  BSYNC.RECONVERGENT B2 ;  /* 0x0000000000027941 */ /* 0x000fea0003800200 */
.L_x_6810:
        /* <DEDUP_REMOVED lines=14> */
.L_x_6813:
[----:B------:R-:W-:Y:S05]  /*2b9b0*/  BSYNC.RECONVERGENT B2 ;  /* 0x0000000000027941 */ /* 0x000fea0003800200 */
.L_x_6812:
        /* <DEDUP_REMOVED lines=25> */
.L_x_6815:
[----:B------:R-:W-:Y:S05]  /*2bb50*/  BSYNC.RECONVERGENT B2 ;  /* 0x0000000000027941 */ /* 0x000fea0003800200 */
.L_x_6814:
        /* <DEDUP_REMOVED lines=15> */
.L_x_6817:
[----:B------:R-:W-:Y:S05]  /*2bc50*/  BSYNC.RECONVERGENT B2 ;  /* 0x0000000000027941 */ /* 0x000fea0003800200 */
.L_x_6816:
        /* <DEDUP_REMOVED lines=15> */
.L_x_6819:
[----:B------:R-:W-:Y:S05]  /*2bd50*/  BSYNC.RECONVERGENT B2 ;  /* 0x0000000000027941 */ /* 0x000fea0003800200 */
.L_x_6818:
        /* <DEDUP_REMOVED lines=14> */
.L_x_6821:
[----:B------:R-:W-:Y:S05]  /*2be40*/  BSYNC.RECONVERGENT B2 ;  /* 0x0000000000027941 */ /* 0x000fea0003800200 */
.L_x_6820:
        /* <DEDUP_REMOVED lines=25> */
.L_x_6823:
[----:B------:R-:W-:Y:S05]  /*2bfe0*/  BSYNC.RECONVERGENT B2 ;  /* 0x0000000000027941 */ /* 0x000fea0003800200 */
.L_x_6822:
        /* <DEDUP_REMOVED lines=15> */
.L_x_6825:
[----:B------:R-:W-:Y:S05]  /*2c0e0*/  BSYNC.RECONVERGENT B2 ;  /* 0x0000000000027941 */ /* 0x000fea0003800200 */
.L_x_6824:
        /* <DEDUP_REMOVED lines=15> */
.L_x_6827:
[----:B------:R-:W-:Y:S05]  /*2c1e0*/  BSYNC.RECONVERGENT B2 ;  /* 0x0000000000027941 */ /* 0x000fea0003800200 */
.L_x_6826:
        /* <DEDUP_REMOVED lines=14> */
.L_x_6829:
[----:B------:R-:W-:Y:S05]  /*2c2d0*/  BSYNC.RECONVERGENT B2 ;  /* 0x0000000000027941 */ /* 0x000fea0003800200 */
.L_x_6828:
        /* <DEDUP_REMOVED lines=25> */
.L_x_6831:
[----:B------:R-:W-:Y:S05]  /*2c470*/  BSYNC.RECONVERGENT B2 ;  /* 0x0000000000027941 */ /* 0x000fea0003800200 */
.L_x_6830:
        /* <DEDUP_REMOVED lines=15> */
.L_x_6833:
[----:B------:R-:W-:Y:S05]  /*2c570*/  BSYNC.RECONVERGENT B2 ;  /* 0x0000000000027941 */ /* 0x000fea0003800200 */
.L_x_6832:
        /* <DEDUP_REMOVED lines=15> */
.L_x_6835:
[----:B------:R-:W-:Y:S05]  /*2c670*/  BSYNC.RECONVERGENT B2 ;  /* 0x0000000000027941 */ /* 0x000fea0003800200 */
.L_x_6834:
        /* <DEDUP_REMOVED lines=14> */
.L_x_6837:
[----:B------:R-:W-:Y:S05]  /*2c760*/  BSYNC.RECONVERGENT B2 ;  /* 0x0000000000027941 */ /* 0x000fea0003800200 */
.L_x_6836:
        /* <DEDUP_REMOVED lines=25> */
.L_x_6839:
[----:B------:R-:W-:Y:S05]  /*2c900*/  BSYNC.RECONVERGENT B2 ;  /* 0x0000000000027941 */ /* 0x000fea0003800200 */
.L_x_6838:
        /* <DEDUP_REMOVED lines=15> */
.L_x_6841:
[----:B------:R-:W-:Y:S05]  /*2ca00*/  BSYNC.RECONVERGENT B2 ;  /* 0x0000000000027941 */ /* 0x000fea0003800200 */
.L_x_6840:
        /* <DEDUP_REMOVED lines=15> */
.L_x_6843:
[----:B------:R-:W-:Y:S05]  /*2cb00*/  BSYNC.RECONVERGENT B2 ;  /* 0x0000000000027941 */ /* 0x000fea0003800200 */
.L_x_6842:
        /* <DEDUP_REMOVED lines=14> */
.L_x_6845:
[----:B------:R-:W-:Y:S05]  /*2cbf0*/  BSYNC.RECONVERGENT B2 ;  /* 0x0000000000027941 */ /* 0x000fea0003800200 */
.L_x_6844:
        /* <DEDUP_REMOVED lines=25> */
.L_x_6847:
[----:B------:R-:W-:Y:S05]  /*2cd90*/  BSYNC.RECONVERGENT B2 ;  /* 0x0000000000027941 */ /* 0x000fea0003800200 */
.L_x_6846:
        /* <DEDUP_REMOVED lines=15> */
.L_x_6849:
[----:B------:R-:W-:Y:S05]  /*2ce90*/  BSYNC.RECONVERGENT B2 ;  /* 0x0000000000027941 */ /* 0x000fea0003800200 */
.L_x_6848:
        /* <DEDUP_REMOVED lines=15> */
.L_x_6851:
[----:B------:R-:W-:Y:S05]  /*2cf90*/  BSYNC.RECONVERGENT B2 ;  /* 0x0000000000027941 */ /* 0x000fea0003800200 */
.L_x_6850:
        /* <DEDUP_REMOVED lines=14> */
.L_x_6853:
[----:B------:R-:W-:Y:S05]  /*2d080*/  BSYNC.RECONVERGENT B2 ;  /* 0x0000000000027941 */ /* 0x000fea0003800200 */
.L_x_6852:
        /* <DEDUP_REMOVED lines=25> */
.L_x_6855:
[----:B------:R-:W-:Y:S05]  /*2d220*/  BSYNC.RECONVERGENT B2 ;  /* 0x0000000000027941 */ /* 0x000fea0003800200 */
.L_x_6854:
        /* <DEDUP_REMOVED lines=15> */
.L_x_6857:
[----:B------:R-:W-:Y:S05]  /*2d320*/  BSYNC.RECONVERGENT B2 ;  /* 0x0000000000027941 */ /* 0x000fea0003800200 */
.L_x_6856:
        /* <DEDUP_REMOVED lines=15> */
.L_x_6859:
[----:B------:R-:W-:Y:S05]  /*2d420*/  BSYNC.RECONVERGENT B2 ;  /* 0x0000000000027941 */ /* 0x000fea0003800200 */
.L_x_6858:
        /* <DEDUP_REMOVED lines=14> */
.L_x_6861:
[----:B------:R-:W-:Y:S05]  /*2d510*/  BSYNC.RECONVERGENT B2 ;  /* 0x0000000000027941 */ /* 0x000fea0003800200 */
.L_x_6860:
        /* <DEDUP_REMOVED lines=25> */
.L_x_6863:
[----:B------:R-:W-:Y:S05]  /*2d6b0*/  BSYNC.RECONVERGENT B2 ;  /* 0x0000000000027941 */ /* 0x000fea0003800200 */
.L_x_6862:
        /* <DEDUP_REMOVED lines=15> */
.L_x_6865:
[----:B------:R-:W-:Y:S05]  /*2d7b0*/  BSYNC.RECONVERGENT B2 ;  /* 0x0000000000027941 */ /* 0x000fea0003800200 */
.L_x_6864:
        /* <DEDUP_REMOVED lines=15> */
.L_x_6867:
[----:B------:R-:W-:Y:S05]  /*2d8b0*/  BSYNC.RECONVERGENT B2 ;  /* 0x0000000000027941 */ /* 0x000fea0003800200 */
.L_x_6866:
        /* <DEDUP_REMOVED lines=14> */
.L_x_6869:
[----:B------:R-:W-:Y:S05]  /*2d9a0*/  BSYNC.RECONVERGENT B2 ;  /* 0x0000000000027941 */ /* 0x000fea0003800200 */
.L_x_6868:
        /* <DEDUP_REMOVED lines=25> */
.L_x_6871:
[----:B------:R-:W-:Y:S05]  /*2db40*/  BSYNC.RECONVERGENT B2 ;  /* 0x0000000000027941 */ /* 0x000fea0003800200 */
.L_x_6870:
        /* <DEDUP_REMOVED lines=15> */
.L_x_6873:
[----:B------:R-:W-:Y:S05]  /*2dc40*/  BSYNC.RECONVERGENT B2 ;  /* 0x0000000000027941 */ /* 0x000fea0003800200 */
.L_x_6872:
        /* <DEDUP_REMOVED lines=15> */
.L_x_6875:
[----:B------:R-:W-:Y:S05]  /*2dd40*/  BSYNC.RECONVERGENT B2 ;  /* 0x0000000000027941 */ /* 0x000fea0003800200 */
.L_x_6874:
        /* <DEDUP_REMOVED lines=14> */
.L_x_6877:
[----:B------:R-:W-:Y:S05]  /*2de30*/  BSYNC.RECONVERGENT B2 ;  /* 0x0000000000027941 */ /* 0x000fea0003800200 */
.L_x_6876:
        /* <DEDUP_REMOVED lines=25> */
.L_x_6879:
[----:B------:R-:W-:Y:S05]  /*2dfd0*/  BSYNC.RECONVERGENT B2 ;  /* 0x0000000000027941 */ /* 0x000fea0003800200 */
.L_x_6878:
        /* <DEDUP_REMOVED lines=15> */
.L_x_6881:
[----:B------:R-:W-:Y:S05]  /*2e0d0*/  BSYNC.RECONVERGENT B2 ;  /* 0x0000000000027941 */ /* 0x000fea0003800200 */
.L_x_6880:
        /* <DEDUP_REMOVED lines=15> */
.L_x_6883:
[----:B------:R-:W-:Y:S05]  /*2e1d0*/  BSYNC.RECONVERGENT B2 ;  /* 0x0000000000027941 */ /* 0x000fea0003800200 */
.L_x_6882:
[----:B------:R-:W1:Y:S01]  /*2e1e0*/  MUFU.RCP R129, R123 ;  /* 0x0000007b00817308 */ /* 0x000e620000001000 */
[----:B------:R-:W-:Y:S07]  /*2e1f0*/  BSSY.RECONVERGENT B2, `(.L_x_6884) ;  /* 0x000000c000027945 */ /* 0x000fee0003800200 */
        /* <DEDUP_REMOVED lines=9> */
[----:B------:R-:W-:Y:S05]  /*2e290*/  CALL.REL.NOINC `($__internal_30_$__cuda_sm3x_div_rn_noftz_f32_slowpath) ;  /* 0x000001a000207944 */ /* 0x000fea0003c00000 */
[----:B------:R-:W-:-:S07]  /*2e2a0*/  MOV R129, R247 ;  /* 0x000000f700817202 */ /* 0x000fce0000000f00 */
.L_x_6885:
[----:B------:R-:W-:Y:S05]  /*2e2b0*/  BSYNC.RECONVERGENT B2 ;  /* 0x0000000000027941 */ /* 0x000fea0003800200 */
.L_x_6884:
[----:B------:R-:W2:Y:S04]  /*2e2c0*/  LDL.LU R248, [R1+0x8] ;  /* 0x0000080001f87983 */ /* 0x000ea80000300800 */
[----:B------:R-:W2:Y:S04]  /*2e2d0*/  LDL.LU R128, [R1+0xc] ;  /* 0x00000c0001807983 */ /* 0x000ea80000300800 */
[----:B------:R-:W3:Y:S01]  /*2e2e0*/  LDL.LU R201, [R1+0x10] ;  /* 0x0000100001c97983 */ /* 0x000ee20000300800 */
[----:B--2---:R-:W-:Y:S02]  /*2e2f0*/  F2FP.BF16.F32.PACK_AB R128, R248, R128 ;  /* 0x00000080f880723e */ /* 0x004fe400000010ff */
[----:B---3--:R-:W-:-:S05]  /*2e300*/  F2FP.BF16.F32.PACK_AB R129, R129, R201 ;  /* 0x000000c98181723e */ /* 0x008fca00000010ff */
[----:B------:R0:W-:Y:S01]  /*2e310*/  STG.E.64 desc[UR4][R126.64+0x1700], R128 ;  /* 0x001700807e007986 */ /* 0x0001e2000c101b04 */
[----:B------:R-:W-:Y:S05]  /*2e320*/  @P2 EXIT ;  /* 0x000000000000294d */ /* 0x000fea0003800000 */
[----:B------:R-:W0:Y:S01]  /*2e330*/  MUFU.RCP R201, R123 ;  /* 0x0000007b00c97308 */ /* 0x000e220000001000 */
[----:B------:R-:W1:Y:S01]  /*2e340*/  LDCU UR6, c[0x0][0x398] ;  /* 0x00007300ff0677ac */ /* 0x000e620008000800 */
[----:B------:R-:W-:Y:S06]  /*2e350*/  BSSY.RECONVERGENT B2, `(.L_x_6886) ;  /* 0x000000e000027945 */ /* 0x000fec0003800200 */
[----:B------:R-:W2:Y:S01]  /*2e360*/  FCHK P0, R200, R123 ;  /* 0x0000007bc8007302 */ /* 0x000ea20000000000 */
[----:B0-----:R-:W-:-:S04]  /*2e370*/  FFMA R128, -R123, R201, 1 ;  /* 0x3f8000007b807423 */ /* 0x001fc800000001c9 */
[----:B------:R-:W-:-:S04]  /*2e380*/  FFMA R201, R201, R128, R201 ;  /* 0x00000080c9c97223 */ /* 0x000fc800000000c9 */
[----:B------:R-:W-:-:S04]  /*2e390*/  FFMA R128, R200, R201, RZ ;  /* 0x000000c9c8807223 */ /* 0x000fc800000000ff */
[----:B------:R-:W-:-:S04]  /*2e3a0*/  FFMA R129, -R123, R128, R200 ;  /* 0x000000807b817223 */ /* 0x000fc800000001c8 */
[----:B------:R-:W-:Y:S01]  /*2e3b0*/  FFMA R201, R201, R129, R128 ;  /* 0x00000081c9c97223 */ /* 0x000fe20000000080 */
[----:B------:R-:W-:-:S04]  /*2e3c0*/  IADD3 R128, PT, PT, R124, 0xc80, RZ ;  /* 0x00000c807c807810 */ /* 0x000fc80007ffe0ff */
[----:B-1----:R-:W-:Y:S01]  /*2e3d0*/  ISETP.GE.AND P2, PT, R128, UR6, PT ;  /* 0x0000000680007c0c */ /* 0x002fe2000bf46270 */
[----:B--2---:R-:W-:-:S12]  /*2e3e0*/  @!P0 BRA `(.L_x_6887) ;  /* 0x0000000000108947 */ /* 0x004fd80003800000 */
[----:B------:R-:W-:Y:S02]  /*2e3f0*/  MOV R128, R200 ;  /* 0x000000c800807202 */ /* 0x000fe40000000f00 */
[----:B------:R-:W-:-:S07]  /*2e400*/  MOV R129, 0x2e420 ;  /* 0x0002e42000817802 */ /* 0x000fce0000000f00 */
[----:B------:R-:W-:Y:S05]  /*2e410*/  CALL.REL.NOINC `($__internal_30_$__cuda_sm3x_div_rn_noftz_f32_slowpath) ;  /* 0x0000019c00c07944 */ /* 0x000fea0003c00000 */
[----:B------:R-:W-:-:S07]  /*2e420*/  MOV R201, R247 ;  /* 0x000000f700c97202 */ /* 0x000fce0000000f00 */
.L_x_6887:
[----:B------:R-:W-:Y:S05]  /*2e430*/  BSYNC.RECONVERGENT B2 ;  /* 0x0000000000027941 */ /* 0x000fea0003800200 */
.L_x_6886:
        /* <DEDUP_REMOVED lines=11> */
[----:B------:R-:W-:Y:S05]  /*2e4f0*/  CALL.REL.NOINC `($__internal_30_$__cuda_sm3x_div_rn_noftz_f32_slowpath) ;  /* 0x0000019c00887944 */ /* 0x000fea0003c00000 */
[----:B------:R-:W-:-:S07]  /*2e500*/  MOV R200, R247 ;  /* 0x000000f700c87202 */ /* 0x000fce0000000f00 */
.L_x_6889:
[----:B------:R-:W-:Y:S05]  /*2e510*/  BSYNC.RECONVERGENT B2 ;  /* 0x0000000000027941 */ /* 0x000fea0003800200 */
.L_x_6888:
        /* <DEDUP_REMOVED lines=13> */
.L_x_6891:
[----:B------:R-:W-:Y:S05]  /*2e5f0*/  BSYNC.RECONVERGENT B2 ;  /* 0x0000000000027941 */ /* 0x000fea0003800200 */
.L_x_6890:
        /* <DEDUP_REMOVED lines=13> */
.L_x_6893:
[----:B------:R-:W-:Y:S05]  /*2e6d0*/  BSYNC.RECONVERGENT B2 ;  /* 0x0000000000027941 */ /* 0x000fea0003800200 */
.L_x_6892:
[----:B------:R-:W-:Y:S02]  /*2e6e0*/  F2FP.BF16.F32.PACK_AB R128, R200, R201 ;  /* 0x000000c9c880723e */ /* 0x000fe400000010ff */
[----:B------:R-:W-:-:S05]  /*2e6f0*/  F2FP.BF16.F32.PACK_AB R129, R129, R199 ;  /* 0x000000c78181723e */ /* 0x000fca00000010ff */
        /* <DEDUP_REMOVED lines=18> */
.L_x_6895:
[----:B------:R-:W-:Y:S05]  /*2e820*/  BSYNC.RECONVERGENT B2 ;  /* 0x0000000000027941 */ /* 0x000fea0003800200 */
.L_x_6894:
        /* <DEDUP_REMOVED lines=13> */
.L_x_6897:
[----:B------:R-:W-:Y:S05]  /*2e900*/  BSYNC.RECONVERGENT B2 ;  /* 0x0000000000027941 */ /* 0x000fea0003800200 */
.L_x_6896:
        /* <DEDUP_REMOVED lines=13> */
.L_x_6899:
[----:B------:R-:W-:Y:S05]  /*2e9e0*/  BSYNC.RECONVERGENT B2 ;  /* 0x0000000000027941 */ /* 0x000fea0003800200 */
.L_x_6898:
        /* <DEDUP_REMOVED lines=13> */
.L_x_6901:
[----:B------:R-:W-:Y:S05]  /*2eac0*/  BSYNC.RECONVERGENT B2 ;  /* 0x0000000000027941 */ /* 0x000fea0003800200 */
.L_x_6900:
        /* <DEDUP_REMOVED lines=20> */
.L_x_6903:
[----:B------:R-:W-:Y:S05]  /*2ec10*/  BSYNC.RECONVERGENT B2 ;  /* 0x0000000000027941 */ /* 0x000fea0003800200 */
.L_x_6902:
        /* <DEDUP_REMOVED lines=13> */
.L_x_6905:
[----:B------:R-:W-:Y:S05]  /*2ecf0*/  BSYNC.RECONVERGENT B2 ;  /* 0x0000000000027941 */ /* 0x000fea0003800200 */
.L_x_6904:
        /* <DEDUP_REMOVED lines=13> */
.L_x_6907:
[----:B------:R-:W-:Y:S05]  /*2edd0*/  BSYNC.RECONVERGENT B2 ;  /* 0x0000000000027941 */ /* 0x000fea0003800200 */
.L_x_6906:
        /* <DEDUP_REMOVED lines=13> */
.L_x_6909:
[----:B------:R-:W-:Y:S05]  /*2eeb0*/  BSYNC.RECONVERGENT B2 ;  /* 0x0000000000027941 */ /* 0x000fea0003800200 */
.L_x_6908:
        /* <DEDUP_REMOVED lines=20> */
.L_x_6911:
[----:B------:R-:W-:Y:S05]  /*2f000*/  BSYNC.RECONVERGENT B2 ;  /* 0x0000000000027941 */ /* 0x000fea0003800200 */
.L_x_6910:
        /* <DEDUP_REMOVED lines=13> */
.L_x_6913:
[----:B------:R-:W-:Y:S05]  /*2f0e0*/  BSYNC.RECONVERGENT B2 ;  /* 0x0000000000027941 */ /* 0x000fea0003800200 */
.L_x_6912:
        /* <DEDUP_REMOVED lines=13> */
.L_x_6915:
[----:B------:R-:W-:Y:S05]  /*2f1c0*/  BSYNC.RECONVERGENT B2 ;  /* 0x0000000000027941 */ /* 0x000fea0003800200 */
.L_x_6914:
        /* <DEDUP_REMOVED lines=13> */
.L_x_6917:
[----:B------:R-:W-:Y:S05]  /*2f2a0*/  BSYNC.RECONVERGENT B2 ;  /* 0x0000000000027941 */ /* 0x000fea0003800200 */
.L_x_6916:
        /* <DEDUP_REMOVED lines=20> */
.L_x_6919:
[----:B------:R-:W-:Y:S05]  /*2f3f0*/  BSYNC.RECONVERGENT B2 ;  /* 0x0000000000027941 */ /* 0x000fea0003800200 */
.L_x_6918:
        /* <DEDUP_REMOVED lines=13> */
.L_x_6921:
[----:B------:R-:W-:Y:S05]  /*2f4d0*/  BSYNC.RECONVERGENT B2 ;  /* 0x0000000000027941 */ /* 0x000fea0003800200 */
.L_x_6920:
        /* <DEDUP_REMOVED lines=13> */
.L_x_6923:
[----:B------:R-:W-:Y:S05]  /*2f5b0*/  BSYNC.RECONVERGENT B2 ;  /* 0x0000000000027941 */ /* 0x000fea0003800200 */
.L_x_6922:
        /* <DEDUP_REMOVED lines=13> */
.L_x_6925:
[----:B------:R-:W-:Y:S05]  /*2f690*/  BSYNC.RECONVERGENT B2 ;  /* 0x0000000000027941 */ /* 0x000fea0003800200 */
.L_x_6924:
        /* <DEDUP_REMOVED lines=20> */
.L_x_6927:
[----:B------:R-:W-:Y:S05]  /*2f7e0*/  BSYNC.RECONVERGENT B2 ;  /* 0x0000000000027941 */ /* 0x000fea0003800200 */
.L_x_6926:
        /* <DEDUP_REMOVED lines=13> */
.L_x_6929:
[----:B------:R-:W-:Y:S05]  /*2f8c0*/  BSYNC.RECONVERGENT B2 ;  /* 0x0000000000027941 */ /* 0x000fea0003800200 */
.L_x_6928:
        /* <DEDUP_REMOVED lines=13> */
.L_x_6931:
[----:B------:R-:W-:Y:S05]  /*2f9a0*/  BSYNC.RECONVERGENT B2 ;  /* 0x0000000000027941 */ /* 0x000fea0003800200 */
.L_x_6930:
        /* <DEDUP_REMOVED lines=13> */
.L_x_6933:
[----:B------:R-:W-:Y:S05]  /*2fa80*/  BSYNC.RECONVERGENT B2 ;  /* 0x0000000000027941 */ /* 0x000fea0003800200 */
.L_x_6932:
[----:B------:R-:W-:Y:S02]  /*2fa90*/  F2FP.BF16.F32.PACK_AB R128, R182, R181 ;  /* 0x000000b5b680723e */ /* 0x000fe400000010ff */
[----:B------:R-:W-:-:S05]  /*2faa0*/  F2FP.BF16.F32.PACK_AB R129, R129, R177 ;  /* 0x000000b18181723e */ /* 0x000fca00000010ff */
[----:B------:R0:W-:Y:S01]  /*2fab0*/  STG.E.64 desc[UR4][R126.64+0x1d00], R128 ;  /* 0x001d00807e007986 */ /* 0x0001e2000c101b04 */
[----:B------:R-:W-:Y:S05]  /*2fac0*/  @P2 EXIT ;  /* 0x000000000000294d */ /* 0x000fea0003800000 */
[----:B------:R-:W0:Y:S01]  /*2fad0*/  MUFU.RCP R125, R123 ;  /* 0x0000007b007d7308 */ /* 0x000e220000001000 */
[----:B------:R-:W1:Y:S01]  /*2fae0*/  LDCU UR6, c[0x0][0x398] ;  /* 0x00007300ff0677ac */ /* 0x000e620008000800 */
[----:B------:R-:W-:Y:S01]  /*2faf0*/  IADD3 R124, PT, PT, R124, 0xf80, RZ ;  /* 0x00000f807c7c7810 */ /* 0x000fe20007ffe0ff */
        /* <DEDUP_REMOVED lines=11> */
[----:B------:R-:W-:Y:S05]  /*2fbb0*/  CALL.REL.NOINC `($__internal_30_$__cuda_sm3x_div_rn_noftz_f32_slowpath) ;  /* 0x0000018400d87944 */ /* 0x000fea0003c00000 */
[----:B------:R-:W-:-:S07]  /*2fbc0*/  MOV R124, R247 ;  /* 0x000000f7007c7202 */ /* 0x000fce0000000f00 */
.L_x_6935:
[----:B------:R-:W-:Y:S05]  /*2fbd0*/  BSYNC.RECONVERGENT B2 ;  /* 0x0000000000027941 */ /* 0x000fea0003800200 */
.L_x_6934:
        /* <DEDUP_REMOVED lines=13> */
.L_x_6937:
[----:B------:R-:W-:Y:S05]  /*2fcb0*/  BSYNC.RECONVERGENT B2 ;  /* 0x0000000000027941 */ /* 0x000fea0003800200 */
.L_x_6936:
        /* <DEDUP_REMOVED lines=13> */
.L_x_6939:
[----:B------:R-:W-:Y:S05]  /*2fd90*/  BSYNC.RECONVERGENT B2 ;  /* 0x0000000000027941 */ /* 0x000fea0003800200 */
.L_x_6938:
        /* <DEDUP_REMOVED lines=13> */
.L_x_6941:
[----:B------:R-:W-:Y:S05]  /*2fe70*/  BSYNC.RECONVERGENT B2 ;  /* 0x0000000000027941 */ /* 0x000fea0003800200 */
.L_x_6940:
[----:B------:R-:W-:Y:S02]  /*2fe80*/  F2FP.BF16.F32.PACK_AB R124, R125, R124 ;  /* 0x0000007c7d7c723e */ /* 0x000fe400000010ff */
[----:B------:R-:W-:-:S05]  /*2fe90*/  F2FP.BF16.F32.PACK_AB R125, R128, R173 ;  /* 0x000000ad807d723e */ /* 0x000fca00000010ff */
[----:B------:R0:W-:Y:S01]  /*2fea0*/  STG.E.64 desc[UR4][R126.64+0x1e00], R124 ;  /* 0x001e007c7e007986 */ /* 0x0001e2000c101b04 */
[----:B------:R-:W-:Y:S05]  /*2feb0*/  @P2 EXIT ;  /* 0x000000000000294d */ /* 0x000fea0003800000 */
[----:B------:R-:W1:Y:S01]  /*2fec0*/  S2R R173, SR_TID.X ;  /* 0x0000000000ad7919 */ /* 0x000e620000002100 */
[----:B0-----:R-:W0:Y:S01]  /*2fed0*/  MUFU.RCP R124, R123 ;  /* 0x0000007b007c7308 */ /* 0x001e220000001000 */
[----:B------:R-:W2:Y:S01]  /*2fee0*/  LDCU UR6, c[0x0][0x398] ;  /* 0x00007300ff0677ac */ /* 0x000ea20008000800 */
[----:B------:R-:W-:Y:S06]  /*2fef0*/  BSSY.RECONVERGENT B2, `(.L_x_6942) ;  /* 0x000000f000027945 */ /* 0x000fec0003800200 */
[----:B------:R-:W3:Y:S01]  /*2ff00*/  FCHK P0, R169, R123 ;  /* 0x0000007ba9007302 */ /* 0x000ee20000000000 */
[----:B0-----:R-:W-:-:S04]  /*2ff10*/  FFMA R125, -R123, R124, 1 ;  /* 0x3f8000007b7d7423 */ /* 0x001fc8000000017c */
[----:B------:R-:W-:-:S04]  /*2ff20*/  FFMA R124, R124, R125, R124 ;  /* 0x0000007d7c7c7223 */ /* 0x000fc8000000007c */
[----:B------:R-:W-:-:S04]  /*2ff30*/  FFMA R125, R169, R124, RZ ;  /* 0x0000007ca97d7223 */ /* 0x000fc800000000ff */
[----:B------:R-:W-:Y:S01]  /*2ff40*/  FFMA R128, -R123, R125, R169 ;  /* 0x0000007d7b807223 */ /* 0x000fe200000001a9 */
[----:B-1----:R-:W-:-:S03]  /*2ff50*/  SHF.L.U32 R173, R173, 0x2, RZ ;  /* 0x00000002adad7819 */ /* 0x002fc600000006ff */
[----:B------:R-:W-:Y:S01]  /*2ff60*/  FFMA R124, R124, R128, R125 ;  /* 0x000000807c7c7223 */ /* 0x000fe2000000007d */
[----:B------:R-:W-:-:S04]  /*2ff70*/  LOP3.LUT R125, R173, 0x1000, RZ, 0xfc, !PT ;  /* 0x00001000ad7d7812 */ /* 0x000fc800078efcff */
[----:B--2---:R-:W-:Y:S01]  /*2ff80*/  ISETP.GE.AND P2, PT, R125, UR6, PT ;  /* 0x000000067d007c0c */ /* 0x004fe2000bf46270 */
[----:B---3--:R-:W-:-:S12]  /*2ff90*/  @!P0 BRA `(.L_x_6943) ;  /* 0x0000000000108947 */ /* 0x008fd80003800000 */
[----:B------:R-:W-:Y:S02]  /*2ffa0*/  MOV R128, R169 ;  /* 0x000000a900807202 */ /* 0x000fe40000000f00 */
[----:B------:R-:W-:-:S07]  /*2ffb0*/  MOV R129, 0x2ffd0 ;  /* 0x0002ffd000817802 */ /* 0x000fce0000000f00 */
[----:B------:R-:W-:Y:S05]  /*2ffc0*/  CALL.REL.NOINC `($__internal_30_$__cuda_sm3x_div_rn_noftz_f32_slowpath) ;  /* 0x0000018000d47944 */ /* 0x000fea0003c00000 */
[----:B------:R-:W-:-:S07]  /*2ffd0*/  MOV R124, R247 ;  /* 0x000000f7007c7202 */ /* 0x000fce0000000f00 */
.L_x_6943:
[----:B------:R-:W-:Y:S05]  /*2ffe0*/  BSYNC.RECONVERGENT B2 ;  /* 0x0000000000027941 */ /* 0x000fea0003800200 */
.L_x_6942:
        /* <DEDUP_REMOVED lines=13> */
.L_x_6945:
[----:B------:R-:W-:Y:S05]  /*300c0*/  BSYNC.RECONVERGENT B2 ;  /* 0x0000000000027941 */ /* 0x000fea0003800200 */
.L_x_6944:
        /* <DEDUP_REMOVED lines=13> */
.L_x_6947:
[----:B------:R-:W-:Y:S05]  /*301a0*/  BSYNC.RECONVERGENT B2 ;  /* 0x0000000000027941 */ /* 0x000fea0003800200 */
.L_x_6946:
        /* <DEDUP_REMOVED lines=13> */
.L_x_6949:
[----:B------:R-:W-:Y:S05]  /*30280*/  BSYNC.RECONVERGENT B2 ;  /* 0x0000000000027941 */ /* 0x000fea0003800200 */
.L_x_6948:
[----:B------:R-:W-:Y:S02]  /*30290*/  F2FP.BF16.F32.PACK_AB R124, R125, R124 ;  /* 0x0000007c7d7c723e */ /* 0x000fe400000010ff */
[----:B------:R-:W-:-:S05]  /*302a0*/  F2FP.BF16.F32.PACK_AB R125, R128, R169 ;  /* 0x000000a9807d723e */ /* 0x000fca00000010ff */
[----:B------:R0:W-:Y:S01]  /*302b0*/  STG.E.64 desc[UR4][R126.64+0x1f00], R124 ;  /* 0x001f007c7e007986 */ /* 0x0001e2000c101b04 */
[----:B------:R-:W-:Y:S05]  /*302c0*/  @P2 EXIT ;  /* 0x000000000000294d */ /* 0x000fea0003800000 */
[----:B0-----:R-:W0:Y:S01]  /*302d0*/  MUFU.RCP R124, R123 ;  /* 0x0000007b007c7308 */ /* 0x001e220000001000 */
        /* <DEDUP_REMOVED lines=15> */
.L_x_6951:
[----:B------:R-:W-:Y:S05]  /*303d0*/  BSYNC.RECONVERGENT B2 ;  /* 0x0000000000027941 */ /* 0x000fea0003800200 */
.L_x_6950:
        /* <DEDUP_REMOVED lines=13> */
.L_x_6953:
[----:B------:R-:W-:Y:S05]  /*304b0*/  BSYNC.RECONVERGENT B2 ;  /* 0x0000000000027941 */ /* 0x000fea0003800200 */
.L_x_6952:
        /* <DEDUP_REMOVED lines=13> */
.L_x_6955:
[----:B------:R-:W-:Y:S05]  /*30590*/  BSYNC.RECONVERGENT B2 ;  /* 0x0000000000027941 */ /* 0x000fea0003800200 */
.L_x_6954:
        /* <DEDUP_REMOVED lines=13> */
.L_x_6957:
[----:B------:R-:W-:Y:S05]  /*30670*/  BSYNC.RECONVERGENT B2 ;  /* 0x0000000000027941 */ /* 0x000fea0003800200 */
.L_x_6956:
        /* <DEDUP_REMOVED lines=20> */
.L_x_6959:
[----:B------:R-:W-:Y:S05]  /*307c0*/  BSYNC.RECONVERGENT B2 ;  /* 0x0000000000027941 */ /* 0x000fea0003800200 */
.L_x_6958:
        /* <DEDUP_REMOVED lines=13> */
.L_x_6961:
[----:B------:R-:W-:Y:S05]  /*308a0*/  BSYNC.RECONVERGENT B2 ;  /* 0x0000000000027941 */ /* 0x000fea0003800200 */
.L_x_6960:
        /* <DEDUP_REMOVED lines=13> */
.L_x_6963:
[----:B------:R-:W-:Y:S05]  /*30980*/  BSYNC.RECONVERGENT B2 ;  /* 0x0000000000027941 */ /* 0x000fea0003800200 */
.L_x_6962:
        /* <DEDUP_REMOVED lines=13> */
.L_x_6965:
[----:B------:R-:W-:Y:S05]  /*30a60*/  BSYNC.RECONVERGENT B2 ;  /* 0x0000000000027941 */ /* 0x000fea0003800200 */
.L_x_6964:
        /* <DEDUP_REMOVED lines=20> */
.L_x_6967:
[----:B------:R-:W-:Y:S05]  /*30bb0*/  BSYNC.RECONVERGENT B2 ;  /* 0x0000000000027941 */ /* 0x000fea0003800200 */
.L_x_6966:
        /* <DEDUP_REMOVED lines=13> */
.L_x_6969:
[----:B------:R-:W-:Y:S05]  /*30c90*/  BSYNC.RECONVERGENT B2 ;  /* 0x0000000000027941 */ /* 0x000fea0003800200 */
.L_x_6968:
        /* <DEDUP_REMOVED lines=13> */
.L_x_6971:
[----:B------:R-:W-:Y:S05]  /*30d70*/  BSYNC.RECONVERGENT B2 ;  /* 0x0000000000027941 */ /* 0x000fea0003800200 */
.L_x_6970:
        /* <DEDUP_REMOVED lines=13> */
.L_x_6973:
[----:B------:R-:W-:Y:S05]  /*30e50*/  BSYNC.RECONVERGENT B2 ;  /* 0x0000000000027941 */ /* 0x000fea0003800200 */
.L_x_6972:
        /* <DEDUP_REMOVED lines=20> */
.L_x_6975:
[----:B------:R-:W-:Y:S05]  /*30fa0*/  BSYNC.RECONVERGENT B2 ;  /* 0x0000000000027941 */ /* 0x000fea0003800200 */
.L_x_6974:
        /* <DEDUP_REMOVED lines=13> */
.L_x_6977:
[----:B------:R-:W-:Y:S05]  /*31080*/  BSYNC.RECONVERGENT B2 ;  /* 0x0000000000027941 */ /* 0x000fea0003800200 */
.L_x_6976:
        /* <DEDUP_REMOVED lines=13> */
.L_x_6979:
[----:B------:R-:W-:Y:S05]  /*31160*/  BSYNC.RECONVERGENT B2 ;  /* 0x0000000000027941 */ /* 0x000fea0003800200 */
.L_x_6978:
        /* <DEDUP_REMOVED lines=13> */
.L_x_6981:
[----:B------:R-:W-:Y:S05]  /*31240*/  BSYNC.RECONVERGENT B2 ;  /* 0x0000000000027941 */ /* 0x000fea0003800200 */
.L_x_6980:
[----:B------:R-:W-:Y:S02]  /*31250*/  F2FP.BF16.F32.PACK_AB R124, R125, R124 ;  /* 0x0000007c7d7c723e */ /* 0x000fe400000010ff */
[----:B------:R-:W-:-:S05]  /*31260*/  F2FP.BF16.F32.PACK_AB R125, R128, R153 ;  /* 0x00000099807d723e */ /* 0x000fca00000010ff */
        /* <DEDUP_REMOVED lines=8> */
[----:B--2---:R-:W0:Y:S03]  /*312f0*/  FCHK P0, R129, R123 ;  /* 0x0000007b81007302 */ /* 0x004e260000000000 */
[----:B------:R-:W-:-:S04]  /*31300*/  FFMA R125, R129, R124, RZ ;  /* 0x0000007c817d7223 */ /* 0x000fc800000000ff */
[----:B------:R-:W-:-:S04]  /*31310*/  FFMA R128, -R123, R125, R129 ;  /* 0x0000007d7b807223 */ /* 0x000fc80000000181 */
[----:B------:R-:W-:Y:S01]  /*31320*/  FFMA R124, R124, R128, R125 ;  /* 0x000000807c7c7223 */ /* 0x000fe2000000007d */
[----:B------:R-:W-:-:S04]  /*31330*/  IADD3 R125, PT, PT, R173, 0x1280, RZ ;  /* 0x00001280ad7d7810 */ /* 0x000fc80007ffe0ff */
[----:B-1----:R-:W-:Y:S01]  /*31340*/  ISETP.GE.AND P2, PT, R125, UR6, PT ;  /* 0x000000067d007c0c */ /* 0x002fe2000bf46270 */
[----:B0-----:R-:W-:-:S12]  /*31350*/  @!P0 BRA `(.L_x_6983) ;  /* 0x0000000000108947 */ /* 0x001fd80003800000 */
[----:B------:R-:W-:Y:S02]  /*31360*/  MOV R128, R129 ;  /* 0x0000008100807202 */ /* 0x000fe40000000f00 */
[----:B------:R-:W-:-:S07]  /*31370*/  MOV R129, 0x31390 ;  /* 0x0003139000817802 */ /* 0x000fce0000000f00 */
[----:B------:R-:W-:Y:S05]  /*31380*/  CALL.REL.NOINC `($__internal_30_$__cuda_sm3x_div_rn_noftz_f32_slowpath) ;  /* 0x0000016c00e47944 */ /* 0x000fea0003c00000 */
[----:B------:R-:W-:-:S07]  /*31390*/  MOV R124, R247 ;  /* 0x000000f7007c7202 */ /* 0x000fce0000000f00 */
.L_x_6983:
[----:B------:R-:W-:Y:S05]  /*313a0*/  BSYNC.RECONVERGENT B2 ;  /* 0x0000000000027941 */ /* 0x000fea0003800200 */
.L_x_6982:
        /* <DEDUP_REMOVED lines=13> */
.L_x_6985:
[----:B------:R-:W-:Y:S05]  /*31480*/  BSYNC.RECONVERGENT B2 ;  /* 0x0000000000027941 */ /* 0x000fea0003800200 */
.L_x_6984:
        /* <DEDUP_REMOVED lines=13> */
.L_x_6987:
[----:B------:R-:W-:Y:S05]  /*31560*/  BSYNC.RECONVERGENT B2 ;  /* 0x0000000000027941 */ /* 0x000fea0003800200 */
.L_x_6986:
        /* <DEDUP_REMOVED lines=13> */
.L_x_6989:
[----:B------:R-:W-:Y:S05]  /*31640*/  BSYNC.RECONVERGENT B2 ;  /* 0x0000000000027941 */ /* 0x000fea0003800200 */
.L_x_6988:
        /* <DEDUP_REMOVED lines=21> */
.L_x_6991:
[----:B------:R-:W-:Y:S05]  /*317a0*/  BSYNC.RECONVERGENT B2 ;  /* 0x0000000000027941 */ /* 0x000fea0003800200 */
.L_x_6990:
        /* <DEDUP_REMOVED lines=12> */
[----:B------:R-:W-:Y:S05]  /*31870*/  CALL.REL.NOINC `($__internal_30_$__cuda_sm3x_div_rn_noftz_f32_slowpath) ;  /* 0x0000016800a87944 */ /* 0x000fea0003c00000 */
[----:B------:R-:W-:-:S07]  /*31880*/  MOV R150, R247 ;  /* 0x000000f700967202 */ /* 0x000fce0000000f00 */
.L_x_6993:
[----:B------:R-:W-:Y:S05]  /*31890*/  BSYNC.RECONVERGENT B2 ;  /* 0x0000000000027941 */ /* 0x000fea0003800200 */
.L_x_6992:
        /* <DEDUP_REMOVED lines=14> */
.L_x_6995:
[----:B------:R-:W-:Y:S05]  /*31980*/  BSYNC.RECONVERGENT B2 ;  /* 0x0000000000027941 */ /* 0x000fea0003800200 */
.L_x_6994:
        /* <DEDUP_REMOVED lines=14> */
.L_x_6997:
[----:B------:R-:W-:Y:S05]  /*31a70*/  BSYNC.RECONVERGENT B2 ;  /* 0x0000000000027941 */ /* 0x000fea0003800200 */
.L_x_6996:
        /* <DEDUP_REMOVED lines=21> */
.L_x_6999:
[----:B------:R-:W-:Y:S05]  /*31bd0*/  BSYNC.RECONVERGENT B2 ;  /* 0x0000000000027941 */ /* 0x000fea0003800200 */
.L_x_6998:
        /* <DEDUP_REMOVED lines=14> */
.L_x_7001:
[----:B------:R-:W-:Y:S05]  /*31cc0*/  BSYNC.RECONVERGENT B2 ;  /* 0x0000000000027941 */ /* 0x000fea0003800200 */
.L_x_7000:
        /* <DEDUP_REMOVED lines=14> */
.L_x_7003:
[----:B------:R-:W-:Y:S05]  /*31db0*/  BSYNC.RECONVERGENT B2 ;  /* 0x0000000000027941 */ /* 0x000fea0003800200 */
.L_x_7002:
        /* <DEDUP_REMOVED lines=14> */
.L_x_7005:
[----:B------:R-:W-:Y:S05]  /*31ea0*/  BSYNC.RECONVERGENT B2 ;  /* 0x0000000000027941 */ /* 0x000fea0003800200 */
.L_x_7004:
        /* <DEDUP_REMOVED lines=21> */
.L_x_7007:
[----:B------:R-:W-:Y:S05]  /*32000*/  BSYNC.RECONVERGENT B2 ;  /* 0x0000000000027941 */ /* 0x000fea0003800200 */
.L_x_7006:
        /* <DEDUP_REMOVED lines=14> */
.L_x_7009:
[----:B------:R-:W-:Y:S05]  /*320f0*/  BSYNC.RECONVERGENT B2 ;  /* 0x0000000000027941 */ /* 0x000fea0003800200 */
.L_x_7008:
        /* <DEDUP_REMOVED lines=14> */
.L_x_7011:
[----:B------:R-:W-:Y:S05]  /*321e0*/  BSYNC.RECONVERGENT B2 ;  /* 0x0000000000027941 */ /* 0x000fea0003800200 */
.L_x_7010:
        /* <DEDUP_REMOVED lines=14> */
.L_x_7013:
[----:B------:R-:W-:Y:S05]  /*322d0*/  BSYNC.RECONVERGENT B2 ;  /* 0x0000000000027941 */ /* 0x000fea0003800200 */
.L_x_7012:
        /* <DEDUP_REMOVED lines=21> */
.L_x_7015:
[----:B------:R-:W-:Y:S05]  /*32430*/  BSYNC.RECONVERGENT B2 ;  /* 0x0000000000027941 */ /* 0x000fea0003800200 */
.L_x_7014:
        /* <DEDUP_REMOVED lines=14> */
.L_x_7017:
[----:B------:R-:W-:Y:S05]  /*32520*/  BSYNC.RECONVERGENT B2 ;  /* 0x0000000000027941 */ /* 0x000fea0003800200 */
.L_x_7016:
        /* <DEDUP_REMOVED lines=14> */
.L_x_7019:
[----:B------:R-:W-:Y:S05]  /*32610*/  BSYNC.RECONVERGENT B2 ;  /* 0x0000000000027941 */ /* 0x000fea0003800200 */
.L_x_7018:
        /* <DEDUP_REMOVED lines=14> */
.L_x_7021:
[----:B------:R-:W-:Y:S05]  /*32700*/  BSYNC.RECONVERGENT B2 ;  /* 0x0000000000027941 */ /* 0x000fea0003800200 */
.L_x_7020:
        /* <DEDUP_REMOVED lines=21> */
.L_x_7023:
[----:B------:R-:W-:Y:S05]  /*32860*/  BSYNC.RECONVERGENT B2 ;  /* 0x0000000000027941 */ /* 0x000fea0003800200 */
.L_x_7022:
        /* <DEDUP_REMOVED lines=14> */
.L_x_7025:
[----:B------:R-:W-:Y:S05]  /*32950*/  BSYNC.RECONVERGENT B2 ;  /* 0x0000000000027941 */ /* 0x000fea0003800200 */
.L_x_7024:
        /* <DEDUP_REMOVED lines=14> */
.L_x_7027:
[----:B------:R-:W-:Y:S05]  /*32a40*/  BSYNC.RECONVERGENT B2 ;  /* 0x0000000000027941 */ /* 0x000fea0003800200 */
.L_x_7026:
        /* <DEDUP_REMOVED lines=14> */
.L_x_7029:
[----:B------:R-:W-:Y:S05]  /*32b30*/  BSYNC.RECONVERGENT B2 ;  /* 0x0000000000027941 */ /* 0x000fea0003800200 */
.L_x_7028:
        /* <DEDUP_REMOVED lines=21> */
.L_x_7031:
[----:B------:R-:W-:Y:S05]  /*32c90*/  BSYNC.RECONVERGENT B2 ;  /* 0x0000000000027941 */ /* 0x000fea0003800200 */
.L_x_7030:
        /* <DEDUP_REMOVED lines=14> */
.L_x_7033:
[----:B------:R-:W-:Y:S05]  /*32d80*/  BSYNC.RECONVERGENT B2 ;  /* 0x0000000000027941 */ /* 0x000fea0003800200 */
.L_x_7032:
        /* <DEDUP_REMOVED lines=14> */
.L_x_7035:
[----:B------:R-:W-:Y:S05]  /*32e70*/  BSYNC.RECONVERGENT B2 ;  /* 0x0000000000027941 */ /* 0x000fea0003800200 */
.L_x_7034:
        /* <DEDUP_REMOVED lines=14> */
.L_x_7037:
[----:B------:R-:W-:Y:S05]  /*32f60*/  BSYNC.RECONVERGENT B2 ;  /* 0x0000000000027941 */ /* 0x000fea0003800200 */
.L_x_7036:
        /* <DEDUP_REMOVED lines=21> */
.L_x_7039:
[----:B------:R-:W-:Y:S05]  /*330c0*/  BSYNC.RECONVERGENT B2 ;  /* 0x0000000000027941 */ /* 0x000fea0003800200 */
.L_x_7038:
        /* <DEDUP_REMOVED lines=14> */
.L_x_7041:
[----:B------:R-:W-:Y:S05]  /*331b0*/  BSYNC.RECONVERGENT B2 ;  /* 0x0000000000027941 */ /* 0x000fea0003800200 */
.L_x_7040:
        /* <DEDUP_REMOVED lines=14> */
.L_x_7043:
[----:B------:R-:W-:Y:S05]  /*332a0*/  BSYNC.RECONVERGENT B2 ;  /* 0x0000000000027941 */ /* 0x000fea0003800200 */
.L_x_7042:
        /* <DEDUP_REMOVED lines=14> */
.L_x_7045:
[----:B------:R-:W-:Y:S05]  /*33390*/  BSYNC.RECONVERGENT B2 ;  /* 0x0000000000027941 */ /* 0x000fea0003800200 */
.L_x_7044:
        /* <DEDUP_REMOVED lines=21> */
.L_x_7047:
[----:B------:R-:W-:Y:S05]  /*334f0*/  BSYNC.RECONVERGENT B2 ;  /* 0x0000000000027941 */ /* 0x000fea0003800200 */
.L_x_7046:
        /* <DEDUP_REMOVED lines=14> */
.L_x_7049:
[----:B------:R-:W-:Y:S05]  /*335e0*/  BSYNC.RECONVERGENT B2 ;  /* 0x0000000000027941 */ /* 0x000fea0003800200 */
.L_x_7048:
        /* <DEDUP_REMOVED lines=14> */
.L_x_7051:
[----:B------:R-:W-:Y:S05]  /*336d0*/  BSYNC.RECONVERGENT B2 ;  /* 0x0000000000027941 */ /* 0x000fea0003800200 */
.L_x_7050:
        /* <DEDUP_REMOVED lines=14> */
.L_x_7053:
[----:B------:R-:W-:Y:S05]  /*337c0*/  BSYNC.RECONVERGENT B2 ;  /* 0x0000000000027941 */ /* 0x000fea0003800200 */
.L_x_7052:
        /* <DEDUP_REMOVED lines=21> */
.L_x_7055:
[----:B------:R-:W-:Y:S05]  /*33920*/  BSYNC.RECONVERGENT B2 ;  /* 0x0000000000027941 */ /* 0x000fea0003800200 */
.L_x_7054:
        /* <DEDUP_REMOVED lines=14> */
.L_x_7057:
[----:B------:R-:W-:Y:S05]  /*33a10*/  BSYNC.RECONVERGENT B2 ;  /* 0x0000000000027941 */ /* 0x000fea0003800200 */
.L_x_7056:
        /* <DEDUP_REMOVED lines=14> */
.L_x_7059:
[----:B------:R-:W-:Y:S05]  /*33b00*/  BSYNC.RECONVERGENT B2 ;  /* 0x0000000000027941 */ /* 0x000fea0003800200 */
.L_x_7058:
        /* <DEDUP_REMOVED lines=14> */
.L_x_7061:
[----:B------:R-:W-:Y:S05]  /*33bf0*/  BSYNC.RECONVERGENT B2 ;  /* 0x0000000000027941 */ /* 0x000fea0003800200 */
.L_x_7060:
        /* <DEDUP_REMOVED lines=21> */
.L_x_7063:
[----:B------:R-:W-:Y:S05]  /*33d50*/  BSYNC.RECONVERGENT B2 ;  /* 0x0000000000027941 */ /* 0x000fea0003800200 */
.L_x_7062:
        /* <DEDUP_REMOVED lines=14> */
.L_x_7065:
[----:B------:R-:W-:Y:S05]  /*33e40*/  BSYNC.RECONVERGENT B2 ;  /* 0x0000000000027941 */ /* 0x000fea0003800200 */
.L_x_7064:
        /* <DEDUP_REMOVED lines=14> */
.L_x_7067:
[----:B------:R-:W-:Y:S05]  /*33f30*/  BSYNC.RECONVERGENT B2 ;  /* 0x0000000000027941 */ /* 0x000fea0003800200 */
.L_x_7066:
        /* <DEDUP_REMOVED lines=14> */
.L_x_7069:
[----:B------:R-:W-:Y:S05]  /*34020*/  BSYNC.RECONVERGENT B2 ;  /* 0x0000000000027941 */ /* 0x000fea0003800200 */
.L_x_7068:
        /* <DEDUP_REMOVED lines=21> */
.L_x_7071:
[----:B------:R-:W-:Y:S05]  /*34180*/  BSYNC.RECONVERGENT B2 ;  /* 0x0000000000027941 */ /* 0x000fea0003800200 */
.L_x_7070:
        /* <DEDUP_REMOVED lines=14> */
.L_x_7073:
[----:B------:R-:W-:Y:S05]  /*34270*/  BSYNC.RECONVERGENT B2 ;  /* 0x0000000000027941 */ /* 0x000fea0003800200 */
.L_x_7072:
        /* <DEDUP_REMOVED lines=14> */
.L_x_7075:
[----:B------:R-:W-:Y:S05]  /*34360*/  BSYNC.RECONVERGENT B2 ;  /* 0x0000000000027941 */ /* 0x000fea0003800200 */
.L_x_7074:
        /* <DEDUP_REMOVED lines=14> */
.L_x_7077:
[----:B------:R-:W-:Y:S05]  /*34450*/  BSYNC.RECONVERGENT B2 ;  /* 0x0000000000027941 */ /* 0x000fea0003800200 */
.L_x_7076:
        /* <DEDUP_REMOVED lines=21> */
.L_x_7079:
[----:B------:R-:W-:Y:S05]  /*345b0*/  BSYNC.RECONVERGENT B2 ;  /* 0x0000000000027941 */ /* 0x000fea0003800200 */
.L_x_7078:
        /* <DEDUP_REMOVED lines=14> */
.L_x_7081:
[----:B------:R-:W-:Y:S05]  /*346a0*/  BSYNC.RECONVERGENT B2 ;  /* 0x0000000000027941 */ /* 0x000fea0003800200 */
.L_x_7080:
        /* <DEDUP_REMOVED lines=14> */
.L_x_7083:
[----:B------:R-:W-:Y:S05]  /*34790*/  BSYNC.RECONVERGENT B2 ;  /* 0x0000000000027941 */ /* 0x000fea0003800200 */
.L_x_7082:
        /* <DEDUP_REMOVED lines=14> */
.L_x_7085:
[----:B------:R-:W-:Y:S05]  /*34880*/  BSYNC.RECONVERGENT B2 ;  /* 0x0000000000027941 */ /* 0x000fea0003800200 */
.L_x_7084:
        /* <DEDUP_REMOVED lines=21> */
.L_x_7087:
[----:B------:R-:W-:Y:S05]  /*349e0*/  BSYNC.RECONVERGENT B2 ;  /* 0x0000000000027941 */ /* 0x000fea0003800200 */
.L_x_7086:
        /* <DEDUP_REMOVED lines=14> */
.L_x_7089:
[----:B------:R-:W-:Y:S05]  /*34ad0*/  BSYNC.RECONVERGENT B2 ;  /* 0x0000000000027941 */ /* 0x000fea0003800200 */
.L_x_7088:
        /* <DEDUP_REMOVED lines=14> */
.L_x_7091:
[----:B------:R-:W-:Y:S05]  /*34bc0*/  BSYNC.RECONVERGENT B2 ;  /* 0x0000000000027941 */ /* 0x000fea0003800200 */
.L_x_7090:
        /* <DEDUP_REMOVED lines=14> */
.L_x_7093:
[----:B------:R-:W-:Y:S05]  /*34cb0*/  BSYNC.RECONVERGENT B2 ;  /* 0x0000000000027941 */ /* 0x000fea0003800200 */
.L_x_7092:
        /* <DEDUP_REMOVED lines=21> */
.L_x_7095:
[----:B------:R-:W-:Y:S05]  /*34e10*/  BSYNC.RECONVERGENT B2 ;  /* 0x0000000000027941 */ /* 0x000fea0003800200 */
.L_x_7094:
        /* <DEDUP_REMOVED lines=14> */
.L_x_7097:
[----:B------:R-:W-:Y:S05]  /*34f00*/  BSYNC.RECONVERGENT B2 ;  /* 0x0000000000027941 */ /* 0x000fea0003800200 */
.L_x_7096:
        /* <DEDUP_REMOVED lines=14> */
.L_x_7099:
[----:B------:R-:W-:Y:S05]  /*34ff0*/  BSYNC.RECONVERGENT B2 ;  /* 0x0000000000027941 */ /* 0x000fea0003800200 */
.L_x_7098:
        /* <DEDUP_REMOVED lines=14> */
.L_x_7101:
[----:B------:R-:W-:Y:S05]  /*350e0*/  BSYNC.RECONVERGENT B2 ;  /* 0x0000000000027941 */ /* 0x000fea0003800200 */
.L_x_7100:
        /* <DEDUP_REMOVED lines=21> */
.L_x_7103:
[----:B------:R-:W-:Y:S05]  /*35240*/  BSYNC.RECONVERGENT B2 ;  /* 0x0000000000027941 */ /* 0x000fea0003800200 */
.L_x_7102:
        /* <DEDUP_REMOVED lines=14> */
.L_x_7105:
[----:B------:R-:W-:Y:S05]  /*35330*/  BSYNC.RECONVERGENT B2 ;  /* 0x0000000000027941 */ /* 0x000fea0003800200 */
.L_x_7104:
        /* <DEDUP_REMOVED lines=14> */
.L_x_7107:
[----:B------:R-:W-:Y:S05]  /*35420*/  BSYNC.RECONVERGENT B2 ;  /* 0x0000000000027941 */ /* 0x000fea0003800200 */
.L_x_7106:
        /* <DEDUP_REMOVED lines=14> */
.L_x_7109:
[----:B------:R-:W-:Y:S05]  /*35510*/  BSYNC.RECONVERGENT B2 ;  /* 0x0000000000027941 */ /* 0x000fea0003800200 */
.L_x_7108:
        /* <DEDUP_REMOVED lines=21> */
.L_x_7111:
[----:B------:R-:W-:Y:S05]  /*35670*/  BSYNC.RECONVERGENT B2 ;  /* 0x0000000000027941 */ /* 0x000fea0003800200 */
.L_x_7110:
        /* <DEDUP_REMOVED lines=14> */
.L_x_7113:
[----:B------:R-:W-:Y:S05]  /*35760*/  BSYNC.RECONVERGENT B2 ;  /* 0x0000000000027941 */ /* 0x000fea0003800200 */
.L_x_7112:
        /* <DEDUP_REMOVED lines=14> */
.L_x_7115:
[----:B------:R-:W-:Y:S05]  /*35850*/  BSYNC.RECONVERGENT B2 ;  /* 0x0000000000027941 */ /* 0x000fea0003800200 */
.L_x_7114:
        /* <DEDUP_REMOVED lines=14> */
.L_x_7117:
[----:B------:R-:W-:Y:S05]  /*35940*/  BSYNC.RECONVERGENT B2 ;  /* 0x0000000000027941 */ /* 0x000fea0003800200 */
.L_x_7116:
        /* <DEDUP_REMOVED lines=21> */
.L_x_7119:
[----:B------:R-:W-:Y:S05]  /*35aa0*/  BSYNC.RECONVERGENT B2 ;  /* 0x0000000000027941 */ /* 0x000fea0003800200 */
.L_x_7118:
        /* <DEDUP_REMOVED lines=14> */
.L_x_7121:
[----:B------:R-:W-:Y:S05]  /*35b90*/  BSYNC.RECONVERGENT B2 ;  /* 0x0000000000027941 */ /* 0x000fea0003800200 */
.L_x_7120:
        /* <DEDUP_REMOVED lines=14> */
.L_x_7123:
[----:B------:R-:W-:Y:S05]  /*35c80*/  BSYNC.RECONVERGENT B2 ;  /* 0x0000000000027941 */ /* 0x000fea0003800200 */
.L_x_7122:
        /* <DEDUP_REMOVED lines=14> */
.L_x_7125:
[----:B------:R-:W-:Y:S05]  /*35d70*/  BSYNC.RECONVERGENT B2 ;  /* 0x0000000000027941 */ /* 0x000fea0003800200 */
.L_x_7124:
        /* <DEDUP_REMOVED lines=21> */
.L_x_7127:
[----:B------:R-:W-:Y:S05]  /*35ed0*/  BSYNC.RECONVERGENT B2 ;  /* 0x0000000000027941 */ /* 0x000fea0003800200 */
.L_x_7126:
        /* <DEDUP_REMOVED lines=14> */
.L_x_7129:
[----:B------:R-:W-:Y:S05]  /*35fc0*/  BSYNC.RECONVERGENT B2 ;  /* 0x0000000000027941 */ /* 0x000fea0003800200 */
.L_x_7128:
        /* <DEDUP_REMOVED lines=14> */
.L_x_7131:
[----:B------:R-:W-:Y:S05]  /*360b0*/  BSYNC.RECONVERGENT B2 ;  /* 0x0000000000027941 */ /* 0x000fea0003800200 */
.L_x_7130:
        /* <DEDUP_REMOVED lines=14> */
.L_x_7133:
[----:B------:R-:W-:Y:S05]  /*361a0*/  BSYNC.RECONVERGENT B2 ;  /* 0x0000000000027941 */ /* 0x000fea0003800200 */
.L_x_7132:
        /* <DEDUP_REMOVED lines=21> */
.L_x_7135:
[----:B------:R-:W-:Y:S05]  /*36300*/  BSYNC.RECONVERGENT B2 ;  /* 0x0000000000027941 */ /* 0x000fea0003800200 */
.L_x_7134:
        /* <DEDUP_REMOVED lines=14> */
.L_x_7137:
[----:B------:R-:W-:Y:S05]  /*363f0*/  BSYNC.RECONVERGENT B2 ;  /* 0x0000000000027941 */ /* 0x000fea0003800200 */
.L_x_7136:
        /* <DEDUP_REMOVED lines=14> */
.L_x_7139:
[----:B------:R-:W-:Y:S05]  /*364e0*/  BSYNC.RECONVERGENT B2 ;  /* 0x0000000000027941 */ /* 0x000fea0003800200 */
.L_x_7138:
        /* <DEDUP_REMOVED lines=14> */
.L_x_7141:
[----:B------:R-:W-:Y:S05]  /*365d0*/  BSYNC.RECONVERGENT B2 ;  /* 0x0000000000027941 */ /* 0x000fea0003800200 */
.L_x_7140:
        /* <DEDUP_REMOVED lines=21> */
.L_x_7143:
[----:B------:R-:W-:Y:S05]  /*36730*/  BSYNC.RECONVERGENT B2 ;  /* 0x0000000000027941 */ /* 0x000fea0003800200 */
.L_x_7142:
        /* <DEDUP_REMOVED lines=14> */
.L_x_7145:
[----:B------:R-:W-:Y:S05]  /*36820*/  BSYNC.RECONVERGENT B2 ;  /* 0x0000000000027941 */ /* 0x000fea0003800200 */
.L_x_7144:
        /* <DEDUP_REMOVED lines=14> */
.L_x_7147:
[----:B------:R-:W-:Y:S05]  /*36910*/  BSYNC.RECONVERGENT B2 ;  /* 0x0000000000027941 */ /* 0x000fea0003800200 */
.L_x_7146:
        /* <DEDUP_REMOVED lines=14> */
.L_x_7149:
[----:B------:R-:W-:Y:S05]  /*36a00*/  BSYNC.RECONVERGENT B2 ;  /* 0x0000000000027941 */ /* 0x000fea0003800200 */
.L_x_7148:
        /* <DEDUP_REMOVED lines=21> */
.L_x_7151:
[----:B------:R-:W-:Y:S05]  /*36b60*/  BSYNC.RECONVERGENT B2 ;  /* 0x0000000000027941 */ /* 0x000fea0003800200 */
.L_x_7150:
        /* <DEDUP_REMOVED lines=14> */
.L_x_7153:
[----:B------:R-:W-:Y:S05]  /*36c50*/  BSYNC.RECONVERGENT B2 ;  /* 0x0000000000027941 */ /* 0x000fea0003800200 */
.L_x_7152:
        /* <DEDUP_REMOVED lines=14> */
.L_x_7155:
[----:B------:R-:W-:Y:S05]  /*36d40*/  BSYNC.RECONVERGENT B2 ;  /* 0x0000000000027941 */ /* 0x000fea0003800200 */
.L_x_7154:
        /* <DEDUP_REMOVED lines=14> */
.L_x_7157:
[----:B------:R-:W-:Y:S05]  /*36e30*/  BSYNC.RECONVERGENT B2 ;  /* 0x0000000000027941 */ /* 0x000fea0003800200 */
.L_x_7156:
        /* <DEDUP_REMOVED lines=21> */
.L_x_7159:
[----:B------:R-:W-:Y:S05]  /*36f90*/  BSYNC.RECONVERGENT B2 ;  /* 0x0000000000027941 */ /* 0x000fea0003800200 */
.L_x_7158:
        /* <DEDUP_REMOVED lines=14> */
.L_x_7161:
[----:B------:R-:W-:Y:S05]  /*37080*/  BSYNC.RECONVERGENT B2 ;  /* 0x0000000000027941 */ /* 0x000fea0003800200 */
.L_x_7160:
        /* <DEDUP_REMOVED lines=14> */
.L_x_7163:
[----:B------:R-:W-:Y:S05]  /*37170*/  BSYNC.RECONVERGENT B2 ;  /* 0x0000000000027941 */ /* 0x000fea0003800200 */
.L_x_7162:
        /* <DEDUP_REMOVED lines=14> */
.L_x_7165:
[----:B------:R-:W-:Y:S05]  /*37260*/  BSYNC.RECONVERGENT B2 ;  /* 0x0000000000027941 */ /* 0x000fea0003800200 */
.L_x_7164:
        /* <DEDUP_REMOVED lines=21> */
.L_x_7167:
[----:B------:R-:W-:Y:S05]  /*373c0*/  BSYNC.RECONVERGENT B2 ;  /* 0x0000000000027941 */ /* 0x000fea0003800200 */
.L_x_7166:
        /* <DEDUP_REMOVED lines=14> */
.L_x_7169:
[----:B------:R-:W-:Y:S05]  /*374b0*/  BSYNC.RECONVERGENT B2 ;  /* 0x0000000000027941 */ /* 0x000fea0003800200 */
.L_x_7168:
        /* <DEDUP_REMOVED lines=14> */
.L_x_7171:
[----:B------:R-:W-:Y:S05]  /*375a0*/  BSYNC.RECONVERGENT B2 ;  /* 0x0000000000027941 */ /* 0x000fea0003800200 */
.L_x_7170:
        /* <DEDUP_REMOVED lines=14> */
.L_x_7173:
[----:B------:R-:W-:Y:S05]  /*37690*/  BSYNC.RECONVERGENT B2 ;  /* 0x0000000000027941 */ /* 0x000fea0003800200 */
.L_x_7172:
        /* <DEDUP_REMOVED lines=21> */
.L_x_7175:
[----:B------:R-:W-:Y:S05]  /*377f0*/  BSYNC.RECONVERGENT B2 ;  /* 0x0000000000027941 */ /* 0x000fea0003800200 */
.L_x_7174:
        /* <DEDUP_REMOVED lines=14> */
.L_x_7177:
[----:B------:R-:W-:Y:S05]  /*378e0*/  BSYNC.RECONVERGENT B2 ;  /* 0x0000000000027941 */ /* 0x000fea0003800200 */
.L_x_7176:
        /* <DEDUP_REMOVED lines=14> */
.L_x_7179:
[----:B------:R-:W-:Y:S05]  /*379d0*/  BSYNC.RECONVERGENT B2 ;  /* 0x0000000000027941 */ /* 0x000fea0003800200 */
.L_x_7178:
        /* <DEDUP_REMOVED lines=14> */
.L_x_7181:
[----:B------:R-:W-:Y:S05]  /*37ac0*/  BSYNC.RECONVERGENT B2 ;  /* 0x0000000000027941 */ /* 0x000fea0003800200 */
.L_x_7180:
        /* <DEDUP_REMOVED lines=21> */
.L_x_7183:
[----:B------:R-:W-:Y:S05]  /*37c20*/  BSYNC.RECONVERGENT B2 ;  /* 0x0000000000027941 */ /* 0x000fea0003800200 */
.L_x_7182:
        /* <DEDUP_REMOVED lines=14> */
.L_x_7185:
[----:B------:R-:W-:Y:S05]  /*37d10*/  BSYNC.RECONVERGENT B2 ;  /* 0x0000000000027941 */ /* 0x000fea0003800200 */
.L_x_7184:
        /* <DEDUP_REMOVED lines=14> */
.L_x_7187:
[----:B------:R-:W-:Y:S05]  /*37e00*/  BSYNC.RECONVERGENT B2 ;  /* 0x0000000000027941 */ /* 0x000fea0003800200 */
.L_x_7186:
        /* <DEDUP_REMOVED lines=14> */
.L_x_7189:
[----:B------:R-:W-:Y:S05]  /*37ef0*/  BSYNC.RECONVERGENT B2 ;  /* 0x0000000000027941 */ /* 0x000fea0003800200 */
.L_x_7188:
[----:B------:R-:W-:Y:S02]  /*37f00*/  F2FP.BF16.F32.PACK_AB R124, R150, R124 ;  /* 0x0000007c967c723e */ /* 0x000fe400000010ff */
[----:B------:R-:W-:-:S05]  /*37f10*/  F2FP.BF16.F32.PACK_AB R125, R128, R125 ;  /* 0x0000007d807d723e */ /* 0x000fca00000010ff */
[----:B------:R0:W-:Y:S01]  /*37f20*/  STG.E.64 desc[UR4][R126.64+0x3d00], R124 ;  /* 0x003d007c7e007986 */ /* 0x0001e2000c101b04 */
[----:B------:R-:W-:Y:S05]  /*37f30*/  @P2 EXIT ;  /* 0x000000000000294d */ /* 0x000fea0003800000 */
[----:B------:R-:W2:Y:S01]  /*37f40*/  LDL R129, [R1+0x1c8] ;  /* 0x0001c80001817983 */ /* 0x000ea20000100800 */
[----:B0-----:R-:W0:Y:S01]  /*37f50*/  MUFU.RCP R124, R123 ;  /* 0x0000007b007c7308 */ /* 0x001e220000001000 */
[----:B------:R-:W1:Y:S01]  /*37f60*/  LDCU UR6, c[0x0][0x398] ;  /* 0x00007300ff0677ac */ /* 0x000e620008000800 */
[----:B------:R-:W-:Y:S01]  /*37f70*/  IADD3 R173, PT, PT, R173, 0x1f80, RZ ;  /* 0x00001f80adad7810 */ /* 0x000fe20007ffe0ff */
[----:B------:R-:W-:Y:S01]  /*37f80*/  BSSY.RECONVERGENT B2, `(.L_x_7190) ;  /* 0x000000d000027945 */ /* 0x000fe20003800200 */
[----:B0-----:R-:W-:Y:S02]  /*37f90*/  FFMA R125, -R123, R124, 1 ;  /* 0x3f8000007b7d7423 */ /* 0x001fe4000000017c */
[----:B-1----:R-:W-:Y:S02]  /*37fa0*/  ISETP.GE.AND P2, PT, R173, UR6, PT ;  /* 0x00000006ad007c0c */ /* 0x002fe4000bf46270 */
[----:B------:R-:W-:Y:S01]  /*37fb0*/  FFMA R124, R124, R125, R124 ;  /* 0x0000007d7c7c7223 */ /* 0x000fe2000000007c */
[----:B--2---:R-:W0:Y:S03]  /*37fc0*/  FCHK P0, R129, R123 ;  /* 0x0000007b81007302 */ /* 0x004e260000000000 */
        /* <DEDUP_REMOVED lines=8> */
.L_x_7191:
[----:B------:R-:W-:Y:S05]  /*38050*/  BSYNC.RECONVERGENT B2 ;  /* 0x0000000000027941 */ /* 0x000fea0003800200 */
.L_x_7190:
        /* <DEDUP_REMOVED lines=14> */
.L_x_7193:
[----:B------:R-:W-:Y:S05]  /*38140*/  BSYNC.RECONVERGENT B2 ;  /* 0x0000000000027941 */ /* 0x000fea0003800200 */
.L_x_7192:
        /* <DEDUP_REMOVED lines=14> */
.L_x_7195:
[----:B------:R-:W-:Y:S05]  /*38230*/  BSYNC.RECONVERGENT B2 ;  /* 0x0000000000027941 */ /* 0x000fea0003800200 */
.L_x_7194:
        /* <DEDUP_REMOVED lines=14> */
.L_x_7197:
[----:B------:R-:W-:Y:S05]  /*38320*/  BSYNC.RECONVERGENT B2 ;  /* 0x0000000000027941 */ /* 0x000fea0003800200 */
.L_x_7196:
        /* <DEDUP_REMOVED lines=8> */
[----:B------:R-:W3:Y:S01]  /*383b0*/  S2R R152, SR_TID.X ;  /* 0x0000000000987919 */ /* 0x000ee20000002100 */
[----:B0-----:R-:W-:-:S04]  /*383c0*/  FFMA R125, -R123, R124, 1 ;  /* 0x3f8000007b7d7423 */ /* 0x001fc8000000017c */
[----:B------:R-:W-:Y:S01]  /*383d0*/  FFMA R124, R124, R125, R124 ;  /* 0x0000007d7c7c7223 */ /* 0x000fe2000000007c */
[----:B---3--:R-:W-:Y:S01]  /*383e0*/  SHF.L.U32 R152, R152, 0x2, RZ ;  /* 0x0000000298987819 */ /* 0x008fe200000006ff */
[----:B--2---:R-:W0:Y:S02]  /*383f0*/  FCHK P0, R129, R123 ;  /* 0x0000007b81007302 */ /* 0x004e240000000000 */
[----:B------:R-:W-:-:S04]  /*38400*/  FFMA R125, R129, R124, RZ ;  /* 0x0000007c817d7223 */ /* 0x000fc800000000ff */
[----:B------:R-:W-:-:S04]  /*38410*/  FFMA R128, -R123, R125, R129 ;  /* 0x0000007d7b807223 */ /* 0x000fc80000000181 */
[----:B------:R-:W-:Y:S01]  /*38420*/  FFMA R124, R124, R128, R125 ;  /* 0x000000807c7c7223 */ /* 0x000fe2000000007d */
[----:B------:R-:W-:-:S04]  /*38430*/  LOP3.LUT R125, R152, 0x2000, RZ, 0xfc, !PT ;  /* 0x00002000987d7812 */ /* 0x000fc800078efcff */
[----:B-1----:R-:W-:Y:S01]  /*38440*/  ISETP.GE.AND P2, PT, R125, UR6, PT ;  /* 0x000000067d007c0c */ /* 0x002fe2000bf46270 */
[----:B0-----:R-:W-:-:S12]  /*38450*/  @!P0 BRA `(.L_x_7199) ;  /* 0x0000000000108947 */ /* 0x001fd80003800000 */
[----:B------:R-:W-:Y:S02]  /*38460*/  MOV R128, R129 ;  /* 0x0000008100807202 */ /* 0x000fe40000000f00 */
[----:B------:R-:W-:-:S07]  /*38470*/  MOV R129, 0x38490 ;  /* 0x0003849000817802 */ /* 0x000fce0000000f00 */
[----:B------:R-:W-:Y:S05]  /*38480*/  CALL.REL.NOINC `($__internal_30_$__cuda_sm3x_div_rn_noftz_f32_slowpath) ;  /* 0x000000fc00a47944 */ /* 0x000fea0003c00000 */
[----:B------:R-:W-:-:S07]  /*38490*/  MOV R124, R247 ;  /* 0x000000f7007c7202 */ /* 0x000fce0000000f00 */
.L_x_7199:
[----:B------:R-:W-:Y:S05]  /*384a0*/  BSYNC.RECONVERGENT B2 ;  /* 0x0000000000027941 */ /* 0x000fea0003800200 */
.L_x_7198:
        /* <DEDUP_REMOVED lines=14> */
.L_x_7201:
[----:B------:R-:W-:Y:S05]  /*38590*/  BSYNC.RECONVERGENT B2 ;  /* 0x0000000000027941 */ /* 0x000fea0003800200 */
.L_x_7200:
        /* <DEDUP_REMOVED lines=14> */
.L_x_7203:
[----:B------:R-:W-:Y:S05]  /*38680*/  BSYNC.RECONVERGENT B2 ;  /* 0x0000000000027941 */ /* 0x000fea0003800200 */
.L_x_7202:
        /* <DEDUP_REMOVED lines=14> */
.L_x_7205:
[----:B------:R-:W-:Y:S05]  /*38770*/  BSYNC.RECONVERGENT B2 ;  /* 0x0000000000027941 */ /* 0x000fea0003800200 */
.L_x_7204:
        /* <DEDUP_REMOVED lines=21> */
.L_x_7207:
[----:B------:R-:W-:Y:S05]  /*388d0*/  BSYNC.RECONVERGENT B2 ;  /* 0x0000000000027941 */ /* 0x000fea0003800200 */
.L_x_7206:
        /* <DEDUP_REMOVED lines=14> */
.L_x_7209:
[----:B------:R-:W-:Y:S05]  /*389c0*/  BSYNC.RECONVERGENT B2 ;  /* 0x0000000000027941 */ /* 0x000fea0003800200 */
.L_x_7208:
        /* <DEDUP_REMOVED lines=14> */
.L_x_7211:
[----:B------:R-:W-:Y:S05]  /*38ab0*/  BSYNC.RECONVERGENT B2 ;  /* 0x0000000000027941 */ /* 0x000fea0003800200 */
.L_x_7210:
        /* <DEDUP_REMOVED lines=14> */
.L_x_7213:
[----:B------:R-:W-:Y:S05]  /*38ba0*/  BSYNC.RECONVERGENT B2 ;  /* 0x0000000000027941 */ /* 0x000fea0003800200 */
.L_x_7212:
        /* <DEDUP_REMOVED lines=23> */
.L_x_7215:
[----:B------:R-:W-:Y:S05]  /*38d20*/  BSYNC.RECONVERGENT B2 ;  /* 0x0000000000027941 */ /* 0x000fea0003800200 */
.L_x_7214:
        /* <DEDUP_REMOVED lines=14> */
.L_x_7217:
[----:B------:R-:W-:Y:S05]  /*38e10*/  BSYNC.RECONVERGENT B2 ;  /* 0x0000000000027941 */ /* 0x000fea0003800200 */
.L_x_7216:
        /* <DEDUP_REMOVED lines=14> */
.L_x_7219:
[----:B------:R-:W-:Y:S05]  /*38f00*/  BSYNC.RECONVERGENT B2 ;  /* 0x0000000000027941 */ /* 0x000fea0003800200 */
.L_x_7218:
        /* <DEDUP_REMOVED lines=14> */
.L_x_7221:
[----:B------:R-:W-:Y:S05]  /*38ff0*/  BSYNC.RECONVERGENT B2 ;  /* 0x0000000000027941 */ /* 0x000fea0003800200 */
.L_x_7220:
        /* <DEDUP_REMOVED lines=21> */
.L_x_7223:
[----:B------:R-:W-:Y:S05]  /*39150*/  BSYNC.RECONVERGENT B2 ;  /* 0x0000000000027941 */ /* 0x000fea0003800200 */
.L_x_7222:
        /* <DEDUP_REMOVED lines=14> */
.L_x_7225:
[----:B------:R-:W-:Y:S05]  /*39240*/  BSYNC.RECONVERGENT B2 ;  /* 0x0000000000027941 */ /* 0x000fea0003800200 */
.L_x_7224:
        /* <DEDUP_REMOVED lines=14> */
.L_x_7227:
[----:B------:R-:W-:Y:S05]  /*39330*/  BSYNC.RECONVERGENT B2 ;  /* 0x0000000000027941 */ /* 0x000fea0003800200 */
.L_x_7226:
        /* <DEDUP_REMOVED lines=14> */
.L_x_7229:
[----:B------:R-:W-:Y:S05]  /*39420*/  BSYNC.RECONVERGENT B2 ;  /* 0x0000000000027941 */ /* 0x000fea0003800200 */
.L_x_7228:
        /* <DEDUP_REMOVED lines=21> */
.L_x_7231:
[----:B------:R-:W-:Y:S05]  /*39580*/  BSYNC.RECONVERGENT B2 ;  /* 0x0000000000027941 */ /* 0x000fea0003800200 */
.L_x_7230:
        /* <DEDUP_REMOVED lines=14> */
.L_x_7233:
[----:B------:R-:W-:Y:S05]  /*39670*/  BSYNC.RECONVERGENT B2 ;  /* 0x0000000000027941 */ /* 0x000fea0003800200 */
.L_x_7232:
        /* <DEDUP_REMOVED lines=14> */
.L_x_7235:
[----:B------:R-:W-:Y:S05]  /*39760*/  BSYNC.RECONVERGENT B2 ;  /* 0x0000000000027941 */ /* 0x000fea0003800200 */
.L_x_7234:
        /* <DEDUP_REMOVED lines=13> */
.L_x_7237:
[----:B------:R-:W-:Y:S05]  /*39840*/  BSYNC.RECONVERGENT B2 ;  /* 0x0000000000027941 */ /* 0x000fea0003800200 */
.L_x_7236:
        /* <DEDUP_REMOVED lines=12> */
[----:B--2---:R-:W0:Y:S01]  /*39910*/  FCHK P0, R128, R123 ;  /* 0x0000007b80007302 */ /* 0x004e220000000000 */
[----:B------:R-:W-:-:S04]  /*39920*/  FFMA R124, R128, R129, RZ ;  /* 0x00000081807c7223 */ /* 0x000fc800000000ff */
[----:B------:R-:W-:-:S04]  /*39930*/  FFMA R125, -R123, R124, R128 ;  /* 0x0000007c7b7d7223 */ /* 0x000fc80000000180 */
[----:B------:R-:W-:Y:S01]  /*39940*/  FFMA R124, R129, R125, R124 ;  /* 0x0000007d817c7223 */ /* 0x000fe2000000007c */
[----:B0-----:R-:W-:Y:S06]  /*39950*/  @!P0 BRA `(.L_x_7239) ;  /* 0x00000000000c8947 */ /* 0x001fec0003800000 */
[----:B------:R-:W-:-:S07]  /*39960*/  MOV R129, 0x39980 ;  /* 0x0003998000817802 */ /* 0x000fce0000000f00 */
[----:B------:R-:W-:Y:S05]  /*39970*/  CALL.REL.NOINC `($__internal_30_$__cuda_sm3x_div_rn_noftz_f32_slowpath) ;  /* 0x000000e800687944 */ /* 0x000fea0003c00000 */
[----:B------:R-:W-:-:S07]  /*39980*/  MOV R124, R247 ;  /* 0x000000f7007c7202 */ /* 0x000fce0000000f00 */
.L_x_7239:
[----:B------:R-:W-:Y:S05]  /*39990*/  BSYNC.RECONVERGENT B2 ;  /* 0x0000000000027941 */ /* 0x000fea0003800200 */
.L_x_7238:
        /* <DEDUP_REMOVED lines=14> */
.L_x_7241:
[----:B------:R-:W-:Y:S05]  /*39a80*/  BSYNC.RECONVERGENT B2 ;  /* 0x0000000000027941 */ /* 0x000fea0003800200 */
.L_x_7240:
        /* <DEDUP_REMOVED lines=14> */
.L_x_7243:
[----:B------:R-:W-:Y:S05]  /*39b70*/  BSYNC.RECONVERGENT B2 ;  /* 0x0000000000027941 */ /* 0x000fea0003800200 */
.L_x_7242:
        /* <DEDUP_REMOVED lines=13> */
.L_x_7245:
[----:B------:R-:W-:Y:S05]  /*39c50*/  BSYNC.RECONVERGENT B2 ;  /* 0x0000000000027941 */ /* 0x000fea0003800200 */
.L_x_7244:
        /* <DEDUP_REMOVED lines=20> */
.L_x_7247:
[----:B------:R-:W-:Y:S05]  /*39da0*/  BSYNC.RECONVERGENT B2 ;  /* 0x0000000000027941 */ /* 0x000fea0003800200 */
.L_x_7246:
        /* <DEDUP_REMOVED lines=14> */
.L_x_7249:
[----:B------:R-:W-:Y:S05]  /*39e90*/  BSYNC.RECONVERGENT B2 ;  /* 0x0000000000027941 */ /* 0x000fea0003800200 */
.L_x_7248:
        /* <DEDUP_REMOVED lines=14> */
.L_x_7251:
[----:B------:R-:W-:Y:S05]  /*39f80*/  BSYNC.RECONVERGENT B2 ;  /* 0x0000000000027941 */ /* 0x000fea0003800200 */
.L_x_7250:
        /* <DEDUP_REMOVED lines=13> */
.L_x_7253:
[----:B------:R-:W-:Y:S05]  /*3a060*/  BSYNC.RECONVERGENT B2 ;  /* 0x0000000000027941 */ /* 0x000fea0003800200 */
.L_x_7252:
        /* <DEDUP_REMOVED lines=20> */
.L_x_7255:
[----:B------:R-:W-:Y:S05]  /*3a1b0*/  BSYNC.RECONVERGENT B2 ;  /* 0x0000000000027941 */ /* 0x000fea0003800200 */
.L_x_7254:
        /* <DEDUP_REMOVED lines=14> */
.L_x_7257:
[----:B------:R-:W-:Y:S05]  /*3a2a0*/  BSYNC.RECONVERGENT B2 ;  /* 0x0000000000027941 */ /* 0x000fea0003800200 */
.L_x_7256:
        /* <DEDUP_REMOVED lines=14> */
.L_x_7259:
[----:B------:R-:W-:Y:S05]  /*3a390*/  BSYNC.RECONVERGENT B2 ;  /* 0x0000000000027941 */ /* 0x000fea0003800200 */
.L_x_7258:
        /* <DEDUP_REMOVED lines=13> */
.L_x_7261:
[----:B------:R-:W-:Y:S05]  /*3a470*/  BSYNC.RECONVERGENT B2 ;  /* 0x0000000000027941 */ /* 0x000fea0003800200 */
.L_x_7260:
        /* <DEDUP_REMOVED lines=20> */
.L_x_7263:
[----:B------:R-:W-:Y:S05]  /*3a5c0*/  BSYNC.RECONVERGENT B2 ;  /* 0x0000000000027941 */ /* 0x000fea0003800200 */
.L_x_7262:
        /* <DEDUP_REMOVED lines=14> */
.L_x_7265:
[----:B------:R-:W-:Y:S05]  /*3a6b0*/  BSYNC.RECONVERGENT B2 ;  /* 0x0000000000027941 */ /* 0x000fea0003800200 */
.L_x_7264:
        /* <DEDUP_REMOVED lines=14> */
.L_x_7267:
[----:B------:R-:W-:Y:S05]  /*3a7a0*/  BSYNC.RECONVERGENT B2 ;  /* 0x0000000000027941 */ /* 0x000fea0003800200 */
.L_x_7266:
        /* <DEDUP_REMOVED lines=13> */
.L_x_7269:
[----:B------:R-:W-:Y:S05]  /*3a880*/  BSYNC.RECONVERGENT B2 ;  /* 0x0000000000027941 */ /* 0x000fea0003800200 */
.L_x_7268:
        /* <DEDUP_REMOVED lines=20> */
.L_x_7271:
[----:B------:R-:W-:Y:S05]  /*3a9d0*/  BSYNC.RECONVERGENT B2 ;  /* 0x0000000000027941 */ /* 0x000fea0003800200 */
.L_x_7270:
        /* <DEDUP_REMOVED lines=14> */
.L_x_7273:
[----:B------:R-:W-:Y:S05]  /*3aac0*/  BSYNC.RECONVERGENT B2 ;  /* 0x0000000000027941 */ /* 0x000fea0003800200 */
.L_x_7272:
        /* <DEDUP_REMOVED lines=14> */
.L_x_7275:
[----:B------:R-:W-:Y:S05]  /*3abb0*/  BSYNC.RECONVERGENT B2 ;  /* 0x0000000000027941 */ /* 0x000fea0003800200 */
.L_x_7274:
        /* <DEDUP_REMOVED lines=13> */
.L_x_7277:
[----:B------:R-:W-:Y:S05]  /*3ac90*/  BSYNC.RECONVERGENT B2 ;  /* 0x0000000000027941 */ /* 0x000fea0003800200 */
.L_x_7276:
        /* <DEDUP_REMOVED lines=20> */
.L_x_7279:
[----:B------:R-:W-:Y:S05]  /*3ade0*/  BSYNC.RECONVERGENT B2 ;  /* 0x0000000000027941 */ /* 0x000fea0003800200 */
.L_x_7278:
        /* <DEDUP_REMOVED lines=14> */
.L_x_7281:
[----:B------:R-:W-:Y:S05]  /*3aed0*/  BSYNC.RECONVERGENT B2 ;  /* 0x0000000000027941 */ /* 0x000fea0003800200 */
.L_x_7280:
        /* <DEDUP_REMOVED lines=14> */
.L_x_7283:
[----:B------:R-:W-:Y:S05]  /*3afc0*/  BSYNC.RECONVERGENT B2 ;  /* 0x0000000000027941 */ /* 0x000fea0003800200 */
.L_x_7282:
        /* <DEDUP_REMOVED lines=13> */
.L_x_7285:
[----:B------:R-:W-:Y:S05]  /*3b0a0*/  BSYNC.RECONVERGENT B2 ;  /* 0x0000000000027941 */ /* 0x000fea0003800200 */
.L_x_7284:
        /* <DEDUP_REMOVED lines=20> */
.L_x_7287:
[----:B------:R-:W-:Y:S05]  /*3b1f0*/  BSYNC.RECONVERGENT B2 ;  /* 0x0000000000027941 */ /* 0x000fea0003800200 */
.L_x_7286:
        /* <DEDUP_REMOVED lines=14> */
.L_x_7289:
[----:B------:R-:W-:Y:S05]  /*3b2e0*/  BSYNC.RECONVERGENT B2 ;  /* 0x0000000000027941 */ /* 0x000fea0003800200 */
.L_x_7288:
        /* <DEDUP_REMOVED lines=14> */
.L_x_7291:
[----:B------:R-:W-:Y:S05]  /*3b3d0*/  BSYNC.RECONVERGENT B2 ;  /* 0x0000000000027941 */ /* 0x000fea0003800200 */
.L_x_7290:
        /* <DEDUP_REMOVED lines=13> */
.L_x_7293:
[----:B------:R-:W-:Y:S05]  /*3b4b0*/  BSYNC.RECONVERGENT B2 ;  /* 0x0000000000027941 */ /* 0x000fea0003800200 */
.L_x_7292:
        /* <DEDUP_REMOVED lines=20> */
.L_x_7295:
[----:B------:R-:W-:Y:S05]  /*3b600*/  BSYNC.RECONVERGENT B2 ;  /* 0x0000000000027941 */ /* 0x000fea0003800200 */
.L_x_7294:
        /* <DEDUP_REMOVED lines=14> */
.L_x_7297:
[----:B------:R-:W-:Y:S05]  /*3b6f0*/  BSYNC.RECONVERGENT B2 ;  /* 0x0000000000027941 */ /* 0x000fea0003800200 */
.L_x_7296:
        /* <DEDUP_REMOVED lines=14> */
.L_x_7299:
[----:B------:R-:W-:Y:S05]  /*3b7e0*/  BSYNC.RECONVERGENT B2 ;  /* 0x0000000000027941 */ /* 0x000fea0003800200 */
.L_x_7298:
        /* <DEDUP_REMOVED lines=13> */
.L_x_7301:
[----:B------:R-:W-:Y:S05]  /*3b8c0*/  BSYNC.RECONVERGENT B2 ;  /* 0x0000000000027941 */ /* 0x000fea0003800200 */
.L_x_7300:
        /* <DEDUP_REMOVED lines=20> */
.L_x_7303:
[----:B------:R-:W-:Y:S05]  /*3ba10*/  BSYNC.RECONVERGENT B2 ;  /* 0x0000000000027941 */ /* 0x000fea0003800200 */
.L_x_7302:
        /* <DEDUP_REMOVED lines=14> */
.L_x_7305:
[----:B------:R-:W-:Y:S05]  /*3bb00*/  BSYNC.RECONVERGENT B2 ;  /* 0x0000000000027941 */ /* 0x000fea0003800200 */
.L_x_7304:
        /* <DEDUP_REMOVED lines=14> */
.L_x_7307:
[----:B------:R-:W-:Y:S05]  /*3bbf0*/  BSYNC.RECONVERGENT B2 ;  /* 0x0000000000027941 */ /* 0x000fea0003800200 */
.L_x_7306:
        /* <DEDUP_REMOVED lines=13> */
.L_x_7309:
[----:B------:R-:W-:Y:S05]  /*3bcd0*/  BSYNC.RECONVERGENT B2 ;  /* 0x0000000000027941 */ /* 0x000fea0003800200 */
.L_x_7308:
        /* <DEDUP_REMOVED lines=20> */
.L_x_7311:
[----:B------:R-:W-:Y:S05]  /*3be20*/  BSYNC.RECONVERGENT B2 ;  /* 0x0000000000027941 */ /* 0x000fea0003800200 */
.L_x_7310:
        /* <DEDUP_REMOVED lines=14> */
.L_x_7313:
[----:B------:R-:W-:Y:S05]  /*3bf10*/  BSYNC.RECONVERGENT B2 ;  /* 0x0000000000027941 */ /* 0x000fea0003800200 */
.L_x_7312:
        /* <DEDUP_REMOVED lines=14> */
.L_x_7315:
[----:B------:R-:W-:Y:S05]  /*3c000*/  BSYNC.RECONVERGENT B2 ;  /* 0x0000000000027941 */ /* 0x000fea0003800200 */
.L_x_7314:
        /* <DEDUP_REMOVED lines=13> */
.L_x_7317:
[----:B------:R-:W-:Y:S05]  /*3c0e0*/  BSYNC.RECONVERGENT B2 ;  /* 0x0000000000027941 */ /* 0x000fea0003800200 */
.L_x_7316:
        /* <DEDUP_REMOVED lines=20> */
.L_x_7319:
[----:B------:R-:W-:Y:S05]  /*3c230*/  BSYNC.RECONVERGENT B2 ;  /* 0x0000000000027941 */ /* 0x000fea0003800200 */
.L_x_7318:
        /* <DEDUP_REMOVED lines=14> */
.L_x_7321:
[----:B------:R-:W-:Y:S05]  /*3c320*/  BSYNC.RECONVERGENT B2 ;  /* 0x0000000000027941 */ /* 0x000fea0003800200 */
.L_x_7320:
        /* <DEDUP_REMOVED lines=14> */
.L_x_7323:
[----:B------:R-:W-:Y:S05]  /*3c410*/  BSYNC.RECONVERGENT B2 ;  /* 0x0000000000027941 */ /* 0x000fea0003800200 */
.L_x_7322:
        /* <DEDUP_REMOVED lines=13> */
.L_x_7325:
[----:B------:R-:W-:Y:S05]  /*3c4f0*/  BSYNC.RECONVERGENT B2 ;  /* 0x0000000000027941 */ /* 0x000fea0003800200 */
.L_x_7324:
        /* <DEDUP_REMOVED lines=20> */
.L_x_7327:
[----:B------:R-:W-:Y:S05]  /*3c640*/  BSYNC.RECONVERGENT B2 ;  /* 0x0000000000027941 */ /* 0x000fea0003800200 */
.L_x_7326:
        /* <DEDUP_REMOVED lines=14> */
.L_x_7329:
[----:B------:R-:W-:Y:S05]  /*3c730*/  BSYNC.RECONVERGENT B2 ;  /* 0x0000000000027941 */ /* 0x000fea0003800200 */
.L_x_7328:
        /* <DEDUP_REMOVED lines=14> */
.L_x_7331:
[----:B------:R-:W-:Y:S05]  /*3c820*/  BSYNC.RECONVERGENT B2 ;  /* 0x0000000000027941 */ /* 0x000fea0003800200 */
.L_x_7330:
        /* <DEDUP_REMOVED lines=13> */
.L_x_7333:
[----:B------:R-:W-:Y:S05]  /*3c900*/  BSYNC.RECONVERGENT B2 ;  /* 0x0000000000027941 */ /* 0x000fea0003800200 */
.L_x_7332:
        /* <DEDUP_REMOVED lines=20> */
.L_x_7335:
[----:B------:R-:W-:Y:S05]  /*3ca50*/  BSYNC.RECONVERGENT B2 ;  /* 0x0000000000027941 */ /* 0x000fea0003800200 */
.L_x_7334:
        /* <DEDUP_REMOVED lines=13> */
.L_x_7337:
[----:B------:R-:W-:Y:S05]  /*3cb30*/  BSYNC.RECONVERGENT B2 ;  /* 0x0000000000027941 */ /* 0x000fea0003800200 */
.L_x_7336:
        /* <DEDUP_REMOVED lines=13> */
.L_x_7339:
[----:B------:R-:W-:Y:S05]  /*3cc10*/  BSYNC.RECONVERGENT B2 ;  /* 0x0000000000027941 */ /* 0x000fea0003800200 */
.L_x_7338:
        /* <DEDUP_REMOVED lines=12> */
.L_x_7341:
[----:B------:R-:W-:Y:S05]  /*3cce0*/  BSYNC.RECONVERGENT B2 ;  /* 0x0000000000027941 */ /* 0x000fea0003800200 */
.L_x_7340:
        /* <DEDUP_REMOVED lines=9> */
[----:B------:R-:W-:Y:S01]  /*3cd80*/  FFMA R129, R124, R125, R124 ;  /* 0x0000007d7c817223 */ /* 0x000fe2000000007c */
[----:B------:R-:W-:-:S03]  /*3cd90*/  IADD3 R125, PT, PT, R150, 0x2900, RZ ;  /* 0x00002900967d7810 */ /* 0x000fc60007ffe0ff */
[----:B------:R-:W-:Y:S01]  /*3cda0*/  FFMA R124, R206, R129, RZ ;  /* 0x00000081ce7c7223 */ /* 0x000fe200000000ff */
[----:B-1----:R-:W-:-:S03]  /*3cdb0*/  ISETP.GE.AND P2, PT, R125, UR6, PT ;  /* 0x000000067d007c0c */ /* 0x002fc6000bf46270 */
[----:B------:R-:W-:-:S04]  /*3cdc0*/  FFMA R125, -R123, R124, R206 ;  /* 0x0000007c7b7d7223 */ /* 0x000fc800000001ce */
[----:B------:R-:W-:Y:S01]  /*3cdd0*/  FFMA R124, R129, R125, R124 ;  /* 0x0000007d817c7223 */ /* 0x000fe2000000007c */
[----:B--2---:R-:W-:Y:S06]  /*3cde0*/  @!P0 BRA `(.L_x_7343) ;  /* 0x0000000000108947 */ /* 0x004fec0003800000 */
[----:B------:R-:W-:Y:S02]  /*3cdf0*/  MOV R128, R206 ;  /* 0x000000ce00807202 */ /* 0x000fe40000000f00 */
[----:B------:R-:W-:-:S07]  /*3ce00*/  MOV R129, 0x3ce20 ;  /* 0x0003ce2000817802 */ /* 0x000fce0000000f00 */
[----:B------:R-:W-:Y:S05]  /*3ce10*/  CALL.REL.NOINC `($__internal_30_$__cuda_sm3x_div_rn_noftz_f32_slowpath) ;  /* 0x000000b400407944 */ /* 0x000fea0003c00000 */
[----:B------:R-:W-:-:S07]  /*3ce20*/  MOV R124, R247 ;  /* 0x000000f7007c7202 */ /* 0x000fce0000000f00 */
.L_x_7343:
[----:B------:R-:W-:Y:S05]  /*3ce30*/  BSYNC.RECONVERGENT B2 ;  /* 0x0000000000027941 */ /* 0x000fea0003800200 */
.L_x_7342:
        /* <DEDUP_REMOVED lines=13> */
.L_x_7345:
[----:B------:R-:W-:Y:S05]  /*3cf10*/  BSYNC.RECONVERGENT B2 ;  /* 0x0000000000027941 */ /* 0x000fea0003800200 */
.L_x_7344:
        /* <DEDUP_REMOVED lines=13> */
.L_x_7347:
[----:B------:R-:W-:Y:S05]  /*3cff0*/  BSYNC.RECONVERGENT B2 ;  /* 0x0000000000027941 */ /* 0x000fea0003800200 */
.L_x_7346:
        /* <DEDUP_REMOVED lines=12> */
.L_x_7349:
[----:B------:R-:W-:Y:S05]  /*3d0c0*/  BSYNC.RECONVERGENT B2 ;  /* 0x0000000000027941 */ /* 0x000fea0003800200 */
.L_x_7348:
        /* <DEDUP_REMOVED lines=20> */
.L_x_7351:
[----:B------:R-:W-:Y:S05]  /*3d210*/  BSYNC.RECONVERGENT B2 ;  /* 0x0000000000027941 */ /* 0x000fea0003800200 */
.L_x_7350:
        /* <DEDUP_REMOVED lines=13> */
.L_x_7353:
[----:B------:R-:W-:Y:S05]  /*3d2f0*/  BSYNC.RECONVERGENT B2 ;  /* 0x0000000000027941 */ /* 0x000fea0003800200 */
.L_x_7352:
        /* <DEDUP_REMOVED lines=13> */
.L_x_7355:
[----:B------:R-:W-:Y:S05]  /*3d3d0*/  BSYNC.RECONVERGENT B2 ;  /* 0x0000000000027941 */ /* 0x000fea0003800200 */
.L_x_7354:
        /* <DEDUP_REMOVED lines=12> */
.L_x_7357:
[----:B------:R-:W-:Y:S05]  /*3d4a0*/  BSYNC.RECONVERGENT B2 ;  /* 0x0000000000027941 */ /* 0x000fea0003800200 */
.L_x_7356:
        /* <DEDUP_REMOVED lines=20> */
.L_x_7359:
[----:B------:R-:W-:Y:S05]  /*3d5f0*/  BSYNC.RECONVERGENT B2 ;  /* 0x0000000000027941 */ /* 0x000fea0003800200 */
.L_x_7358:
        /* <DEDUP_REMOVED lines=13> */
.L_x_7361:
[----:B------:R-:W-:Y:S05]  /*3d6d0*/  BSYNC.RECONVERGENT B2 ;  /* 0x0000000000027941 */ /* 0x000fea0003800200 */
.L_x_7360:
        /* <DEDUP_REMOVED lines=13> */
.L_x_7363:
[----:B------:R-:W-:Y:S05]  /*3d7b0*/  BSYNC.RECONVERGENT B2 ;  /* 0x0000000000027941 */ /* 0x000fea0003800200 */
.L_x_7362:
        /* <DEDUP_REMOVED lines=12> */
.L_x_7365:
[----:B------:R-:W-:Y:S05]  /*3d880*/  BSYNC.RECONVERGENT B2 ;  /* 0x0000000000027941 */ /* 0x000fea0003800200 */
.L_x_7364:
        /* <DEDUP_REMOVED lines=20> */
.L_x_7367:
[----:B------:R-:W-:Y:S05]  /*3d9d0*/  BSYNC.RECONVERGENT B2 ;  /* 0x0000000000027941 */ /* 0x000fea0003800200 */
.L_x_7366:
        /* <DEDUP_REMOVED lines=13> */
.L_x_7369:
[----:B------:R-:W-:Y:S05]  /*3dab0*/  BSYNC.RECONVERGENT B2 ;  /* 0x0000000000027941 */ /* 0x000fea0003800200 */
.L_x_7368:
        /* <DEDUP_REMOVED lines=13> */
.L_x_7371:
[----:B------:R-:W-:Y:S05]  /*3db90*/  BSYNC.RECONVERGENT B2 ;  /* 0x0000000000027941 */ /* 0x000fea0003800200 */
.L_x_7370:
        /* <DEDUP_REMOVED lines=12> */
.L_x_7373:
[----:B------:R-:W-:Y:S05]  /*3dc60*/  BSYNC.RECONVERGENT B2 ;  /* 0x0000000000027941 */ /* 0x000fea0003800200 */
.L_x_7372:
        /* <DEDUP_REMOVED lines=20> */
.L_x_7375:
[----:B------:R-:W-:Y:S05]  /*3ddb0*/  BSYNC.RECONVERGENT B2 ;  /* 0x0000000000027941 */ /* 0x000fea0003800200 */
.L_x_7374:
        /* <DEDUP_REMOVED lines=13> */
.L_x_7377:
[----:B------:R-:W-:Y:S05]  /*3de90*/  BSYNC.RECONVERGENT B2 ;  /* 0x0000000000027941 */ /* 0x000fea0003800200 */
.L_x_7376:
        /* <DEDUP_REMOVED lines=13> */
.L_x_7379:
[----:B------:R-:W-:Y:S05]  /*3df70*/  BSYNC.RECONVERGENT B2 ;  /* 0x0000000000027941 */ /* 0x000fea0003800200 */
.L_x_7378:
        /* <DEDUP_REMOVED lines=12> */
.L_x_7381:
[----:B------:R-:W-:Y:S05]  /*3e040*/  BSYNC.RECONVERGENT B2 ;  /* 0x0000000000027941 */ /* 0x000fea0003800200 */
.L_x_7380:
        /* <DEDUP_REMOVED lines=20> */
.L_x_7383:
[----:B------:R-:W-:Y:S05]  /*3e190*/  BSYNC.RECONVERGENT B2 ;  /* 0x0000000000027941 */ /* 0x000fea0003800200 */
.L_x_7382:
        /* <DEDUP_REMOVED lines=13> */
.L_x_7385:
[----:B------:R-:W-:Y:S05]  /*3e270*/  BSYNC.RECONVERGENT B2 ;  /* 0x0000000000027941 */ /* 0x000fea0003800200 */
.L_x_7384:
        /* <DEDUP_REMOVED lines=13> */
.L_x_7387:
[----:B------:R-:W-:Y:S05]  /*3e350*/  BSYNC.RECONVERGENT B2 ;  /* 0x0000000000027941 */ /* 0x000fea0003800200 */
.L_x_7386:
        /* <DEDUP_REMOVED lines=12> */
.L_x_7389:
[----:B------:R-:W-:Y:S05]  /*3e420*/  BSYNC.RECONVERGENT B2 ;  /* 0x0000000000027941 */ /* 0x000fea0003800200 */
.L_x_7388:
        /* <DEDUP_REMOVED lines=20> */
.L_x_7391:
[----:B------:R-:W-:Y:S05]  /*3e570*/  BSYNC.RECONVERGENT B2 ;  /* 0x0000000000027941 */ /* 0x000fea0003800200 */
.L_x_7390:
        /* <DEDUP_REMOVED lines=13> */
.L_x_7393:
[----:B------:R-:W-:Y:S05]  /*3e650*/  BSYNC.RECONVERGENT B2 ;  /* 0x0000000000027941 */ /* 0x000fea0003800200 */
.L_x_7392:
        /* <DEDUP_REMOVED lines=13> */
.L_x_7395:
[----:B------:R-:W-:Y:S05]  /*3e730*/  BSYNC.RECONVERGENT B2 ;  /* 0x0000000000027941 */ /* 0x000fea0003800200 */
.L_x_7394:
        /* <DEDUP_REMOVED lines=12> */
.L_x_7397:
[----:B------:R-:W-:Y:S05]  /*3e800*/  BSYNC.RECONVERGENT B2 ;  /* 0x0000000000027941 */ /* 0x000fea0003800200 */
.L_x_7396:
        /* <DEDUP_REMOVED lines=20> */
.L_x_7399:
[----:B------:R-:W-:Y:S05]  /*3e950*/  BSYNC.RECONVERGENT B2 ;  /* 0x0000000000027941 */ /* 0x000fea0003800200 */
.L_x_7398:
        /* <DEDUP_REMOVED lines=13> */
.L_x_7401:
[----:B------:R-:W-:Y:S05]  /*3ea30*/  BSYNC.RECONVERGENT B2 ;  /* 0x0000000000027941 */ /* 0x000fea0003800200 */
.L_x_7400:
        /* <DEDUP_REMOVED lines=13> */
.L_x_7403:
[----:B------:R-:W-:Y:S05]  /*3eb10*/  BSYNC.RECONVERGENT B2 ;  /* 0x0000000000027941 */ /* 0x000fea0003800200 */
.L_x_7402:
        /* <DEDUP_REMOVED lines=12> */
.L_x_7405:
[----:B------:R-:W-:Y:S05]  /*3ebe0*/  BSYNC.RECONVERGENT B2 ;  /* 0x0000000000027941 */ /* 0x000fea0003800200 */
.L_x_7404:
        /* <DEDUP_REMOVED lines=20> */
.L_x_7407:
[----:B------:R-:W-:Y:S05]  /*3ed30*/  BSYNC.RECONVERGENT B2 ;  /* 0x0000000000027941 */ /* 0x000fea0003800200 */
.L_x_7406:
        /* <DEDUP_REMOVED lines=13> */
.L_x_7409:
[----:B------:R-:W-:Y:S05]  /*3ee10*/  BSYNC.RECONVERGENT B2 ;  /* 0x0000000000027941 */ /* 0x000fea0003800200 */
.L_x_7408:
        /* <DEDUP_REMOVED lines=13> */
.L_x_7411:
[----:B------:R-:W-:Y:S05]  /*3eef0*/  BSYNC.RECONVERGENT B2 ;  /* 0x0000000000027941 */ /* 0x000fea0003800200 */
.L_x_7410:
        /* <DEDUP_REMOVED lines=12> */
.L_x_7413:
[----:B------:R-:W-:Y:S05]  /*3efc0*/  BSYNC.RECONVERGENT B2 ;  /* 0x0000000000027941 */ /* 0x000fea0003800200 */
.L_x_7412:
        /* <DEDUP_REMOVED lines=20> */
.L_x_7415:
[----:B------:R-:W-:Y:S05]  /*3f110*/  BSYNC.RECONVERGENT B2 ;  /* 0x0000000000027941 */ /* 0x000fea0003800200 */
.L_x_7414:
        /* <DEDUP_REMOVED lines=13> */
.L_x_7417:
[----:B------:R-:W-:Y:S05]  /*3f1f0*/  BSYNC.RECONVERGENT B2 ;  /* 0x0000000000027941 */ /* 0x000fea0003800200 */
.L_x_7416:
        /* <DEDUP_REMOVED lines=13> */
.L_x_7419:
[----:B------:R-:W-:Y:S05]  /*3f2d0*/  BSYNC.RECONVERGENT B2 ;  /* 0x0000000000027941 */ /* 0x000fea0003800200 */
.L_x_7418:
        /* <DEDUP_REMOVED lines=12> */
.L_x_7421:
[----:B------:R-:W-:Y:S05]  /*3f3a0*/  BSYNC.RECONVERGENT B2 ;  /* 0x0000000000027941 */ /* 0x000fea0003800200 */
.L_x_7420:
        /* <DEDUP_REMOVED lines=20> */
.L_x_7423:
[----:B------:R-:W-:Y:S05]  /*3f4f0*/  BSYNC.RECONVERGENT B2 ;  /* 0x0000000000027941 */ /* 0x000fea0003800200 */
.L_x_7422:
        /* <DEDUP_REMOVED lines=13> */
.L_x_7425:
[----:B------:R-:W-:Y:S05]  /*3f5d0*/  BSYNC.RECONVERGENT B2 ;  /* 0x0000000000027941 */ /* 0x000fea0003800200 */
.L_x_7424:
        /* <DEDUP_REMOVED lines=13> */
.L_x_7427:
[----:B------:R-:W-:Y:S05]  /*3f6b0*/  BSYNC.RECONVERGENT B2 ;  /* 0x0000000000027941 */ /* 0x000fea0003800200 */
.L_x_7426:
        /* <DEDUP_REMOVED lines=12> */
.L_x_7429:
[----:B------:R-:W-:Y:S05]  /*3f780*/  BSYNC.RECONVERGENT B2 ;  /* 0x0000000000027941 */ /* 0x000fea0003800200 */
.L_x_7428:
        /* <DEDUP_REMOVED lines=20> */
.L_x_7431:
[----:B------:R-:W-:Y:S05]  /*3f8d0*/  BSYNC.RECONVERGENT B2 ;  /* 0x0000000000027941 */ /* 0x000fea0003800200 */
.L_x_7430:
        /* <DEDUP_REMOVED lines=13> */
.L_x_7433:
[----:B------:R-:W-:Y:S05]  /*3f9b0*/  BSYNC.RECONVERGENT B2 ;  /* 0x0000000000027941 */ /* 0x000fea0003800200 */
.L_x_7432:
        /* <DEDUP_REMOVED lines=13> */
.L_x_7435:
[----:B------:R-:W-:Y:S05]  /*3fa90*/  BSYNC.RECONVERGENT B2 ;  /* 0x0000000000027941 */ /* 0x000fea0003800200 */
.L_x_7434:
        /* <DEDUP_REMOVED lines=12> */
.L_x_7437:
[----:B------:R-:W-:Y:S05]  /*3fb60*/  BSYNC.RECONVERGENT B2 ;  /* 0x0000000000027941 */ /* 0x000fea0003800200 */
.L_x_7436:
        /* <DEDUP_REMOVED lines=20> */
.L_x_7439:
[----:B------:R-:W-:Y:S05]  /*3fcb0*/  BSYNC.RECONVERGENT B2 ;  /* 0x0000000000027941 */ /* 0x000fea0003800200 */
.L_x_7438:
        /* <DEDUP_REMOVED lines=13> */
.L_x_7441:
[----:B------:R-:W-:Y:S05]  /*3fd90*/  BSYNC.RECONVERGENT B2 ;  /* 0x0000000000027941 */ /* 0x000fea0003800200 */
.L_x_7440:
        /* <DEDUP_REMOVED lines=13> */
.L_x_7443:
[----:B------:R-:W-:Y:S05]  /*3fe70*/  BSYNC.RECONVERGENT B2 ;  /* 0x0000000000027941 */ /* 0x000fea0003800200 */
.L_x_7442:
        /* <DEDUP_REMOVED lines=12> */
.L_x_7445:
[----:B------:R-:W-:Y:S05]  /*3ff40*/  BSYNC.RECONVERGENT B2 ;  /* 0x0000000000027941 */ /* 0x000fea0003800200 */
.L_x_7444:
        /* <DEDUP_REMOVED lines=20> */
.L_x_7447:
[----:B------:R-:W-:Y:S05]  /*40090*/  BSYNC.RECONVERGENT B2 ;  /* 0x0000000000027941 */ /* 0x000fea0003800200 */
.L_x_7446:
        /* <DEDUP_REMOVED lines=13> */
.L_x_7449:
[----:B------:R-:W-:Y:S05]  /*40170*/  BSYNC.RECONVERGENT B2 ;  /* 0x0000000000027941 */ /* 0x000fea0003800200 */
.L_x_7448:
        /* <DEDUP_REMOVED lines=13> */
.L_x_7451:
[----:B------:R-:W-:Y:S05]  /*40250*/  BSYNC.RECONVERGENT B2 ;  /* 0x0000000000027941 */ /* 0x000fea0003800200 */
.L_x_7450:
        /* <DEDUP_REMOVED lines=12> */
.L_x_7453:
[----:B------:R-:W-:Y:S05]  /*40320*/  BSYNC.RECONVERGENT B2 ;  /* 0x0000000000027941 */ /* 0x000fea0003800200 */
.L_x_7452:
        /* <DEDUP_REMOVED lines=20> */
.L_x_7455:
[----:B------:R-:W-:Y:S05]  /*40470*/  BSYNC.RECONVERGENT B2 ;  /* 0x0000000000027941 */ /* 0x000fea0003800200 */
.L_x_7454:
        /* <DEDUP_REMOVED lines=13> */
.L_x_7457:
[----:B------:R-:W-:Y:S05]  /*40550*/  BSYNC.RECONVERGENT B2 ;  /* 0x0000000000027941 */ /* 0x000fea0003800200 */
.L_x_7456:
        /* <DEDUP_REMOVED lines=13> */
.L_x_7459:
[----:B------:R-:W-:Y:S05]  /*40630*/  BSYNC.RECONVERGENT B2 ;  /* 0x0000000000027941 */ /* 0x000fea0003800200 */
.L_x_7458:
        /* <DEDUP_REMOVED lines=12> */
.L_x_7461:
[----:B------:R-:W-:Y:S05]  /*40700*/  BSYNC.RECONVERGENT B2 ;  /* 0x0000000000027941 */ /* 0x000fea0003800200 */
.L_x_7460:
[----:B------:R-:W-:Y:S02]  /*40710*/  F2FP.BF16.F32.PACK_AB R124, R125, R124 ;  /* 0x0000007c7d7c723e */ /* 0x000fe400000010ff */
[----:B------:R-:W-:-:S05]  /*40720*/  F2FP.BF16.F32.PACK_AB R125, R247, R130 ;  /* 0x00000082f77d723e */ /* 0x000fca00000010ff */
[----:B------:R0:W-:Y:S01]  /*40730*/  STG.E.64 desc[UR4][R126.64+0x5f00], R124 ;  /* 0x005f007c7e007986 */ /* 0x0001e2000c101b04 */
[----:B------:R-:W-:Y:S05]  /*40740*/  @P2 EXIT ;  /* 0x000000000000294d */ /* 0x000fea0003800000 */
[----:B------:R-:W1:Y:S01]  /*40750*/  MUFU.RCP R0, R123 ;  /* 0x0000007b00007308 */ /* 0x000e620000001000 */
[----:B------:R-:W2:Y:S01]  /*40760*/  LDCU UR6, c[0x0][0x398] ;  /* 0x00007300ff0677ac */ /* 0x000ea20008000800 */
[----:B0-----:R-:W-:Y:S01]  /*40770*/  IADD3 R124, PT, PT, R150, 0x3080, RZ ;  /* 0x00003080967c7810 */ /* 0x001fe20007ffe0ff */
        /* <DEDUP_REMOVED lines=13> */
.L_x_7463:
[----:B------:R-:W-:Y:S05]  /*40850*/  BSYNC.RECONVERGENT B2 ;  /* 0x0000000000027941 */ /* 0x000fea0003800200 */
.L_x_7462:
        /* <DEDUP_REMOVED lines=13> */
.L_x_7465:
[----:B------:R-:W-:Y:S05]  /*40930*/  BSYNC.RECONVERGENT B2 ;  /* 0x0000000000027941 */ /* 0x000fea0003800200 */
.L_x_7464:
        /* <DEDUP_REMOVED lines=13> */
.L_x_7467:
[----:B------:R-:W-:Y:S05]  /*40a10*/  BSYNC.RECONVERGENT B2 ;  /* 0x0000000000027941 */ /* 0x000fea0003800200 */
.L_x_7466:
        /* <DEDUP_REMOVED lines=12> */
.L_x_7469:
[----:B------:R-:W-:Y:S05]  /*40ae0*/  BSYNC.RECONVERGENT B2 ;  /* 0x0000000000027941 */ /* 0x000fea0003800200 */
.L_x_7468:
[----:B------:R-:W-:Y:S02]  /*40af0*/  F2FP.BF16.F32.PACK_AB R124, R125, R124 ;  /* 0x0000007c7d7c723e */ /* 0x000fe400000010ff */
[----:B------:R-:W-:-:S05]  /*40b00*/  F2FP.BF16.F32.PACK_AB R125, R247, R0 ;  /* 0x00000000f77d723e */ /* 0x000fca00000010ff */
[----:B------:R0:W-:Y:S01]  /*40b10*/  STG.E.64 desc[UR4][R126.64+0x6000], R124 ;  /* 0x0060007c7e007986 */ /* 0x0001e2000c101b04 */
[----:B------:R-:W-:Y:S05]  /*40b20*/  @P2 EXIT ;  /* 0x000000000000294d */ /* 0x000fea0003800000 */
[----:B------:R-:W2:Y:S01]  /*40b30*/  LDL R128, [R1+0x14] ;  /* 0x0000140001807983 */ /* 0x000ea20000100800 */
[----:B------:R-:W1:Y:S01]  /*40b40*/  MUFU.RCP R0, R123 ;  /* 0x0000007b00007308 */ /* 0x000e620000001000 */
[----:B------:R-:W3:Y:S01]  /*40b50*/  LDCU UR6, c[0x0][0x398] ;  /* 0x00007300ff0677ac */ /* 0x000ee20008000800 */
[----:B0-----:R-:W-:Y:S01]  /*40b60*/  IADD3 R124, PT, PT, R150, 0x3100, RZ ;  /* 0x00003100967c7810 */ /* 0x001fe20007ffe0ff */
[----:B------:R-:W-:Y:S01]  /*40b70*/  BSSY.RECONVERGENT B2, `(.L_x_7470) ;  /* 0x000000c000027945 */ /* 0x000fe20003800200 */
[----:B-1----:R-:W-:Y:S02]  /*40b80*/  FFMA R125, -R123, R0, 1 ;  /* 0x3f8000007b7d7423 */ /* 0x002fe40000000100 */
[----:B---3--:R-:W-:Y:S02]  /*40b90*/  ISETP.GE.AND P2, PT, R124, UR6, PT ;  /* 0x000000067c007c0c */ /* 0x008fe4000bf46270 */
[----:B------:R-:W-:Y:S01]  /*40ba0*/  FFMA R129, R0, R125, R0 ;  /* 0x0000007d00817223 */ /* 0x000fe20000000000 */
[----:B--2---:R-:W0:Y:S03]  /*40bb0*/  FCHK P0, R128, R123 ;  /* 0x0000007b80007302 */ /* 0x004e260000000000 */
[----:B------:R-:W-:-:S04]  /*40bc0*/  FFMA R0, R128, R129, RZ ;  /* 0x0000008180007223 */ /* 0x000fc800000000ff */
[----:B------:R-:W-:-:S04]  /*40bd0*/  FFMA R125, -R123, R0, R128 ;  /* 0x000000007b7d7223 */ /* 0x000fc80000000180 */
[----:B------:R-:W-:Y:S01]  /*40be0*/  FFMA R124, R129, R125, R0 ;  /* 0x0000007d817c7223 */ /* 0x000fe20000000000 */
[----:B0-----:R-:W-:Y:S06]  /*40bf0*/  @!P0 BRA `(.L_x_7471) ;  /* 0x00000000000c8947 */ /* 0x001fec0003800000 */
[----:B------:R-:W-:-:S07]  /*40c00*/  MOV R129, 0x40c20 ;  /* 0x00040c2000817802 */ /* 0x000fce0000000f00 */
[----:B------:R-:W-:Y:S05]  /*40c10*/  CALL.REL.NOINC `($__internal_30_$__cuda_sm3x_div_rn_noftz_f32_slowpath) ;  /* 0x0000007400c07944 */ /* 0x000fea0003c00000 */
[----:B------:R-:W-:-:S07]  /*40c20*/  MOV R124, R247 ;  /* 0x000000f7007c7202 */ /* 0x000fce0000000f00 */
.L_x_7471:
[----:B------:R-:W-:Y:S05]  /*40c30*/  BSYNC.RECONVERGENT B2 ;  /* 0x0000000000027941 */ /* 0x000fea0003800200 */
.L_x_7470:
        /* <DEDUP_REMOVED lines=10> */
[----:B------:R-:W-:-:S07]  /*40ce0*/  MOV R129, 0x40d00 ;  /* 0x00040d0000817802 */ /* 0x000fce0000000f00 */
[----:B------:R-:W-:Y:S05]  /*40cf0*/  CALL.REL.NOINC `($__internal_30_$__cuda_sm3x_div_rn_noftz_f32_slowpath) ;  /* 0x0000007400887944 */ /* 0x000fea0003c00000 */
[----:B------:R-:W-:-:S07]  /*40d00*/  MOV R125, R247 ;  /* 0x000000f7007d7202 */ /* 0x000fce0000000f00 */
.L_x_7473:
[----:B------:R-:W-:Y:S05]  /*40d10*/  BSYNC.RECONVERGENT B2 ;  /* 0x0000000000027941 */ /* 0x000fea0003800200 */
.L_x_7472:
[----:B------:R-:W2:Y:S01]  /*40d20*/  LDL R128, [R1] ;  /* 0x0000000001807983 */ /* 0x000ea20000100800 */
        /* <DEDUP_REMOVED lines=12> */
.L_x_7475:
[----:B------:R-:W-:Y:S05]  /*40df0*/  BSYNC.RECONVERGENT B2 ;  /* 0x0000000000027941 */ /* 0x000fea0003800200 */
.L_x_7474:
        /* <DEDUP_REMOVED lines=12> */
.L_x_7477:
[----:B------:R-:W-:Y:S05]  /*40ec0*/  BSYNC.RECONVERGENT B2 ;  /* 0x0000000000027941 */ /* 0x000fea0003800200 */
.L_x_7476:
        /* <DEDUP_REMOVED lines=20> */
.L_x_7479:
[----:B------:R-:W-:Y:S05]  /*41010*/  BSYNC.RECONVERGENT B2 ;  /* 0x0000000000027941 */ /* 0x000fea0003800200 */
.L_x_7478:
        /* <DEDUP_REMOVED lines=13> */
.L_x_7481:
[----:B------:R-:W-:Y:S05]  /*410f0*/  BSYNC.RECONVERGENT B2 ;  /* 0x0000000000027941 */ /* 0x000fea0003800200 */
.L_x_7480:
        /* <DEDUP_REMOVED lines=13> */
.L_x_7483:
[----:B------:R-:W-:Y:S05]  /*411d0*/  BSYNC.RECONVERGENT B2 ;  /* 0x0000000000027941 */ /* 0x000fea0003800200 */
.L_x_7482:
        /* <DEDUP_REMOVED lines=12> */
.L_x_7485:
[----:B------:R-:W-:Y:S05]  /*412a0*/  BSYNC.RECONVERGENT B2 ;  /* 0x0000000000027941 */ /* 0x000fea0003800200 */
.L_x_7484:
[----:B------:R-:W-:Y:S02]  /*412b0*/  F2FP.BF16.F32.PACK_AB R246, R3, R0 ;  /* 0x0000000003f6723e */ /* 0x000fe400000010ff */
[----:B------:R-:W-:-:S05]  /*412c0*/  F2FP.BF16.F32.PACK_AB R247, R247, R2 ;  /* 0x00000002f7f7723e */ /* 0x000fca00000010ff */
[----:B------:R0:W-:Y:S01]  /*412d0*/  STG.E.64 desc[UR4][R126.64+0x6200], R246 ;  /* 0x006200f67e007986 */ /* 0x0001e2000c101b04 */
[----:B------:R-:W-:Y:S05]  /*412e0*/  @P2 EXIT ;  /* 0x000000000000294d */ /* 0x000fea0003800000 */
[----:B------:R-:W1:Y:S01]  /*412f0*/  MUFU.RCP R0, R123 ;  /* 0x0000007b00007308 */ /* 0x000e620000001000 */
[----:B------:R-:W2:Y:S01]  /*41300*/  LDCU UR6, c[0x0][0x398] ;  /* 0x00007300ff0677ac */ /* 0x000ea20008000800 */
[----:B------:R-:W-:Y:S01]  /*41310*/  IADD3 R2, PT, PT, R150, 0x3200, RZ ;  /* 0x0000320096027810 */ /* 0x000fe20007ffe0ff */
[----:B------:R-:W-:Y:S05]  /*41320*/  BSSY.RECONVERGENT B2, `(.L_x_7486) ;  /* 0x000000d000027945 */ /* 0x000fea0003800200 */
        /* <DEDUP_REMOVED lines=10> */
[----:B0-----:R-:W-:Y:S05]  /*413d0*/  CALL.REL.NOINC `($__internal_30_$__cuda_sm3x_div_rn_noftz_f32_slowpath) ;  /* 0x0000006c00d07944 */ /* 0x001fea0003c00000 */
[----:B------:R-:W-:-:S07]  /*413e0*/  MOV R0, R247 ;  /* 0x000000f700007202 */ /* 0x000fce0000000f00 */
.L_x_7487:
[----:B------:R-:W-:Y:S05]  /*413f0*/  BSYNC.RECONVERGENT B2 ;  /* 0x0000000000027941 */ /* 0x000fea0003800200 */
.L_x_7486:
[----:B------:R-:W1:Y:S01]  /*41400*/  MUFU.RCP R2, R123 ;  /* 0x0000007b00027308 */ /* 0x000e620000001000 */
[----:B------:R-:W-:Y:S07]  /*41410*/  BSSY.RECONVERGENT B2, `(.L_x_7488) ;  /* 0x000000c000027945 */ /* 0x000fee0003800200 */
        /* <DEDUP_REMOVED lines=9> */
[----:B0-----:R-:W-:Y:S05]  /*414b0*/  CALL.REL.NOINC `($__internal_30_$__cuda_sm3x_div_rn_noftz_f32_slowpath) ;  /* 0x0000006c00987944 */ /* 0x001fea0003c00000 */
[----:B------:R-:W-:-:S07]  /*414c0*/  MOV R3, R247 ;  /* 0x000000f700037202 */ /* 0x000fce0000000f00 */
.L_x_7489:
[----:B------:R-:W-:Y:S05]  /*414d0*/  BSYNC.RECONVERGENT B2 ;  /* 0x0000000000027941 */ /* 0x000fea0003800200 */
.L_x_7488:
        /* <DEDUP_REMOVED lines=13> */
.L_x_7491:
[----:B------:R-:W-:Y:S05]  /*415b0*/  BSYNC.RECONVERGENT B2 ;  /* 0x0000000000027941 */ /* 0x000fea0003800200 */
.L_x_7490:
[----:B------:R-:W1:Y:S01]  /*415c0*/  MUFU.RCP R4, R123 ;  /* 0x0000007b00047308 */ /* 0x000e620000001000 */
[----:B------:R-:W-:Y:S07]  /*415d0*/  BSSY.RECONVERGENT B2, `(.L_x_7492) ;  /* 0x000000b000027945 */ /* 0x000fee0003800200 */
[----:B------:R-:W2:Y:S01]  /*415e0*/  FCHK P0, R10, R123 ;  /* 0x0000007b0a007302 */ /* 0x000ea20000000000 */
[----:B-1----:R-:W-:-:S04]  /*415f0*/  FFMA R5, -R123, R4, 1 ;  /* 0x3f8000007b057423 */ /* 0x002fc80000000104 */
[----:B0-----:R-:W-:-:S04]  /*41600*/  FFMA R247, R4, R5, R4 ;  /* 0x0000000504f77223 */ /* 0x001fc80000000004 */
[----:B------:R-:W-:-:S04]  /*41610*/  FFMA R4, R10, R247, RZ ;  /* 0x000000f70a047223 */ /* 0x000fc800000000ff */
[----:B------:R-:W-:-:S04]  /*41620*/  FFMA R5, -R123, R4, R10 ;  /* 0x000000047b057223 */ /* 0x000fc8000000010a */
[----:B------:R-:W-:Y:S01]  /*41630*/  FFMA R247, R247, R5, R4 ;  /* 0x00000005f7f77223 */ /* 0x000fe20000000004 */
[----:B--2---:R-:W-:Y:S06]  /*41640*/  @!P0 BRA `(.L_x_7493) ;  /* 0x00000000000c8947 */ /* 0x004fec0003800000 */
[----:B------:R-:W-:Y:S02]  /*41650*/  MOV R128, R10 ;  /* 0x0000000a00807202 */ /* 0x000fe40000000f00 */
[----:B------:R-:W-:-:S07]  /*41660*/  MOV R129, 0x41680 ;  /* 0x0004168000817802 */ /* 0x000fce0000000f00 */
[----:B------:R-:W-:Y:S05]  /*41670*/  CALL.REL.NOINC `($__internal_30_$__cuda_sm3x_div_rn_noftz_f32_slowpath) ;  /* 0x0000006c00287944 */ /* 0x000fea0003c00000 */
.L_x_7493:
[----:B------:R-:W-:Y:S05]  /*41680*/  BSYNC.RECONVERGENT B2 ;  /* 0x0000000000027941 */ /* 0x000fea0003800200 */
.L_x_7492:
        /* <DEDUP_REMOVED lines=20> */
.L_x_7495:
[----:B------:R-:W-:Y:S05]  /*417d0*/  BSYNC.RECONVERGENT B2 ;  /* 0x0000000000027941 */ /* 0x000fea0003800200 */
.L_x_7494:
        /* <DEDUP_REMOVED lines=13> */
.L_x_7497:
[----:B------:R-:W-:Y:S05]  /*418b0*/  BSYNC.RECONVERGENT B2 ;  /* 0x0000000000027941 */ /* 0x000fea0003800200 */
.L_x_7496:
        /* <DEDUP_REMOVED lines=13> */
.L_x_7499:
[----:B------:R-:W-:Y:S05]  /*41990*/  BSYNC.RECONVERGENT B2 ;  /* 0x0000000000027941 */ /* 0x000fea0003800200 */
.L_x_7498:
        /* <DEDUP_REMOVED lines=12> */
.L_x_7501:
[----:B------:R-:W-:Y:S05]  /*41a60*/  BSYNC.RECONVERGENT B2 ;  /* 0x0000000000027941 */ /* 0x000fea0003800200 */
.L_x_7500:
        /* <DEDUP_REMOVED lines=20> */
.L_x_7503:
[----:B------:R-:W-:Y:S05]  /*41bb0*/  BSYNC.RECONVERGENT B2 ;  /* 0x0000000000027941 */ /* 0x000fea0003800200 */
.L_x_7502:
        /* <DEDUP_REMOVED lines=13> */
.L_x_7505:
[----:B------:R-:W-:Y:S05]  /*41c90*/  BSYNC.RECONVERGENT B2 ;  /* 0x0000000000027941 */ /* 0x000fea0003800200 */
.L_x_7504:
        /* <DEDUP_REMOVED lines=13> */
.L_x_7507:
[----:B------:R-:W-:Y:S05]  /*41d70*/  BSYNC.RECONVERGENT B2 ;  /* 0x0000000000027941 */ /* 0x000fea0003800200 */
.L_x_7506:
        /* <DEDUP_REMOVED lines=12> */
.L_x_7509:
[----:B------:R-:W-:Y:S05]  /*41e40*/  BSYNC.RECONVERGENT B2 ;  /* 0x0000000000027941 */ /* 0x000fea0003800200 */
.L_x_7508:
        /* <DEDUP_REMOVED lines=20> */
.L_x_7511:
[----:B------:R-:W-:Y:S05]  /*41f90*/  BSYNC.RECONVERGENT B2 ;  /* 0x0000000000027941 */ /* 0x000fea0003800200 */
.L_x_7510:
        /* <DEDUP_REMOVED lines=13> */
.L_x_7513:
[----:B------:R-:W-:Y:S05]  /*42070*/  BSYNC.RECONVERGENT B2 ;  /* 0x0000000000027941 */ /* 0x000fea0003800200 */
.L_x_7512:
        /* <DEDUP_REMOVED lines=13> */
.L_x_7515:
[----:B------:R-:W-:Y:S05]  /*42150*/  BSYNC.RECONVERGENT B2 ;  /* 0x0000000000027941 */ /* 0x000fea0003800200 */
.L_x_7514:
        /* <DEDUP_REMOVED lines=12> */
.L_x_7517:
[----:B------:R-:W-:Y:S05]  /*42220*/  BSYNC.RECONVERGENT B2 ;  /* 0x0000000000027941 */ /* 0x000fea0003800200 */
.L_x_7516:
        /* <DEDUP_REMOVED lines=20> */
.L_x_7519:
[----:B------:R-:W-:Y:S05]  /*42370*/  BSYNC.RECONVERGENT B2 ;  /* 0x0000000000027941 */ /* 0x000fea0003800200 */
.L_x_7518:
        /* <DEDUP_REMOVED lines=13> */
.L_x_7521:
[----:B------:R-:W-:Y:S05]  /*42450*/  BSYNC.RECONVERGENT B2 ;  /* 0x0000000000027941 */ /* 0x000fea0003800200 */
.L_x_7520:
        /* <DEDUP_REMOVED lines=13> */
.L_x_7523:
[----:B------:R-:W-:Y:S05]  /*42530*/  BSYNC.RECONVERGENT B2 ;  /* 0x0000000000027941 */ /* 0x000fea0003800200 */
.L_x_7522:
        /* <DEDUP_REMOVED lines=12> */
.L_x_7525:
[----:B------:R-:W-:Y:S05]  /*42600*/  BSYNC.RECONVERGENT B2 ;  /* 0x0000000000027941 */ /* 0x000fea0003800200 */
.L_x_7524:
        /* <DEDUP_REMOVED lines=20> */
.L_x_7527:
[----:B------:R-:W-:Y:S05]  /*42750*/  BSYNC.RECONVERGENT B2 ;  /* 0x0000000000027941 */ /* 0x000fea0003800200 */
.L_x_7526:
        /* <DEDUP_REMOVED lines=13> */
.L_x_7529:
[----:B------:R-:W-:Y:S05]  /*42830*/  BSYNC.RECONVERGENT B2 ;  /* 0x0000000000027941 */ /* 0x000fea0003800200 */
.L_x_7528:
        /* <DEDUP_REMOVED lines=13> */
.L_x_7531:
[----:B------:R-:W-:Y:S05]  /*42910*/  BSYNC.RECONVERGENT B2 ;  /* 0x0000000000027941 */ /* 0x000fea0003800200 */
.L_x_7530:
        /* <DEDUP_REMOVED lines=12> */
.L_x_7533:
[----:B------:R-:W-:Y:S05]  /*429e0*/  BSYNC.RECONVERGENT B2 ;  /* 0x0000000000027941 */ /* 0x000fea0003800200 */
.L_x_7532:
        /* <DEDUP_REMOVED lines=20> */
.L_x_7535:
[----:B------:R-:W-:Y:S05]  /*42b30*/  BSYNC.RECONVERGENT B2 ;  /* 0x0000000000027941 */ /* 0x000fea0003800200 */
.L_x_7534:
        /* <DEDUP_REMOVED lines=13> */
.L_x_7537:
[----:B------:R-:W-:Y:S05]  /*42c10*/  BSYNC.RECONVERGENT B2 ;  /* 0x0000000000027941 */ /* 0x000fea0003800200 */
.L_x_7536:
        /* <DEDUP_REMOVED lines=13> */
.L_x_7539:
[----:B------:R-:W-:Y:S05]  /*42cf0*/  BSYNC.RECONVERGENT B2 ;  /* 0x0000000000027941 */ /* 0x000fea0003800200 */
.L_x_7538:
        /* <DEDUP_REMOVED lines=12> */
.L_x_7541:
[----:B------:R-:W-:Y:S05]  /*42dc0*/  BSYNC.RECONVERGENT B2 ;  /* 0x0000000000027941 */ /* 0x000fea0003800200 */
.L_x_7540:
        /* <DEDUP_REMOVED lines=20> */
.L_x_7543:
[----:B------:R-:W-:Y:S05]  /*42f10*/  BSYNC.RECONVERGENT B2 ;  /* 0x0000000000027941 */ /* 0x000fea0003800200 */
.L_x_7542:
        /* <DEDUP_REMOVED lines=13> */
.L_x_7545:
[----:B------:R-:W-:Y:S05]  /*42ff0*/  BSYNC.RECONVERGENT B2 ;  /* 0x0000000000027941 */ /* 0x000fea0003800200 */
.L_x_7544:
        /* <DEDUP_REMOVED lines=13> */
.L_x_7547:
[----:B------:R-:W-:Y:S05]  /*430d0*/  BSYNC.RECONVERGENT B2 ;  /* 0x0000000000027941 */ /* 0x000fea0003800200 */
.L_x_7546:
        /* <DEDUP_REMOVED lines=12> */
.L_x_7549:
[----:B------:R-:W-:Y:S05]  /*431a0*/  BSYNC.RECONVERGENT B2 ;  /* 0x0000000000027941 */ /* 0x000fea0003800200 */
.L_x_7548:
        /* <DEDUP_REMOVED lines=20> */
.L_x_7551:
[----:B------:R-:W-:Y:S05]  /*432f0*/  BSYNC.RECONVERGENT B2 ;  /* 0x0000000000027941 */ /* 0x000fea0003800200 */
.L_x_7550:
        /* <DEDUP_REMOVED lines=13> */
.L_x_7553:
[----:B------:R-:W-:Y:S05]  /*433d0*/  BSYNC.RECONVERGENT B2 ;  /* 0x0000000000027941 */ /* 0x000fea0003800200 */
.L_x_7552:
        /* <DEDUP_REMOVED lines=13> */
.L_x_7555:
[----:B------:R-:W-:Y:S05]  /*434b0*/  BSYNC.RECONVERGENT B2 ;  /* 0x0000000000027941 */ /* 0x000fea0003800200 */
.L_x_7554:
        /* <DEDUP_REMOVED lines=12> */
.L_x_7557:
[----:B------:R-:W-:Y:S05]  /*43580*/  BSYNC.RECONVERGENT B2 ;  /* 0x0000000000027941 */ /* 0x000fea0003800200 */
.L_x_7556:
        /* <DEDUP_REMOVED lines=20> */
.L_x_7559:
[----:B------:R-:W-:Y:S05]  /*436d0*/  BSYNC.RECONVERGENT B2 ;  /* 0x0000000000027941 */ /* 0x000fea0003800200 */
.L_x_7558:
        /* <DEDUP_REMOVED lines=13> */
.L_x_7561:
[----:B------:R-:W-:Y:S05]  /*437b0*/  BSYNC.RECONVERGENT B2 ;  /* 0x0000000000027941 */ /* 0x000fea0003800200 */
.L_x_7560:
        /* <DEDUP_REMOVED lines=13> */
.L_x_7563:
[----:B------:R-:W-:Y:S05]  /*43890*/  BSYNC.RECONVERGENT B2 ;  /* 0x0000000000027941 */ /* 0x000fea0003800200 */
.L_x_7562:
        /* <DEDUP_REMOVED lines=12> */
.L_x_7565:
[----:B------:R-:W-:Y:S05]  /*43960*/  BSYNC.RECONVERGENT B2 ;  /* 0x0000000000027941 */ /* 0x000fea0003800200 */
.L_x_7564:
        /* <DEDUP_REMOVED lines=20> */
.L_x_7567:
[----:B------:R-:W-:Y:S05]  /*43ab0*/  BSYNC.RECONVERGENT B2 ;  /* 0x0000000000027941 */ /* 0x000fea0003800200 */
.L_x_7566:
        /* <DEDUP_REMOVED lines=13> */
.L_x_7569:
[----:B------:R-:W-:Y:S05]  /*43b90*/  BSYNC.RECONVERGENT B2 ;  /* 0x0000000000027941 */ /* 0x000fea0003800200 */
.L_x_7568:
        /* <DEDUP_REMOVED lines=13> */
.L_x_7571:
[----:B------:R-:W-:Y:S05]  /*43c70*/  BSYNC.RECONVERGENT B2 ;  /* 0x0000000000027941 */ /* 0x000fea0003800200 */
.L_x_7570:
        /* <DEDUP_REMOVED lines=12> */
.L_x_7573:
[----:B------:R-:W-:Y:S05]  /*43d40*/  BSYNC.RECONVERGENT B2 ;  /* 0x0000000000027941 */ /* 0x000fea0003800200 */
.L_x_7572:
        /* <DEDUP_REMOVED lines=20> */
.L_x_7575:
[----:B------:R-:W-:Y:S05]  /*43e90*/  BSYNC.RECONVERGENT B2 ;  /* 0x0000000000027941 */ /* 0x000fea0003800200 */
.L_x_7574:
        /* <DEDUP_REMOVED lines=13> */
.L_x_7577:
[----:B------:R-:W-:Y:S05]  /*43f70*/  BSYNC.RECONVERGENT B2 ;  /* 0x0000000000027941 */ /* 0x000fea0003800200 */
.L_x_7576:
        /* <DEDUP_REMOVED lines=13> */
.L_x_7579:
[----:B------:R-:W-:Y:S05]  /*44050*/  BSYNC.RECONVERGENT B2 ;  /* 0x0000000000027941 */ /* 0x000fea0003800200 */
.L_x_7578:
        /* <DEDUP_REMOVED lines=12> */
.L_x_7581:
[----:B------:R-:W-:Y:S05]  /*44120*/  BSYNC.RECONVERGENT B2 ;  /* 0x0000000000027941 */ /* 0x000fea0003800200 */
.L_x_7580:
        /* <DEDUP_REMOVED lines=20> */
.L_x_7583:
[----:B------:R-:W-:Y:S05]  /*44270*/  BSYNC.RECONVERGENT B2 ;  /* 0x0000000000027941 */ /* 0x000fea0003800200 */
.L_x_7582:
        /* <DEDUP_REMOVED lines=13> */
.L_x_7585:
[----:B------:R-:W-:Y:S05]  /*44350*/  BSYNC.RECONVERGENT B2 ;  /* 0x0000000000027941 */ /* 0x000fea0003800200 */
.L_x_7584:
        /* <DEDUP_REMOVED lines=13> */
.L_x_7587:
[----:B------:R-:W-:Y:S05]  /*44430*/  BSYNC.RECONVERGENT B2 ;  /* 0x0000000000027941 */ /* 0x000fea0003800200 */
.L_x_7586:
        /* <DEDUP_REMOVED lines=12> */
.L_x_7589:
[----:B------:R-:W-:Y:S05]  /*44500*/  BSYNC.RECONVERGENT B2 ;  /* 0x0000000000027941 */ /* 0x000fea0003800200 */
.L_x_7588:
        /* <DEDUP_REMOVED lines=20> */
.L_x_7591:
[----:B------:R-:W-:Y:S05]  /*44650*/  BSYNC.RECONVERGENT B2 ;  /* 0x0000000000027941 */ /* 0x000fea0003800200 */
.L_x_7590:
        /* <DEDUP_REMOVED lines=13> */
.L_x_7593:
[----:B------:R-:W-:Y:S05]  /*44730*/  BSYNC.RECONVERGENT B2 ;  /* 0x0000000000027941 */ /* 0x000fea0003800200 */
.L_x_7592:
        /* <DEDUP_REMOVED lines=13> */
.L_x_7595:
[----:B------:R-:W-:Y:S05]  /*44810*/  BSYNC.RECONVERGENT B2 ;  /* 0x0000000000027941 */ /* 0x000fea0003800200 */
.L_x_7594:
        /* <DEDUP_REMOVED lines=12> */
.L_x_7597:
[----:B------:R-:W-:Y:S05]  /*448e0*/  BSYNC.RECONVERGENT B2 ;  /* 0x0000000000027941 */ /* 0x000fea0003800200 */
.L_x_7596:
        /* <DEDUP_REMOVED lines=20> */
.L_x_7599:
[----:B------:R-:W-:Y:S05]  /*44a30*/  BSYNC.RECONVERGENT B2 ;  /* 0x0000000000027941 */ /* 0x000fea0003800200 */
.L_x_7598:
        /* <DEDUP_REMOVED lines=13> */
.L_x_7601:
[----:B------:R-:W-:Y:S05]  /*44b10*/  BSYNC.RECONVERGENT B2 ;  /* 0x0000000000027941 */ /* 0x000fea0003800200 */
.L_x_7600:
        /* <DEDUP_REMOVED lines=13> */
.L_x_7603:
[----:B------:R-:W-:Y:S05]  /*44bf0*/  BSYNC.RECONVERGENT B2 ;  /* 0x0000000000027941 */ /* 0x000fea0003800200 */
.L_x_7602:
        /* <DEDUP_REMOVED lines=12> */
.L_x_7605:
[----:B------:R-:W-:Y:S05]  /*44cc0*/  BSYNC.RECONVERGENT B2 ;  /* 0x0000000000027941 */ /* 0x000fea0003800200 */
.L_x_7604:
        /* <DEDUP_REMOVED lines=20> */
.L_x_7607:
[----:B------:R-:W-:Y:S05]  /*44e10*/  BSYNC.RECONVERGENT B2 ;  /* 0x0000000000027941 */ /* 0x000fea0003800200 */
.L_x_7606:
        /* <DEDUP_REMOVED lines=13> */
.L_x_7609:
[----:B------:R-:W-:Y:S05]  /*44ef0*/  BSYNC.RECONVERGENT B2 ;  /* 0x0000000000027941 */ /* 0x000fea0003800200 */
.L_x_7608:
        /* <DEDUP_REMOVED lines=13> */
.L_x_7611:
[----:B------:R-:W-:Y:S05]  /*44fd0*/  BSYNC.RECONVERGENT B2 ;  /* 0x0000000000027941 */ /* 0x000fea0003800200 */
.L_x_7610:
        /* <DEDUP_REMOVED lines=12> */
.L_x_7613:
[----:B------:R-:W-:Y:S05]  /*450a0*/  BSYNC.RECONVERGENT B2 ;  /* 0x0000000000027941 */ /* 0x000fea0003800200 */
.L_x_7612:
        /* <DEDUP_REMOVED lines=20> */
.L_x_7615:
[----:B------:R-:W-:Y:S05]  /*451f0*/  BSYNC.RECONVERGENT B2 ;  /* 0x0000000000027941 */ /* 0x000fea0003800200 */
.L_x_7614:
        /* <DEDUP_REMOVED lines=13> */
.L_x_7617:
[----:B------:R-:W-:Y:S05]  /*452d0*/  BSYNC.RECONVERGENT B2 ;  /* 0x0000000000027941 */ /* 0x000fea0003800200 */
.L_x_7616:
        /* <DEDUP_REMOVED lines=13> */
.L_x_7619:
[----:B------:R-:W-:Y:S05]  /*453b0*/  BSYNC.RECONVERGENT B2 ;  /* 0x0000000000027941 */ /* 0x000fea0003800200 */
.L_x_7618:
        /* <DEDUP_REMOVED lines=12> */
.L_x_7621:
[----:B------:R-:W-:Y:S05]  /*45480*/  BSYNC.RECONVERGENT B2 ;  /* 0x0000000000027941 */ /* 0x000fea0003800200 */
.L_x_7620:
        /* <DEDUP_REMOVED lines=20> */
.L_x_7623:
[----:B------:R-:W-:Y:S05]  /*455d0*/  BSYNC.RECONVERGENT B2 ;  /* 0x0000000000027941 */ /* 0x000fea0003800200 */
.L_x_7622:
        /* <DEDUP_REMOVED lines=13> */
.L_x_7625:
[----:B------:R-:W-:Y:S05]  /*456b0*/  BSYNC.RECONVERGENT B2 ;  /* 0x0000000000027941 */ /* 0x000fea0003800200 */
.L_x_7624:
        /* <DEDUP_REMOVED lines=13> */
.L_x_7627:
[----:B------:R-:W-:Y:S05]  /*45790*/  BSYNC.RECONVERGENT B2 ;  /* 0x0000000000027941 */ /* 0x000fea0003800200 */
.L_x_7626:
        /* <DEDUP_REMOVED lines=12> */
.L_x_7629:
[----:B------:R-:W-:Y:S05]  /*45860*/  BSYNC.RECONVERGENT B2 ;  /* 0x0000000000027941 */ /* 0x000fea0003800200 */
.L_x_7628:
        /* <DEDUP_REMOVED lines=20> */
.L_x_7631:
[----:B------:R-:W-:Y:S05]  /*459b0*/  BSYNC.RECONVERGENT B2 ;  /* 0x0000000000027941 */ /* 0x000fea0003800200 */
.L_x_7630:
        /* <DEDUP_REMOVED lines=13> */
.L_x_7633:
[----:B------:R-:W-:Y:S05]  /*45a90*/  BSYNC.RECONVERGENT B2 ;  /* 0x0000000000027941 */ /* 0x000fea0003800200 */
.L_x_7632:
        /* <DEDUP_REMOVED lines=13> */
.L_x_7635:
[----:B------:R-:W-:Y:S05]  /*45b70*/  BSYNC.RECONVERGENT B2 ;  /* 0x0000000000027941 */ /* 0x000fea0003800200 */
.L_x_7634:
        /* <DEDUP_REMOVED lines=12> */
.L_x_7637:
[----:B------:R-:W-:Y:S05]  /*45c40*/  BSYNC.RECONVERGENT B2 ;  /* 0x0000000000027941 */ /* 0x000fea0003800200 */
.L_x_7636:
        /* <DEDUP_REMOVED lines=20> */
.L_x_7639:
[----:B------:R-:W-:Y:S05]  /*45d90*/  BSYNC.RECONVERGENT B2 ;  /* 0x0000000000027941 */ /* 0x000fea0003800200 */
.L_x_7638:
        /* <DEDUP_REMOVED lines=13> */
.L_x_7641:
[----:B------:R-:W-:Y:S05]  /*45e70*/  BSYNC.RECONVERGENT B2 ;  /* 0x0000000000027941 */ /* 0x000fea0003800200 */
.L_x_7640:
        /* <DEDUP_REMOVED lines=13> */
.L_x_7643:
[----:B------:R-:W-:Y:S05]  /*45f50*/  BSYNC.RECONVERGENT B2 ;  /* 0x0000000000027941 */ /* 0x000fea0003800200 */
.L_x_7642:
        /* <DEDUP_REMOVED lines=12> */
.L_x_7645:
[----:B------:R-:W-:Y:S05]  /*46020*/  BSYNC.RECONVERGENT B2 ;  /* 0x0000000000027941 */ /* 0x000fea0003800200 */
.L_x_7644:
        /* <DEDUP_REMOVED lines=20> */
.L_x_7647:
[----:B------:R-:W-:Y:S05]  /*46170*/  BSYNC.RECONVERGENT B2 ;  /* 0x0000000000027941 */ /* 0x000fea0003800200 */
.L_x_7646:
        /* <DEDUP_REMOVED lines=13> */
.L_x_7649:
[----:B------:R-:W-:Y:S05]  /*46250*/  BSYNC.RECONVERGENT B2 ;  /* 0x0000000000027941 */ /* 0x000fea0003800200 */
.L_x_7648:
        /* <DEDUP_REMOVED lines=13> */
.L_x_7651:
[----:B------:R-:W-:Y:S05]  /*46330*/  BSYNC.RECONVERGENT B2 ;  /* 0x0000000000027941 */ /* 0x000fea0003800200 */
.L_x_7650:
        /* <DEDUP_REMOVED lines=12> */
.L_x_7653:
[----:B------:R-:W-:Y:S05]  /*46400*/  BSYNC.RECONVERGENT B2 ;  /* 0x0000000000027941 */ /* 0x000fea0003800200 */
.L_x_7652:
        /* <DEDUP_REMOVED lines=20> */
.L_x_7655:
[----:B------:R-:W-:Y:S05]  /*46550*/  BSYNC.RECONVERGENT B2 ;  /* 0x0000000000027941 */ /* 0x000fea0003800200 */
.L_x_7654:
        /* <DEDUP_REMOVED lines=13> */
.L_x_7657:
[----:B------:R-:W-:Y:S05]  /*46630*/  BSYNC.RECONVERGENT B2 ;  /* 0x0000000000027941 */ /* 0x000fea0003800200 */
.L_x_7656:
        /* <DEDUP_REMOVED lines=13> */
.L_x_7659:
[----:B------:R-:W-:Y:S05]  /*46710*/  BSYNC.RECONVERGENT B2 ;  /* 0x0000000000027941 */ /* 0x000fea0003800200 */
.L_x_7658:
        /* <DEDUP_REMOVED lines=12> */
.L_x_7661:
[----:B------:R-:W-:Y:S05]  /*467e0*/  BSYNC.RECONVERGENT B2 ;  /* 0x0000000000027941 */ /* 0x000fea0003800200 */
.L_x_7660:
        /* <DEDUP_REMOVED lines=20> */
.L_x_7663:
[----:B------:R-:W-:Y:S05]  /*46930*/  BSYNC.RECONVERGENT B2 ;  /* 0x0000000000027941 */ /* 0x000fea0003800200 */
.L_x_7662:
        /* <DEDUP_REMOVED lines=13> */
.L_x_7665:
[----:B------:R-:W-:Y:S05]  /*46a10*/  BSYNC.RECONVERGENT B2 ;  /* 0x0000000000027941 */ /* 0x000fea0003800200 */
.L_x_7664:
        /* <DEDUP_REMOVED lines=13> */
.L_x_7667:
[----:B------:R-:W-:Y:S05]  /*46af0*/  BSYNC.RECONVERGENT B2 ;  /* 0x0000000000027941 */ /* 0x000fea0003800200 */
.L_x_7666:
        /* <DEDUP_REMOVED lines=12> */
.L_x_7669:
[----:B------:R-:W-:Y:S05]  /*46bc0*/  BSYNC.RECONVERGENT B2 ;  /* 0x0000000000027941 */ /* 0x000fea0003800200 */
.L_x_7668:
        /* <DEDUP_REMOVED lines=20> */
.L_x_7671:
[----:B------:R-:W-:Y:S05]  /*46d10*/  BSYNC.RECONVERGENT B2 ;  /* 0x0000000000027941 */ /* 0x000fea0003800200 */
.L_x_7670:
        /* <DEDUP_REMOVED lines=13> */
.L_x_7673:
[----:B------:R-:W-:Y:S05]  /*46df0*/  BSYNC.RECONVERGENT B2 ;  /* 0x0000000000027941 */ /* 0x000fea0003800200 */
.L_x_7672:
        /* <DEDUP_REMOVED lines=13> */
.L_x_7675:
[----:B------:R-:W-:Y:S05]  /*46ed0*/  BSYNC.RECONVERGENT B2 ;  /* 0x0000000000027941 */ /* 0x000fea0003800200 */
.L_x_7674:
        /* <DEDUP_REMOVED lines=12> */
.L_x_7677:
[----:B------:R-:W-:Y:S05]  /*46fa0*/  BSYNC.RECONVERGENT B2 ;  /* 0x0000000000027941 */ /* 0x000fea0003800200 */
.L_x_7676:
        /* <DEDUP_REMOVED lines=20> */
.L_x_7679:
[----:B------:R-:W-:Y:S05]  /*470f0*/  BSYNC.RECONVERGENT B2 ;  /* 0x0000000000027941 */ /* 0x000fea0003800200 */
.L_x_7678:
        /* <DEDUP_REMOVED lines=13> */
.L_x_7681:
[----:B------:R-:W-:Y:S05]  /*471d0*/  BSYNC.RECONVERGENT B2 ;  /* 0x0000000000027941 */ /* 0x000fea0003800200 */
.L_x_7680:
        /* <DEDUP_REMOVED lines=13> */
.L_x_7683:
[----:B------:R-:W-:Y:S05]  /*472b0*/  BSYNC.RECONVERGENT B2 ;  /* 0x0000000000027941 */ /* 0x000fea0003800200 */
.L_x_7682:
        /* <DEDUP_REMOVED lines=12> */
.L_x_7685:
[----:B------:R-:W-:Y:S05]  /*47380*/  BSYNC.RECONVERGENT B2 ;  /* 0x0000000000027941 */ /* 0x000fea0003800200 */
.L_x_7684:
        /* <DEDUP_REMOVED lines=20> */
.L_x_7687:
[----:B------:R-:W-:Y:S05]  /*474d0*/  BSYNC.RECONVERGENT B2 ;  /* 0x0000000000027941 */ /* 0x000fea0003800200 */
.L_x_7686:
        /* <DEDUP_REMOVED lines=13> */
.L_x_7689:
[----:B------:R-:W-:Y:S05]  /*475b0*/  BSYNC.RECONVERGENT B2 ;  /* 0x0000000000027941 */ /* 0x000fea0003800200 */
.L_x_7688:
        /* <DEDUP_REMOVED lines=13> */
.L_x_7691:
[----:B------:R-:W-:Y:S05]  /*47690*/  BSYNC.RECONVERGENT B2 ;  /* 0x0000000000027941 */ /* 0x000fea0003800200 */
.L_x_7690:
        /* <DEDUP_REMOVED lines=12> */
.L_x_7693:
[----:B------:R-:W-:Y:S05]  /*47760*/  BSYNC.RECONVERGENT B2 ;  /* 0x0000000000027941 */ /* 0x000fea0003800200 */
.L_x_7692:
        /* <DEDUP_REMOVED lines=20> */
.L_x_7695:
[----:B------:R-:W-:Y:S05]  /*478b0*/  BSYNC.RECONVERGENT B2 ;  /* 0x0000000000027941 */ /* 0x000fea0003800200 */
.L_x_7694:
        /* <DEDUP_REMOVED lines=13> */
.L_x_7697:
[----:B------:R-:W-:Y:S05]  /*47990*/  BSYNC.RECONVERGENT B2 ;  /* 0x0000000000027941 */ /* 0x000fea0003800200 */
.L_x_7696:
        /* <DEDUP_REMOVED lines=13> */
.L_x_7699:
[----:B------:R-:W-:Y:S05]  /*47a70*/  BSYNC.RECONVERGENT B2 ;  /* 0x0000000000027941 */ /* 0x000fea0003800200 */
.L_x_7698:
        /* <DEDUP_REMOVED lines=12> */
.L_x_7701:
[----:B------:R-:W-:Y:S05]  /*47b40*/  BSYNC.RECONVERGENT B2 ;  /* 0x0000000000027941 */ /* 0x000fea0003800200 */
.L_x_7700:
        /* <DEDUP_REMOVED lines=20> */
.L_x_7703:
[----:B------:R-:W-:Y:S05]  /*47c90*/  BSYNC.RECONVERGENT B2 ;  /* 0x0000000000027941 */ /* 0x000fea0003800200 */
.L_x_7702:
        /* <DEDUP_REMOVED lines=13> */
.L_x_7705:
[----:B------:R-:W-:Y:S05]  /*47d70*/  BSYNC.RECONVERGENT B2 ;  /* 0x0000000000027941 */ /* 0x000fea0003800200 */
.L_x_7704:
        /* <DEDUP_REMOVED lines=13> */
.L_x_7707:
[----:B------:R-:W-:Y:S05]  /*47e50*/  BSYNC.RECONVERGENT B2 ;  /* 0x0000000000027941 */ /* 0x000fea0003800200 */
.L_x_7706:
        /* <DEDUP_REMOVED lines=12> */
.L_x_7709:
[----:B------:R-:W-:Y:S05]  /*47f20*/  BSYNC.RECONVERGENT B2 ;  /* 0x0000000000027941 */ /* 0x000fea0003800200 */
.L_x_7708:
[----:B------:R-:W-:Y:S02]  /*47f30*/  F2FP.BF16.F32.PACK_AB R246, R3, R0 ;  /* 0x0000000003f6723e */ /* 0x000fe400000010ff */
[----:B------:R-:W-:-:S05]  /*47f40*/  F2FP.BF16.F32.PACK_AB R247, R247, R2 ;  /* 0x00000002f7f7723e */ /* 0x000fca00000010ff */
[----:B------:R0:W-:Y:S01]  /*47f50*/  STG.E.64 desc[UR4][R126.64+0x7e00], R246 ;  /* 0x007e00f67e007986 */ /* 0x0001e2000c101b04 */
[----:B------:R-:W-:Y:S05]  /*47f60*/  @P2 EXIT ;  /* 0x000000000000294d */ /* 0x000fea0003800000 */
        /* <DEDUP_REMOVED lines=13> */
.L_x_7711:
[----:B------:R-:W-:Y:S05]  /*48040*/  BSYNC.RECONVERGENT B2 ;  /* 0x0000000000027941 */ /* 0x000fea0003800200 */
.L_x_7710:
        /* <DEDUP_REMOVED lines=13> */
.L_x_7713:
[----:B------:R-:W-:Y:S05]  /*48120*/  BSYNC.RECONVERGENT B2 ;  /* 0x0000000000027941 */ /* 0x000fea0003800200 */
.L_x_7712:
        /* <DEDUP_REMOVED lines=13> */
.L_x_7715:
[----:B------:R-:W-:Y:S05]  /*48200*/  BSYNC.RECONVERGENT B2 ;  /* 0x0000000000027941 */ /* 0x000fea0003800200 */
.L_x_7714:
        /* <DEDUP_REMOVED lines=12> */
.L_x_7717:
[----:B------:R-:W-:Y:S05]  /*482d0*/  BSYNC.RECONVERGENT B2 ;  /* 0x0000000000027941 */ /* 0x000fea0003800200 */
.L_x_7716:
[----:B------:R-:W-:Y:S02]  /*482e0*/  F2FP.BF16.F32.PACK_AB R246, R3, R0 ;  /* 0x0000000003f6723e */ /* 0x000fe400000010ff */
[----:B------:R-:W-:-:S05]  /*482f0*/  F2FP.BF16.F32.PACK_AB R247, R247, R2 ;  /* 0x00000002f7f7723e */ /* 0x000fca00000010ff */
[----:B------:R-:W-:Y:S01]  /*48300*/  STG.E.64 desc[UR4][R126.64+0x7f00], R246 ;  /* 0x007f00f67e007986 */ /* 0x000fe2000c101b04 */
[----:B------:R-:W-:Y:S05]  /*48310*/  EXIT ;  /* 0x000000000000794d */ /* 0x000fea0003800000 */
        .weak           $__internal_30_$__cuda_sm3x_div_rn_noftz_f32_slowpath
        .type           $__internal_30_$__cuda_sm3x_div_rn_noftz_f32_slowpath,@function
        .size           $__internal_30_$__cuda_sm3x_div_rn_noftz_f32_slowpath,(.L_x_11276 - $__internal_30_$__cuda_sm3x_div_rn_noftz_f32_slowpath)
$__internal_30_$__cuda_sm3x_div_rn_noftz_f32_slowpath:
        /* <DEDUP_REMOVED lines=28> */
[----:B------:R-:W-:Y:S02]  /*484e0*/  IADD3 R248, PT, PT, R250, -0x1, RZ ;  /* 0xfffffffffaf87810 */ /* 0x000fe40007ffe0ff */
[----:B------:R-:W-:Y:S02]  /*484f0*/  ISETP.GE.AND P1, PT, R251, RZ, PT ;  /* 0x000000fffb00720c */ /* 0x000fe40003f26270 */
[----:B------:R-:W-:-:S11]  /*48500*/  ISETP.GE.AND P0, PT, R248, RZ, PT ;  /* 0x000000fff800720c */ /* 0x000fd60003f06270 */
[----:B------:R-:W-:Y:S02]  /*48510*/  @!P1 FFMA R249, R123, 1.84467440737095516160e+19, RZ ;  /* 0x5f8000007bf99823 */ /* 0x000fe400000000ff */
[----:B------:R-:W-:Y:S01]  /*48520*/  @P0 MOV R248, RZ ;  /* 0x000000ff00f80202 */ /* 0x000fe20000000f00 */
[----:B------:R-:W-:Y:S01]  /*48530*/  @!P0 FFMA R128, R128, 1.84467440737095516160e+19, RZ ;  /* 0x5f80000080808823 */ /* 0x000fe200000000ff */
[----:B------:R-:W-:-:S04]  /*48540*/  @!P0 MOV R248, 0xffffffc0 ;  /* 0xffffffc000f88802 */ /* 0x000fc80000000f00 */
[----:B------:R-:W-:-:S07]  /*48550*/  @!P1 IADD3 R248, PT, PT, R248, 0x40, RZ ;  /* 0x00000040f8f89810 */ /* 0x000fce0007ffe0ff */
.L_x_7719:
[----:B------:R-:W-:Y:S01]  /*48560*/  LEA R251, R247, 0xc0800000, 0x17 ;  /* 0xc0800000f7fb7811 */ /* 0x000fe200078eb8ff */
[----:B------:R0:W-:Y:S03]  /*48570*/  STL [R1+0x718], R2 ;  /* 0x0007180201007387 */ /* 0x0001e60000100800 */
[----:B------:R-:W-:Y:S01]  /*48580*/  IADD3 R249, PT, PT, -R251, R249, RZ ;  /* 0x000000f9fbf97210 */ /* 0x000fe20007ffe1ff */
[----:B------:R1:W-:Y:S04]  /*48590*/  STL [R1+0x714], R0 ;  /* 0x0007140001007387 */ /* 0x0003e80000100800 */
[----:B------:R-:W-:Y:S01]  /*485a0*/  FADD.FTZ R251, -R249, -RZ ;  /* 0x800000fff9fb7221 */ /* 0x000fe20000010100 */
[----:B0-----:R-:W0:Y:S01]  /*485b0*/  MUFU.RCP R2, R249 ;  /* 0x000000f900027308 */ /* 0x001e220000001000 */
[----:B-1----:R-:W-:-:S05]  /*485c0*/  IADD3 R0, PT, PT, R250, -0x7f, RZ ;  /* 0xffffff81fa007810 */ /* 0x002fca0007ffe0ff */
[----:B------:R-:W-:Y:S02]  /*485d0*/  IMAD R128, R0, -0x800000, R128 ;  /* 0xff80000000807824 */ /* 0x000fe400078e0280 */
[----:B0-----:R-:W-:-:S04]  /*485e0*/  FFMA R249, R2, R251, 1 ;  /* 0x3f80000002f97423 */ /* 0x001fc800000000fb */
[----:B------:R-:W-:-:S04]  /*485f0*/  FFMA R249, R2, R249, R2 ;  /* 0x000000f902f97223 */ /* 0x000fc80000000002 */
[----:B------:R-:W-:-:S04]  /*48600*/  FFMA R250, R128, R249, RZ ;  /* 0x000000f980fa7223 */ /* 0x000fc800000000ff */
[----:B------:R-:W-:Y:S01]  /*48610*/  FFMA R2, R251, R250, R128 ;  /* 0x000000fafb027223 */ /* 0x000fe20000000080 */
[----:B------:R-:W-:-:S03]  /*48620*/  IADD3 R247, PT, PT, R0, 0x7f, -R247 ;  /* 0x0000007f00f77810 */ /* 0x000fc60007ffe8f7 */
[----:B------:R-:W-:Y:S02]  /*48630*/  FFMA R250, R249, R2, R250 ;  /* 0x00000002f9fa7223 */ /* 0x000fe400000000fa */
[----:B------:R0:W5:Y:S02]  /*48640*/  LDL.LU R2, [R1+0x718] ;  /* 0x0007180001027983 */ /* 0x0001640000300800 */
[----:B------:R-:W-:Y:S01]  /*48650*/  FFMA R128, R251, R250, R128 ;  /* 0x000000fafb807223 */ /* 0x000fe20000000080 */
[----:B------:R-:W-:-:S03]  /*48660*/  IADD3 R251, PT, PT, R247, R248, RZ ;  /* 0x000000f8f7fb7210 */ /* 0x000fc60007ffe0ff */
[----:B------:R-:W-:-:S05]  /*48670*/  FFMA R247, R249, R128, R250 ;  /* 0x00000080f9f77223 */ /* 0x000fca00000000fa */
[----:B------:R-:W-:-:S04]  /*48680*/  SHF.R.U32.HI R248, RZ, 0x17, R247 ;  /* 0x00000017fff87819 */ /* 0x000fc800000116f7 */
[----:B------:R-:W-:-:S04]  /*48690*/  LOP3.LUT R248, R248, 0xff, RZ, 0xc0, !PT ;  /* 0x000000fff8f87812 */ /* 0x000fc800078ec0ff */
[----:B------:R-:W-:-:S04]  /*486a0*/  IADD3 R248, PT, PT, R248, R251, RZ ;  /* 0x000000fbf8f87210 */ /* 0x000fc80007ffe0ff */
[----:B------:R-:W-:-:S04]  /*486b0*/  IADD3 R0, PT, PT, R248, -0x1, RZ ;  /* 0xfffffffff8007810 */ /* 0x000fc80007ffe0ff */
[----:B------:R-:W-:Y:S02]  /*486c0*/  ISETP.GE.U32.AND P0, PT, R0, 0xfe, PT ;  /* 0x000000fe0000780c */ /* 0x000fe40003f06070 */
[----:B------:R0:W5:Y:S01]  /*486d0*/  LDL.LU R0, [R1+0x714] ;  /* 0x0007140001007983 */ /* 0x0001620000300800 */
[----:B------:R-:W-:Y:S10]  /*486e0*/  BSSY.RECONVERGENT B1, `(.L_x_7724) ;  /* 0x0000025000017945 */ /* 0x000ff40003800200 */
[----:B0-----:R-:W-:Y:S05]  /*486f0*/  @!P0 BRA `(.L_x_7725) ;  /* 0x0000000000888947 */ /* 0x001fea0003800000 */
[----:B------:R-:W-:-:S13]  /*48700*/  ISETP.GT.AND P0, PT, R248, 0xfe, PT ;  /* 0x000000fef800780c */ /* 0x000fda0003f04270 */
[----:B------:R-:W-:Y:S05]  /*48710*/  @P0 BRA `(.L_x_7726) ;  /* 0x0000000000740947 */ /* 0x000fea0003800000 */
[----:B------:R-:W-:-:S13]  /*48720*/  ISETP.GE.AND P0, PT, R248, 0x1, PT ;  /* 0x00000001f800780c */ /* 0x000fda0003f06270 */
[----:B------:R-:W-:Y:S05]  /*48730*/  @P0 BRA `(.L_x_7727) ;  /* 0x00000000007c0947 */ /* 0x000fea0003800000 */
[----:B------:R-:W-:Y:S02]  /*48740*/  ISETP.GE.AND P0, PT, R248, -0x18, PT ;  /* 0xffffffe8f800780c */ /* 0x000fe40003f06270 */
[----:B------:R-:W-:-:S11]  /*48750*/  LOP3.LUT R247, R247, 0x80000000, RZ, 0xc0, !PT ;  /* 0x80000000f7f77812 */ /* 0x000fd600078ec0ff */
[----:B------:R-:W-:Y:S05]  /*48760*/  @!P0 BRA `(.L_x_7727) ;  /* 0x0000000000708947 */ /* 0x000fea0003800000 */
[----:B------:R-:W-:-:S05]  /*48770*/  FFMA.RP R251, R249, R128, R250 ;  /* 0x00000080f9fb7223 */ /* 0x000fca00000080fa */
[----:B------:R0:W-:Y:S02]  /*48780*/  STL [R1+0x18], R251 ;  /* 0x000018fb01007387 */ /* 0x0001e40000100800 */
[CCC-:B0-----:R-:W-:Y:S01]  /*48790*/  FFMA.RM R251, R249.reuse, R128.reuse, R250.reuse ;  /* 0x00000080f9fb7223 */ /* 0x1c1fe200000040fa */
[----:B------:R-:W-:Y:S02]  /*487a0*/  FFMA.RZ R128, R249, R128, R250 ;  /* 0x00000080f9807223 */ /* 0x000fe4000000c0fa */
[----:B------:R-:W2:Y:S01]  /*487b0*/  LDL.LU R250, [R1+0x18] ;  /* 0x0000180001fa7983 */ /* 0x000ea20000300800 */
[----:B------:R-:W-:Y:S02]  /*487c0*/  IADD3 R249, PT, PT, R248, 0x20, RZ ;  /* 0x00000020f8f97810 */ /* 0x000fe40007ffe0ff */
[----:B------:R-:W-:Y:S02]  /*487d0*/  LOP3.LUT R128, R128, 0x7fffff, RZ, 0xc0, !PT ;  /* 0x007fffff80807812 */ /* 0x000fe400078ec0ff */
[----:B------:R-:W-:-:S02]  /*487e0*/  ISETP.NE.AND P1, PT, R248, RZ, PT ;  /* 0x000000fff800720c */ /* 0x000fc40003f25270 */
[----:B------:R-:W-:Y:S02]  /*487f0*/  LOP3.LUT R128, R128, 0x800000, RZ, 0xfc, !PT ;  /* 0x0080000080807812 */ /* 0x000fe400078efcff */
[----:B------:R-:W-:Y:S02]  /*48800*/  ISETP.NE.AND P0, PT, R248, RZ, PT ;  /* 0x000000fff800720c */ /* 0x000fe40003f05270 */
[----:B------:R-:W-:Y:S02]  /*48810*/  SHF.L.U32 R249, R128, R249, RZ ;  /* 0x000000f980f97219 */ /* 0x000fe400000006ff */
[----:B------:R-:W-:Y:S02]  /*48820*/  IADD3 R248, PT, PT, -R248, RZ, RZ ;  /* 0x000000fff8f87210 */ /* 0x000fe40007ffe1ff */
[----:B------:R-:W-:Y:S02]  /*48830*/  ISETP.NE.AND P0, PT, R249, RZ, P0 ;  /* 0x000000fff900720c */ /* 0x000fe40000705270 */
[----:B------:R-:W-:-:S04]  /*48840*/  SEL R248, R248, RZ, P1 ;  /* 0x000000fff8f87207 */ /* 0x000fc80000800000 */
[----:B------:R-:W-:-:S04]  /*48850*/  SHF.R.U32.HI R248, RZ, R248, R128 ;  /* 0x000000f8fff87219 */ /* 0x000fc80000011680 */
[----:B------:R-:W-:Y:S02]  /*48860*/  SHF.R.U32.HI R128, RZ, 0x1, R248 ;  /* 0x00000001ff807819 */ /* 0x000fe400000116f8 */
[----:B--2---:R-:W-:-:S04]  /*48870*/  FSETP.NEU.FTZ.AND P3, PT, R250, R251, PT ;  /* 0x000000fbfa00720b */ /* 0x004fc80003f7d000 */
[----:B------:R-:W-:-:S04]  /*48880*/  PLOP3.LUT P0, PT, P3, P0, PT, 0xf8, 0x8f ;  /* 0x00000000008f781c */ /* 0x000fc80001f01f70 */
[----:B------:R-:W-:-:S04]  /*48890*/  SEL R249, RZ, 0x1, !P0 ;  /* 0x00000001fff97807 */ /* 0x000fc80004000000 */
[----:B------:R-:W-:-:S04]  /*488a0*/  LOP3.LUT R249, R249, 0x1, R128, 0xf8, !PT ;  /* 0x00000001f9f97812 */ /* 0x000fc800078ef880 */
[----:B------:R-:W-:-:S04]  /*488b0*/  LOP3.LUT R248, R249, R248, RZ, 0xc0, !PT ;  /* 0x000000f8f9f87212 */ /* 0x000fc800078ec0ff */
[----:B------:R-:W-:-:S04]  /*488c0*/  IADD3 R128, PT, PT, R128, R248, RZ ;  /* 0x000000f880807210 */ /* 0x000fc80007ffe0ff */
[----:B------:R-:W-:Y:S01]  /*488d0*/  LOP3.LUT R247, R128, R247, RZ, 0xfc, !PT ;  /* 0x000000f780f77212 */ /* 0x000fe200078efcff */
[----:B------:R-:W-:Y:S06]  /*488e0*/  BRA `(.L_x_7727) ;  /* 0x0000000000107947 */ /* 0x000fec0003800000 */
.L_x_7726:
[----:B------:R-:W-:-:S04]  /*488f0*/  LOP3.LUT R247, R247, 0x80000000, RZ, 0xc0, !PT ;  /* 0x80000000f7f77812 */ /* 0x000fc800078ec0ff */
[----:B------:R-:W-:Y:S01]  /*48900*/  LOP3.LUT R247, R247, 0x7f800000, RZ, 0xfc, !PT ;  /* 0x7f800000f7f77812 */ /* 0x000fe200078efcff */
[----:B------:R-:W-:Y:S06]  /*48910*/  BRA `(.L_x_7727) ;  /* 0x0000000000047947 */ /* 0x000fec0003800000 */
.L_x_7725:
[----:B------:R-:W-:-:S07]  /*48920*/  LEA R247, R251, R247, 0x17 ;  /* 0x000000f7fbf77211 */ /* 0x000fce00078eb8ff */
.L_x_7727:
[----:B------:R-:W-:Y:S05]  /*48930*/  BSYNC.RECONVERGENT B1 ;  /* 0x0000000000017941 */ /* 0x000fea0003800200 */
.L_x_7724:
[----:B------:R-:W-:Y:S05]  /*48940*/  BRA `(.L_x_7728) ;  /* 0x0000000000207947 */ /* 0x000fea0003800000 */
.L_x_7723:
[----:B------:R-:W-:-:S04]  /*48950*/  LOP3.LUT R128, R249, 0x80000000, R128, 0x48, !PT ;  /* 0x80000000f9807812 */ /* 0x000fc800078e4880 */
[----:B------:R-:W-:Y:S01]  /*48960*/  LOP3.LUT R247, R128, 0x7f800000, RZ, 0xfc, !PT ;  /* 0x7f80000080f77812 */ /* 0x000fe200078efcff */
[----:B------:R-:W-:Y:S06]  /*48970*/  BRA `(.L_x_7728) ;  /* 0x0000000000147947 */ /* 0x000fec0003800000 */
.L_x_7722:
[----:B------:R-:W-:Y:S01]  /*48980*/  LOP3.LUT R247, R249, 0x80000000, R128, 0x48, !PT ;  /* 0x80000000f9f77812 */ /* 0x000fe200078e4880 */
[----:B------:R-:W-:Y:S06]  /*48990*/  BRA `(.L_x_7728) ;  /* 0x00000000000c7947 */ /* 0x000fec0003800000 */
.L_x_7721:
[----:B------:R-:W0:Y:S01]  /*489a0*/  MUFU.RSQ R247, -QNAN ;  /* 0xffc0000000f77908 */ /* 0x000e220000001400 */
[----:B------:R-:W-:Y:S05]  /*489b0*/  BRA `(.L_x_7728) ;  /* 0x0000000000047947 */ /* 0x000fea0003800000 */
.L_x_7720:
[----:B------:R-:W-:-:S07]  /*489c0*/  FADD.FTZ R247, R128, R123 ;  /* 0x0000007b80f77221 */ /* 0x000fce0000010000 */
.L_x_7728:
[----:B------:R-:W-:Y:S05]  /*489d0*/  BSYNC.RECONVERGENT B0 ;  /* 0x0000000000007941 */ /* 0x000fea0003800200 */
.L_x_7718:
[----:B------:R-:W-:Y:S01]  /*489e0*/  MOV R128, R129 ;  /* 0x0000008100807202 */ /* 0x000fe20000000f00 */
[----:B------:R-:W-:-:S04]  /*489f0*/  HFMA2 R129, -RZ, RZ, 0, 0 ;  /* 0x00000000ff817431 */ /* 0x000fc800000001ff */
[----:B0----5:R-:W-:Y:S05]  /*48a00*/  RET.REL.NODEC R128 `(_ZN18transformer_engine27scaled_softmax_warp_forwardI13__nv_bfloat16S1_fLi14EEEvPT0_PKT_T1_ii) ;  /* 0xfffffb74807c7950 */ /* 0x021fea0003c3ffff */
.L_x_7729:
        /* <DEDUP_REMOVED lines=15> */
.L_x_11276:


//--------------------- .text._ZN18transformer_engine27scaled_softmax_warp_forwardI13__nv_bfloat16S1_fLi13EEEvPT0_PKT_T1_ii --------------------------
	.section	.text._ZN18transformer_engine27scaled_softmax_warp_forwardI13__nv_bfloat16S1_fLi13EEEvPT0_PKT_T1_ii,"ax",@progbits
	.align	128
        .global         _ZN18transformer_engine27scaled_softmax_warp_forwardI13__nv_bfloat16S1_fLi13EEEvPT0_PKT_T1_ii
        .type           _ZN18transformer_engine27scaled_softmax_warp_forwardI13__nv_bfloat16S1_fLi13EEEvPT0_PKT_T1_ii,@function
        .size           _ZN18transformer_engine27scaled_softmax_warp_forwardI13__nv_bfloat16S1_fLi13EEEvPT0_PKT_T1_ii,(.L_x_11277 - _ZN18transformer_engine27scaled_softmax_warp_forwardI13__nv_bfloat16S1_fLi13EEEvPT0_PKT_T1_ii)
        .other          _ZN18transformer_engine27scaled_softmax_warp_forwardI13__nv_bfloat16S1_fLi13EEEvPT0_PKT_T1_ii,@"STO_CUDA_ENTRY STV_DEFAULT"
_ZN18transformer_engine27scaled_softmax_warp_forwardI13__nv_bfloat16S1_fLi13EEEvPT0_PKT_T1_ii:
.text._ZN18transformer_engine27scaled_softmax_warp_forwardI13__nv_bfloat16S1_fLi13EEEvPT0_PKT_T1_ii:
        /* <DEDUP_REMOVED lines=9> */
[----:B------:R-:W5:Y:S02]  /*0090*/  LDCU UR7, c[0x0][0x394] ;  /* 0x00007280ff0777ac */ /* 0x000f640008000800 */
[----:B------:R-:W1:Y:S01]  /*00a0*/  LDC R5, c[0x0][0x374] ;  /* 0x0000dd00ff057b82 */ /* 0x000e620000000800 */
[----:B------:R-:W2:Y:S01]  /*00b0*/  S2R R7, SR_TID.Y ;  /* 0x0000000000077919 */ /* 0x000ea20000002200 */
[----:B------:R-:W5:Y:S06]  /*00c0*/  LDCU.64 UR10, c[0x0][0x388] ;  /* 0x00007100ff0a77ac */ /* 0x000f6c0008000a00 */
        /* <DEDUP_REMOVED lines=10> */
[C---:B-----5:R-:W-:Y:S01]  /*0170*/  IADD3 R103, PT, PT, -R5.reuse, UR7, RZ ;  /* 0x0000000705677c10 */ /* 0x060fe2000fffe1ff */
[----:B------:R-:W-:Y:S01]  /*0180*/  IMAD R5, R5, UR6, R3 ;  /* 0x0000000605057c24 */ /* 0x000fe2000f8e0203 */
[----:B------:R-:W-:Y:S02]  /*0190*/  SHF.L.U32 R8, R2, 0x1, RZ ;  /* 0x0000000102087819 */ /* 0x000fe400000006ff */
[----:B------:R-:W-:-:S02]  /*01a0*/  ISETP.LT.OR P4, PT, R103, 0x1, P2 ;  /* 0x000000016700780c */ /* 0x000fc40001781670 */
[----:B------:R-:W-:Y:S01]  /*01b0*/  SHF.L.U64.HI R6, R2, 0x1, R5 ;  /* 0x0000000102067819 */ /* 0x000fe20000010205 */
[----:B------:R-:W-:Y:S01]  /*01c0*/  STL [R1+0x140], R8 ;  /* 0x0001400801007387 */ /* 0x000fe20000100800 */
[----:B------:R-:W-:Y:S02]  /*01d0*/  IADD3 R122, P0, PT, R8, UR10, RZ ;  /* 0x0000000a087a7c10 */ /* 0x000fe4000ff1e0ff */
[----:B------:R-:W-:Y:S01]  /*01e0*/  IADD3 R0, PT, PT, R120, 0x100, RZ ;  /* 0x0000010078007810 */ /* 0x000fe20007ffe0ff */
[----:B------:R1:W-:Y:S01]  /*01f0*/  STL [R1+0x144], R6 ;  /* 0x0001440601007387 */ /* 0x0003e20000100800 */
[----:B------:R-:W-:Y:S02]  /*0200*/  IADD3.X R123, PT, PT, R6, UR11, RZ, P0, !PT ;  /* 0x0000000b067b7c10 */ /* 0x000fe400087fe4ff */
[----:B------:R-:W-:-:S03]  /*0210*/  ISETP.GE.AND P3, PT, R0, UR8, PT ;  /* 0x0000000800007c0c */ /* 0x000fc6000bf66270 */
[----:B0-----:R-:W2:Y:S01]  /*0220*/  @!P4 LDG.E.64 R2, desc[UR4][R122.64+0x100] ;  /* 0x000100047a02c981 */ /* 0x001ea2000c1e1b00 */
[----:B------:R-:W-:Y:S01]  /*0230*/  ISETP.LT.OR P3, PT, R103, 0x1, P3 ;  /* 0x000000016700780c */ /* 0x000fe20001f61670 */
[----:B------:R-:W0:Y:S01]  /*0240*/  @!P4 LDC R5, c[0x0][0x390] ;  /* 0x0000e400ff05cb82 */ /* 0x000e220000000800 */
[----:B------:R-:W-:-:S04]  /*0250*/  IADD3 R0, PT, PT, R120, 0x180, RZ ;  /* 0x0000018078007810 */ /* 0x000fc80007ffe0ff */
[----:B------:R-:W-:-:S04]  /*0260*/  ISETP.GE.AND P0, PT, R0, UR8, PT ;  /* 0x0000000800007c0c */ /* 0x000fc8000bf06270 */
[----:B------:R-:W-:-:S03]  /*0270*/  ISETP.LT.OR P0, PT, R103, 0x1, P0 ;  /* 0x000000016700780c */ /* 0x000fc60000701670 */
[----:B-1----:R-:W3:Y:S01]  /*0280*/  @!P3 LDG.E.64 R6, desc[UR4][R122.64+0x200] ;  /* 0x000200047a06b981 */ /* 0x002ee2000c1e1b00 */
[----:B------:R-:W1:Y:S09]  /*0290*/  @!P3 LDC R17, c[0x0][0x390] ;  /* 0x0000e400ff11bb82 */ /* 0x000e720000000800 */
[----:B------:R-:W4:Y:S01]  /*02a0*/  @!P0 LDG.E.64 R8, desc[UR4][R122.64+0x300] ;  /* 0x000300047a088981 */ /* 0x000f22000c1e1b00 */
[----:B------:R-:W-:-:S04]  /*02b0*/  IADD3 R0, PT, PT, R120, 0x200, RZ ;  /* 0x0000020078007810 */ /* 0x000fc80007ffe0ff */
[----:B------:R-:W-:Y:S02]  /*02c0*/  ISETP.GE.AND P1, PT, R0, UR8, PT ;  /* 0x0000000800007c0c */ /* 0x000fe4000bf26270 */
[----:B------:R-:W-:Y:S02]  /*02d0*/  IADD3 R0, PT, PT, R120, 0x280, RZ ;  /* 0x0000028078007810 */ /* 0x000fe40007ffe0ff */
[----:B------:R-:W-:Y:S02]  /*02e0*/  ISETP.LT.OR P1, PT, R103, 0x1, P1 ;  /* 0x000000016700780c */ /* 0x000fe40000f21670 */
[----:B------:R-:W-:-:S04]  /*02f0*/  ISETP.GE.AND P6, PT, R0, UR8, PT ;  /* 0x0000000800007c0c */ /* 0x000fc8000bfc6270 */
[----:B------:R-:W-:-:S07]  /*0300*/  ISETP.LT.OR P6, PT, R103, 0x1, P6 ;  /* 0x000000016700780c */ /* 0x000fce00037c1670 */
[----:B------:R-:W5:Y:S06]  /*0310*/  @!P1 LDG.E.64 R10, desc[UR4][R122.64+0x400] ;  /* 0x000400047a0a9981 */ /* 0x000f6c000c1e1b00 */
[----:B------:R-:W5:Y:S01]  /*0320*/  @!P6 LDG.E.64 R12, desc[UR4][R122.64+0x500] ;  /* 0x000500047a0ce981 */ /* 0x000f62000c1e1b00 */
[----:B------:R-:W-:-:S04]  /*0330*/  IADD3 R0, PT, PT, R120, 0x300, RZ ;  /* 0x0000030078007810 */ /* 0x000fc80007ffe0ff */
[----:B------:R-:W-:-:S04]  /*0340*/  ISETP.GE.AND P5, PT, R0, UR8, PT ;  /* 0x0000000800007c0c */ /* 0x000fc8000bfa6270 */
[----:B------:R-:W-:-:S13]  /*0350*/  ISETP.LT.OR P5, PT, R103, 0x1, P5 ;  /* 0x000000016700780c */ /* 0x000fda0002fa1670 */
[----:B------:R-:W5:Y:S01]  /*0360*/  @!P5 LDG.E.64 R14, desc[UR4][R122.64+0x600] ;  /* 0x000600047a0ed981 */ /* 0x000f62000c1e1b00 */
        /* <DEDUP_REMOVED lines=25> */
[----:B------:R-:W-:Y:S02]  /*0500*/  @!P4 SHF.L.U32 R3, R3, 0x10, RZ ;  /* 0x000000100303c819 */ /* 0x000fe400000006ff */
[C---:B------:R-:W-:Y:S02]  /*0510*/  @!P4 PRMT R0, R2.reuse, 0x7632, R0 ;  /* 0x000076320200c816 */ /* 0x040fe40000000000 */
[----:B------:R-:W-:Y:S01]  /*0520*/  @!P4 SHF.L.U32 R2, R2, 0x10, RZ ;  /* 0x000000100202c819 */ /* 0x000fe200000006ff */
[-C--:B0-----:R-:W-:Y:S01]  /*0530*/  @!P4 FMUL R187, R3, R5.reuse ;  /* 0x0000000503bbc220 */ /* 0x081fe20000400000 */
[----:B------:R-:W-:Y:S01]  /*0540*/  @!P4 SHF.L.U32 R0, R0, 0x10, RZ ;  /* 0x000000100000c819 */ /* 0x000fe200000006ff */
[----:B------:R-:W0:Y:S01]  /*0550*/  @!P0 LDC R3, c[0x0][0x390] ;  /* 0x0000e400ff038b82 */ /* 0x000e220000000800 */
[----:B------:R-:W-:Y:S01]  /*0560*/  @!P4 SHF.L.U32 R4, R4, 0x10, RZ ;  /* 0x000000100404c819 */ /* 0x000fe200000006ff */
[-C--:B------:R-:W-:Y:S01]  /*0570*/  @!P4 FMUL R189, R2, R5.reuse ;  /* 0x0000000502bdc220 */ /* 0x080fe20000400000 */
[----:B------:R-:W-:Y:S01]  /*0580*/  IADD3 R2, PT, PT, R120, 0x380, RZ ;  /* 0x0000038078027810 */ /* 0x000fe20007ffe0ff */
[-C--:B------:R-:W-:Y:S01]  /*0590*/  @!P4 FMUL R188, R0, R5.reuse ;  /* 0x0000000500bcc220 */ /* 0x080fe20000400000 */
[----:B---3--:R-:W-:Y:S01]  /*05a0*/  @!P3 PRMT R0, R6, 0x7632, R0 ;  /* 0x000076320600b816 */ /* 0x008fe20000000000 */
[----:B------:R-:W-:Y:S01]  /*05b0*/  @!P4 FMUL R186, R4, R5 ;  /* 0x0000000504bac220 */ /* 0x000fe20000400000 */
[----:B------:R-:W-:-:S02]  /*05c0*/  ISETP.GE.AND P4, PT, R2, UR8, PT ;  /* 0x0000000802007c0c */ /* 0x000fc4000bf86270 */
[----:B------:R-:W-:Y:S02]  /*05d0*/  @!P3 PRMT R2, R7, 0x7632, R2 ;  /* 0x000076320702b816 */ /* 0x000fe40000000002 */
[----:B------:R-:W-:Y:S02]  /*05e0*/  ISETP.LT.OR P4, PT, R103, 0x1, P4 ;  /* 0x000000016700780c */ /* 0x000fe40002781670 */
[----:B------:R-:W-:Y:S02]  /*05f0*/  @!P3 SHF.L.U32 R0, R0, 0x10, RZ ;  /* 0x000000100000b819 */ /* 0x000fe400000006ff */
[----:B------:R-:W-:Y:S02]  /*0600*/  @!P3 SHF.L.U32 R6, R6, 0x10, RZ ;  /* 0x000000100606b819 */ /* 0x000fe400000006ff */
[----:B------:R-:W-:Y:S01]  /*0610*/  @!P3 SHF.L.U32 R7, R7, 0x10, RZ ;  /* 0x000000100707b819 */ /* 0x000fe200000006ff */
[-C--:B-1----:R-:W-:Y:S01]  /*0620*/  @!P3 FMUL R184, R0, R17.reuse ;  /* 0x0000001100b8b220 */ /* 0x082fe20000400000 */
[----:B------:R-:W-:Y:S01]  /*0630*/  @!P3 SHF.L.U32 R2, R2, 0x10, RZ ;  /* 0x000000100202b819 */ /* 0x000fe200000006ff */
[-C--:B------:R-:W-:Y:S01]  /*0640*/  @!P3 FMUL R185, R6, R17.reuse ;  /* 0x0000001106b9b220 */ /* 0x080fe20000400000 */
[----:B------:R-:W-:Y:S01]  /*0650*/  IADD3 R4, PT, PT, R120, 0x400, RZ ;  /* 0x0000040078047810 */ /* 0x000fe20007ffe0ff */
[-C--:B------:R-:W-:Y:S01]  /*0660*/  @!P3 FMUL R183, R7, R17.reuse ;  /* 0x0000001107b7b220 */ /* 0x080fe20000400000 */
[----:B----4-:R-:W-:Y:S01]  /*0670*/  @!P0 SHF.L.U32 R0, R8, 0x10, RZ ;  /* 0x0000001008008819 */ /* 0x010fe200000006ff */
[----:B------:R-:W-:Y:S01]  /*0680*/  @!P3 FMUL R182, R2, R17 ;  /* 0x0000001102b6b220 */ /* 0x000fe20000400000 */
[----:B------:R-:W-:Y:S01]  /*0690*/  ISETP.GE.AND P3, PT, R4, UR8, PT ;  /* 0x0000000804007c0c */ /* 0x000fe2000bf66270 */
[----:B------:R-:W1:Y:S01]  /*06a0*/  @!P6 LDC R17, c[0x0][0x390] ;  /* 0x0000e400ff11eb82 */ /* 0x000e620000000800 */
[----:B------:R-:W2:Y:S01]  /*06b0*/  @!P4 LDG.E.64 R4, desc[UR4][R122.64+0x700] ;  /* 0x000700047a04c981 */ /* 0x000ea2000c1e1b00 */
[----:B0-----:R-:W-:Y:S01]  /*06c0*/  @!P0 FMUL R181, R0, R3 ;  /* 0x0000000300b58220 */ /* 0x001fe20000400000 */
[----:B------:R-:W-:-:S02]  /*06d0*/  @!P0 PRMT R8, R8, 0x7632, R8 ;  /* 0x0000763208088816 */ /* 0x000fc40000000008 */
[----:B------:R-:W-:Y:S02]  /*06e0*/  @!P0 PRMT R0, R9, 0x7632, R0 ;  /* 0x0000763209008816 */ /* 0x000fe40000000000 */
[----:B------:R-:W-:Y:S02]  /*06f0*/  ISETP.LT.OR P3, PT, R103, 0x1, P3 ;  /* 0x000000016700780c */ /* 0x000fe40001f61670 */
[----:B------:R-:W-:Y:S02]  /*0700*/  @!P0 SHF.L.U32 R9, R9, 0x10, RZ ;  /* 0x0000001009098819 */ /* 0x000fe400000006ff */
[----:B------:R-:W-:Y:S02]  /*0710*/  @!P0 SHF.L.U32 R8, R8, 0x10, RZ ;  /* 0x0000001008088819 */ /* 0x000fe400000006ff */
[----:B------:R-:W-:Y:S01]  /*0720*/  @!P0 SHF.L.U32 R0, R0, 0x10, RZ ;  /* 0x0000001000008819 */ /* 0x000fe200000006ff */
[-C--:B------:R-:W-:Y:S01]  /*0730*/  @!P0 FMUL R179, R9, R3.reuse ;  /* 0x0000000309b38220 */ /* 0x080fe20000400000 */
[----:B------:R-:W-:Y:S01]  /*0740*/  IADD3 R2, PT, PT, R120, 0x480, RZ ;  /* 0x0000048078027810 */ /* 0x000fe20007ffe0ff */
[----:B------:R-:W-:-:S02]  /*0750*/  @!P0 FMUL R180, R8, R3 ;  /* 0x0000000308b48220 */ /* 0x000fc40000400000 */
[----:B------:R-:W-:Y:S01]  /*0760*/  @!P0 FMUL R178, R0, R3 ;  /* 0x0000000300b28220 */ /* 0x000fe20000400000 */
[----:B------:R-:W-:Y:S01]  /*0770*/  ISETP.GE.AND P0, PT, R2, UR8, PT ;  /* 0x0000000802007c0c */ /* 0x000fe2000bf06270 */
[----:B------:R-:W3:Y:S01]  /*0780*/  @!P3 LDG.E.64 R6, desc[UR4][R122.64+0x800] ;  /* 0x000800047a06b981 */ /* 0x000ee2000c1e1b00 */
[----:B------:R-:W0:Y:S02]  /*0790*/  @!P1 LDC R3, c[0x0][0x390] ;  /* 0x0000e400ff039b82 */ /* 0x000e240000000800 */
[----:B------:R-:W-:-:S13]  /*07a0*/  ISETP.LT.OR P0, PT, R103, 0x1, P0 ;  /* 0x000000016700780c */ /* 0x000fda0000701670 */
[----:B------:R-:W4:Y:S01]  /*07b0*/  @!P0 LDG.E.64 R8, desc[UR4][R122.64+0x900] ;  /* 0x000900047a088981 */ /* 0x000f22000c1e1b00 */
[C---:B-----5:R-:W-:Y:S02]  /*07c0*/  @!P1 PRMT R0, R10.reuse, 0x7632, R0 ;  /* 0x000076320a009816 */ /* 0x060fe40000000000 */
[----:B------:R-:W-:Y:S02]  /*07d0*/  @!P1 SHF.L.U32 R10, R10, 0x10, RZ ;  /* 0x000000100a0a9819 */ /* 0x000fe400000006ff */
[C---:B------:R-:W-:Y:S02]  /*07e0*/  @!P1 PRMT R2, R11.reuse, 0x7632, R2 ;  /* 0x000076320b029816 */ /* 0x040fe40000000002 */
[----:B------:R-:W-:Y:S02]  /*07f0*/  @!P1 SHF.L.U32 R11, R11, 0x10, RZ ;  /* 0x000000100b0b9819 */ /* 0x000fe400000006ff */
[----:B------:R-:W-:Y:S01]  /*0800*/  @!P1 SHF.L.U32 R0, R0, 0x10, RZ ;  /* 0x0000001000009819 */ /* 0x000fe200000006ff */
[-C--:B0-----:R-:W-:Y:S01]  /*0810*/  @!P1 FMUL R177, R10, R3.reuse ;  /* 0x000000030ab19220 */ /* 0x081fe20000400000 */
[----:B------:R-:W-:Y:S01]  /*0820*/  @!P1 SHF.L.U32 R2, R2, 0x10, RZ ;  /* 0x0000001002029819 */ /* 0x000fe200000006ff */
[-C--:B------:R-:W-:Y:S01]  /*0830*/  @!P1 FMUL R175, R11, R3.reuse ;  /* 0x000000030baf9220 */ /* 0x080fe20000400000 */
[----:B------:R-:W-:Y:S01]  /*0840*/  IADD3 R10, PT, PT, R120, 0x500, RZ ;  /* 0x00000500780a7810 */ /* 0x000fe20007ffe0ff */
[-C--:B------:R-:W-:Y:S01]  /*0850*/  @!P1 FMUL R176, R0, R3.reuse ;  /* 0x0000000300b09220 */ /* 0x080fe20000400000 */
[----:B------:R-:W-:Y:S01]  /*0860*/  @!P6 PRMT R0, R12, 0x7632, R0 ;  /* 0x000076320c00e816 */ /* 0x000fe20000000000 */
[----:B------:R-:W-:Y:S01]  /*0870*/  @!P1 FMUL R174, R2, R3 ;  /* 0x0000000302ae9220 */ /* 0x000fe20000400000 */
[----:B------:R-:W-:-:S02]  /*0880*/  ISETP.GE.AND P1, PT, R10, UR8, PT ;  /* 0x000000080a007c0c */ /* 0x000fc4000bf26270 */
[C---:B------:R-:W-:Y:S02]  /*0890*/  @!P6 PRMT R2, R13.reuse, 0x7632, R2 ;  /* 0x000076320d02e816 */ /* 0x040fe40000000002 */
[----:B------:R-:W-:Y:S02]  /*08a0*/  @!P6 SHF.L.U32 R12, R12, 0x10, RZ ;  /* 0x000000100c0ce819 */ /* 0x000fe400000006ff */
[----:B------:R-:W-:Y:S02]  /*08b0*/  @!P6 SHF.L.U32 R13, R13, 0x10, RZ ;  /* 0x000000100d0de819 */ /* 0x000fe400000006ff */
[----:B------:R-:W-:Y:S01]  /*08c0*/  ISETP.LT.OR P1, PT, R103, 0x1, P1 ;  /* 0x000000016700780c */ /* 0x000fe20000f21670 */
[-C--:B-1----:R-:W-:Y:S01]  /*08d0*/  @!P6 FMUL R173, R12, R17.reuse ;  /* 0x000000110cade220 */ /* 0x082fe20000400000 */
[----:B------:R-:W-:Y:S01]  /*08e0*/  @!P6 SHF.L.U32 R0, R0, 0x10, RZ ;  /* 0x000000100000e819 */ /* 0x000fe200000006ff */
[----:B------:R-:W-:Y:S01]  /*08f0*/  @!P6 FMUL R171, R13, R17 ;  /* 0x000000110dabe220 */ /* 0x000fe20000400000 */
[----:B------:R-:W-:-:S02]  /*0900*/  @!P6 SHF.L.U32 R2, R2, 0x10, RZ ;  /* 0x000000100202e819 */ /* 0x000fc400000006ff */
[----:B------:R-:W-:Y:S01]  /*0910*/  IADD3 R3, PT, PT, R120, 0x580, RZ ;  /* 0x0000058078037810 */ /* 0x000fe20007ffe0ff */
[-C--:B------:R-:W-:Y:S02]  /*0920*/  @!P6 FMUL R172, R0, R17.reuse ;  /* 0x0000001100ace220 */ /* 0x080fe40000400000 */
[----:B------:R-:W-:Y:S01]  /*0930*/  @!P6 FMUL R170, R2, R17 ;  /* 0x0000001102aae220 */ /* 0x000fe20000400000 */
[----:B------:R-:W-:Y:S01]  /*0940*/  ISETP.GE.AND P6, PT, R3, UR8, PT ;  /* 0x0000000803007c0c */ /* 0x000fe2000bfc6270 */
[----:B------:R-:W0:Y:S02]  /*0950*/  @!P3 LDC R17, c[0x0][0x390] ;  /* 0x0000e400ff11bb82 */ /* 0x000e240000000800 */
[----:B------:R-:W5:Y:S01]  /*0960*/  @!P1 LDG.E.64 R10, desc[UR4][R122.64+0xa00] ;  /* 0x000a00047a0a9981 */ /* 0x000f62000c1e1b00 */
[----:B------:R-:W-:-:S05]  /*0970*/  ISETP.LT.OR P6, PT, R103, 0x1, P6 ;  /* 0x000000016700780c */ /* 0x000fca00037c1670 */
[----:B------:R-:W1:Y:S08]  /*0980*/  @!P5 LDC R3, c[0x0][0x390] ;  /* 0x0000e400ff03db82 */ /* 0x000e700000000800 */
[----:B------:R-:W5:Y:S01]  /*0990*/  @!P6 LDG.E.64 R12, desc[UR4][R122.64+0xb00] ;  /* 0x000b00047a0ce981 */ /* 0x000f62000c1e1b00 */
[C---:B------:R-:W-:Y:S02]  /*09a0*/  @!P5 PRMT R0, R14.reuse, 0x7632, R0 ;  /* 0x000076320e00d816 */ /* 0x040fe40000000000 */
[----:B------:R-:W-:-:S02]  /*09b0*/  @!P5 SHF.L.U32 R14, R14, 0x10, RZ ;  /* 0x000000100e0ed819 */ /* 0x000fc400000006ff */
[C---:B------:R-:W-:Y:S02]  /*09c0*/  @!P5 PRMT R2, R15.reuse, 0x7632, R2 ;  /* 0x000076320f02d816 */ /* 0x040fe40000000002 */
        /* <DEDUP_REMOVED lines=8> */
[----:B------:R-:W-:Y:S01]  /*0a50*/  ISETP.GE.AND P5, PT, R14, UR8, PT ;  /* 0x000000080e007c0c */ /* 0x000fe2000bfa6270 */
[----:B------:R-:W1:Y:S03]  /*0a60*/  @!P4 LDC R3, c[0x0][0x390] ;  /* 0x0000e400ff03cb82 */ /* 0x000e660000000800 */
        /* <DEDUP_REMOVED lines=30> */
[----:B------:R-:W-:Y:S01]  /*0c50*/  @!P4 SHF.L.U32 R0, R0, 0x10, RZ ;  /* 0x000000100000c819 */ /* 0x000fe200000006ff */
[-C--:B-1----:R-:W-:Y:S01]  /*0c60*/  @!P4 FMUL R165, R4, R3.reuse ;  /* 0x0000000304a5c220 */ /* 0x082fe20000400000 */
[----:B------:R-:W-:Y:S01]  /*0c70*/  @!P4 SHF.L.U32 R2, R2, 0x10, RZ ;  /* 0x000000100202c819 */ /* 0x000fe200000006ff */
[-C--:B------:R-:W-:Y:S01]  /*0c80*/  @!P4 FMUL R163, R5, R3.reuse ;  /* 0x0000000305a3c220 */ /* 0x080fe20000400000 */
[----:B------:R-:W-:Y:S01]  /*0c90*/  IADD3 R4, PT, PT, R120, 0x680, RZ ;  /* 0x0000068078047810 */ /* 0x000fe20007ffe0ff */
[----:B------:R-:W-:-:S02]  /*0ca0*/  @!P4 FMUL R164, R0, R3 ;  /* 0x0000000300a4c220 */ /* 0x000fc40000400000 */
[----:B------:R-:W-:Y:S01]  /*0cb0*/  @!P4 FMUL R162, R2, R3 ;  /* 0x0000000302a2c220 */ /* 0x000fe20000400000 */
[----:B------:R-:W-:Y:S01]  /*0cc0*/  ISETP.GE.AND P4, PT, R4, UR8, PT ;  /* 0x0000000804007c0c */ /* 0x000fe2000bf86270 */
[----:B------:R-:W1:Y:S01]  /*0cd0*/  @!P0 LDC R3, c[0x0][0x390] ;  /* 0x0000e400ff038b82 */ /* 0x000e620000000800 */
[----:B------:R-:W-:Y:S02]  /*0ce0*/  IADD3 R4, PT, PT, R120, 0x700, RZ ;  /* 0x0000070078047810 */ /* 0x000fe40007ffe0ff */
[----:B---3--:R-:W-:Y:S02]  /*0cf0*/  @!P3 PRMT R0, R6, 0x7632, R0 ;  /* 0x000076320600b816 */ /* 0x008fe40000000000 */
[----:B------:R-:W-:Y:S02]  /*0d00*/  ISETP.LT.OR P4, PT, R103, 0x1, P4 ;  /* 0x000000016700780c */ /* 0x000fe40002781670 */
[----:B------:R-:W-:Y:S02]  /*0d10*/  @!P3 PRMT R2, R7, 0x7632, R2 ;  /* 0x000076320702b816 */ /* 0x000fe40000000002 */
[----:B------:R-:W-:-:S02]  /*0d20*/  @!P3 SHF.L.U32 R0, R0, 0x10, RZ ;  /* 0x000000100000b819 */ /* 0x000fc400000006ff */
[----:B------:R-:W-:Y:S02]  /*0d30*/  @!P3 SHF.L.U32 R6, R6, 0x10, RZ ;  /* 0x000000100606b819 */ /* 0x000fe400000006ff */
[----:B------:R-:W-:Y:S01]  /*0d40*/  @!P3 SHF.L.U32 R7, R7, 0x10, RZ ;  /* 0x000000100707b819 */ /* 0x000fe200000006ff */
[-C--:B0-----:R-:W-:Y:S01]  /*0d50*/  @!P3 FMUL R159, R0, R17.reuse ;  /* 0x00000011009fb220 */ /* 0x081fe20000400000 */
[----:B------:R-:W-:Y:S01]  /*0d60*/  @!P3 SHF.L.U32 R2, R2, 0x10, RZ ;  /* 0x000000100202b819 */ /* 0x000fe200000006ff */
[-C--:B------:R-:W-:Y:S01]  /*0d70*/  @!P3 FMUL R161, R6, R17.reuse ;  /* 0x0000001106a1b220 */ /* 0x080fe20000400000 */
[----:B----4-:R-:W-:Y:S01]  /*0d80*/  @!P0 SHF.L.U32 R0, R8, 0x10, RZ ;  /* 0x0000001008008819 */ /* 0x010fe200000006ff */
[-C--:B------:R-:W-:Y:S02]  /*0d90*/  @!P3 FMUL R160, R7, R17.reuse ;  /* 0x0000001107a0b220 */ /* 0x080fe40000400000 */
[----:B------:R-:W-:Y:S01]  /*0da0*/  @!P3 FMUL R158, R2, R17 ;  /* 0x00000011029eb220 */ /* 0x000fe20000400000 */
[----:B------:R-:W-:-:S02]  /*0db0*/  ISETP.GE.AND P3, PT, R4, UR8, PT ;  /* 0x0000000804007c0c */ /* 0x000fc4000bf66270 */
[----:B------:R-:W2:Y:S01]  /*0dc0*/  @!P4 LDG.E.64 R4, desc[UR4][R122.64+0xd00] ;  /* 0x000d00047a04c981 */ /* 0x000ea2000c1e1b00 */
[----:B-1----:R-:W-:Y:S01]  /*0dd0*/  @!P0 FMUL R157, R0, R3 ;  /* 0x00000003009d8220 */ /* 0x002fe20000400000 */
[----:B------:R-:W-:Y:S02]  /*0de0*/  @!P0 PRMT R8, R8, 0x7632, R8 ;  /* 0x0000763208088816 */ /* 0x000fe40000000008 */
[----:B------:R-:W-:Y:S02]  /*0df0*/  @!P0 PRMT R0, R9, 0x7632, R0 ;  /* 0x0000763209008816 */ /* 0x000fe40000000000 */
[----:B------:R-:W-:Y:S02]  /*0e00*/  ISETP.LT.OR P3, PT, R103, 0x1, P3 ;  /* 0x000000016700780c */ /* 0x000fe40001f61670 */
[----:B------:R-:W-:Y:S02]  /*0e10*/  @!P0 SHF.L.U32 R9, R9, 0x10, RZ ;  /* 0x0000001009098819 */ /* 0x000fe400000006ff */
[----:B------:R-:W-:-:S02]  /*0e20*/  @!P0 SHF.L.U32 R8, R8, 0x10, RZ ;  /* 0x0000001008088819 */ /* 0x000fc400000006ff */
[----:B------:R-:W-:Y:S01]  /*0e30*/  @!P0 SHF.L.U32 R0, R0, 0x10, RZ ;  /* 0x0000001000008819 */ /* 0x000fe200000006ff */
[-C--:B------:R-:W-:Y:S01]  /*0e40*/  @!P0 FMUL R155, R9, R3.reuse ;  /* 0x00000003099b8220 */ /* 0x080fe20000400000 */
[----:B------:R-:W-:Y:S01]  /*0e50*/  IADD3 R2, PT, PT, R120, 0x780, RZ ;  /* 0x0000078078027810 */ /* 0x000fe20007ffe0ff */
[-C--:B------:R-:W-:Y:S01]  /*0e60*/  @!P0 FMUL R156, R8, R3.reuse ;  /* 0x00000003089c8220 */ /* 0x080fe20000400000 */
[----:B------:R-:W0:Y:S01]  /*0e70*/  @!P6 LDC R9, c[0x0][0x390] ;  /* 0x0000e400ff09eb82 */ /* 0x000e220000000800 */
[----:B------:R-:W-:Y:S01]  /*0e80*/  @!P0 FMUL R154, R0, R3 ;  /* 0x00000003009a8220 */ /* 0x000fe20000400000 */
[----:B------:R-:W-:Y:S01]  /*0e90*/  ISETP.GE.AND P0, PT, R2, UR8, PT ;  /* 0x0000000802007c0c */ /* 0x000fe2000bf06270 */
[----:B------:R-:W3:Y:S03]  /*0ea0*/  @!P3 LDG.E.64 R6, desc[UR4][R122.64+0xe00] ;  /* 0x000e00047a06b981 */ /* 0x000ee6000c1e1b00 */
[----:B------:R-:W-:-:S02]  /*0eb0*/  ISETP.LT.OR P0, PT, R103, 0x1, P0 ;  /* 0x000000016700780c */ /* 0x000fc40000701670 */
[----:B------:R-:W1:Y:S11]  /*0ec0*/  @!P1 LDC R3, c[0x0][0x390] ;  /* 0x0000e400ff039b82 */ /* 0x000e760000000800 */
[----:B------:R-:W4:Y:S01]  /*0ed0*/  @!P0 LDG.E.64 R16, desc[UR4][R122.64+0xf00] ;  /* 0x000f00047a108981 */ /* 0x000f22000c1e1b00 */
[----:B-----5:R-:W-:-:S02]  /*0ee0*/  @!P1 PRMT R0, R10, 0x7632, R0 ;  /* 0x000076320a009816 */ /* 0x020fc40000000000 */
[C---:B------:R-:W-:Y:S02]  /*0ef0*/  @!P1 PRMT R2, R11.reuse, 0x7632, R2 ;  /* 0x000076320b029816 */ /* 0x040fe40000000002 */
[----:B------:R-:W-:Y:S02]  /*0f00*/  @!P1 SHF.L.U32 R10, R10, 0x10, RZ ;  /* 0x000000100a0a9819 */ /* 0x000fe400000006ff */
[----:B------:R-:W-:Y:S02]  /*0f10*/  @!P1 SHF.L.U32 R11, R11, 0x10, RZ ;  /* 0x000000100b0b9819 */ /* 0x000fe400000006ff */
[----:B------:R-:W-:Y:S02]  /*0f20*/  @!P1 SHF.L.U32 R0, R0, 0x10, RZ ;  /* 0x0000001000009819 */ /* 0x000fe400000006ff */
[----:B------:R-:W-:Y:S02]  /*0f30*/  @!P1 SHF.L.U32 R2, R2, 0x10, RZ ;  /* 0x0000001002029819 */ /* 0x000fe400000006ff */
[----:B------:R-:W-:Y:S01]  /*0f40*/  IADD3 R8, PT, PT, R120, 0x800, RZ ;  /* 0x0000080078087810 */ /* 0x000fe20007ffe0ff */
[-C--:B-1----:R-:W-:Y:S01]  /*0f50*/  @!P1 FMUL R153, R10, R3.reuse ;  /* 0x000000030a999220 */ /* 0x082fe20000400000 */
[-C--:B------:R-:W-:Y:S01]  /*0f60*/  @!P1 FMUL R151, R11, R3.reuse ;  /* 0x000000030b979220 */ /* 0x080fe20000400000 */
[-C--:B------:R-:W-:Y:S01]  /*0f70*/  @!P1 FMUL R152, R0, R3.reuse ;  /* 0x0000000300989220 */ /* 0x080fe20000400000 */
[----:B------:R-:W-:Y:S01]  /*0f80*/  @!P1 FMUL R150, R2, R3 ;  /* 0x0000000302969220 */ /* 0x000fe20000400000 */
[----:B------:R-:W-:Y:S01]  /*0f90*/  ISETP.GE.AND P1, PT, R8, UR8, PT ;  /* 0x0000000808007c0c */ /* 0x000fe2000bf26270 */
[----:B------:R-:W1:Y:S01]  /*0fa0*/  @!P3 LDC R11, c[0x0][0x390] ;  /* 0x0000e400ff0bbb82 */ /* 0x000e620000000800 */
[----:B------:R-:W-:-:S02]  /*0fb0*/  @!P6 PRMT R0, R12, 0x7632, R0 ;  /* 0x000076320c00e816 */ /* 0x000fc40000000000 */
[C---:B------:R-:W-:Y:S02]  /*0fc0*/  @!P6 PRMT R2, R13.reuse, 0x7632, R2 ;  /* 0x000076320d02e816 */ /* 0x040fe40000000002 */
[----:B------:R-:W-:Y:S02]  /*0fd0*/  @!P6 SHF.L.U32 R12, R12, 0x10, RZ ;  /* 0x000000100c0ce819 */ /* 0x000fe400000006ff */
[----:B------:R-:W-:Y:S02]  /*0fe0*/  @!P6 SHF.L.U32 R13, R13, 0x10, RZ ;  /* 0x000000100d0de819 */ /* 0x000fe400000006ff */
[----:B------:R-:W-:Y:S01]  /*0ff0*/  ISETP.LT.OR P1, PT, R103, 0x1, P1 ;  /* 0x000000016700780c */ /* 0x000fe20000f21670 */
[-C--:B0-----:R-:W-:Y:S01]  /*1000*/  @!P6 FMUL R149, R12, R9.reuse ;  /* 0x000000090c95e220 */ /* 0x081fe20000400000 */
[----:B------:R-:W-:Y:S01]  /*1010*/  @!P6 SHF.L.U32 R0, R0, 0x10, RZ ;  /* 0x000000100000e819 */ /* 0x000fe200000006ff */
[----:B------:R-:W-:Y:S01]  /*1020*/  @!P6 FMUL R147, R13, R9 ;  /* 0x000000090d93e220 */ /* 0x000fe20000400000 */
[----:B------:R-:W-:-:S02]  /*1030*/  @!P6 SHF.L.U32 R2, R2, 0x10, RZ ;  /* 0x000000100202e819 */ /* 0x000fc400000006ff */
[----:B------:R-:W-:Y:S01]  /*1040*/  IADD3 R3, PT, PT, R120, 0x880, RZ ;  /* 0x0000088078037810 */ /* 0x000fe20007ffe0ff */
[-C--:B------:R-:W-:Y:S02]  /*1050*/  @!P6 FMUL R148, R0, R9.reuse ;  /* 0x000000090094e220 */ /* 0x080fe40000400000 */
[----:B------:R-:W-:Y:S01]  /*1060*/  @!P6 FMUL R146, R2, R9 ;  /* 0x000000090292e220 */ /* 0x000fe20000400000 */
[----:B------:R-:W-:Y:S02]  /*1070*/  ISETP.GE.AND P6, PT, R3, UR8, PT ;  /* 0x0000000803007c0c */ /* 0x000fe4000bfc6270 */
[----:B------:R-:W0:Y:S01]  /*1080*/  @!P5 LDC R3, c[0x0][0x390] ;  /* 0x0000e400ff03db82 */ /* 0x000e220000000800 */
[----:B------:R-:W5:Y:S01]  /*1090*/  @!P1 LDG.E.64 R12, desc[UR4][R122.64+0x1000] ;  /* 0x001000047a0c9981 */ /* 0x000f62000c1e1b00 */
[----:B------:R-:W-:-:S13]  /*10a0*/  ISETP.LT.OR P6, PT, R103, 0x1, P6 ;  /* 0x000000016700780c */ /* 0x000fda00037c1670 */
[----:B------:R-:W5:Y:S01]  /*10b0*/  @!P6 LDG.E.64 R18, desc[UR4][R122.64+0x1100] ;  /* 0x001100047a12e981 */ /* 0x000f62000c1e1b00 */
[C---:B------:R-:W-:Y:S02]  /*10c0*/  @!P5 PRMT R0, R14.reuse, 0x7632, R0 ;  /* 0x000076320e00d816 */ /* 0x040fe40000000000 */
[C---:B------:R-:W-:Y:S02]  /*10d0*/  @!P5 PRMT R2, R15.reuse, 0x7632, R2 ;  /* 0x000076320f02d816 */ /* 0x040fe40000000002 */
[----:B------:R-:W-:Y:S02]  /*10e0*/  @!P5 SHF.L.U32 R14, R14, 0x10, RZ ;  /* 0x000000100e0ed819 */ /* 0x000fe400000006ff */
[----:B------:R-:W-:Y:S02]  /*10f0*/  @!P5 SHF.L.U32 R15, R15, 0x10, RZ ;  /* 0x000000100f0fd819 */ /* 0x000fe400000006ff */
[----:B------:R-:W-:Y:S01]  /*1100*/  @!P5 SHF.L.U32 R0, R0, 0x10, RZ ;  /* 0x000000100000d819 */ /* 0x000fe200000006ff */
[-C--:B0-----:R-:W-:Y:S01]  /*1110*/  @!P5 FMUL R145, R14, R3.reuse ;  /* 0x000000030e91d220 */ /* 0x081fe20000400000 */
[----:B------:R-:W-:Y:S01]  /*1120*/  @!P5 SHF.L.U32 R2, R2, 0x10, RZ ;  /* 0x000000100202d819 */ /* 0x000fe200000006ff */
[-C--:B------:R-:W-:Y:S01]  /*1130*/  @!P5 FMUL R143, R15, R3.reuse ;  /* 0x000000030f8fd220 */ /* 0x080fe20000400000 */
[----:B------:R-:W-:Y:S01]  /*1140*/  IADD3 R8, PT, PT, R120, 0x900, RZ ;  /* 0x0000090078087810 */ /* 0x000fe20007ffe0ff */
[----:B------:R-:W-:-:S02]  /*1150*/  @!P5 FMUL R144, R0, R3 ;  /* 0x000000030090d220 */ /* 0x000fc40000400000 */
[----:B------:R-:W-:Y:S01]  /*1160*/  @!P5 FMUL R142, R2, R3 ;  /* 0x00000003028ed220 */ /* 0x000fe20000400000 */
[----:B------:R-:W-:Y:S01]  /*1170*/  ISETP.GE.AND P5, PT, R8, UR8, PT ;  /* 0x0000000808007c0c */ /* 0x000fe2000bfa6270 */
[----:B------:R-:W0:Y:S03]  /*1180*/  @!P4 LDC R3, c[0x0][0x390] ;  /* 0x0000e400ff03cb82 */ /* 0x000e260000000800 */
        /* <DEDUP_REMOVED lines=35> */
[-C--:B------:R-:W-:Y:S01]  /*13c0*/  @!P4 FMUL R140, R0, R3.reuse ;  /* 0x00000003008cc220 */ /* 0x080fe20000400000 */
[----:B------:R-:W0:Y:S01]  /*13d0*/  @!P1 LDC R5, c[0x0][0x390] ;  /* 0x0000e400ff059b82 */ /* 0x000e220000000800 */
[----:B------:R-:W-:Y:S01]  /*13e0*/  @!P4 FMUL R138, R2, R3 ;  /* 0x00000003028ac220 */ /* 0x000fe20000400000 */
[----:B------:R-:W-:-:S02]  /*13f0*/  ISETP.GE.AND P4, PT, R4, UR8, PT ;  /* 0x0000000804007c0c */ /* 0x000fc4000bf86270 */
[----:B------:R-:W-:Y:S02]  /*1400*/  IADD3 R4, PT, PT, R120, 0xa00, RZ ;  /* 0x00000a0078047810 */ /* 0x000fe40007ffe0ff */
[----:B---3--:R-:W-:Y:S02]  /*1410*/  @!P3 PRMT R0, R6, 0x7632, R0 ;  /* 0x000076320600b816 */ /* 0x008fe40000000000 */
[----:B------:R-:W2:Y:S01]  /*1420*/  @!P0 LDC R3, c[0x0][0x390] ;  /* 0x0000e400ff038b82 */ /* 0x000ea20000000800 */
[----:B------:R-:W-:Y:S02]  /*1430*/  @!P3 PRMT R2, R7, 0x7632, R2 ;  /* 0x000076320702b816 */ /* 0x000fe40000000002 */
[----:B------:R-:W-:Y:S02]  /*1440*/  ISETP.LT.OR P4, PT, R103, 0x1, P4 ;  /* 0x000000016700780c */ /* 0x000fe40002781670 */
[----:B------:R-:W-:Y:S02]  /*1450*/  @!P3 SHF.L.U32 R0, R0, 0x10, RZ ;  /* 0x000000100000b819 */ /* 0x000fe400000006ff */
[----:B------:R-:W-:-:S02]  /*1460*/  @!P3 SHF.L.U32 R6, R6, 0x10, RZ ;  /* 0x000000100606b819 */ /* 0x000fc400000006ff */
[----:B------:R-:W-:Y:S01]  /*1470*/  @!P3 SHF.L.U32 R7, R7, 0x10, RZ ;  /* 0x000000100707b819 */ /* 0x000fe200000006ff */
[-C--:B-1----:R-:W-:Y:S01]  /*1480*/  @!P3 FMUL R134, R0, R11.reuse ;  /* 0x0000000b0086b220 */ /* 0x082fe20000400000 */
[----:B------:R-:W-:Y:S01]  /*1490*/  @!P3 SHF.L.U32 R2, R2, 0x10, RZ ;  /* 0x000000100202b819 */ /* 0x000fe200000006ff */
[-C--:B------:R-:W-:Y:S01]  /*14a0*/  @!P3 FMUL R137, R6, R11.reuse ;  /* 0x0000000b0689b220 */ /* 0x080fe20000400000 */
[----:B----4-:R-:W-:Y:S01]  /*14b0*/  @!P0 SHF.L.U32 R0, R16, 0x10, RZ ;  /* 0x0000001010008819 */ /* 0x010fe200000006ff */
[-C--:B------:R-:W-:Y:S02]  /*14c0*/  @!P3 FMUL R135, R7, R11.reuse ;  /* 0x0000000b0787b220 */ /* 0x080fe40000400000 */
[----:B------:R-:W-:Y:S01]  /*14d0*/  @!P3 FMUL R136, R2, R11 ;  /* 0x0000000b0288b220 */ /* 0x000fe20000400000 */
[----:B------:R-:W-:Y:S01]  /*14e0*/  ISETP.GE.AND P3, PT, R4, UR8, PT ;  /* 0x0000000804007c0c */ /* 0x000fe2000bf66270 */
[----:B------:R-:W3:Y:S01]  /*14f0*/  @!P4 LDG.E.64 R14, desc[UR4][R122.64+0x1300] ;  /* 0x001300047a0ec981 */ /* 0x000ee2000c1e1b00 */
[----:B------:R-:W-:-:S02]  /*1500*/  @!P0 PRMT R16, R16, 0x7632, R16 ;  /* 0x0000763210108816 */ /* 0x000fc40000000010 */
[----:B------:R-:W-:Y:S02]  /*1510*/  ISETP.LT.OR P3, PT, R103, 0x1, P3 ;  /* 0x000000016700780c */ /* 0x000fe40001f61670 */
[----:B------:R-:W-:Y:S01]  /*1520*/  @!P0 SHF.L.U32 R16, R16, 0x10, RZ ;  /* 0x0000001010108819 */ /* 0x000fe200000006ff */
[-C--:B--2---:R-:W-:Y:S01]  /*1530*/  @!P0 FMUL R121, R0, R3.reuse ;  /* 0x0000000300798220 */ /* 0x084fe20000400000 */
[C---:B------:R-:W-:Y:S02]  /*1540*/  @!P0 PRMT R0, R17.reuse, 0x7632, R0 ;  /* 0x0000763211008816 */ /* 0x040fe40000000000 */
[----:B------:R-:W-:Y:S02]  /*1550*/  @!P0 SHF.L.U32 R17, R17, 0x10, RZ ;  /* 0x0000001011118819 */ /* 0x000fe400000006ff */
[----:B------:R-:W-:Y:S02]  /*1560*/  @!P0 SHF.L.U32 R0, R0, 0x10, RZ ;  /* 0x0000001000008819 */ /* 0x000fe400000006ff */
[----:B------:R-:W-:Y:S01]  /*1570*/  IADD3 R2, PT, PT, R120, 0xa80, RZ ;  /* 0x00000a8078027810 */ /* 0x000fe20007ffe0ff */
[-C--:B------:R-:W-:Y:S01]  /*1580*/  @!P0 FMUL R117, R17, R3.reuse ;  /* 0x0000000311758220 */ /* 0x080fe20000400000 */
[-C--:B------:R-:W-:Y:S01]  /*1590*/  @!P0 FMUL R116, R16, R3.reuse ;  /* 0x0000000310748220 */ /* 0x080fe20000400000 */
[----:B------:R-:W-:Y:S01]  /*15a0*/  @!P0 FMUL R118, R0, R3 ;  /* 0x0000000300768220 */ /* 0x000fe20000400000 */
[----:B------:R-:W-:Y:S01]  /*15b0*/  ISETP.GE.AND P0, PT, R2, UR8, PT ;  /* 0x0000000802007c0c */ /* 0x000fe2000bf06270 */
[----:B------:R-:W2:Y:S01]  /*15c0*/  @!P3 LDG.E.64 R10, desc[UR4][R122.64+0x1400] ;  /* 0x001400047a0ab981 */ /* 0x000ea2000c1e1b00 */
[----:B------:R-:W1:Y:S02]  /*15d0*/  @!P6 LDC R17, c[0x0][0x390] ;  /* 0x0000e400ff11eb82 */ /* 0x000e640000000800 */
[----:B------:R-:W-:-:S13]  /*15e0*/  ISETP.LT.OR P0, PT, R103, 0x1, P0 ;  /* 0x000000016700780c */ /* 0x000fda0000701670 */
[----:B------:R-:W4:Y:S01]  /*15f0*/  @!P0 LDG.E.64 R2, desc[UR4][R122.64+0x1500] ;  /* 0x001500047a028981 */ /* 0x000f22000c1e1b00 */
[----:B------:R-:W-:Y:S02]  /*1600*/  IADD3 R6, PT, PT, R120, 0xb00, RZ ;  /* 0x00000b0078067810 */ /* 0x000fe40007ffe0ff */
[----:B-----5:R-:W-:Y:S02]  /*1610*/  @!P1 PRMT R0, R12, 0x7632, R0 ;  /* 0x000076320c009816 */ /* 0x020fe40000000000 */
[C---:B------:R-:W-:Y:S02]  /*1620*/  @!P1 PRMT R4, R13.reuse, 0x7632, R4 ;  /* 0x000076320d049816 */ /* 0x040fe40000000004 */
[----:B------:R-:W-:Y:S02]  /*1630*/  @!P1 SHF.L.U32 R0, R0, 0x10, RZ ;  /* 0x0000001000009819 */ /* 0x000fe400000006ff */
[----:B------:R-:W-:Y:S02]  /*1640*/  @!P1 SHF.L.U32 R12, R12, 0x10, RZ ;  /* 0x000000100c0c9819 */ /* 0x000fe400000006ff */
[----:B------:R-:W-:Y:S01]  /*1650*/  @!P1 SHF.L.U32 R13, R13, 0x10, RZ ;  /* 0x000000100d0d9819 */ /* 0x000fe200000006ff */
[-C--:B0-----:R-:W-:Y:S01]  /*1660*/  @!P1 FMUL R114, R0, R5.reuse ;  /* 0x0000000500729220 */ /* 0x081fe20000400000 */
[----:B------:R-:W-:Y:S01]  /*1670*/  @!P1 SHF.L.U32 R4, R4, 0x10, RZ ;  /* 0x0000001004049819 */ /* 0x000fe200000006ff */
[-C--:B------:R-:W-:Y:S01]  /*1680*/  @!P1 FMUL R119, R12, R5.reuse ;  /* 0x000000050c779220 */ /* 0x080fe20000400000 */
[----:B------:R-:W-:Y:S01]  /*1690*/  @!P6 SHF.L.U32 R0, R18, 0x10, RZ ;  /* 0x000000101200e819 */ /* 0x000fe200000006ff */
[----:B------:R-:W-:-:S02]  /*16a0*/  @!P1 FMUL R115, R13, R5 ;  /* 0x000000050d739220 */ /* 0x000fc40000400000 */
[----:B------:R-:W-:Y:S01]  /*16b0*/  @!P1 FMUL R113, R4, R5 ;  /* 0x0000000504719220 */ /* 0x000fe20000400000 */
[----:B------:R-:W-:Y:S01]  /*16c0*/  ISETP.GE.AND P1, PT, R6, UR8, PT ;  /* 0x0000000806007c0c */ /* 0x000fe2000bf26270 */
[----:B------:R-:W0:Y:S01]  /*16d0*/  @!P5 LDC R13, c[0x0][0x390] ;  /* 0x0000e400ff0ddb82 */ /* 0x000e220000000800 */
[----:B-1----:R-:W-:Y:S01]  /*16e0*/  @!P6 FMUL R112, R0, R17 ;  /* 0x000000110070e220 */ /* 0x002fe20000400000 */
[----:B------:R-:W-:Y:S02]  /*16f0*/  @!P6 PRMT R18, R18, 0x7632, R18 ;  /* 0x000076321212e816 */ /* 0x000fe40000000012 */
[----:B------:R-:W-:Y:S02]  /*1700*/  @!P6 PRMT R0, R19, 0x7632, R0 ;  /* 0x000076321300e816 */ /* 0x000fe40000000000 */
[----:B------:R-:W-:Y:S02]  /*1710*/  ISETP.LT.OR P1, PT, R103, 0x1, P1 ;  /* 0x000000016700780c */ /* 0x000fe40000f21670 */
[----:B------:R-:W-:-:S02]  /*1720*/  @!P6 SHF.L.U32 R19, R19, 0x10, RZ ;  /* 0x000000101313e819 */ /* 0x000fc400000006ff */
[----:B------:R-:W-:Y:S02]  /*1730*/  @!P6 SHF.L.U32 R18, R18, 0x10, RZ ;  /* 0x000000101212e819 */ /* 0x000fe400000006ff */
[----:B------:R-:W-:Y:S02]  /*1740*/  @!P6 SHF.L.U32 R0, R0, 0x10, RZ ;  /* 0x000000100000e819 */ /* 0x000fe400000006ff */
[----:B------:R-:W-:Y:S01]  /*1750*/  IADD3 R4, PT, PT, R120, 0xb80, RZ ;  /* 0x00000b8078047810 */ /* 0x000fe20007ffe0ff */
[-C--:B------:R-:W-:Y:S01]  /*1760*/  @!P6 FMUL R110, R19, R17.reuse ;  /* 0x00000011136ee220 */ /* 0x080fe20000400000 */
[-C--:B------:R-:W-:Y:S01]  /*1770*/  @!P6 FMUL R111, R18, R17.reuse ;  /* 0x00000011126fe220 */ /* 0x080fe20000400000 */
[----:B------:R-:W-:Y:S01]  /*1780*/  @!P6 FMUL R109, R0, R17 ;  /* 0x00000011006de220 */ /* 0x000fe20000400000 */
[----:B------:R-:W-:Y:S01]  /*1790*/  ISETP.GE.AND P6, PT, R4, UR8, PT ;  /* 0x0000000804007c0c */ /* 0x000fe2000bfc6270 */
[----:B------:R-:W5:Y:S01]  /*17a0*/  @!P1 LDG.E.64 R6, desc[UR4][R122.64+0x1600] ;  /* 0x001600047a069981 */ /* 0x000f62000c1e1b00 */
[----:B------:R-:W1:Y:S02]  /*17b0*/  @!P3 LDC R17, c[0x0][0x390] ;  /* 0x0000e400ff11bb82 */ /* 0x000e640000000800 */
[----:B------:R-:W-:-:S02]  /*17c0*/  ISETP.LT.OR P6, PT, R103, 0x1, P6 ;  /* 0x000000016700780c */ /* 0x000fc400037c1670 */
[----:B------:R-:W-:-:S11]  /*17d0*/  @!P5 PRMT R0, R8, 0x7632, R0 ;  /* 0x000076320800d816 */ /* 0x000fd60000000000 */
[----:B------:R-:W5:Y:S01]  /*17e0*/  @!P6 LDG.E.64 R4, desc[UR4][R122.64+0x1700] ;  /* 0x001700047a04e981 */ /* 0x000f62000c1e1b00 */
[----:B------:R-:W-:Y:S02]  /*17f0*/  @!P5 SHF.L.U32 R8, R8, 0x10, RZ ;  /* 0x000000100808d819 */ /* 0x000fe400000006ff */
[C---:B------:R-:W-:Y:S02]  /*1800*/  @!P5 PRMT R12, R9.reuse, 0x7632, R12 ;  /* 0x00007632090cd816 */ /* 0x040fe4000000000c */
[----:B------:R-:W-:Y:S01]  /*1810*/  @!P5 SHF.L.U32 R9, R9, 0x10, RZ ;  /* 0x000000100909d819 */ /* 0x000fe200000006ff */
[-C--:B0-----:R-:W-:Y:S01]  /*1820*/  @!P5 FMUL R108, R8, R13.reuse ;  /* 0x0000000d086cd220 */ /* 0x081fe20000400000 */
[----:B------:R-:W-:Y:S02]  /*1830*/  @!P5 SHF.L.U32 R0, R0, 0x10, RZ ;  /* 0x000000100000d819 */ /* 0x000fe400000006ff */
        /* <DEDUP_REMOVED lines=33> */
[C---:B---3--:R-:W-:Y:S02]  /*1a50*/  @!P4 PRMT R0, R14.reuse, 0x7632, R0 ;  /* 0x000076320e00c816 */ /* 0x048fe40000000000 */
        /* <DEDUP_REMOVED lines=11> */
[----:B------:R-:W0:Y:S01]  /*1b10*/  @!P0 LDC R13, c[0x0][0x390] ;  /* 0x0000e400ff0d8b82 */ /* 0x000e220000000800 */
[C---:B--2---:R-:W-:Y:S02]  /*1b20*/  @!P3 PRMT R0, R10.reuse, 0x7632, R0 ;  /* 0x000076320a00b816 */ /* 0x044fe40000000000 */
[----:B------:R-:W-:Y:S02]  /*1b30*/  @!P3 SHF.L.U32 R10, R10, 0x10, RZ ;  /* 0x000000100a0ab819 */ /* 0x000fe400000006ff */
[----:B------:R-:W-:Y:S02]  /*1b40*/  @!P3 PRMT R12, R11, 0x7632, R12 ;  /* 0x000076320b0cb816 */ /* 0x000fe4000000000c */
[----:B------:R-:W-:Y:S01]  /*1b50*/  ISETP.LT.OR P4, PT, R103, 0x1, P4 ;  /* 0x000000016700780c */ /* 0x000fe20002781670 */
[----:B-1----:R-:W-:Y:S01]  /*1b60*/  @!P3 FMUL R99, R10, R17 ;  /* 0x000000110a63b220 */ /* 0x002fe20000400000 */
[----:B------:R-:W-:-:S02]  /*1b70*/  @!P3 SHF.L.U32 R11, R11, 0x10, RZ ;  /* 0x000000100b0bb819 */ /* 0x000fc400000006ff */
[----:B------:R-:W-:Y:S02]  /*1b80*/  @!P3 SHF.L.U32 R0, R0, 0x10, RZ ;  /* 0x000000100000b819 */ /* 0x000fe400000006ff */
[----:B------:R-:W-:Y:S01]  /*1b90*/  @!P3 SHF.L.U32 R12, R12, 0x10, RZ ;  /* 0x000000100c0cb819 */ /* 0x000fe200000006ff */
[-C--:B------:R-:W-:Y:S01]  /*1ba0*/  @!P3 FMUL R97, R11, R17.reuse ;  /* 0x000000110b61b220 */ /* 0x080fe20000400000 */
[----:B------:R-:W-:Y:S01]  /*1bb0*/  IADD3 R10, PT, PT, R120, 0xd00, RZ ;  /* 0x00000d00780a7810 */ /* 0x000fe20007ffe0ff */
[-C--:B------:R-:W-:Y:S02]  /*1bc0*/  @!P3 FMUL R98, R0, R17.reuse ;  /* 0x000000110062b220 */ /* 0x080fe40000400000 */
[----:B------:R-:W-:Y:S01]  /*1bd0*/  @!P3 FMUL R96, R12, R17 ;  /* 0x000000110c60b220 */ /* 0x000fe20000400000 */
[----:B------:R-:W-:Y:S01]  /*1be0*/  ISETP.GE.AND P3, PT, R10, UR8, PT ;  /* 0x000000080a007c0c */ /* 0x000fe2000bf66270 */
[----:B------:R-:W1:Y:S01]  /*1bf0*/  @!P6 LDC R17, c[0x0][0x390] ;  /* 0x0000e400ff11eb82 */ /* 0x000e620000000800 */
[----:B------:R-:W2:Y:S01]  /*1c00*/  @!P4 LDG.E.64 R10, desc[UR4][R122.64+0x1900] ;  /* 0x001900047a0ac981 */ /* 0x000ea2000c1e1b00 */
[----:B----4-:R-:W-:-:S02]  /*1c10*/  @!P0 PRMT R0, R2, 0x7632, R0 ;  /* 0x0000763202008816 */ /* 0x010fc40000000000 */
[----:B------:R-:W-:Y:S02]  /*1c20*/  ISETP.LT.OR P3, PT, R103, 0x1, P3 ;  /* 0x000000016700780c */ /* 0x000fe40001f61670 */
        /* <DEDUP_REMOVED lines=8> */
[-C--:B------:R-:W-:Y:S01]  /*1cb0*/  @!P0 FMUL R94, R0, R13.reuse ;  /* 0x0000000d005e8220 */ /* 0x080fe20000400000 */
[----:B------:R-:W3:Y:S01]  /*1cc0*/  @!P3 LDG.E.64 R14, desc[UR4][R122.64+0x1a00] ;  /* 0x001a00047a0eb981 */ /* 0x000ee2000c1e1b00 */
[----:B------:R-:W-:Y:S01]  /*1cd0*/  @!P0 FMUL R92, R12, R13 ;  /* 0x0000000d0c5c8220 */ /* 0x000fe20000400000 */
[----:B------:R-:W-:Y:S01]  /*1ce0*/  ISETP.GE.AND P0, PT, R2, UR8, PT ;  /* 0x0000000802007c0c */ /* 0x000fe2000bf06270 */
[----:B------:R-:W0:Y:S03]  /*1cf0*/  @!P1 LDC R13, c[0x0][0x390] ;  /* 0x0000e400ff0d9b82 */ /* 0x000e260000000800 */
[----:B------:R-:W-:-:S13]  /*1d00*/  ISETP.LT.OR P0, PT, R103, 0x1, P0 ;  /* 0x000000016700780c */ /* 0x000fda0000701670 */
[----:B------:R-:W4:Y:S01]  /*1d10*/  @!P0 LDG.E.64 R2, desc[UR4][R122.64+0x1b00] ;  /* 0x001b00047a028981 */ /* 0x000f22000c1e1b00 */
[C---:B-----5:R-:W-:Y:S02]  /*1d20*/  @!P1 PRMT R0, R6.reuse, 0x7632, R0 ;  /* 0x0000763206009816 */ /* 0x060fe40000000000 */
        /* <DEDUP_REMOVED lines=11> */
[----:B------:R-:W0:Y:S01]  /*1de0*/  @!P5 LDC R7, c[0x0][0x390] ;  /* 0x0000e400ff07db82 */ /* 0x000e220000000800 */
[C---:B------:R-:W-:Y:S02]  /*1df0*/  @!P6 PRMT R0, R4.reuse, 0x7632, R0 ;  /* 0x000076320400e816 */ /* 0x040fe40000000000 */
[----:B------:R-:W-:Y:S02]  /*1e00*/  @!P6 SHF.L.U32 R4, R4, 0x10, RZ ;  /* 0x000000100404e819 */ /* 0x000fe400000006ff */
[----:B------:R-:W-:-:S02]  /*1e10*/  @!P6 PRMT R6, R5, 0x7632, R6 ;  /* 0x000076320506e816 */ /* 0x000fc40000000006 */
[----:B------:R-:W-:Y:S01]  /*1e20*/  ISETP.LT.OR P1, PT, R103, 0x1, P1 ;  /* 0x000000016700780c */ /* 0x000fe20000f21670 */
[-C--:B-1----:R-:W-:Y:S01]  /*1e30*/  @!P6 FMUL R87, R4, R17.reuse ;  /* 0x000000110457e220 */ /* 0x082fe20000400000 */
        /* <DEDUP_REMOVED lines=8> */
[----:B------:R-:W5:Y:S03]  /*1ec0*/  @!P1 LDG.E.64 R16, desc[UR4][R122.64+0x1c00] ;  /* 0x001c00047a109981 */ /* 0x000f66000c1e1b00 */
[----:B------:R-:W-:-:S02]  /*1ed0*/  ISETP.LT.OR P6, PT, R103, 0x1, P6 ;  /* 0x000000016700780c */ /* 0x000fc400037c1670 */
[C---:B------:R-:W-:Y:S02]  /*1ee0*/  @!P5 PRMT R0, R8.reuse, 0x7632, R0 ;  /* 0x000076320800d816 */ /* 0x040fe40000000000 */
[----:B------:R-:W-:-:S09]  /*1ef0*/  @!P5 SHF.L.U32 R8, R8, 0x10, RZ ;  /* 0x000000100808d819 */ /* 0x000fd200000006ff */
[----:B------:R-:W5:Y:S01]  /*1f00*/  @!P6 LDG.E.64 R4, desc[UR4][R122.64+0x1d00] ;  /* 0x001d00047a04e981 */ /* 0x000f62000c1e1b00 */
[C---:B------:R-:W-:Y:S01]  /*1f10*/  @!P5 PRMT R6, R9.reuse, 0x7632, R6 ;  /* 0x000076320906d816 */ /* 0x040fe20000000006 */
[-C--:B0-----:R-:W-:Y:S01]  /*1f20*/  @!P5 FMUL R83, R8, R7.reuse ;  /* 0x000000070853d220 */ /* 0x081fe20000400000 */
        /* <DEDUP_REMOVED lines=8> */
[----:B------:R-:W0:Y:S03]  /*1fb0*/  @!P4 LDC R7, c[0x0][0x390] ;  /* 0x0000e400ff07cb82 */ /* 0x000e260000000800 */
[----:B------:R-:W-:-:S05]  /*1fc0*/  ISETP.LT.OR P5, PT, R103, 0x1, P5 ;  /* 0x000000016700780c */ /* 0x000fca0002fa1670 */
[----:B------:R-:W1:Y:S08]  /*1fd0*/  @!P3 LDC R9, c[0x0][0x390] ;  /* 0x0000e400ff09bb82 */ /* 0x000e700000000800 */
[----:B------:R-:W5:Y:S01]  /*1fe0*/  @!P5 LDG.E.64 R12, desc[UR4][R122.64+0x1e00] ;  /* 0x001e00047a0cd981 */ /* 0x000f62000c1e1b00 */
[----:B------:R-:W-:Y:S02]  /*1ff0*/  MOV R78, 0xff800000 ;  /* 0xff800000004e7802 */ /* 0x000fe40000000f00 */
[----:B------:R-:W-:-:S02]  /*2000*/  MOV R79, 0xff800000 ;  /* 0xff800000004f7802 */ /* 0x000fc40000000f00 */
[----:B------:R-:W-:Y:S02]  /*2010*/  MOV R77, 0xff800000 ;  /* 0xff800000004d7802 */ /* 0x000fe40000000f00 */
[----:B------:R-:W-:Y:S02]  /*2020*/  MOV R76, 0xff800000 ;  /* 0xff800000004c7802 */ /* 0x000fe40000000f00 */
[----:B------:R-:W-:Y:S02]  /*2030*/  IADD3 R8, PT, PT, R120, 0xf80, RZ ;  /* 0x00000f8078087810 */ /* 0x000fe40007ffe0ff */
        /* <DEDUP_REMOVED lines=20> */
[----:B--2---:R-:W-:-:S02]  /*2180*/  @!P4 PRMT R0, R10, 0x7632, R0 ;  /* 0x000076320a00c816 */ /* 0x004fc40000000000 */
        /* <DEDUP_REMOVED lines=10> */
[----:B------:R-:W-:Y:S02]  /*2230*/  ISETP.GE.AND P4, PT, R8, UR8, PT ;  /* 0x0000000808007c0c */ /* 0x000fe4000bf86270 */
[C---:B---3--:R-:W-:Y:S02]  /*2240*/  @!P3 PRMT R0, R14.reuse, 0x7632, R0 ;  /* 0x000076320e00b816 */ /* 0x048fe40000000000 */
[----:B------:R-:W-:Y:S02]  /*2250*/  @!P3 PRMT R6, R15, 0x7632, R6 ;  /* 0x000076320f06b816 */ /* 0x000fe40000000006 */
[----:B------:R-:W-:Y:S02]  /*2260*/  ISETP.LT.OR P4, PT, R103, 0x1, P4 ;  /* 0x000000016700780c */ /* 0x000fe40002781670 */
[----:B------:R-:W-:-:S02]  /*2270*/  @!P3 SHF.L.U32 R14, R14, 0x10, RZ ;  /* 0x000000100e0eb819 */ /* 0x000fc400000006ff */
        /* <DEDUP_REMOVED lines=9> */
[----:B------:R-:W2:Y:S01]  /*2310*/  @!P4 LDG.E.64 R10, desc[UR4][R122.64+0x1f00] ;  /* 0x001f00047a0ac981 */ /* 0x000ea2000c1e1b00 */
[----:B----4-:R-:W-:Y:S01]  /*2320*/  @!P0 PRMT R0, R2, 0x7632, R0 ;  /* 0x0000763202008816 */ /* 0x010fe20000000000 */
[----:B------:R-:W1:Y:S01]  /*2330*/  @!P1 LDC R9, c[0x0][0x390] ;  /* 0x0000e400ff099b82 */ /* 0x000e620000000800 */
[----:B------:R-:W-:-:S02]  /*2340*/  ISETP.LT.OR P3, PT, R103, 0x1, P3 ;  /* 0x000000016700780c */ /* 0x000fc40001f61670 */
[----:B------:R-:W-:Y:S02]  /*2350*/  @!P0 SHF.L.U32 R2, R2, 0x10, RZ ;  /* 0x0000001002028819 */ /* 0x000fe400000006ff */
[C---:B------:R-:W-:Y:S02]  /*2360*/  @!P0 PRMT R6, R3.reuse, 0x7632, R6 ;  /* 0x0000763203068816 */ /* 0x040fe40000000006 */
[----:B------:R-:W-:Y:S01]  /*2370*/  @!P0 SHF.L.U32 R3, R3, 0x10, RZ ;  /* 0x0000001003038819 */ /* 0x000fe200000006ff */
[-C--:B0-----:R-:W-:Y:S01]  /*2380*/  @!P0 FMUL R71, R2, R7.reuse ;  /* 0x0000000702478220 */ /* 0x081fe20000400000 */
[----:B------:R-:W-:Y:S01]  /*2390*/  @!P0 SHF.L.U32 R0, R0, 0x10, RZ ;  /* 0x0000001000008819 */ /* 0x000fe200000006ff */
[----:B------:R-:W0:Y:S01]  /*23a0*/  @!P6 LDC R15, c[0x0][0x390] ;  /* 0x0000e400ff0feb82 */ /* 0x000e220000000800 */
[----:B------:R-:W-:Y:S02]  /*23b0*/  @!P0 SHF.L.U32 R6, R6, 0x10, RZ ;  /* 0x0000001006068819 */ /* 0x000fe400000006ff */
[----:B------:R-:W-:Y:S01]  /*23c0*/  IADD3 R2, PT, PT, R120, 0x1080, RZ ;  /* 0x0000108078027810 */ /* 0x000fe20007ffe0ff */
[-C--:B------:R-:W-:Y:S01]  /*23d0*/  @!P0 FMUL R69, R3, R7.reuse ;  /* 0x0000000703458220 */ /* 0x080fe20000400000 */
[-C--:B------:R-:W-:Y:S01]  /*23e0*/  @!P0 FMUL R70, R0, R7.reuse ;  /* 0x0000000700468220 */ /* 0x080fe20000400000 */
[----:B------:R-:W-:Y:S01]  /*23f0*/  @!P0 FMUL R68, R6, R7 ;  /* 0x0000000706448220 */ /* 0x000fe20000400000 */
[----:B------:R-:W-:-:S02]  /*2400*/  ISETP.GE.AND P0, PT, R2, UR8, PT ;  /* 0x0000000802007c0c */ /* 0x000fc4000bf06270 */
[----:B------:R-:W3:Y:S02]  /*2410*/  @!P3 LDG.E.64 R2, desc[UR4][R122.64+0x2000] ;  /* 0x002000047a02b981 */ /* 0x000ee4000c1e1b00 */
[----:B------:R-:W-:Y:S02]  /*2420*/  ISETP.LT.OR P0, PT, R103, 0x1, P0 ;  /* 0x000000016700780c */ /* 0x000fe40000701670 */
[----:B------:R-:W-:Y:S02]  /*2430*/  IADD3 R14, PT, PT, R120, 0x1100, RZ ;  /* 0x00001100780e7810 */ /* 0x000fe40007ffe0ff */
[----:B-----5:R-:W-:Y:S02]  /*2440*/  @!P1 PRMT R0, R16, 0x7632, R0 ;  /* 0x0000763210009816 */ /* 0x020fe40000000000 */
[----:B------:R-:W-:-:S07]  /*2450*/  @!P1 PRMT R8, R17, 0x7632, R8 ;  /* 0x0000763211089816 */ /* 0x000fce0000000008 */
[----:B------:R-:W4:Y:S01]  /*2460*/  @!P0 LDG.E.64 R6, desc[UR4][R122.64+0x2100] ;  /* 0x002100047a068981 */ /* 0x000f22000c1e1b00 */
[----:B------:R-:W-:Y:S02]  /*2470*/  @!P1 SHF.L.U32 R16, R16, 0x10, RZ ;  /* 0x0000001010109819 */ /* 0x000fe400000006ff */
[----:B------:R-:W-:Y:S02]  /*2480*/  @!P1 SHF.L.U32 R17, R17, 0x10, RZ ;  /* 0x0000001011119819 */ /* 0x000fe400000006ff */
[----:B------:R-:W-:Y:S02]  /*2490*/  @!P1 SHF.L.U32 R0, R0, 0x10, RZ ;  /* 0x0000001000009819 */ /* 0x000fe400000006ff */
[----:B------:R-:W-:Y:S01]  /*24a0*/  @!P1 SHF.L.U32 R8, R8, 0x10, RZ ;  /* 0x0000001008089819 */ /* 0x000fe200000006ff */
[-C--:B-1----:R-:W-:Y:S01]  /*24b0*/  @!P1 FMUL R67, R16, R9.reuse ;  /* 0x0000000910439220 */ /* 0x082fe20000400000 */
[-C--:B------:R-:W-:Y:S01]  /*24c0*/  @!P1 FMUL R65, R17, R9.reuse ;  /* 0x0000000911419220 */ /* 0x080fe20000400000 */
[-C--:B------:R-:W-:Y:S01]  /*24d0*/  @!P1 FMUL R66, R0, R9.reuse ;  /* 0x0000000900429220 */ /* 0x080fe20000400000 */
[----:B------:R-:W1:Y:S01]  /*24e0*/  @!P3 LDC R16, c[0x0][0x390] ;  /* 0x0000e400ff10bb82 */ /* 0x000e620000000800 */
[----:B------:R-:W-:Y:S01]  /*24f0*/  @!P1 FMUL R64, R8, R9 ;  /* 0x0000000908409220 */ /* 0x000fe20000400000 */
[----:B------:R-:W-:-:S02]  /*2500*/  ISETP.GE.AND P1, PT, R14, UR8, PT ;  /* 0x000000080e007c0c */ /* 0x000fc4000bf26270 */
[C---:B------:R-:W-:Y:S02]  /*2510*/  @!P6 SHF.L.U32 R0, R4.reuse, 0x10, RZ ;  /* 0x000000100400e819 */ /* 0x040fe400000006ff */
[----:B------:R-:W-:Y:S02]  /*2520*/  @!P6 PRMT R4, R4, 0x7632, R4 ;  /* 0x000076320404e816 */ /* 0x000fe40000000004 */
[----:B------:R-:W-:Y:S02]  /*2530*/  @!P6 PRMT R8, R5, 0x7632, R8 ;  /* 0x000076320508e816 */ /* 0x000fe40000000008 */
[----:B------:R-:W-:Y:S01]  /*2540*/  ISETP.LT.OR P1, PT, R103, 0x1, P1 ;  /* 0x000000016700780c */ /* 0x000fe20000f21670 */
[----:B0-----:R-:W-:Y:S01]  /*2550*/  @!P6 FMUL R63, R0, R15 ;  /* 0x0000000f003fe220 */ /* 0x001fe20000400000 */
[----:B------:R-:W-:Y:S02]  /*2560*/  @!P6 SHF.L.U32 R9, R5, 0x10, RZ ;  /* 0x000000100509e819 */ /* 0x000fe400000006ff */
[----:B------:R-:W-:-:S02]  /*2570*/  @!P6 SHF.L.U32 R0, R4, 0x10, RZ ;  /* 0x000000100400e819 */ /* 0x000fc400000006ff */
[----:B------:R-:W-:Y:S02]  /*2580*/  @!P6 SHF.L.U32 R8, R8, 0x10, RZ ;  /* 0x000000100808e819 */ /* 0x000fe400000006ff */
[----:B------:R-:W-:Y:S01]  /*2590*/  IADD3 R14, PT, PT, R120, 0x1180, RZ ;  /* 0x00001180780e7810 */ /* 0x000fe20007ffe0ff */
[-C--:B------:R-:W-:Y:S01]  /*25a0*/  @!P6 FMUL R61, R9, R15.reuse ;  /* 0x0000000f093de220 */ /* 0x080fe20000400000 */
[-C--:B------:R-:W-:Y:S01]  /*25b0*/  @!P6 FMUL R62, R0, R15.reuse ;  /* 0x0000000f003ee220 */ /* 0x080fe20000400000 */
[----:B------:R-:W-:Y:S01]  /*25c0*/  @!P6 FMUL R60, R8, R15 ;  /* 0x0000000f083ce220 */ /* 0x000fe20000400000 */
[----:B------:R-:W-:Y:S01]  /*25d0*/  ISETP.GE.AND P6, PT, R14, UR8, PT ;  /* 0x000000080e007c0c */ /* 0x000fe2000bfc6270 */
[----:B------:R-:W0:Y:S01]  /*25e0*/  @!P5 LDC R15, c[0x0][0x390] ;  /* 0x0000e400ff0fdb82 */ /* 0x000e220000000800 */
[----:B------:R-:W5:Y:S02]  /*25f0*/  @!P1 LDG.E.64 R4, desc[UR4][R122.64+0x2200] ;  /* 0x002200047a049981 */ /* 0x000f64000c1e1b00 */
[----:B------:R-:W-:-:S02]  /*2600*/  ISETP.LT.OR P6, PT, R103, 0x1, P6 ;  /* 0x000000016700780c */ /* 0x000fc400037c1670 */
[----:B------:R-:W-:Y:S02]  /*2610*/  MOV R55, 0xff800000 ;  /* 0xff80000000377802 */ /* 0x000fe40000000f00 */
[----:B------:R-:W-:Y:S01]  /*2620*/  MOV R54, 0xff800000 ;  /* 0xff80000000367802 */ /* 0x000fe20000000f00 */
[----:B------:R-:W5:Y:S01]  /*2630*/  @!P1 LDC R18, c[0x0][0x390] ;  /* 0x0000e400ff129b82 */ /* 0x000f620000000800 */
[C---:B------:R-:W-:Y:S02]  /*2640*/  @!P5 PRMT R0, R12.reuse, 0x7632, R0 ;  /* 0x000076320c00d816 */ /* 0x040fe40000000000 */
[----:B------:R-:W-:Y:S02]  /*2650*/  @!P5 SHF.L.U32 R12, R12, 0x10, RZ ;  /* 0x000000100c0cd819 */ /* 0x000fe400000006ff */
[----:B------:R-:W-:-:S03]  /*2660*/  @!P5 PRMT R14, R13, 0x7632, R14 ;  /* 0x000076320d0ed816 */ /* 0x000fc6000000000e */
[----:B------:R-:W5:Y:S01]  /*2670*/  @!P6 LDG.E.64 R8, desc[UR4][R122.64+0x2300] ;  /* 0x002300047a08e981 */ /* 0x000f62000c1e1b00 */
[----:B------:R-:W-:Y:S01]  /*2680*/  @!P5 SHF.L.U32 R13, R13, 0x10, RZ ;  /* 0x000000100d0dd819 */ /* 0x000fe200000006ff */
[----:B------:R-:W5:Y:S01]  /*2690*/  @!P6 LDC R22, c[0x0][0x390] ;  /* 0x0000e400ff16eb82 */ /* 0x000f620000000800 */
        /* <DEDUP_REMOVED lines=10> */
[----:B------:R-:W5:Y:S01]  /*2740*/  @!P5 LDG.E.64 R12, desc[UR4][R122.64+0x2400] ;  /* 0x002400047a0cd981 */ /* 0x000f62000c1e1b00 */
[----:B------:R-:W-:Y:S01]  /*2750*/  MOV R53, 0xff800000 ;  /* 0xff80000000357802 */ /* 0x000fe20000000f00 */
[----:B------:R-:W5:Y:S01]  /*2760*/  @!P5 LDC R24, c[0x0][0x390] ;  /* 0x0000e400ff18db82 */ /* 0x000f620000000800 */
[----:B------:R-:W-:Y:S02]  /*2770*/  MOV R52, 0xff800000 ;  /* 0xff80000000347802 */ /* 0x000fe40000000f00 */
[----:B------:R-:W-:Y:S02]  /*2780*/  MOV R51, 0xff800000 ;  /* 0xff80000000337802 */ /* 0x000fe40000000f00 */
[----:B------:R-:W-:Y:S02]  /*2790*/  MOV R50, 0xff800000 ;  /* 0xff80000000327802 */ /* 0x000fe40000000f00 */
[----:B------:R-:W-:Y:S02]  /*27a0*/  MOV R49, 0xff800000 ;  /* 0xff80000000317802 */ /* 0x000fe40000000f00 */
[----:B------:R-:W-:-:S02]  /*27b0*/  MOV R46, 0xff800000 ;  /* 0xff800000002e7802 */ /* 0x000fc40000000f00 */
[----:B------:R-:W-:Y:S02]  /*27c0*/  MOV R47, 0xff800000 ;  /* 0xff800000002f7802 */ /* 0x000fe40000000f00 */
[C---:B--2---:R-:W-:Y:S02]  /*27d0*/  @!P4 PRMT R0, R10.reuse, 0x7632, R0 ;  /* 0x000076320a00c816 */ /* 0x044fe40000000000 */
        /* <DEDUP_REMOVED lines=12> */
[C---:B---3--:R-:W-:Y:S02]  /*28a0*/  @!P3 PRMT R10, R2.reuse, 0x7632, R10 ;  /* 0x00007632020ab816 */ /* 0x048fe4000000000a */
[----:B------:R-:W-:-:S02]  /*28b0*/  @!P3 SHF.L.U32 R2, R2, 0x10, RZ ;  /* 0x000000100202b819 */ /* 0x000fc400000006ff */
[C---:B------:R-:W-:Y:S02]  /*28c0*/  @!P3 PRMT R11, R3.reuse, 0x7632, R11 ;  /* 0x00007632030bb816 */ /* 0x040fe4000000000b */
[----:B------:R-:W-:Y:S01]  /*28d0*/  @!P3 SHF.L.U32 R3, R3, 0x10, RZ ;  /* 0x000000100303b819 */ /* 0x000fe200000006ff */
[-C--:B-1----:R-:W-:Y:S01]  /*28e0*/  @!P3 FMUL R51, R2, R16.reuse ;  /* 0x000000100233b220 */ /* 0x082fe20000400000 */
[----:B------:R-:W-:Y:S02]  /*28f0*/  ISETP.LT.OR P4, PT, R103, 0x1, P4 ;  /* 0x000000016700780c */ /* 0x000fe40002781670 */
[----:B------:R-:W-:Y:S02]  /*2900*/  @!P3 SHF.L.U32 R10, R10, 0x10, RZ ;  /* 0x000000100a0ab819 */ /* 0x000fe400000006ff */
[----:B------:R-:W-:Y:S02]  /*2910*/  @!P3 SHF.L.U32 R11, R11, 0x10, RZ ;  /* 0x000000100b0bb819 */ /* 0x000fe400000006ff */
[----:B------:R-:W-:Y:S01]  /*2920*/  IADD3 R2, PT, PT, R120, 0x1300, RZ ;  /* 0x0000130078027810 */ /* 0x000fe20007ffe0ff */
[-C--:B------:R-:W-:Y:S01]  /*2930*/  @!P3 FMUL R49, R3, R16.reuse ;  /* 0x000000100331b220 */ /* 0x080fe20000400000 */
[----:B------:R-:W-:Y:S01]  /*2940*/  MOV R0, 0xff800000 ;  /* 0xff80000000007802 */ /* 0x000fe20000000f00 */
[-C--:B------:R-:W-:Y:S01]  /*2950*/  @!P3 FMUL R50, R10, R16.reuse ;  /* 0x000000100a32b220 */ /* 0x080fe20000400000 */
[----:B------:R-:W-:Y:S01]  /*2960*/  @!P3 FMUL R0, R11, R16 ;  /* 0x000000100b00b220 */ /* 0x000fe20000400000 */
[----:B------:R-:W-:-:S02]  /*2970*/  ISETP.GE.AND P3, PT, R2, UR8, PT ;  /* 0x0000000802007c0c */ /* 0x000fc4000bf66270 */
[----:B------:R-:W2:Y:S01]  /*2980*/  @!P4 LDG.E.64 R16, desc[UR4][R122.64+0x2500] ;  /* 0x002500047a10c981 */ /* 0x000ea2000c1e1b00 */
[----:B------:R-:W1:Y:S01]  /*2990*/  @!P4 LDC R30, c[0x0][0x390] ;  /* 0x0000e400ff1ecb82 */ /* 0x000e620000000800 */
[----:B------:R-:W-:Y:S02]  /*29a0*/  ISETP.LT.OR P3, PT, R103, 0x1, P3 ;  /* 0x000000016700780c */ /* 0x000fe40001f61670 */
[C---:B----4-:R-:W-:Y:S02]  /*29b0*/  @!P0 SHF.L.U32 R3, R6.reuse, 0x10, RZ ;  /* 0x0000001006038819 */ /* 0x050fe400000006ff */
[C---:B------:R-:W-:Y:S02]  /*29c0*/  @!P0 PRMT R10, R7.reuse, 0x7632, R10 ;  /* 0x00007632070a8816 */ /* 0x040fe4000000000a */
[----:B------:R-:W-:Y:S02]  /*29d0*/  @!P0 PRMT R6, R6, 0x7632, R6 ;  /* 0x0000763206068816 */ /* 0x000fe40000000006 */
[----:B------:R-:W-:-:S02]  /*29e0*/  @!P0 SHF.L.U32 R7, R7, 0x10, RZ ;  /* 0x0000001007078819 */ /* 0x000fc400000006ff */
[----:B------:R-:W-:Y:S02]  /*29f0*/  @!P0 SHF.L.U32 R6, R6, 0x10, RZ ;  /* 0x0000001006068819 */ /* 0x000fe400000006ff */
[----:B------:R-:W-:Y:S01]  /*2a00*/  @!P0 SHF.L.U32 R10, R10, 0x10, RZ ;  /* 0x000000100a0a8819 */ /* 0x000fe200000006ff */
[----:B------:R-:W3:Y:S01]  /*2a10*/  @!P3 LDG.E.64 R20, desc[UR4][R122.64+0x2600] ;  /* 0x002600047a14b981 */ /* 0x000ee2000c1e1b00 */
[-C--:B0-----:R-:W-:Y:S01]  /*2a20*/  @!P0 FMUL R46, R7, R14.reuse ;  /* 0x0000000e072e8220 */ /* 0x081fe20000400000 */
[----:B------:R-:W-:Y:S01]  /*2a30*/  MOV R2, 0xff800000 ;  /* 0xff80000000027802 */ /* 0x000fe20000000f00 */
[-C--:B------:R-:W-:Y:S01]  /*2a40*/  @!P0 FMUL R2, R3, R14.reuse ;  /* 0x0000000e03028220 */ /* 0x080fe20000400000 */
[----:B------:R-:W-:Y:S01]  /*2a50*/  IADD3 R7, PT, PT, R120, 0x1380, RZ ;  /* 0x0000138078077810 */ /* 0x000fe20007ffe0ff */
[-C--:B------:R-:W-:Y:S01]  /*2a60*/  @!P0 FMUL R47, R6, R14.reuse ;  /* 0x0000000e062f8220 */ /* 0x080fe20000400000 */
[----:B------:R-:W-:Y:S01]  /*2a70*/  MOV R3, 0xff800000 ;  /* 0xff80000000037802 */ /* 0x000fe20000000f00 */
[----:B------:R-:W-:Y:S01]  /*2a80*/  @!P0 FMUL R3, R10, R14 ;  /* 0x0000000e0a038220 */ /* 0x000fe20000400000 */
[----:B------:R-:W-:Y:S01]  /*2a90*/  ISETP.GE.AND P0, PT, R7, UR8, PT ;  /* 0x0000000807007c0c */ /* 0x000fe2000bf06270 */
[----:B------:R-:W0:Y:S03]  /*2aa0*/  @!P3 LDC R34, c[0x0][0x390] ;  /* 0x0000e400ff22bb82 */ /* 0x000e260000000800 */
[----:B------:R-:W-:-:S02]  /*2ab0*/  ISETP.LT.OR P0, PT, R103, 0x1, P0 ;  /* 0x000000016700780c */ /* 0x000fc40000701670 */
[C---:B-----5:R-:W-:Y:S02]  /*2ac0*/  @!P1 PRMT R10, R4.reuse, 0x7632, R10 ;  /* 0x00007632040a9816 */ /* 0x060fe4000000000a */
[----:B------:R-:W-:Y:S02]  /*2ad0*/  @!P1 SHF.L.U32 R11, R4, 0x10, RZ ;  /* 0x00000010040b9819 */ /* 0x000fe400000006ff */
[C---:B------:R-:W-:Y:S02]  /*2ae0*/  @!P1 PRMT R14, R5.reuse, 0x7632, R14 ;  /* 0x00007632050e9816 */ /* 0x040fe4000000000e */
[----:B------:R-:W-:Y:S02]  /*2af0*/  @!P1 SHF.L.U32 R15, R5, 0x10, RZ ;  /* 0x00000010050f9819 */ /* 0x000fe400000006ff */
[----:B------:R-:W-:Y:S01]  /*2b00*/  MOV R4, 0xff800000 ;  /* 0xff80000000047802 */ /* 0x000fe20000000f00 */
[----:B------:R-:W-:Y:S02]  /*2b10*/  @!P1 FMUL R4, R11, R18 ;  /* 0x000000120b049220 */ /* 0x000fe40000400000 */
[----:B------:R-:W4:Y:S01]  /*2b20*/  @!P0 LDG.E.64 R26, desc[UR4][R122.64+0x2700] ;  /* 0x002700047a1a8981 */ /* 0x000f22000c1e1b00 */
[----:B------:R-:W-:Y:S01]  /*2b30*/  @!P1 SHF.L.U32 R10, R10, 0x10, RZ ;  /* 0x000000100a0a9819 */ /* 0x000fe200000006ff */
[----:B------:R-:W5:Y:S01]  /*2b40*/  @!P0 LDC R35, c[0x0][0x390] ;  /* 0x0000e400ff238b82 */ /* 0x000f620000000800 */
        /* <DEDUP_REMOVED lines=8> */
[----:B------:R-:W-:Y:S02]  /*2bd0*/  ISETP.GE.AND P1, PT, R11, UR8, PT ;  /* 0x000000080b007c0c */ /* 0x000fe4000bf26270 */
[----:B------:R-:W-:-:S02]  /*2be0*/  @!P6 PRMT R14, R8, 0x7632, R14 ;  /* 0x00007632080ee816 */ /* 0x000fc4000000000e */
[----:B------:R-:W-:Y:S02]  /*2bf0*/  @!P6 SHF.L.U32 R15, R8, 0x10, RZ ;  /* 0x00000010080fe819 */ /* 0x000fe400000006ff */
[----:B------:R-:W-:Y:S02]  /*2c00*/  @!P6 PRMT R18, R9, 0x7632, R18 ;  /* 0x000076320912e816 */ /* 0x000fe40000000012 */
[----:B------:R-:W-:Y:S02]  /*2c10*/  ISETP.LT.OR P1, PT, R103, 0x1, P1 ;  /* 0x000000016700780c */ /* 0x000fe40000f21670 */
[----:B------:R-:W-:Y:S02]  /*2c20*/  @!P6 SHF.L.U32 R19, R9, 0x10, RZ ;  /* 0x000000100913e819 */ /* 0x000fe400000006ff */
[----:B------:R-:W-:Y:S01]  /*2c30*/  MOV R8, 0xff800000 ;  /* 0xff80000000087802 */ /* 0x000fe20000000f00 */
[----:B------:R-:W-:Y:S01]  /*2c40*/  @!P6 FMUL R8, R15, R22 ;  /* 0x000000160f08e220 */ /* 0x000fe20000400000 */
        /* <DEDUP_REMOVED lines=10> */
[----:B------:R-:W5:Y:S01]  /*2cf0*/  @!P1 LDG.E.64 R28, desc[UR4][R122.64+0x2800] ;  /* 0x002800047a1c9981 */ /* 0x000f62000c1e1b00 */
[----:B------:R-:W-:Y:S01]  /*2d00*/  @!P5 SHF.L.U32 R23, R13, 0x10, RZ ;  /* 0x000000100d17d819 */ /* 0x000fe200000006ff */
[----:B------:R-:W5:Y:S01]  /*2d10*/  @!P1 LDC R42, c[0x0][0x390] ;  /* 0x0000e400ff2a9b82 */ /* 0x000f620000000800 */
[----:B------:R-:W-:-:S02]  /*2d20*/  ISETP.LT.OR P6, PT, R103, 0x1, P6 ;  /* 0x000000016700780c */ /* 0x000fc400037c1670 */
[C---:B------:R-:W-:Y:S02]  /*2d30*/  @!P5 PRMT R18, R12.reuse, 0x7632, R18 ;  /* 0x000076320c12d816 */ /* 0x040fe40000000012 */
[----:B------:R-:W-:Y:S02]  /*2d40*/  @!P5 SHF.L.U32 R19, R12, 0x10, RZ ;  /* 0x000000100c13d819 */ /* 0x000fe400000006ff */
[----:B------:R-:W-:-:S07]  /*2d50*/  @!P5 PRMT R22, R13, 0x7632, R22 ;  /* 0x000076320d16d816 */ /* 0x000fce0000000016 */
[----:B------:R-:W5:Y:S01]  /*2d60*/  @!P6 LDG.E.64 R32, desc[UR4][R122.64+0x2900] ;  /* 0x002900047a20e981 */ /* 0x000f62000c1e1b00 */
[----:B------:R-:W-:Y:S01]  /*2d70*/  MOV R12, 0xff800000 ;  /* 0xff800000000c7802 */ /* 0x000fe20000000f00 */
[-C--:B------:R-:W-:Y:S01]  /*2d80*/  @!P5 FMUL R12, R19, R24.reuse ;  /* 0x00000018130cd220 */ /* 0x080fe20000400000 */
[----:B------:R-:W-:Y:S01]  /*2d90*/  @!P5 SHF.L.U32 R18, R18, 0x10, RZ ;  /* 0x000000101212d819 */ /* 0x000fe200000006ff */
[----:B------:R-:W5:Y:S01]  /*2da0*/  @!P6 LDC R44, c[0x0][0x390] ;  /* 0x0000e400ff2ceb82 */ /* 0x000f620000000800 */
        /* <DEDUP_REMOVED lines=8> */
[----:B------:R-:W-:-:S04]  /*2e30*/  ISETP.GE.AND P5, PT, R19, UR8, PT ;  /* 0x0000000813007c0c */ /* 0x000fc8000bfa6270 */
[----:B------:R-:W-:-:S13]  /*2e40*/  ISETP.LT.OR P5, PT, R103, 0x1, P5 ;  /* 0x000000016700780c */ /* 0x000fda0002fa1670 */
[----:B------:R-:W5:Y:S01]  /*2e50*/  @!P5 LDG.E.64 R36, desc[UR4][R122.64+0x2a00] ;  /* 0x002a00047a24d981 */ /* 0x000f62000c1e1b00 */
[----:B------:R-:W-:Y:S01]  /*2e60*/  MOV R18, 0xff800000 ;  /* 0xff80000000127802 */ /* 0x000fe20000000f00 */
[----:B------:R-:W5:Y:S01]  /*2e70*/  @!P5 LDC R48, c[0x0][0x390] ;  /* 0x0000e400ff30db82 */ /* 0x000f620000000800 */
[----:B------:R-:W-:Y:S02]  /*2e80*/  MOV R19, 0xff800000 ;  /* 0xff80000000137802 */ /* 0x000fe40000000f00 */
[C---:B--2---:R-:W-:Y:S02]  /*2e90*/  @!P4 PRMT R22, R16.reuse, 0x7632, R22 ;  /* 0x000076321016c816 */ /* 0x044fe40000000016 */
[C---:B------:R-:W-:Y:S02]  /*2ea0*/  @!P4 PRMT R24, R17.reuse, 0x7632, R24 ;  /* 0x000076321118c816 */ /* 0x040fe40000000018 */
[----:B------:R-:W-:Y:S02]  /*2eb0*/  @!P4 SHF.L.U32 R23, R16, 0x10, RZ ;  /* 0x000000101017c819 */ /* 0x000fe400000006ff */
[----:B------:R-:W-:-:S02]  /*2ec0*/  @!P4 SHF.L.U32 R25, R17, 0x10, RZ ;  /* 0x000000101119c819 */ /* 0x000fc400000006ff */
        /* <DEDUP_REMOVED lines=8> */
[C---:B---3--:R-:W-:Y:S02]  /*2f50*/  @!P3 PRMT R24, R20.reuse, 0x7632, R24 ;  /* 0x000076321418b816 */ /* 0x048fe40000000018 */
[----:B------:R-:W-:-:S02]  /*2f60*/  @!P3 SHF.L.U32 R25, R20, 0x10, RZ ;  /* 0x000000101419b819 */ /* 0x000fc400000006ff */
[C---:B------:R-:W-:Y:S02]  /*2f70*/  @!P3 PRMT R30, R21.reuse, 0x7632, R30 ;  /* 0x00007632151eb816 */ /* 0x040fe4000000001e */
[----:B------:R-:W-:Y:S02]  /*2f80*/  IADD3 R23, PT, PT, R120, 0x1580, RZ ;  /* 0x0000158078177810 */ /* 0x000fe40007ffe0ff */
[----:B------:R-:W-:Y:S02]  /*2f90*/  @!P3 SHF.L.U32 R31, R21, 0x10, RZ ;  /* 0x00000010151fb819 */ /* 0x000fe400000006ff */
[----:B------:R-:W-:Y:S01]  /*2fa0*/  MOV R20, 0xff800000 ;  /* 0xff80000000147802 */ /* 0x000fe20000000f00 */
[----:B0-----:R-:W-:Y:S01]  /*2fb0*/  @!P3 FMUL R20, R25, R34 ;  /* 0x000000221914b220 */ /* 0x001fe20000400000 */
[----:B------:R-:W-:Y:S02]  /*2fc0*/  @!P3 SHF.L.U32 R24, R24, 0x10, RZ ;  /* 0x000000101818b819 */ /* 0x000fe400000006ff */
[----:B------:R-:W-:-:S02]  /*2fd0*/  @!P3 SHF.L.U32 R30, R30, 0x10, RZ ;  /* 0x000000101e1eb819 */ /* 0x000fc400000006ff */
[----:B------:R-:W-:Y:S02]  /*2fe0*/  ISETP.GE.AND P4, PT, R23, UR8, PT ;  /* 0x0000000817007c0c */ /* 0x000fe4000bf86270 */
[----:B------:R-:W-:Y:S02]  /*2ff0*/  IADD3 R25, PT, PT, R120, 0x1600, RZ ;  /* 0x0000160078197810 */ /* 0x000fe40007ffe0ff */
[----:B------:R-:W-:Y:S01]  /*3000*/  MOV R21, 0xff800000 ;  /* 0xff80000000157802 */ /* 0x000fe20000000f00 */
[-C--:B------:R-:W-:Y:S01]  /*3010*/  @!P3 FMUL R21, R24, R34.reuse ;  /* 0x000000221815b220 */ /* 0x080fe20000400000 */
[----:B------:R-:W-:Y:S01]  /*3020*/  MOV R22, 0xff800000 ;  /* 0xff80000000167802 */ /* 0x000fe20000000f00 */
[-C--:B------:R-:W-:Y:S01]  /*3030*/  @!P3 FMUL R22, R31, R34.reuse ;  /* 0x000000221f16b220 */ /* 0x080fe20000400000 */
[----:B------:R-:W-:Y:S01]  /*3040*/  MOV R23, 0xff800000 ;  /* 0xff80000000177802 */ /* 0x000fe20000000f00 */
[----:B------:R-:W-:Y:S01]  /*3050*/  @!P3 FMUL R23, R30, R34 ;  /* 0x000000221e17b220 */ /* 0x000fe20000400000 */
[----:B------:R-:W-:-:S02]  /*3060*/  ISETP.LT.OR P4, PT, R103, 0x1, P4 ;  /* 0x000000016700780c */ /* 0x000fc40002781670 */
[----:B------:R-:W-:-:S04]  /*3070*/  ISETP.GE.AND P3, PT, R25, UR8, PT ;  /* 0x0000000819007c0c */ /* 0x000fc8000bf66270 */
[----:B------:R-:W-:Y:S02]  /*3080*/  ISETP.LT.OR P3, PT, R103, 0x1, P3 ;  /* 0x000000016700780c */ /* 0x000fe40001f61670 */
[C---:B----4-:R-:W-:Y:S02]  /*3090*/  @!P0 PRMT R30, R26.reuse, 0x7632, R30 ;  /* 0x000076321a1e8816 */ /* 0x050fe4000000001e */
[C---:B------:R-:W-:Y:S02]  /*30a0*/  @!P0 PRMT R31, R27.reuse, 0x7632, R31 ;  /* 0x000076321b1f8816 */ /* 0x040fe4000000001f */
[----:B------:R-:W-:Y:S01]  /*30b0*/  @!P0 SHF.L.U32 R34, R27, 0x10, RZ ;  /* 0x000000101b228819 */ /* 0x000fe200000006ff */
[----:B------:R-:W2:Y:S01]  /*30c0*/  @!P4 LDG.E.64 R40, desc[UR4][R122.64+0x2b00] ;  /* 0x002b00047a28c981 */ /* 0x000ea2000c1e1b00 */
[----:B------:R-:W-:Y:S01]  /*30d0*/  @!P0 SHF.L.U32 R25, R26, 0x10, RZ ;  /* 0x000000101a198819 */ /* 0x000fe200000006ff */
[----:B------:R-:W0:Y:S01]  /*30e0*/  @!P4 LDC R193, c[0x0][0x390] ;  /* 0x0000e400ffc1cb82 */ /* 0x000e220000000800 */
[----:B------:R-:W-:Y:S01]  /*30f0*/  MOV R26, 0xff800000 ;  /* 0xff800000001a7802 */ /* 0x000fe20000000f00 */
[----:B-----5:R-:W-:Y:S01]  /*3100*/  @!P0 FMUL R26, R34, R35 ;  /* 0x00000023221a8220 */ /* 0x020fe20000400000 */
[----:B------:R-:W-:Y:S01]  /*3110*/  @!P0 SHF.L.U32 R30, R30, 0x10, RZ ;  /* 0x000000101e1e8819 */ /* 0x000fe200000006ff */
[----:B------:R-:W3:Y:S01]  /*3120*/  @!P3 LDG.E.64 R132, desc[UR4][R122.64+0x2c00] ;  /* 0x002c00047a84b981 */ /* 0x000ee2000c1e1b00 */
[----:B------:R-:W-:-:S02]  /*3130*/  @!P0 SHF.L.U32 R31, R31, 0x10, RZ ;  /* 0x000000101f1f8819 */ /* 0x000fc400000006ff */
[----:B------:R-:W-:Y:S01]  /*3140*/  MOV R24, 0xff800000 ;  /* 0xff80000000187802 */ /* 0x000fe20000000f00 */
[-C--:B------:R-:W-:Y:S01]  /*3150*/  @!P0 FMUL R24, R25, R35.reuse ;  /* 0x0000002319188220 */ /* 0x080fe20000400000 */
[----:B------:R-:W-:Y:S01]  /*3160*/  IADD3 R34, PT, PT, R120, 0x1680, RZ ;  /* 0x0000168078227810 */ /* 0x000fe20007ffe0ff */
[----:B------:R-:W1:Y:S01]  /*3170*/  @!P3 LDC R195, c[0x0][0x390] ;  /* 0x0000e400ffc3bb82 */ /* 0x000e620000000800 */
[----:B------:R-:W-:Y:S01]  /*3180*/  MOV R25, 0xff800000 ;  /* 0xff80000000197802 */ /* 0x000fe20000000f00 */
[-C--:B------:R-:W-:Y:S01]  /*3190*/  @!P0 FMUL R25, R30, R35.reuse ;  /* 0x000000231e198220 */ /* 0x080fe20000400000 */
[----:B------:R-:W-:Y:S01]  /*31a0*/  MOV R27, 0xff800000 ;  /* 0xff800000001b7802 */ /* 0x000fe20000000f00 */
[----:B------:R-:W-:Y:S01]  /*31b0*/  @!P0 FMUL R27, R31, R35 ;  /* 0x000000231f1b8220 */ /* 0x000fe20000400000 */
[----:B------:R-:W-:-:S04]  /*31c0*/  ISETP.GE.AND P0, PT, R34, UR8, PT ;  /* 0x0000000822007c0c */ /* 0x000fc8000bf06270 */
[----:B------:R-:W-:Y:S02]  /*31d0*/  ISETP.LT.OR P0, PT, R103, 0x1, P0 ;  /* 0x000000016700780c */ /* 0x000fe40000701670 */
[C---:B------:R-:W-:Y:S02]  /*31e0*/  @!P1 PRMT R34, R28.reuse, 0x7632, R34 ;  /* 0x000076321c229816 */ /* 0x040fe40000000022 */
[----:B------:R-:W-:Y:S02]  /*31f0*/  @!P1 SHF.L.U32 R35, R28, 0x10, RZ ;  /* 0x000000101c239819 */ /* 0x000fe400000006ff */
[C---:B------:R-:W-:Y:S02]  /*3200*/  @!P1 PRMT R38, R29.reuse, 0x7632, R38 ;  /* 0x000076321d269816 */ /* 0x040fe40000000026 */
[----:B------:R-:W-:Y:S02]  /*3210*/  @!P1 SHF.L.U32 R39, R29, 0x10, RZ ;  /* 0x000000101d279819 */ /* 0x000fe400000006ff */
[----:B------:R-:W-:Y:S01]  /*3220*/  MOV R28, 0xff800000 ;  /* 0xff800000001c7802 */ /* 0x000fe20000000f00 */
[----:B------:R-:W-:-:S02]  /*3230*/  @!P1 FMUL R28, R35, R42 ;  /* 0x0000002a231c9220 */ /* 0x000fc40000400000 */
[----:B------:R-:W4:Y:S01]  /*3240*/  @!P0 LDG.E.64 R130, desc[UR4][R122.64+0x2d00] ;  /* 0x002d00047a828981 */ /* 0x000f22000c1e1b00 */
[----:B------:R-:W-:Y:S02]  /*3250*/  @!P1 SHF.L.U32 R34, R34, 0x10, RZ ;  /* 0x0000001022229819 */ /* 0x000fe400000006ff */
        /* <DEDUP_REMOVED lines=8> */
[----:B------:R-:W-:-:S02]  /*32e0*/  ISETP.GE.AND P1, PT, R35, UR8, PT ;  /* 0x0000000823007c0c */ /* 0x000fc4000bf26270 */
[C---:B------:R-:W-:Y:S02]  /*32f0*/  @!P6 PRMT R38, R32.reuse, 0x7632, R38 ;  /* 0x000076322026e816 */ /* 0x040fe40000000026 */
        /* <DEDUP_REMOVED lines=16> */
[----:B------:R-:W5:Y:S03]  /*3400*/  @!P1 LDG.E.64 R124, desc[UR4][R122.64+0x2e00] ;  /* 0x002e00047a7c9981 */ /* 0x000f66000c1e1b00 */
[----:B------:R-:W-:-:S02]  /*3410*/  ISETP.LT.OR P6, PT, R103, 0x1, P6 ;  /* 0x000000016700780c */ /* 0x000fc400037c1670 */
[C---:B------:R-:W-:Y:S02]  /*3420*/  @!P5 PRMT R42, R36.reuse, 0x7632, R42 ;  /* 0x00007632242ad816 */ /* 0x040fe4000000002a */
[----:B------:R-:W-:Y:S02]  /*3430*/  @!P5 SHF.L.U32 R43, R36, 0x10, RZ ;  /* 0x00000010242bd819 */ /* 0x000fe400000006ff */
[----:B------:R-:W-:-:S07]  /*3440*/  @!P5 PRMT R44, R37, 0x7632, R44 ;  /* 0x00007632252cd816 */ /* 0x000fce000000002c */
[----:B------:R-:W5:Y:S01]  /*3450*/  @!P6 LDG.E.64 R126, desc[UR4][R122.64+0x2f00] ;  /* 0x002f00047a7ee981 */ /* 0x000f62000c1e1b00 */
[----:B------:R-:W-:Y:S02]  /*3460*/  @!P5 SHF.L.U32 R45, R37, 0x10, RZ ;  /* 0x00000010252dd819 */ /* 0x000fe400000006ff */
[----:B------:R-:W-:Y:S01]  /*3470*/  MOV R36, 0xff800000 ;  /* 0xff80000000247802 */ /* 0x000fe20000000f00 */
[-C--:B------:R-:W-:Y:S01]  /*3480*/  @!P5 FMUL R36, R43, R48.reuse ;  /* 0x000000302b24d220 */ /* 0x080fe20000400000 */
        /* <DEDUP_REMOVED lines=23> */
[----:B--2---:R-:W-:-:S02]  /*3600*/  @!P4 SHF.L.U32 R48, R40, 0x10, RZ ;  /* 0x000000102830c819 */ /* 0x004fc400000006ff */
[----:B------:R-:W-:Y:S02]  /*3610*/  @!P4 PRMT R45, R40, 0x7632, R45 ;  /* 0x00007632282dc816 */ /* 0x000fe4000000002d */
[C---:B------:R-:W-:Y:S02]  /*3620*/  @!P4 PRMT R190, R41.reuse, 0x7632, R190 ;  /* 0x0000763229bec816 */ /* 0x040fe400000000be */
[----:B------:R-:W-:Y:S01]  /*3630*/  MOV R40, 0xff800000 ;  /* 0xff80000000287802 */ /* 0x000fe20000000f00 */
[----:B0-----:R-:W-:Y:S01]  /*3640*/  @!P4 FMUL R40, R48, R193 ;  /* 0x000000c13028c220 */ /* 0x001fe20000400000 */
[----:B---3--:R-:W-:Y:S02]  /*3650*/  @!P3 SHF.L.U32 R192, R132, 0x10, RZ ;  /* 0x0000001084c0b819 */ /* 0x008fe400000006ff */
[----:B------:R-:W-:Y:S02]  /*3660*/  @!P4 SHF.L.U32 R191, R41, 0x10, RZ ;  /* 0x0000001029bfc819 */ /* 0x000fe400000006ff */
[----:B------:R-:W-:-:S02]  /*3670*/  @!P4 SHF.L.U32 R45, R45, 0x10, RZ ;  /* 0x000000102d2dc819 */ /* 0x000fc400000006ff */
[----:B------:R-:W-:Y:S02]  /*3680*/  @!P4 SHF.L.U32 R190, R190, 0x10, RZ ;  /* 0x00000010bebec819 */ /* 0x000fe400000006ff */
[----:B------:R-:W-:Y:S02]  /*3690*/  @!P3 PRMT R132, R132, 0x7632, R132 ;  /* 0x000076328484b816 */ /* 0x000fe40000000084 */
[C---:B------:R-:W-:Y:S01]  /*36a0*/  @!P3 PRMT R48, R133.reuse, 0x7632, R48 ;  /* 0x000076328530b816 */ /* 0x040fe20000000030 */
[----:B-1----:R-:W-:Y:S01]  /*36b0*/  @!P3 FMUL R44, R192, R195 ;  /* 0x000000c3c02cb220 */ /* 0x002fe20000400000 */
[----:B------:R-:W-:Y:S01]  /*36c0*/  MOV R41, 0xff800000 ;  /* 0xff80000000297802 */ /* 0x000fe20000000f00 */
[----:B------:R-:W0:Y:S01]  /*36d0*/  @!P0 LDC R192, c[0x0][0x390] ;  /* 0x0000e400ffc08b82 */ /* 0x000e220000000800 */
[----:B------:R-:W-:Y:S01]  /*36e0*/  @!P3 SHF.L.U32 R133, R133, 0x10, RZ ;  /* 0x000000108585b819 */ /* 0x000fe200000006ff */
[-C--:B------:R-:W-:Y:S01]  /*36f0*/  @!P4 FMUL R42, R191, R193.reuse ;  /* 0x000000c1bf2ac220 */ /* 0x080fe20000400000 */
[----:B------:R-:W-:Y:S01]  /*3700*/  @!P3 SHF.L.U32 R132, R132, 0x10, RZ ;  /* 0x000000108484b819 */ /* 0x000fe200000006ff */
[-C--:B------:R-:W-:Y:S01]  /*3710*/  @!P4 FMUL R41, R45, R193.reuse ;  /* 0x000000c12d29c220 */ /* 0x080fe20000400000 */
[----:B------:R-:W-:Y:S01]  /*3720*/  @!P3 SHF.L.U32 R48, R48, 0x10, RZ ;  /* 0x000000103030b819 */ /* 0x000fe200000006ff */
[----:B------:R-:W-:Y:S01]  /*3730*/  @!P4 FMUL R43, R190, R193 ;  /* 0x000000c1be2bc220 */ /* 0x000fe20000400000 */
[----:B------:R-:W-:Y:S01]  /*3740*/  IADD3 R190, PT, PT, R120, 0x1880, RZ ;  /* 0x0000188078be7810 */ /* 0x000fe20007ffe0ff */
[-C--:B------:R-:W-:Y:S01]  /*3750*/  @!P3 FMUL R201, R133, R195.reuse ;  /* 0x000000c385c9b220 */ /* 0x080fe20000400000 */
[----:B------:R-:W-:Y:S01]  /*3760*/  ISETP.GE.AND P4, PT, R103, 0x1, PT ;  /* 0x000000016700780c */ /* 0x000fe20003f86270 */
[-C--:B------:R-:W-:Y:S01]  /*3770*/  @!P3 FMUL R249, R48, R195.reuse ;  /* 0x000000c330f9b220 */ /* 0x080fe20000400000 */
[----:B------:R-:W-:Y:S01]  /*3780*/  MOV R45, 0xff800000 ;  /* 0xff800000002d7802 */ /* 0x000fe20000000f00 */
[----:B------:R-:W-:Y:S01]  /*3790*/  @!P3 FMUL R45, R132, R195 ;  /* 0x000000c3842db220 */ /* 0x000fe20000400000 */
[----:B------:R-:W-:Y:S01]  /*37a0*/  ISETP.GE.OR P3, PT, R190, UR8, !P4 ;  /* 0x00000008be007c0c */ /* 0x000fe2000e766670 */
[----:B------:R-:W1:Y:S01]  /*37b0*/  @!P1 LDC R193, c[0x0][0x390] ;  /* 0x0000e400ffc19b82 */ /* 0x000e620000000800 */
[----:B----4-:R-:W-:-:S02]  /*37c0*/  @!P0 PRMT R132, R130, 0x7632, R132 ;  /* 0x0000763282848816 */ /* 0x010fc40000000084 */
[----:B------:R-:W-:Y:S02]  /*37d0*/  @!P0 SHF.L.U32 R133, R130, 0x10, RZ ;  /* 0x0000001082858819 */ /* 0x000fe400000006ff */
[C---:B------:R-:W-:Y:S02]  /*37e0*/  @!P0 PRMT R190, R131.reuse, 0x7632, R190 ;  /* 0x0000763283be8816 */ /* 0x040fe400000000be */
[----:B------:R-:W-:-:S05]  /*37f0*/  @!P0 SHF.L.U32 R191, R131, 0x10, RZ ;  /* 0x0000001083bf8819 */ /* 0x000fca00000006ff */
[----:B------:R-:W2:Y:S01]  /*3800*/  @!P3 LDG.E.64 R130, desc[UR4][R122.64+0x3100] ;  /* 0x003100047a82b981 */ /* 0x000ea2000c1e1b00 */
[----:B------:R-:W-:Y:S01]  /*3810*/  MOV R48, 0xff800000 ;  /* 0xff80000000307802 */ /* 0x000fe20000000f00 */
        /* <DEDUP_REMOVED lines=8> */
[----:B------:R-:W0:Y:S01]  /*38a0*/  @!P6 LDC R192, c[0x0][0x390] ;  /* 0x0000e400ffc0eb82 */ /* 0x000e220000000800 */
[----:B------:R-:W-:-:S11]  /*38b0*/  MOV R191, 0xff800000 ;  /* 0xff80000000bf7802 */ /* 0x000fd60000000f00 */
[----:B------:R-:W3:Y:S01]  /*38c0*/  @!P0 LDG.E.64 R132, desc[UR4][R122.64+0x3200] ;  /* 0x003200047a848981 */ /* 0x000ee2000c1e1b00 */
[C---:B-----5:R-:W-:Y:S02]  /*38d0*/  @!P1 SHF.L.U32 R190, R124.reuse, 0x10, RZ ;  /* 0x000000107cbe9819 */ /* 0x060fe400000006ff */
[----:B------:R-:W-:-:S03]  /*38e0*/  @!P1 PRMT R124, R124, 0x7632, R124 ;  /* 0x000076327c7c9816 */ /* 0x000fc6000000007c */
[-C--:B-1----:R-:W-:Y:S01]  /*38f0*/  @!P1 FMUL R191, R190, R193.reuse ;  /* 0x000000c1bebf9220 */ /* 0x082fe20000400000 */
[C---:B------:R-:W-:Y:S02]  /*3900*/  @!P1 PRMT R190, R125.reuse, 0x7632, R190 ;  /* 0x000076327dbe9816 */ /* 0x040fe400000000be */
[----:B------:R-:W-:Y:S01]  /*3910*/  @!P1 SHF.L.U32 R124, R124, 0x10, RZ ;  /* 0x000000107c7c9819 */ /* 0x000fe200000006ff */
[----:B------:R1:W-:Y:S01]  /*3920*/  STL [R1+0xc], R194 ;  /* 0x00000cc201007387 */ /* 0x0003e20000100800 */
[----:B------:R-:W-:Y:S02]  /*3930*/  @!P1 SHF.L.U32 R125, R125, 0x10, RZ ;  /* 0x000000107d7d9819 */ /* 0x000fe400000006ff */
[----:B------:R-:W-:Y:S01]  /*3940*/  @!P1 SHF.L.U32 R190, R190, 0x10, RZ ;  /* 0x00000010bebe9819 */ /* 0x000fe200000006ff */
[----:B------:R4:W-:Y:S01]  /*3950*/  STL [R1+0x10], R191 ;  /* 0x000010bf01007387 */ /* 0x0009e20000100800 */
[-C--:B------:R-:W-:Y:S01]  /*3960*/  @!P1 FMUL R252, R124, R193.reuse ;  /* 0x000000c17cfc9220 */ /* 0x080fe20000400000 */
[----:B------:R-:W-:Y:S01]  /*3970*/  @!P1 FMUL R197, R125, R193 ;  /* 0x000000c17dc59220 */ /* 0x000fe20000400000 */
[----:B------:R-:W-:-:S02]  /*3980*/  @!P6 PRMT R124, R127, 0x7632, R124 ;  /* 0x000076327f7ce816 */ /* 0x000fc4000000007c */
[----:B-1----:R-:W-:Y:S01]  /*3990*/  IADD3 R194, PT, PT, R120, 0x1980, RZ ;  /* 0x0000198078c27810 */ /* 0x002fe20007ffe0ff */
[----:B------:R-:W-:Y:S01]  /*39a0*/  @!P1 FMUL R196, R190, R193 ;  /* 0x000000c1bec49220 */ /* 0x000fe20000400000 */
[C---:B----4-:R-:W-:Y:S02]  /*39b0*/  @!P6 SHF.L.U32 R191, R126.reuse, 0x10, RZ ;  /* 0x000000107ebfe819 */ /* 0x050fe400000006ff */
[----:B------:R-:W-:Y:S02]  /*39c0*/  @!P6 PRMT R126, R126, 0x7632, R126 ;  /* 0x000076327e7ee816 */ /* 0x000fe4000000007e */
[----:B------:R-:W-:Y:S02]  /*39d0*/  ISETP.GE.OR P1, PT, R194, UR8, !P4 ;  /* 0x00000008c2007c0c */ /* 0x000fe4000e726670 */
[----:B------:R-:W-:Y:S02]  /*39e0*/  @!P6 SHF.L.U32 R126, R126, 0x10, RZ ;  /* 0x000000107e7ee819 */ /* 0x000fe400000006ff */
[----:B------:R-:W-:-:S02]  /*39f0*/  @!P6 SHF.L.U32 R127, R127, 0x10, RZ ;  /* 0x000000107f7fe819 */ /* 0x000fc400000006ff */
[----:B------:R-:W-:Y:S02]  /*3a00*/  @!P6 SHF.L.U32 R190, R124, 0x10, RZ ;  /* 0x000000107cbee819 */ /* 0x000fe400000006ff */
[----:B------:R-:W-:Y:S01]  /*3a10*/  MOV R195, 0xff800000 ;  /* 0xff80000000c37802 */ /* 0x000fe20000000f00 */
[-C--:B0-----:R-:W-:Y:S01]  /*3a20*/  @!P6 FMUL R195, R191, R192.reuse ;  /* 0x000000c0bfc3e220 */ /* 0x081fe20000400000 */
[----:B------:R-:W-:Y:S01]  /*3a30*/  MOV R125, 0xff800000 ;  /* 0xff800000007d7802 */ /* 0x000fe20000000f00 */
[-C--:B------:R-:W-:Y:S01]  /*3a40*/  @!P6 FMUL R125, R126, R192.reuse ;  /* 0x000000c07e7de220 */ /* 0x080fe20000400000 */
[----:B------:R-:W-:Y:S01]  /*3a50*/  MOV R194, 0xff800000 ;  /* 0xff80000000c27802 */ /* 0x000fe20000000f00 */
[----:B------:R-:W-:Y:S01]  /*3a60*/  STL [R1+0x154], R252 ;  /* 0x000154fc01007387 */ /* 0x000fe20000100800 */
[----:B------:R-:W-:Y:S01]  /*3a70*/  MOV R193, 0xff800000 ;  /* 0xff80000000c17802 */ /* 0x000fe20000000f00 */
[-C--:B------:R-:W-:Y:S01]  /*3a80*/  @!P6 FMUL R194, R127, R192.reuse ;  /* 0x000000c07fc2e220 */ /* 0x080fe20000400000 */
[----:B------:R-:W-:Y:S01]  /*3a90*/  @!P6 FMUL R193, R190, R192 ;  /* 0x000000c0bec1e220 */ /* 0x000fe20000400000 */
[----:B------:R-:W-:Y:S01]  /*3aa0*/  STL [R1+0x14], R197 ;  /* 0x000014c501007387 */ /* 0x000fe20000100800 */
[----:B------:R-:W-:Y:S01]  /*3ab0*/  IADD3 R127, PT, PT, R120, 0x1a00, RZ ;  /* 0x00001a00787f7810 */ /* 0x000fe20007ffe0ff */
[----:B------:R-:W0:Y:S02]  /*3ac0*/  @!P5 LDC R192, c[0x0][0x390] ;  /* 0x0000e400ffc0db82 */ /* 0x000e240000000800 */
[----:B------:R-:W-:Y:S01]  /*3ad0*/  STL [R1+0x1c], R196 ;  /* 0x00001cc401007387 */ /* 0x000fe20000100800 */
[----:B------:R-:W-:-:S03]  /*3ae0*/  ISETP.GE.OR P6, PT, R127, UR8, !P4 ;  /* 0x000000087f007c0c */ /* 0x000fc6000e7c6670 */
[----:B------:R-:W-:Y:S04]  /*3af0*/  STL [R1+0x24], R195 ;  /* 0x000024c301007387 */ /* 0x000fe80000100800 */
[----:B------:R1:W-:Y:S01]  /*3b00*/  STL [R1+0x18], R125 ;  /* 0x0000187d01007387 */ /* 0x0003e20000100800 */
[----:B------:R-:W-:Y:S02]  /*3b10*/  @!P5 PRMT R190, R128, 0x7632, R190 ;  /* 0x0000763280bed816 */ /* 0x000fe400000000be */
[----:B------:R-:W-:-:S03]  /*3b20*/  @!P5 PRMT R191, R129, 0x7632, R191 ;  /* 0x0000763281bfd816 */ /* 0x000fc600000000bf */
[----:B------:R-:W4:Y:S04]  /*3b30*/  @!P6 LDG.E.64 R126, desc[UR4][R122.64+0x3400] ;  /* 0x003400047a7ee981 */ /* 0x000f28000c1e1b00 */
[----:B-1----:R-:W5:Y:S01]  /*3b40*/  @!P1 LDG.E.64 R124, desc[UR4][R122.64+0x3300] ;  /* 0x003300047a7c9981 */ /* 0x002f62000c1e1b00 */
[----:B------:R-:W-:Y:S02]  /*3b50*/  @!P5 SHF.L.U32 R128, R128, 0x10, RZ ;  /* 0x000000108080d819 */ /* 0x000fe400000006ff */
        /* <DEDUP_REMOVED lines=17> */
[----:B------:R-:W-:-:S03]  /*3c70*/  MOV R197, 0xff800000 ;  /* 0xff80000000c57802 */ /* 0x000fc60000000f00 */
[----:B------:R1:W-:Y:S04]  /*3c80*/  STL [R1+0x20], R196 ;  /* 0x000020c401007387 */ /* 0x0003e80000100800 */
[----:B------:R1:W-:Y:S04]  /*3c90*/  STL [R1+0x38], R195 ;  /* 0x000038c301007387 */ /* 0x0003e80000100800 */
[----:B------:R1:W-:Y:S02]  /*3ca0*/  STL [R1+0x2c], R194 ;  /* 0x00002cc201007387 */ /* 0x0003e40000100800 */
[----:B-1----:R-:W-:-:S02]  /*3cb0*/  MOV R196, 0xff800000 ;  /* 0xff80000000c47802 */ /* 0x002fc40000000f00 */
[----:B------:R1:W-:Y:S01]  /*3cc0*/  STL [R1+0x40], R193 ;  /* 0x000040c101007387 */ /* 0x0003e20000100800 */
[----:B------:R-:W-:Y:S02]  /*3cd0*/  MOV R195, 0xff800000 ;  /* 0xff80000000c37802 */ /* 0x000fe40000000f00 */
[----:B------:R-:W-:Y:S01]  /*3ce0*/  MOV R194, 0xff800000 ;  /* 0xff80000000c27802 */ /* 0x000fe20000000f00 */
[----:B-1----:R-:W1:Y:S01]  /*3cf0*/  @!P0 LDC R193, c[0x0][0x390] ;  /* 0x0000e400ffc18b82 */ /* 0x002e620000000800 */
        /* <DEDUP_REMOVED lines=27> */
[----:B------:R-:W-:Y:S01]  /*3eb0*/  STL [R1+0x34], R197 ;  /* 0x000034c501007387 */ /* 0x000fe20000100800 */
[----:B------:R-:W0:Y:S03]  /*3ec0*/  @!P1 LDC R192, c[0x0][0x390] ;  /* 0x0000e400ffc09b82 */ /* 0x000e260000000800 */
[----:B------:R-:W2:Y:S01]  /*3ed0*/  LDL R252, [R1+0x10] ;  /* 0x0000100001fc7983 */ /* 0x000ea20000100800 */
[----:B---3--:R-:W-:-:S02]  /*3ee0*/  @!P0 PRMT R130, R132, 0x7632, R130 ;  /* 0x0000763284828816 */ /* 0x008fc40000000082 */
[----:B------:R-:W-:Y:S02]  /*3ef0*/  @!P0 SHF.L.U32 R131, R132, 0x10, RZ ;  /* 0x0000001084838819 */ /* 0x000fe400000006ff */
[C---:B------:R-:W-:Y:S02]  /*3f00*/  @!P0 PRMT R190, R133.reuse, 0x7632, R190 ;  /* 0x0000763285be8816 */ /* 0x040fe400000000be */
[----:B------:R-:W-:Y:S02]  /*3f10*/  @!P0 SHF.L.U32 R191, R133, 0x10, RZ ;  /* 0x0000001085bf8819 */ /* 0x000fe400000006ff */
[----:B------:R-:W3:Y:S01]  /*3f20*/  @!P3 LDG.E.64 R132, desc[UR4][R122.64+0x3600] ;  /* 0x003600047a84b981 */ /* 0x000ee2000c1e1b00 */
[----:B------:R-:W-:-:S03]  /*3f30*/  @!P0 SHF.L.U32 R130, R130, 0x10, RZ ;  /* 0x0000001082828819 */ /* 0x000fc600000006ff */
[----:B------:R-:W-:Y:S01]  /*3f40*/  STL [R1+0x48], R196 ;  /* 0x000048c401007387 */ /* 0x000fe20000100800 */
[----:B------:R-:W-:-:S03]  /*3f50*/  @!P0 SHF.L.U32 R190, R190, 0x10, RZ ;  /* 0x00000010bebe8819 */ /* 0x000fc600000006ff */
[----:B------:R-:W-:Y:S04]  /*3f60*/  STL [R1+0x3c], R195 ;  /* 0x00003cc301007387 */ /* 0x000fe80000100800 */
[----:B------:R0:W-:Y:S01]  /*3f70*/  STL [R1+0x50], R194 ;  /* 0x000050c201007387 */ /* 0x0001e20000100800 */
[-C--:B-1----:R-:W-:Y:S01]  /*3f80*/  @!P0 FMUL R247, R191, R193.reuse ;  /* 0x000000c1bff78220 */ /* 0x082fe20000400000 */
[-C--:B------:R-:W-:Y:S01]  /*3f90*/  @!P0 FMUL R251, R130, R193.reuse ;  /* 0x000000c182fb8220 */ /* 0x080fe20000400000 */
[-C--:B------:R-:W-:Y:S01]  /*3fa0*/  @!P0 FMUL R246, R190, R193.reuse ;  /* 0x000000c1bef68220 */ /* 0x080fe20000400000 */
[----:B0-----:R-:W-:Y:S01]  /*3fb0*/  MOV R194, 0xff800000 ;  /* 0xff80000000c27802 */ /* 0x001fe20000000f00 */
[----:B------:R-:W-:Y:S01]  /*3fc0*/  @!P0 FMUL R194, R131, R193 ;  /* 0x000000c183c28220 */ /* 0x000fe20000400000 */
[----:B------:R-:W-:Y:S01]  /*3fd0*/  IADD3 R131, PT, PT, R120, 0x1b80, RZ ;  /* 0x00001b8078837810 */ /* 0x000fe20007ffe0ff */
[----:B------:R-:W0:Y:S03]  /*3fe0*/  @!P6 LDC R193, c[0x0][0x390] ;  /* 0x0000e400ffc1eb82 */ /* 0x000e260000000800 */
[----:B------:R-:W-:-:S13]  /*3ff0*/  ISETP.GE.OR P0, PT, R131, UR8, !P4 ;  /* 0x0000000883007c0c */ /* 0x000fda000e706670 */
[----:B------:R-:W2:Y:S01]  /*4000*/  @!P0 LDG.E.64 R130, desc[UR4][R122.64+0x3700] ;  /* 0x003700047a828981 */ /* 0x000ea2000c1e1b00 */
[C---:B-----5:R-:W-:Y:S02]  /*4010*/  @!P1 PRMT R190, R124.reuse, 0x7632, R190 ;  /* 0x000076327cbe9816 */ /* 0x060fe400000000be */
[----:B------:R-:W-:Y:S02]  /*4020*/  @!P1 SHF.L.U32 R124, R124, 0x10, RZ ;  /* 0x000000107c7c9819 */ /* 0x000fe400000006ff */
[C---:B------:R-:W-:Y:S02]  /*4030*/  @!P1 PRMT R191, R125.reuse, 0x7632, R191 ;  /* 0x000076327dbf9816 */ /* 0x040fe400000000bf */
[----:B------:R-:W-:Y:S01]  /*4040*/  @!P1 SHF.L.U32 R125, R125, 0x10, RZ ;  /* 0x000000107d7d9819 */ /* 0x000fe200000006ff */
[----:B------:R-:W-:Y:S01]  /*4050*/  @!P1 FMUL R245, R124, R192 ;  /* 0x000000c07cf59220 */ /* 0x000fe20000400000 */
[----:B------:R-:W-:Y:S02]  /*4060*/  @!P1 SHF.L.U32 R190, R190, 0x10, RZ ;  /* 0x00000010bebe9819 */ /* 0x000fe400000006ff */
[----:B------:R-:W-:-:S02]  /*4070*/  @!P1 SHF.L.U32 R191, R191, 0x10, RZ ;  /* 0x00000010bfbf9819 */ /* 0x000fc400000006ff */
[----:B------:R-:W-:Y:S01]  /*4080*/  IADD3 R124, PT, PT, R120, 0x1c00, RZ ;  /* 0x00001c00787c7810 */ /* 0x000fe20007ffe0ff */
[-C--:B------:R-:W-:Y:S01]  /*4090*/  @!P1 FMUL R243, R125, R192.reuse ;  /* 0x000000c07df39220 */ /* 0x080fe20000400000 */
[-C--:B------:R-:W-:Y:S01]  /*40a0*/  @!P1 FMUL R244, R190, R192.reuse ;  /* 0x000000c0bef49220 */ /* 0x080fe20000400000 */
[----:B------:R-:W-:Y:S01]  /*40b0*/  @!P1 FMUL R242, R191, R192 ;  /* 0x000000c0bff29220 */ /* 0x000fe20000400000 */
[----:B------:R-:W-:Y:S01]  /*40c0*/  ISETP.GE.OR P1, PT, R124, UR8, !P4 ;  /* 0x000000087c007c0c */ /* 0x000fe2000e726670 */
[----:B------:R-:W1:Y:S01]  /*40d0*/  @!P5 LDC R192, c[0x0][0x390] ;  /* 0x0000e400ffc0db82 */ /* 0x000e620000000800 */
[C---:B----4-:R-:W-:Y:S02]  /*40e0*/  @!P6 SHF.L.U32 R124, R126.reuse, 0x10, RZ ;  /* 0x000000107e7ce819 */ /* 0x050fe400000006ff */
[----:B------:R-:W-:Y:S02]  /*40f0*/  @!P6 PRMT R126, R126, 0x7632, R126 ;  /* 0x000076327e7ee816 */ /* 0x000fe4000000007e */
[----:B------:R-:W-:-:S02]  /*4100*/  @!P6 PRMT R190, R127, 0x7632, R190 ;  /* 0x000076327fbee816 */ /* 0x000fc400000000be */
[----:B------:R-:W-:Y:S02]  /*4110*/  @!P6 SHF.L.U32 R127, R127, 0x10, RZ ;  /* 0x000000107f7fe819 */ /* 0x000fe400000006ff */
[----:B------:R-:W-:Y:S02]  /*4120*/  @!P6 SHF.L.U32 R126, R126, 0x10, RZ ;  /* 0x000000107e7ee819 */ /* 0x000fe400000006ff */
[----:B------:R-:W-:Y:S02]  /*4130*/  @!P6 SHF.L.U32 R190, R190, 0x10, RZ ;  /* 0x00000010bebee819 */ /* 0x000fe400000006ff */
[----:B------:R-:W-:Y:S01]  /*4140*/  IADD3 R191, PT, PT, R120, 0x1c80, RZ ;  /* 0x00001c8078bf7810 */ /* 0x000fe20007ffe0ff */
[-C--:B0-----:R-:W-:Y:S01]  /*4150*/  @!P6 FMUL R241, R124, R193.reuse ;  /* 0x000000c17cf1e220 */ /* 0x081fe20000400000 */
[-C--:B------:R-:W-:Y:S01]  /*4160*/  @!P6 FMUL R239, R127, R193.reuse ;  /* 0x000000c17fefe220 */ /* 0x080fe20000400000 */
[-C--:B------:R-:W-:Y:S01]  /*4170*/  @!P6 FMUL R240, R126, R193.reuse ;  /* 0x000000c17ef0e220 */ /* 0x080fe20000400000 */
[----:B------:R-:W-:Y:S01]  /*4180*/  @!P6 FMUL R238, R190, R193 ;  /* 0x000000c1beeee220 */ /* 0x000fe20000400000 */
[----:B------:R-:W4:Y:S01]  /*4190*/  @!P1 LDG.E.64 R124, desc[UR4][R122.64+0x3800] ;  /* 0x003800047a7c9981 */ /* 0x000f22000c1e1b00 */
[----:B------:R-:W-:Y:S01]  /*41a0*/  ISETP.GE.OR P6, PT, R191, UR8, !P4 ;  /* 0x00000008bf007c0c */ /* 0x000fe2000e7c6670 */
[----:B------:R-:W0:Y:S01]  /*41b0*/  @!P3 LDC R193, c[0x0][0x390] ;  /* 0x0000e400ffc1bb82 */ /* 0x000e220000000800 */
[----:B------:R-:W-:-:S02]  /*41c0*/  @!P5 PRMT R190, R128, 0x7632, R190 ;  /* 0x0000763280bed816 */ /* 0x000fc400000000be */
[----:B------:R-:W-:Y:S02]  /*41d0*/  @!P5 SHF.L.U32 R128, R128, 0x10, RZ ;  /* 0x000000108080d819 */ /* 0x000fe400000006ff */
[----:B------:R-:W-:-:S07]  /*41e0*/  @!P5 PRMT R191, R129, 0x7632, R191 ;  /* 0x0000763281bfd816 */ /* 0x000fce00000000bf */
[----:B------:R-:W5:Y:S01]  /*41f0*/  @!P6 LDG.E.64 R126, desc[UR4][R122.64+0x3900] ;  /* 0x003900047a7ee981 */ /* 0x000f62000c1e1b00 */
[----:B------:R-:W-:Y:S01]  /*4200*/  @!P5 SHF.L.U32 R129, R129, 0x10, RZ ;  /* 0x000000108181d819 */ /* 0x000fe200000006ff */
[-C--:B-1----:R-:W-:Y:S01]  /*4210*/  @!P5 FMUL R237, R128, R192.reuse ;  /* 0x000000c080edd220 */ /* 0x082fe20000400000 */
[----:B------:R-:W-:Y:S02]  /*4220*/  @!P5 SHF.L.U32 R190, R190, 0x10, RZ ;  /* 0x00000010bebed819 */ /* 0x000fe400000006ff */
[----:B------:R-:W-:Y:S02]  /*4230*/  @!P5 SHF.L.U32 R191, R191, 0x10, RZ ;  /* 0x00000010bfbfd819 */ /* 0x000fe400000006ff */
[----:B------:R-:W-:Y:S01]  /*4240*/  IADD3 R128, PT, PT, R120, 0x1d00, RZ ;  /* 0x00001d0078807810 */ /* 0x000fe20007ffe0ff */
[-C--:B------:R-:W-:Y:S01]  /*4250*/  @!P5 FMUL R235, R129, R192.reuse ;  /* 0x000000c081ebd220 */ /* 0x080fe20000400000 */
[-C--:B------:R-:W-:Y:S01]  /*4260*/  @!P5 FMUL R236, R190, R192.reuse ;  /* 0x000000c0beecd220 */ /* 0x080fe20000400000 */
[----:B------:R-:W-:Y:S01]  /*4270*/  @!P5 FMUL R234, R191, R192 ;  /* 0x000000c0bfead220 */ /* 0x000fe20000400000 */
[----:B------:R-:W-:Y:S01]  /*4280*/  ISETP.GE.OR P5, PT, R128, UR8, !P4 ;  /* 0x0000000880007c0c */ /* 0x000fe2000e7a6670 */
[----:B------:R-:W1:-:S12]  /*4290*/  @!P0 LDC R190, c[0x0][0x390] ;  /* 0x0000e400ffbe8b82 */ /* 0x000e580000000800 */
        /* <DEDUP_REMOVED lines=21> */
[C---:B---3--:R-:W-:Y:S02]  /*43f0*/  @!P3 PRMT R191, R132.reuse, 0x7632, R191 ;  /* 0x0000763284bfb816 */ /* 0x048fe400000000bf */
[C---:B------:R-:W-:Y:S02]  /*4400*/  @!P3 PRMT R192, R133.reuse, 0x7632, R192 ;  /* 0x0000763285c0b816 */ /* 0x040fe400000000c0 */
[----:B------:R-:W-:Y:S02]  /*4410*/  @!P3 SHF.L.U32 R132, R132, 0x10, RZ ;  /* 0x000000108484b819 */ /* 0x000fe400000006ff */
[----:B------:R-:W-:-:S02]  /*4420*/  @!P3 SHF.L.U32 R133, R133, 0x10, RZ ;  /* 0x000000108585b819 */ /* 0x000fc400000006ff */
[----:B------:R-:W-:Y:S02]  /*4430*/  @!P3 SHF.L.U32 R191, R191, 0x10, RZ ;  /* 0x00000010bfbfb819 */ /* 0x000fe400000006ff */
[----:B------:R-:W-:Y:S01]  /*4440*/  @!P3 SHF.L.U32 R192, R192, 0x10, RZ ;  /* 0x00000010c0c0b819 */ /* 0x000fe200000006ff */
[-C--:B0-----:R-:W-:Y:S01]  /*4450*/  @!P3 FMUL R233, R132, R193.reuse ;  /* 0x000000c184e9b220 */ /* 0x081fe20000400000 */
[-C--:B------:R-:W-:Y:S01]  /*4460*/  @!P3 FMUL R231, R133, R193.reuse ;  /* 0x000000c185e7b220 */ /* 0x080fe20000400000 */
[-C--:B------:R-:W-:Y:S02]  /*4470*/  @!P3 FMUL R232, R191, R193.reuse ;  /* 0x000000c1bfe8b220 */ /* 0x080fe40000400000 */
[----:B------:R-:W-:Y:S01]  /*4480*/  @!P3 FMUL R230, R192, R193 ;  /* 0x000000c1c0e6b220 */ /* 0x000fe20000400000 */
[----:B------:R-:W-:-:S04]  /*4490*/  ISETP.GE.AND P3, PT, R120, UR8, PT ;  /* 0x0000000878007c0c */ /* 0x000fc8000bf66270 */
[----:B------:R-:W-:Y:S02]  /*44a0*/  ISETP.GT.AND P3, PT, R103, RZ, !P3 ;  /* 0x000000ff6700720c */ /* 0x000fe40005f64270 */
[----:B------:R-:W-:-:S11]  /*44b0*/  IADD3 R192, PT, PT, R120, 0x1d80, RZ ;  /* 0x00001d8078c07810 */ /* 0x000fd60007ffe0ff */
[----:B------:R-:W3:Y:S01]  /*44c0*/  @P3 LDG.E.64 R132, desc[UR4][R122.64] ;  /* 0x000000047a843981 */ /* 0x000ee2000c1e1b00 */
[C---:B--2---:R-:W-:Y:S02]  /*44d0*/  @!P0 SHF.L.U32 R103, R130.reuse, 0x10, RZ ;  /* 0x0000001082678819 */ /* 0x044fe400000006ff */
[----:B------:R-:W-:Y:S02]  /*44e0*/  @!P0 PRMT R130, R130, 0x7632, R130 ;  /* 0x0000763282828816 */ /* 0x000fe40000000082 */
[----:B------:R-:W-:Y:S01]  /*44f0*/  @!P0 PRMT R191, R131, 0x7632, R191 ;  /* 0x0000763283bf8816 */ /* 0x000fe200000000bf */
[-C--:B-1----:R-:W-:Y:S01]  /*4500*/  @!P0 FMUL R229, R103, R190.reuse ;  /* 0x000000be67e58220 */ /* 0x082fe20000400000 */
[----:B------:R-:W-:Y:S02]  /*4510*/  @!P0 SHF.L.U32 R131, R131, 0x10, RZ ;  /* 0x0000001083838819 */ /* 0x000fe400000006ff */
[----:B------:R-:W-:Y:S02]  /*4520*/  @!P0 SHF.L.U32 R103, R130, 0x10, RZ ;  /* 0x0000001082678819 */ /* 0x000fe400000006ff */
[----:B------:R-:W-:Y:S01]  /*4530*/  @!P0 SHF.L.U32 R191, R191, 0x10, RZ ;  /* 0x00000010bfbf8819 */ /* 0x000fe200000006ff */
[-C--:B------:R-:W-:Y:S01]  /*4540*/  @!P0 FMUL R227, R131, R190.reuse ;  /* 0x000000be83e38220 */ /* 0x080fe20000400000 */
[----:B------:R-:W0:Y:S01]  /*4550*/  @!P1 LDC R130, c[0x0][0x390] ;  /* 0x0000e400ff829b82 */ /* 0x000e220000000800 */
[----:B------:R-:W-:-:S02]  /*4560*/  @!P0 FMUL R228, R103, R190 ;  /* 0x000000be67e48220 */ /* 0x000fc40000400000 */
[----:B------:R-:W-:Y:S01]  /*4570*/  @!P0 FMUL R226, R191, R190 ;  /* 0x000000bebfe28220 */ /* 0x000fe20000400000 */
[----:B------:R-:W-:-:S04]  /*4580*/  ISETP.GE.OR P0, PT, R192, UR8, !P4 ;  /* 0x00000008c0007c0c */ /* 0x000fc8000e706670 */
[----:B------:R-:W1:Y:S01]  /*4590*/  @!P6 LDC R103, c[0x0][0x390] ;  /* 0x0000e400ff67eb82 */ /* 0x000e620000000800 */
[C---:B----4-:R-:W-:Y:S02]  /*45a0*/  @!P1 PRMT R131, R124.reuse, 0x7632, R131 ;  /* 0x000076327c839816 */ /* 0x050fe40000000083 */
[----:B------:R-:W-:Y:S02]  /*45b0*/  @!P1 SHF.L.U32 R191, R124, 0x10, RZ ;  /* 0x000000107cbf9819 */ /* 0x000fe400000006ff */
[C---:B------:R-:W-:Y:S02]  /*45c0*/  @!P1 PRMT R190, R125.reuse, 0x7632, R190 ;  /* 0x000076327dbe9816 */ /* 0x040fe400000000be */
[----:B------:R-:W-:Y:S02]  /*45d0*/  @!P1 SHF.L.U32 R193, R125, 0x10, RZ ;  /* 0x000000107dc19819 */ /* 0x000fe400000006ff */
[----:B------:R-:W2:Y:S01]  /*45e0*/  @!P0 LDG.E.64 R124, desc[UR4][R122.64+0x3b00] ;  /* 0x003b00047a7c8981 */ /* 0x000ea2000c1e1b00 */
[----:B------:R-:W-:-:S02]  /*45f0*/  @!P1 SHF.L.U32 R131, R131, 0x10, RZ ;  /* 0x0000001083839819 */ /* 0x000fc400000006ff */
[----:B------:R-:W-:Y:S02]  /*4600*/  @!P1 SHF.L.U32 R195, R190, 0x10, RZ ;  /* 0x00000010bec39819 */ /* 0x000fe400000006ff */
[----:B------:R-:W-:Y:S01]  /*4610*/  IADD3 R190, PT, PT, R120, 0x1e00, RZ ;  /* 0x00001e0078be7810 */ /* 0x000fe20007ffe0ff */
[-C--:B0-----:R-:W-:Y:S01]  /*4620*/  @!P1 FMUL R225, R191, R130.reuse ;  /* 0x00000082bfe19220 */ /* 0x081fe20000400000 */
[-C--:B------:R-:W-:Y:S01]  /*4630*/  @!P1 FMUL R223, R193, R130.reuse ;  /* 0x00000082c1df9220 */ /* 0x080fe20000400000 */
[-C--:B------:R-:W-:Y:S01]  /*4640*/  @!P1 FMUL R224, R131, R130.reuse ;  /* 0x0000008283e09220 */ /* 0x080fe20000400000 */
[----:B------:R-:W-:Y:S01]  /*4650*/  @!P1 FMUL R222, R195, R130 ;  /* 0x00000082c3de9220 */ /* 0x000fe20000400000 */
[----:B------:R-:W-:Y:S02]  /*4660*/  ISETP.GE.OR P1, PT, R190, UR8, !P4 ;  /* 0x00000008be007c0c */ /* 0x000fe4000e726670 */
[----:B-----5:R-:W-:Y:S02]  /*4670*/  @!P6 PRMT R130, R126, 0x7632, R130 ;  /* 0x000076327e82e816 */ /* 0x020fe40000000082 */
[----:B------:R-:W-:-:S02]  /*4680*/  @!P6 SHF.L.U32 R192, R127, 0x10, RZ ;  /* 0x000000107fc0e819 */ /* 0x000fc400000006ff */
[----:B------:R-:W-:Y:S02]  /*4690*/  @!P6 SHF.L.U32 R190, R130, 0x10, RZ ;  /* 0x0000001082bee819 */ /* 0x000fe400000006ff */
[----:B------:R-:W0:Y:S01]  /*46a0*/  @!P5 LDC R130, c[0x0][0x390] ;  /* 0x0000e400ff82db82 */ /* 0x000e220000000800 */
[----:B------:R-:W-:Y:S02]  /*46b0*/  @!P6 SHF.L.U32 R126, R126, 0x10, RZ ;  /* 0x000000107e7ee819 */ /* 0x000fe400000006ff */
[----:B------:R-:W-:Y:S01]  /*46c0*/  @!P6 PRMT R127, R127, 0x7632, R127 ;  /* 0x000076327f7fe816 */ /* 0x000fe2000000007f */
[-C--:B-1----:R-:W-:Y:S02]  /*46d0*/  @!P6 FMUL R220, R190, R103.reuse ;  /* 0x00000067bedce220 */ /* 0x082fe40000400000 */
[-C--:B------:R-:W-:Y:S01]  /*46e0*/  @!P6 FMUL R221, R126, R103.reuse ;  /* 0x000000677edde220 */ /* 0x080fe20000400000 */
[----:B------:R-:W-:Y:S02]  /*46f0*/  @!P6 SHF.L.U32 R190, R127, 0x10, RZ ;  /* 0x000000107fbee819 */ /* 0x000fe400000006ff */
[----:B------:R-:W4:Y:S01]  /*4700*/  @!P1 LDG.E.64 R126, desc[UR4][R122.64+0x3c00] ;  /* 0x003c00047a7e9981 */ /* 0x000f22000c1e1b00 */
[----:B------:R-:W-:-:S02]  /*4710*/  @!P6 FMUL R219, R192, R103 ;  /* 0x00000067c0dbe220 */ /* 0x000fc40000400000 */
[----:B------:R-:W-:Y:S01]  /*4720*/  @!P6 FMUL R218, R190, R103 ;  /* 0x00000067bedae220 */ /* 0x000fe20000400000 */
[----:B------:R-:W-:-:S04]  /*4730*/  IADD3 R103, PT, PT, R120, 0x1e80, RZ ;  /* 0x00001e8078677810 */ /* 0x000fc80007ffe0ff */
[----:B------:R-:W-:Y:S02]  /*4740*/  ISETP.GE.OR P6, PT, R103, UR8, !P4 ;  /* 0x0000000867007c0c */ /* 0x000fe4000e7c6670 */
[C---:B------:R-:W-:Y:S02]  /*4750*/  @!P5 SHF.L.U32 R103, R128.reuse, 0x10, RZ ;  /* 0x000000108067d819 */ /* 0x040fe400000006ff */
[----:B------:R-:W-:Y:S02]  /*4760*/  @!P5 PRMT R128, R128, 0x7632, R128 ;  /* 0x000076328080d816 */ /* 0x000fe40000000080 */
[----:B------:R-:W-:Y:S01]  /*4770*/  @!P5 SHF.L.U32 R131, R129, 0x10, RZ ;  /* 0x000000108183d819 */ /* 0x000fe200000006ff */
[----:B0-----:R-:W-:Y:S01]  /*4780*/  @!P5 FMUL R217, R103, R130 ;  /* 0x0000008267d9d220 */ /* 0x001fe20000400000 */
[----:B------:R-:W-:Y:S02]  /*4790*/  @!P5 SHF.L.U32 R103, R128, 0x10, RZ ;  /* 0x000000108067d819 */ /* 0x000fe400000006ff */
[----:B------:R-:W-:-:S03]  /*47a0*/  @!P5 PRMT R129, R129, 0x7632, R129 ;  /* 0x000076328181d816 */ /* 0x000fc60000000081 */
[-C--:B------:R-:W-:Y:S01]  /*47b0*/  @!P5 FMUL R216, R103, R130.reuse ;  /* 0x0000008267d8d220 */ /* 0x080fe20000400000 */
[----:B------:R-:W-:Y:S02]  /*47c0*/  @!P5 SHF.L.U32 R103, R129, 0x10, RZ ;  /* 0x000000108167d819 */ /* 0x000fe400000006ff */
[----:B------:R-:W5:Y:S03]  /*47d0*/  @!P6 LDG.E.64 R128, desc[UR4][R122.64+0x3d00] ;  /* 0x003d00047a80e981 */ /* 0x000f66000c1e1b00 */
[-C--:B------:R-:W-:Y:S01]  /*47e0*/  @!P5 FMUL R214, R103, R130.reuse ;  /* 0x0000008267d6d220 */ /* 0x080fe20000400000 */
[----:B------:R-:W-:Y:S01]  /*47f0*/  IADD3 R103, PT, PT, R120, 0x1f00, RZ ;  /* 0x00001f0078677810 */ /* 0x000fe20007ffe0ff */
[----:B------:R-:W-:-:S03]  /*4800*/  @!P5 FMUL R215, R131, R130 ;  /* 0x0000008283d7d220 */ /* 0x000fc60000400000 */
[----:B------:R-:W-:Y:S02]  /*4810*/  ISETP.GE.OR P5, PT, R103, UR8, !P4 ;  /* 0x0000000867007c0c */ /* 0x000fe4000e7a6670 */
[----:B------:R-:W-:Y:S01]  /*4820*/  IADD3 R120, PT, PT, R120, 0x1f80, RZ ;  /* 0x00001f8078787810 */ /* 0x000fe20007ffe0ff */
[----:B------:R-:W0:Y:S10]  /*4830*/  @P3 LDC R103, c[0x0][0x390] ;  /* 0x0000e400ff673b82 */ /* 0x000e340000000800 */
[----:B------:R-:W5:Y:S01]  /*4840*/  @!P5 LDG.E.64 R130, desc[UR4][R122.64+0x3e00] ;  /* 0x003e00047a82d981 */ /* 0x000f62000c1e1b00 */
[----:B------:R-:W-:-:S13]  /*4850*/  ISETP.GE.OR P4, PT, R120, UR8, !P4 ;  /* 0x0000000878007c0c */ /* 0x000fda000e786670 */
        /* <DEDUP_REMOVED lines=15> */
[----:B---3--:R-:W-:Y:S02]  /*4950*/  @P3 SHF.L.U32 R192, R133, 0x10, RZ ;  /* 0x0000001085c03819 */ /* 0x008fe400000006ff */
[----:B------:R-:W-:-:S03]  /*4960*/  @P3 SHF.L.U32 R120, R132, 0x10, RZ ;  /* 0x0000001084783819 */ /* 0x000fc600000006ff */
[-C--:B0-----:R-:W-:Y:S02]  /*4970*/  @P3 FMUL R190, R192, R103.reuse ;  /* 0x00000067c0be3220 */ /* 0x081fe40000400000 */
[----:B------:R-:W0:Y:S01]  /*4980*/  @!P0 LDC R192, c[0x0][0x390] ;  /* 0x0000e400ffc08b82 */ /* 0x000e220000000800 */
[----:B------:R-:W-:Y:S01]  /*4990*/  @P3 PRMT R132, R132, 0x7632, R132 ;  /* 0x0000763284843816 */ /* 0x000fe20000000084 */
[----:B------:R-:W-:Y:S01]  /*49a0*/  @P3 FMUL R191, R120, R103 ;  /* 0x0000006778bf3220 */ /* 0x000fe20000400000 */
[----:B------:R-:W-:Y:S02]  /*49b0*/  @P3 PRMT R133, R133, 0x7632, R133 ;  /* 0x0000763285853816 */ /* 0x000fe40000000085 */
[----:B------:R-:W-:Y:S02]  /*49c0*/  @P3 SHF.L.U32 R120, R132, 0x10, RZ ;  /* 0x0000001084783819 */ /* 0x000fe400000006ff */
[----:B------:R-:W-:-:S03]  /*49d0*/  MOV R132, 0xff800000 ;  /* 0xff80000000847802 */ /* 0x000fc60000000f00 */
[----:B------:R-:W-:Y:S01]  /*49e0*/  @P3 FMUL R132, R120, R103 ;  /* 0x0000006778843220 */ /* 0x000fe20000400000 */
[----:B------:R-:W-:Y:S02]  /*49f0*/  @P3 SHF.L.U32 R120, R133, 0x10, RZ ;  /* 0x0000001085783819 */ /* 0x000fe400000006ff */
[----:B------:R-:W-:-:S03]  /*4a00*/  MOV R133, 0xff800000 ;  /* 0xff80000000857802 */ /* 0x000fc60000000f00 */
[----:B------:R-:W-:Y:S01]  /*4a10*/  @P3 FMUL R133, R120, R103 ;  /* 0x0000006778853220 */ /* 0x000fe20000400000 */
[----:B--2---:R-:W-:-:S05]  /*4a20*/  @!P0 SHF.L.U32 R103, R124, 0x10, RZ ;  /* 0x000000107c678819 */ /* 0x004fca00000006ff */
[----:B0-----:R-:W-:Y:S02]  /*4a30*/  @!P0 FMUL R213, R103, R192 ;  /* 0x000000c067d58220 */ /* 0x001fe40000400000 */
[----:B------:R-:W0:Y:S01]  /*4a40*/  @!P1 LDC R103, c[0x0][0x390] ;  /* 0x0000e400ff679b82 */ /* 0x000e220000000800 */
[----:B------:R-:W-:Y:S02]  /*4a50*/  @!P0 PRMT R124, R124, 0x7632, R124 ;  /* 0x000076327c7c8816 */ /* 0x000fe4000000007c */
[----:B------:R-:W-:Y:S02]  /*4a60*/  @!P0 SHF.L.U32 R120, R125, 0x10, RZ ;  /* 0x000000107d788819 */ /* 0x000fe400000006ff */
[----:B------:R-:W-:-:S03]  /*4a70*/  @!P0 SHF.L.U32 R124, R124, 0x10, RZ ;  /* 0x000000107c7c8819 */ /* 0x000fc600000006ff */
[-C--:B------:R-:W-:Y:S01]  /*4a80*/  @!P0 FMUL R212, R120, R192.reuse ;  /* 0x000000c078d48220 */ /* 0x080fe20000400000 */
[----:B------:R-:W-:Y:S01]  /*4a90*/  MOV R120, 0xff800000 ;  /* 0xff80000000787802 */ /* 0x000fe20000000f00 */
[----:B------:R-:W-:Y:S01]  /*4aa0*/  @!P0 FMUL R120, R124, R192 ;  /* 0x000000c07c788220 */ /* 0x000fe20000400000 */
[----:B------:R-:W-:-:S04]  /*4ab0*/  @!P0 PRMT R125, R125, 0x7632, R125 ;  /* 0x000076327d7d8816 */ /* 0x000fc8000000007d */
[----:B------:R-:W-:Y:S02]  /*4ac0*/  @!P0 SHF.L.U32 R125, R125, 0x10, RZ ;  /* 0x000000107d7d8819 */ /* 0x000fe400000006ff */
[----:B----4-:R-:W-:-:S03]  /*4ad0*/  @!P1 SHF.L.U32 R124, R126, 0x10, RZ ;  /* 0x000000107e7c9819 */ /* 0x010fc600000006ff */
[----:B------:R-:W-:Y:S02]  /*4ae0*/  @!P0 FMUL R211, R125, R192 ;  /* 0x000000c07dd38220 */ /* 0x000fe40000400000 */
        /* <DEDUP_REMOVED lines=10> */
[----:B-----5:R-:W-:Y:S02]  /*4b90*/  @!P6 SHF.L.U32 R103, R128, 0x10, RZ ;  /* 0x000000108067e819 */ /* 0x020fe400000006ff */
[----:B------:R-:W-:-:S03]  /*4ba0*/  @!P6 SHF.L.U32 R125, R129, 0x10, RZ ;  /* 0x00000010817de819 */ /* 0x000fc600000006ff */
[-C--:B0-----:R-:W-:Y:S02]  /*4bb0*/  @!P6 FMUL R206, R103, R124.reuse ;  /* 0x0000007c67cee220 */ /* 0x081fe40000400000 */
[----:B------:R-:W0:Y:S01]  /*4bc0*/  @!P5 LDC R103, c[0x0][0x390] ;  /* 0x0000e400ff67db82 */ /* 0x000e220000000800 */
[----:B------:R-:W-:Y:S01]  /*4bd0*/  @!P6 FMUL R205, R125, R124 ;  /* 0x0000007c7dcde220 */ /* 0x000fe20000400000 */
[----:B------:R-:W-:Y:S02]  /*4be0*/  @!P6 PRMT R125, R128, 0x7632, R125 ;  /* 0x00007632807de816 */ /* 0x000fe4000000007d */
[----:B------:R-:W-:Y:S02]  /*4bf0*/  @!P6 PRMT R129, R129, 0x7632, R129 ;  /* 0x000076328181e816 */ /* 0x000fe40000000081 */
[----:B------:R-:W-:Y:S02]  /*4c00*/  @!P6 SHF.L.U32 R125, R125, 0x10, RZ ;  /* 0x000000107d7de819 */ /* 0x000fe400000006ff */
[----:B------:R-:W-:-:S02]  /*4c10*/  @!P6 SHF.L.U32 R129, R129, 0x10, RZ ;  /* 0x000000108181e819 */ /* 0x000fc400000006ff */
[----:B------:R-:W-:Y:S01]  /*4c20*/  MOV R128, 0xff800000 ;  /* 0xff80000000807802 */ /* 0x000fe20000000f00 */
[-C--:B------:R-:W-:Y:S02]  /*4c30*/  @!P6 FMUL R128, R125, R124.reuse ;  /* 0x0000007c7d80e220 */ /* 0x080fe40000400000 */
[----:B------:R-:W-:Y:S01]  /*4c40*/  @!P6 FMUL R204, R129, R124 ;  /* 0x0000007c81cce220 */ /* 0x000fe20000400000 */
[C---:B------:R-:W-:Y:S02]  /*4c50*/  @!P5 SHF.L.U32 R124, R130.reuse, 0x10, RZ ;  /* 0x00000010827cd819 */ /* 0x040fe400000006ff */
[C---:B------:R-:W-:Y:S02]  /*4c60*/  @!P5 SHF.L.U32 R125, R131.reuse, 0x10, RZ ;  /* 0x00000010837dd819 */ /* 0x040fe400000006ff */
[----:B------:R-:W-:Y:S01]  /*4c70*/  @!P5 PRMT R130, R130, 0x7632, R130 ;  /* 0x000076328282d816 */ /* 0x000fe20000000082 */
[-C--:B0-----:R-:W-:Y:S02]  /*4c80*/  @!P5 FMUL R203, R124, R103.reuse ;  /* 0x000000677ccbd220 */ /* 0x081fe40000400000 */
[----:B------:R-:W0:Y:S01]  /*4c90*/  @!P4 LDC R124, c[0x0][0x390] ;  /* 0x0000e400ff7ccb82 */ /* 0x000e220000000800 */
[----:B------:R-:W-:Y:S01]  /*4ca0*/  @!P5 PRMT R131, R131, 0x7632, R131 ;  /* 0x000076328383d816 */ /* 0x000fe20000000083 */
[----:B------:R-:W-:Y:S01]  /*4cb0*/  @!P5 FMUL R200, R125, R103 ;  /* 0x000000677dc8d220 */ /* 0x000fe20000400000 */
[----:B------:R-:W-:-:S02]  /*4cc0*/  @!P5 SHF.L.U32 R125, R130, 0x10, RZ ;  /* 0x00000010827dd819 */ /* 0x000fc400000006ff */
[----:B------:R-:W-:Y:S02]  /*4cd0*/  @!P5 SHF.L.U32 R131, R131, 0x10, RZ ;  /* 0x000000108383d819 */ /* 0x000fe400000006ff */
[----:B------:R-:W-:Y:S01]  /*4ce0*/  MOV R202, 0xff800000 ;  /* 0xff80000000ca7802 */ /* 0x000fe20000000f00 */
[-C--:B------:R-:W-:Y:S01]  /*4cf0*/  @!P5 FMUL R202, R125, R103.reuse ;  /* 0x000000677dcad220 */ /* 0x080fe20000400000 */
[----:B------:R-:W-:Y:S01]  /*4d00*/  MOV R199, 0xff800000 ;  /* 0xff80000000c77802 */ /* 0x000fe20000000f00 */
[----:B------:R-:W-:Y:S01]  /*4d10*/  @!P5 FMUL R199, R131, R103 ;  /* 0x0000006783c7d220 */ /* 0x000fe20000400000 */
[----:B------:R-:W-:-:S04]  /*4d20*/  @!P4 PRMT R103, R122, 0x7632, R103 ;  /* 0x000076327a67c816 */ /* 0x000fc80000000067 */
[----:B------:R-:W-:Y:S02]  /*4d30*/  @!P4 SHF.L.U32 R103, R103, 0x10, RZ ;  /* 0x000000106767c819 */ /* 0x000fe400000006ff */
[----:B------:R-:W-:Y:S02]  /*4d40*/  MOV R198, 0xff800000 ;  /* 0xff80000000c67802 */ /* 0x000fe40000000f00 */
[----:B------:R-:W-:Y:S01]  /*4d50*/  FSETP.GT.AND P0, PT, R191, R132, PT ;  /* 0x00000084bf00720b */ /* 0x000fe20003f04000 */
[----:B0-----:R-:W-:Y:S01]  /*4d60*/  @!P4 FMUL R198, R103, R124 ;  /* 0x0000007c67c6c220 */ /* 0x001fe20000400000 */
[----:B------:R-:W-:Y:S02]  /*4d70*/  @!P4 SHF.L.U32 R103, R123, 0x10, RZ ;  /* 0x000000107b67c819 */ /* 0x000fe400000006ff */
[----:B------:R-:W-:-:S03]  /*4d80*/  MOV R197, 0xff800000 ;  /* 0xff80000000c57802 */ /* 0x000fc60000000f00 */
[----:B------:R-:W-:Y:S01]  /*4d90*/  @!P4 FMUL R197, R103, R124 ;  /* 0x0000007c67c5c220 */ /* 0x000fe20000400000 */
        /* <DEDUP_REMOVED lines=133> */
[----:B------:R0:W-:Y:S03]  /*55f0*/  STL [R1+0x148], R194 ;  /* 0x000148c201007387 */ /* 0x0001e60000100800 */
[----:B------:R-:W-:Y:S01]  /*5600*/  FSEL R103, R103, R113, P0 ;  /* 0x0000007167677208 */ /* 0x000fe20000000000 */
[----:B0-----:R-:W2:Y:S03]  /*5610*/  LDL R194, [R1+0x24] ;  /* 0x0000240001c27983 */ /* 0x001ea60000100800 */
        /* <DEDUP_REMOVED lines=75> */
[----:B--2---:R0:W-:Y:S03]  /*5ad0*/  STL [R1+0x14c], R194 ;  /* 0x00014cc201007387 */ /* 0x0041e60000100800 */
        /* <DEDUP_REMOVED lines=76> */
[----:B--2---:R0:W-:Y:S03]  /*5fa0*/  STL [R1+0x150], R194 ;  /* 0x000150c201007387 */ /* 0x0041e60000100800 */
[CC--:B------:R-:W-:Y:S01]  /*5fb0*/  FSETP.GT.AND P0, PT, R103.reuse, R11.reuse, PT ;  /* 0x0000000b6700720b */ /* 0x0c0fe20003f04000 */
[----:B0-----:R-:W2:Y:S04]  /*5fc0*/  LDL R194, [R1+0x14] ;  /* 0x0000140001c27983 */ /* 0x001ea80000100800 */
[----:B------:R-:W-:Y:S04]  /*5fd0*/  STL [R1+0x58], R247 ;  /* 0x000058f701007387 */ /* 0x000fe80000100800 */
[----:B------:R-:W-:Y:S04]  /*5fe0*/  STL [R1+0x4c], R251 ;  /* 0x00004cfb01007387 */ /* 0x000fe80000100800 */
        /* <DEDUP_REMOVED lines=26> */
[----:B------:R-:W3:Y:S01]  /*6190*/  LDL R193, [R1+0xc] ;  /* 0x00000c0001c17983 */ /* 0x000ee20000100800 */
        /* <DEDUP_REMOVED lines=69> */
[----:B------:R-:W4:Y:S03]  /*65f0*/  LDL R195, [R1+0x48] ;  /* 0x0000480001c37983 */ /* 0x000f260000100800 */
[CC--:B------:R-:W-:Y:S01]  /*6600*/  FSETP.GT.AND P0, PT, R103.reuse, R48.reuse, PT ;  /* 0x000000306700720b */ /* 0x0c0fe20003f04000 */
[----:B------:R-:W-:Y:S04]  /*6610*/  STL [R1+0xb8], R223 ;  /* 0x0000b8df01007387 */ /* 0x000fe80000100800 */
[----:B------:R-:W-:Y:S01]  /*6620*/  STL [R1+0xb0], R224 ;  /* 0x0000b0e001007387 */ /* 0x000fe20000100800 */
[----:B------:R-:W-:-:S03]  /*6630*/  FSEL R103, R103, R48, P0 ;  /* 0x0000003067677208 */ /* 0x000fc60000000000 */
        /* <DEDUP_REMOVED lines=14> */
[----:B------:R-:W5:Y:S04]  /*6720*/  LDL R192, [R1+0x3c] ;  /* 0x00003c0001c07983 */ /* 0x000f680000100800 */
[----:B------:R-:W-:Y:S04]  /*6730*/  STL [R1+0xc0], R211 ;  /* 0x0000c0d301007387 */ /* 0x000fe80000100800 */
[----:B------:R-:W4:Y:S04]  /*6740*/  LDL R126, [R1+0x34] ;  /* 0x00003400017e7983 */ /* 0x000f280000100800 */
[----:B------:R-:W-:Y:S01]  /*6750*/  STL [R1+0xc8], R210 ;  /* 0x0000c8d201007387 */ /* 0x000fe20000100800 */
[----:B------:R-:W-:-:S03]  /*6760*/  FSEL R103, R103, R250, P0 ;  /* 0x000000fa67677208 */ /* 0x000fc60000000000 */
[----:B------:R-:W-:Y:S01]  /*6770*/  STL [R1+0x134], R208 ;  /* 0x000134d001007387 */ /* 0x000fe20000100800 */
[----:B------:R-:W-:-:S03]  /*6780*/  @!P4 PRMT R123, R123, 0x7632, R123 ;  /* 0x000076327b7bc816 */ /* 0x000fc6000000007b */
[----:B------:R-:W5:Y:S04]  /*6790*/  LDL R127, [R1+0x40] ;  /* 0x00004000017f7983 */ /* 0x000f680000100800 */
[----:B------:R-:W-:Y:S04]  /*67a0*/  STL [R1+0xcc], R209 ;  /* 0x0000ccd101007387 */ /* 0x000fe80000100800 */
[----:B------:R-:W-:Y:S01]  /*67b0*/  STL [R1+0xe0], R207 ;  /* 0x0000e0cf01007387 */ /* 0x000fe20000100800 */
[----:B---3--:R-:W-:-:S03]  /*67c0*/  FSETP.GT.AND P0, PT, R103, R193, PT ;  /* 0x000000c16700720b */ /* 0x008fc60003f04000 */
[----:B------:R-:W-:Y:S01]  /*67d0*/  STL [R1+0xec], R206 ;  /* 0x0000ecce01007387 */ /* 0x000fe20000100800 */
[----:B------:R-:W-:-:S03]  /*67e0*/  @!P4 SHF.L.U32 R125, R122, 0x10, RZ ;  /* 0x000000107a7dc819 */ /* 0x000fc600000006ff */
[----:B------:R-:W-:Y:S01]  /*67f0*/  STL [R1+0x138], R205 ;  /* 0x000138cd01007387 */ /* 0x000fe20000100800 */
[----:B------:R-:W-:-:S03]  /*6800*/  @!P4 SHF.L.U32 R123, R123, 0x10, RZ ;  /* 0x000000107b7bc819 */ /* 0x000fc600000006ff */
[----:B------:R-:W3:Y:S04]  /*6810*/  LDL R129, [R1+0x38] ;  /* 0x0000380001817983 */ /* 0x000ee80000100800 */
[----:B------:R-:W-:Y:S01]  /*6820*/  STL [R1+0x12c], R204 ;  /* 0x00012ccc01007387 */ /* 0x000fe20000100800 */
[----:B------:R-:W-:-:S03]  /*6830*/  FSEL R103, R103, R193, P0 ;  /* 0x000000c167677208 */ /* 0x000fc60000000000 */
[----:B------:R-:W4:Y:S01]  /*6840*/  LDL R130, [R1+0x2c] ;  /* 0x00002c0001827983 */ /* 0x000f220000100800 */
[----:B------:R-:W-:-:S03]  /*6850*/  MOV R122, 0xff800000 ;  /* 0xff800000007a7802 */ /* 0x000fc60000000f00 */
[----:B------:R-:W-:Y:S01]  /*6860*/  STL [R1+0xf0], R203 ;  /* 0x0000f0cb01007387 */ /* 0x000fe20000100800 */
[----:B------:R-:W-:-:S03]  /*6870*/  MOV R196, 0xff800000 ;  /* 0xff80000000c47802 */ /* 0x000fc60000000f00 */
[----:B------:R-:W-:Y:S01]  /*6880*/  STL [R1+0x130], R200 ;  /* 0x000130c801007387 */ /* 0x000fe20000100800 */
[-C--:B------:R-:W-:Y:S01]  /*6890*/  @!P4 FMUL R122, R125, R124.reuse ;  /* 0x0000007c7d7ac220 */ /* 0x080fe20000400000 */
[----:B------:R-:W-:Y:S02]  /*68a0*/  @!P4 FMUL R196, R123, R124 ;  /* 0x0000007c7bc4c220 */ /* 0x000fe40000400000 */
[----:B------:R-:W5:Y:S01]  /*68b0*/  LDL R131, [R1+0x20] ;  /* 0x0000200001837983 */ /* 0x000f620000100800 */
[----:B------:R-:W-:-:S03]  /*68c0*/  FSETP.GT.AND P0, PT, R103, R252, PT ;  /* 0x000000fc6700720b */ /* 0x000fc60003f04000 */
[----:B------:R-:W-:Y:S04]  /*68d0*/  STL [R1+0xf4], R202 ;  /* 0x0000f4ca01007387 */ /* 0x000fe80000100800 */
[----:B------:R-:W-:Y:S04]  /*68e0*/  STL [R1+0xf8], R199 ;  /* 0x0000f8c701007387 */ /* 0x000fe80000100800 */
[----:B------:R-:W3:Y:S04]  /*68f0*/  LDL R125, [R1+0x30] ;  /* 0x00003000017d7983 */ /* 0x000ee80000100800 */
[----:B------:R-:W-:Y:S01]  /*6900*/  STL [R1+0x128], R198 ;  /* 0x000128c601007387 */ /* 0x000fe20000100800 */
[----:B------:R-:W-:-:S03]  /*6910*/  FSEL R103, R103, R252, P0 ;  /* 0x000000fc67677208 */ /* 0x000fc60000000000 */
[----:B------:R-:W4:Y:S04]  /*6920*/  LDL R123, [R1+0x18] ;  /* 0x00001800017b7983 */ /* 0x000f280000100800 */
[----:B------:R-:W5:Y:S04]  /*6930*/  LDL R124, [R1+0x28] ;  /* 0x00002800017c7983 */ /* 0x000f680000100800 */
[----:B------:R-:W-:Y:S04]  /*6940*/  STL [R1+0x120], R197 ;  /* 0x000120c501007387 */ /* 0x000fe80000100800 */
[----:B------:R-:W-:Y:S04]  /*6950*/  STL [R1+0x124], R196 ;  /* 0x000124c401007387 */ /* 0x000fe80000100800 */
[----:B------:R-:W3:Y:S04]  /*6960*/  LDL R193, [R1+0x50] ;  /* 0x0000500001c17983 */ /* 0x000ee80000100800 */
[----:B------:R-:W2:Y:S02]  /*6970*/  LDL.LU R252, [R1+0x154] ;  /* 0x0001540001fc7983 */ /* 0x000ea40000300800 */
[----:B--2---:R-:W-:-:S04]  /*6980*/  FSETP.GT.AND P0, PT, R103, R252, PT ;  /* 0x000000fc6700720b */ /* 0x004fc80003f04000 */
[----:B------:R-:W-:-:S04]  /*6990*/  FSEL R103, R103, R252, P0 ;  /* 0x000000fc67677208 */ /* 0x000fc80000000000 */
[----:B------:R-:W-:-:S04]  /*69a0*/  FSETP.GT.AND P0, PT, R103, R194, PT ;  /* 0x000000c26700720b */ /* 0x000fc80003f04000 */
[----:B------:R-:W-:Y:S02]  /*69b0*/  FSEL R103, R103, R194, P0 ;  /* 0x000000c267677208 */ /* 0x000fe40000000000 */
[----:B------:R-:W2:Y:S02]  /*69c0*/  LDL.LU R194, [R1+0x150] ;  /* 0x0001500001c27983 */ /* 0x000ea40000300800 */
[----:B--2---:R-:W-:-:S04]  /*69d0*/  FSETP.GT.AND P0, PT, R103, R194, PT ;  /* 0x000000c26700720b */ /* 0x004fc80003f04000 */
[----:B------:R-:W-:Y:S02]  /*69e0*/  FSEL R103, R103, R194, P0 ;  /* 0x000000c267677208 */ /* 0x000fe40000000000 */
[----:B------:R-:W2:Y:S02]  /*69f0*/  LDL.LU R194, [R1+0x14c] ;  /* 0x00014c0001c27983 */ /* 0x000ea40000300800 */
[----:B--2---:R-:W-:-:S04]  /*6a00*/  FSETP.GT.AND P0, PT, R103, R194, PT ;  /* 0x000000c26700720b */ /* 0x004fc80003f04000 */
[----:B------:R-:W-:Y:S02]  /*6a10*/  FSEL R103, R103, R194, P0 ;  /* 0x000000c267677208 */ /* 0x000fe40000000000 */
[----:B------:R-:W2:Y:S02]  /*6a20*/  LDL.LU R194, [R1+0x148] ;  /* 0x0001480001c27983 */ /* 0x000ea40000300800 */
[----:B----4-:R-:W-:-:S04]  /*6a30*/  FSETP.GT.AND P0, PT, R103, R123, PT ;  /* 0x0000007b6700720b */ /* 0x010fc80003f04000 */
[----:B------:R-:W-:-:S04]  /*6a40*/  FSEL R103, R103, R123, P0 ;  /* 0x0000007b67677208 */ /* 0x000fc80000000000 */
[----:B-----5:R-:W-:-:S04]  /*6a50*/  FSETP.GT.AND P0, PT, R103, R124, PT ;  /* 0x0000007c6700720b */ /* 0x020fc80003f04000 */
        /* <DEDUP_REMOVED lines=144> */
[----:B------:R-:W-:Y:S01]  /*7360*/  HFMA2 R126, -RZ, RZ, 0.96630859375, -0.0022525787353515625 ;  /* 0x3bbb989dff7e7431 */ /* 0x000fe200000001ff */
[----:B------:R-:W-:Y:S02]  /*7370*/  MOV R127, 0x437c0000 ;  /* 0x437c0000007f7802 */ /* 0x000fe40000000f00 */
[----:B0-----:R-:W-:-:S04]  /*7380*/  FSETP.GEU.AND P0, PT, R103, R123, PT ;  /* 0x0000007b6700720b */ /* 0x001fc80003f0e000 */
[----:B------:R-:W-:-:S05]  /*7390*/  FSEL R103, R123, R103, !P0 ;  /* 0x000000677b677208 */ /* 0x000fca0004000000 */
[----:B------:R-:W-:-:S04]  /*73a0*/  FADD R191, -R103, R191 ;  /* 0x000000bf67bf7221 */ /* 0x000fc80000000100 */
        /* <DEDUP_REMOVED lines=599> */
[----:B------:R-:W-:Y:S01]  /*9920*/  FADD R115, -R103, R115 ;  /* 0x0000007367737221 */ /* 0x000fe20000000100 */
[----:B------:R-:W-:-:S03]  /*9930*/  SHF.L.U32 R116, R116, 0x17, RZ ;  /* 0x0000001774747819 */ /* 0x000fc600000006ff */
[----:B------:R-:W-:-:S04]  /*9940*/  FFMA.SAT R114, R115, R126, 0.5 ;  /* 0x3f00000073727423 */ /* 0x000fc8000000207e */
[----:B------:R-:W-:Y:S01]  /*9950*/  FFMA.RM R114, R114, R127, 12582913 ;  /* 0x4b40000172727423 */ /* 0x000fe2000000407f */
[----:B0-----:R-:W-:-:S03]  /*9960*/  FMUL R189, R116, R189 ;  /* 0x000000bd74bd7220 */ /* 0x001fc60000400000 */
        /* <DEDUP_REMOVED lines=567> */
[----:B------:R0:W-:Y:S03]  /*bce0*/  STL [R1], R52 ;  /* 0x0000003401007387 */ /* 0x0001e60000100800 */
        /* <DEDUP_REMOVED lines=36> */
[----:B------:R0:W-:Y:S01]  /*bf30*/  STL [R1+0x8], R50 ;  /* 0x0000083201007387 */ /* 0x0001e20000100800 */
[----:B------:R-:W-:-:S03]  /*bf40*/  FADD R46, -R103, R46 ;  /* 0x0000002e672e7221 */ /* 0x000fc60000000100 */
[----:B------:R-:W2:Y:S04]  /*bf50*/  LDL.LU R121, [R1+0xc] ;  /* 0x00000c0001797983 */ /* 0x000ea80000300800 */
[----:B------:R-:W3:Y:S01]  /*bf60*/  LDL.LU R123, [R1+0x10] ;  /* 0x00001000017b7983 */ /* 0x000ee20000300800 */
[----:B0-----:R-:W-:-:S04]  /*bf70*/  FADD R50, R49, -12583039 ;  /* 0xcb40007f31327421 */ /* 0x001fc80000000000 */
[----:B------:R-:W-:-:S04]  /*bf80*/  FFMA R50, R47, 1.4426950216293334961, -R50 ;  /* 0x3fb8aa3b2f327823 */ /* 0x000fc80000000832 */
[----:B------:R-:W-:-:S06]  /*bf90*/  FFMA R47, R47, 1.925963033500011079e-08, R50 ;  /* 0x32a570602f2f7823 */ /* 0x000fcc0000000032 */
[----:B------:R-:W0:Y:S01]  /*bfa0*/  MUFU.EX2 R47, R47 ;  /* 0x0000002f002f7308 */ /* 0x000e220000000800 */
[----:B------:R-:W-:-:S05]  /*bfb0*/  SHF.L.U32 R49, R49, 0x17, RZ ;  /* 0x0000001731317819 */ /* 0x000fca00000006ff */
[----:B0-----:R-:W-:-:S05]  /*bfc0*/  FMUL R47, R49, R47 ;  /* 0x0000002f312f7220 */ /* 0x001fca0000400000 */
[----:B------:R0:W-:Y:S01]  /*bfd0*/  STL [R1+0x4], R47 ;  /* 0x0000042f01007387 */ /* 0x0001e20000100800 */
[C---:B------:R-:W-:Y:S01]  /*bfe0*/  FADD R201, -R103.reuse, R201 ;  /* 0x000000c967c97221 */ /* 0x040fe20000000100 */
[C---:B------:R-:W-:Y:S02]  /*bff0*/  FADD R249, -R103.reuse, R249 ;  /* 0x000000f967f97221 */ /* 0x040fe40000000100 */
[----:B------:R-:W4:Y:S01]  /*c000*/  LDL.LU R119, [R1+0x14] ;  /* 0x0000140001777983 */ /* 0x000f220000300800 */
[----:B------:R-:W-:-:S03]  /*c010*/  FADD R248, -R103, R248 ;  /* 0x000000f867f87221 */ /* 0x000fc60000000100 */
[----:B------:R-:W5:Y:S01]  /*c020*/  LDL.LU R118, [R1+0x1c] ;  /* 0x00001c0001767983 */ /* 0x000f620000300800 */
[----:B0-----:R-:W-:-:S04]  /*c030*/  FFMA.SAT R47, R46, R126, 0.5 ;  /* 0x3f0000002e2f7423 */ /* 0x001fc8000000207e */
        /* <DEDUP_REMOVED lines=431> */
[C---:B------:R-:W-:Y:S01]  /*db30*/  FFMA R52, R250.reuse, 1.4426950216293334961, -R52 ;  /* 0x3fb8aa3bfa347823 */ /* 0x040fe20000000834 */
[----:B--2---:R-:W-:Y:S02]  /*db40*/  FADD R53, -R103, R121 ;  /* 0x0000007967357221 */ /* 0x004fe40000000100 */
[----:B------:R-:W2:Y:S01]  /*db50*/  LDL.LU R121, [R1+0x24] ;  /* 0x0000240001797983 */ /* 0x000ea20000300800 */
        /* <DEDUP_REMOVED lines=9> */
[----:B---3--:R-:W-:Y:S02]  /*dbf0*/  FADD R54, -R103, R123 ;  /* 0x0000007b67367221 */ /* 0x008fe40000000100 */
[----:B------:R-:W3:Y:S03]  /*dc00*/  LDL.LU R123, [R1+0x18] ;  /* 0x00001800017b7983 */ /* 0x000ee60000300800 */
        /* <DEDUP_REMOVED lines=16> */
[----:B----4-:R-:W-:Y:S02]  /*dd10*/  FADD R56, -R103, R119 ;  /* 0x0000007767387221 */ /* 0x010fe40000000100 */
[----:B------:R-:W4:Y:S01]  /*dd20*/  LDL.LU R119, [R1+0x28] ;  /* 0x0000280001777983 */ /* 0x000f220000300800 */
        /* <DEDUP_REMOVED lines=9> */
[----:B-----5:R-:W-:Y:S02]  /*ddc0*/  FADD R57, -R103, R118 ;  /* 0x0000007667397221 */ /* 0x020fe40000000100 */
[----:B------:R-:W5:Y:S03]  /*ddd0*/  LDL.LU R118, [R1+0x30] ;  /* 0x0000300001767983 */ /* 0x000f660000300800 */
        /* <DEDUP_REMOVED lines=30> */
[----:B----4-:R-:W-:Y:S02]  /*dfc0*/  FADD R60, -R103, R119 ;  /* 0x00000077673c7221 */ /* 0x010fe40000000100 */
[----:B------:R-:W4:Y:S02]  /*dfd0*/  LDL.LU R119, [R1+0x38] ;  /* 0x0000380001777983 */ /* 0x000f240000300800 */
        /* <DEDUP_REMOVED lines=8> */
[----:B-----5:R-:W-:Y:S02]  /*e060*/  FADD R61, -R103, R118 ;  /* 0x00000076673d7221 */ /* 0x020fe40000000100 */
[----:B------:R-:W5:Y:S02]  /*e070*/  LDL.LU R118, [R1+0x40] ;  /* 0x0000400001767983 */ /* 0x000f640000300800 */
        /* <DEDUP_REMOVED lines=377> */
[----:B------:R-:W3:Y:S04]  /*f810*/  LDL.LU R123, [R1+0xe8] ;  /* 0x0000e800017b7983 */ /* 0x000ee80000300800 */
[----:B------:R-:W3:Y:S04]  /*f820*/  LDL R250, [R1+0x11c] ;  /* 0x00011c0001fa7983 */ /* 0x000ee80000100800 */
[----:B------:R-:W3:Y:S04]  /*f830*/  LDL.LU R201, [R1+0xfc] ;  /* 0x0000fc0001c97983 */ /* 0x000ee80000300800 */
[----:B------:R-:W3:Y:S04]  /*f840*/  LDL.LU R106, [R1+0x13c] ;  /* 0x00013c00016a7983 */ /* 0x000ee80000300800 */
[----:B------:R-:W3:Y:S01]  /*f850*/  LDL.LU R107, [R1+0xac] ;  /* 0x0000ac00016b7983 */ /* 0x000ee20000300800 */
[----:B------:R-:W0:Y:S01]  /*f860*/  MUFU.EX2 R98, R98 ;  /* 0x0000006200627308 */ /* 0x000e220000000800 */
[----:B------:R-:W-:-:S02]  /*f870*/  SHF.L.U32 R97, R97, 0x17, RZ ;  /* 0x0000001761617819 */ /* 0x000fc400000006ff */
[----:B------:R-:W3:Y:S04]  /*f880*/  LDL.LU R108, [R1+0xd0] ;  /* 0x0000d000016c7983 */ /* 0x000ee80000300800 */
[----:B------:R-:W3:Y:S04]  /*f890*/  LDL.LU R109, [R1+0xc0] ;  /* 0x0000c000016d7983 */ /* 0x000ee80000300800 */
[----:B------:R-:W3:Y:S04]  /*f8a0*/  LDL.LU R110, [R1+0xc8] ;  /* 0x0000c800016e7983 */ /* 0x000ee80000300800 */
[----:B------:R-:W3:Y:S01]  /*f8b0*/  LDL.LU R112, [R1+0xcc] ;  /* 0x0000cc0001707983 */ /* 0x000ee20000300800 */
[----:B0-----:R-:W-:Y:S01]  /*f8c0*/  FMUL R97, R97, R98 ;  /* 0x0000006261617220 */ /* 0x001fe20000400000 */
[----:B------:R-:W-:-:S02]  /*f8d0*/  FFMA.SAT R98, R99, R126, 0.5 ;  /* 0x3f00000063627423 */ /* 0x000fc4000000207e */
[----:B------:R-:W3:Y:S02]  /*f8e0*/  LDL.LU R113, [R1+0x134] ;  /* 0x0001340001717983 */ /* 0x000ee40000300800 */
[----:B------:R-:W-:Y:S02]  /*f8f0*/  FFMA.RM R98, R98, R127, 12582913 ;  /* 0x4b40000162627423 */ /* 0x000fe4000000407f */
[----:B------:R-:W3:Y:S02]  /*f900*/  LDL.LU R114, [R1+0xe0] ;  /* 0x0000e00001727983 */ /* 0x000ee40000300800 */
[C---:B------:R-:W-:Y:S02]  /*f910*/  FADD R100, R98.reuse, -12583039 ;  /* 0xcb40007f62647421 */ /* 0x040fe40000000000 */
[----:B------:R-:W3:Y:S02]  /*f920*/  LDL.LU R115, [R1+0xec] ;  /* 0x0000ec0001737983 */ /* 0x000ee40000300800 */
[C---:B------:R-:W-:Y:S01]  /*f930*/  FFMA R100, R99.reuse, 1.4426950216293334961, -R100 ;  /* 0x3fb8aa3b63647823 */ /* 0x040fe20000000864 */
[----:B------:R-:W-:Y:S01]  /*f940*/  SHF.L.U32 R98, R98, 0x17, RZ ;  /* 0x0000001762627819 */ /* 0x000fe200000006ff */
[----:B------:R-:W3:Y:S02]  /*f950*/  LDL.LU R116, [R1+0x138] ;  /* 0x0001380001747983 */ /* 0x000ee40000300800 */
[----:B------:R-:W-:-:S02]  /*f960*/  FFMA R99, R99, 1.925963033500011079e-08, R100 ;  /* 0x32a5706063637823 */ /* 0x000fc40000000064 */
[----:B------:R-:W3:Y:S04]  /*f970*/  LDL.LU R117, [R1+0x12c] ;  /* 0x00012c0001757983 */ /* 0x000ee80000300800 */
[----:B------:R-:W0:Y:S01]  /*f980*/  MUFU.EX2 R99, R99 ;  /* 0x0000006300637308 */ /* 0x000e220000000800 */
[----:B----4-:R-:W-:Y:S01]  /*f990*/  FADD R100, -R103, R119 ;  /* 0x0000007767647221 */ /* 0x010fe20000000100 */
[----:B0-----:R-:W-:-:S03]  /*f9a0*/  FMUL R98, R98, R99 ;  /* 0x0000006362627220 */ /* 0x001fc60000400000 */
[----:B------:R-:W-:-:S04]  /*f9b0*/  FFMA.SAT R99, R100, R126, 0.5 ;  /* 0x3f00000064637423 */ /* 0x000fc8000000207e */
[----:B------:R-:W-:-:S04]  /*f9c0*/  FFMA.RM R99, R99, R127, 12582913 ;  /* 0x4b40000163637423 */ /* 0x000fc8000000407f */
[----:B------:R-:W-:-:S04]  /*f9d0*/  FADD R101, R99, -12583039 ;  /* 0xcb40007f63657421 */ /* 0x000fc80000000000 */
[----:B------:R-:W-:-:S04]  /*f9e0*/  FFMA R101, R100, 1.4426950216293334961, -R101 ;  /* 0x3fb8aa3b64657823 */ /* 0x000fc80000000865 */
[----:B------:R-:W-:-:S06]  /*f9f0*/  FFMA R100, R100, 1.925963033500011079e-08, R101 ;  /* 0x32a5706064647823 */ /* 0x000fcc0000000065 */
[----:B------:R-:W0:Y:S01]  /*fa00*/  MUFU.EX2 R100, R100 ;  /* 0x0000006400647308 */ /* 0x000e220000000800 */
[----:B------:R-:W-:Y:S01]  /*fa10*/  SHF.L.U32 R99, R99, 0x17, RZ ;  /* 0x0000001763637819 */ /* 0x000fe200000006ff */
[----:B-----5:R-:W-:-:S04]  /*fa20*/  FADD R101, -R103, R118 ;  /* 0x0000007667657221 */ /* 0x020fc80000000100 */
[----:B0-----:R-:W-:Y:S01]  /*fa30*/  FMUL R99, R99, R100 ;  /* 0x0000006463637220 */ /* 0x001fe20000400000 */
[----:B------:R-:W4:Y:S01]  /*fa40*/  LDL.LU R118, [R1+0xf0] ;  /* 0x0000f00001767983 */ /* 0x000f220000300800 */
[----:B------:R-:W-:-:S03]  /*fa50*/  FFMA.SAT R100, R101, R126, 0.5 ;  /* 0x3f00000065647423 */ /* 0x000fc6000000207e */
[----:B------:R-:W5:Y:S01]  /*fa60*/  LDL.LU R119, [R1+0xf4] ;  /* 0x0000f40001777983 */ /* 0x000f620000300800 */
        /* <DEDUP_REMOVED lines=13> */
[----:B------:R-:W-:-:S06]  /*fb40*/  FFMA R102, R102, 1.925963033500011079e-08, R104 ;  /* 0x32a5706066667823 */ /* 0x000fcc0000000068 */
[----:B------:R-:W0:Y:S01]  /*fb50*/  MUFU.EX2 R102, R102 ;  /* 0x0000006600667308 */ /* 0x000e220000000800 */
[----:B------:R-:W-:Y:S01]  /*fb60*/  SHF.L.U32 R101, R101, 0x17, RZ ;  /* 0x0000001765657819 */ /* 0x000fe200000006ff */
[----:B---3--:R-:W-:-:S04]  /*fb70*/  FADD R104, -R103, R123 ;  /* 0x0000007b67687221 */ /* 0x008fc80000000100 */
[----:B0-----:R-:W-:Y:S01]  /*fb80*/  FMUL R101, R101, R102 ;  /* 0x0000006665657220 */ /* 0x001fe20000400000 */
[----:B------:R-:W3:Y:S01]  /*fb90*/  LDL.LU R123, [R1+0x128] ;  /* 0x00012800017b7983 */ /* 0x000ee20000300800 */
[----:B------:R-:W-:-:S03]  /*fba0*/  FFMA.SAT R102, R104, R126, 0.5 ;  /* 0x3f00000068667423 */ /* 0x000fc6000000207e */
[----:B------:R-:W3:Y:S01]  /*fbb0*/  LDL.LU R249, [R1+0x120] ;  /* 0x0001200001f97983 */ /* 0x000ee20000300800 */
[----:B------:R-:W-:-:S03]  /*fbc0*/  FFMA.RM R102, R102, R127, 12582913 ;  /* 0x4b40000166667423 */ /* 0x000fc6000000407f */
[----:B------:R-:W3:Y:S01]  /*fbd0*/  LDL.LU R252, [R1+0x124] ;  /* 0x0001240001fc7983 */ /* 0x000ee20000300800 */
[----:B------:R-:W-:-:S03]  /*fbe0*/  FADD R105, R102, -12583039 ;  /* 0xcb40007f66697421 */ /* 0x000fc60000000000 */
[----:B------:R-:W3:Y:S01]  /*fbf0*/  LDL R248, [R1+0x100] ;  /* 0x0001000001f87983 */ /* 0x000ee20000100800 */
[----:B------:R-:W-:-:S04]  /*fc00*/  FFMA R105, R104, 1.4426950216293334961, -R105 ;  /* 0x3fb8aa3b68697823 */ /* 0x000fc80000000869 */
[----:B------:R-:W-:Y:S01]  /*fc10*/  FFMA R104, R104, 1.925963033500011079e-08, R105 ;  /* 0x32a5706068687823 */ /* 0x000fe20000000069 */
[C---:B------:R-:W-:Y:S01]  /*fc20*/  FADD R105, -R103.reuse, R106 ;  /* 0x0000006a67697221 */ /* 0x040fe20000000100 */
[C---:B------:R-:W-:Y:S01]  /*fc30*/  FADD R106, -R103.reuse, R107 ;  /* 0x0000006b676a7221 */ /* 0x040fe20000000100 */
[----:B------:R-:W-:Y:S02]  /*fc40*/  FADD R107, -R103, R120 ;  /* 0x00000078676b7221 */ /* 0x000fe40000000100 */
[----:B------:R-:W3:Y:S01]  /*fc50*/  LDL.LU R120, [R1+0x130] ;  /* 0x0001300001787983 */ /* 0x000ee20000300800 */
[----:B------:R-:W0:Y:S01]  /*fc60*/  MUFU.EX2 R104, R104 ;  /* 0x0000006800687308 */ /* 0x000e220000000800 */
[----:B------:R-:W-:-:S05]  /*fc70*/  SHF.L.U32 R102, R102, 0x17, RZ ;  /* 0x0000001766667819 */ /* 0x000fca00000006ff */
[----:B0-----:R-:W-:Y:S01]  /*fc80*/  FMUL R102, R102, R104 ;  /* 0x0000006866667220 */ /* 0x001fe20000400000 */
[----:B------:R-:W-:-:S04]  /*fc90*/  FADD R104, RZ, R250 ;  /* 0x000000faff687221 */ /* 0x000fc80000000000 */
        /* <DEDUP_REMOVED lines=24> */
[----:B------:R-:W-:-:S03]  /*fe20*/  FADD R104, -R103, R201 ;  /* 0x000000c967687221 */ /* 0x000fc60000000100 */
[----:B------:R-:W-:-:S04]  /*fe30*/  FADD R111, R111, R225 ;  /* 0x000000e16f6f7221 */ /* 0x000fc80000000000 */
[----:B------:R-:W-:-:S04]  /*fe40*/  FADD R201, R111, R224 ;  /* 0x000000e06fc97221 */ /* 0x000fc80000000000 */
[----:B------:R-:W-:-:S04]  /*fe50*/  FADD R201, R201, R223 ;  /* 0x000000dfc9c97221 */ /* 0x000fc80000000000 */
[----:B------:R-:W-:Y:S01]  /*fe60*/  FADD R201, R201, R222 ;  /* 0x000000dec9c97221 */ /* 0x000fe20000000000 */
[----:B------:R-:W-:-:S03]  /*fe70*/  FADD R111, -R103, R112 ;  /* 0x00000070676f7221 */ /* 0x000fc60000000100 */
[----:B------:R-:W-:Y:S01]  /*fe80*/  FADD R201, R201, R221 ;  /* 0x000000ddc9c97221 */ /* 0x000fe20000000000 */
[C---:B------:R-:W-:Y:S01]  /*fe90*/  FADD R112, -R103.reuse, R113 ;  /* 0x0000007167707221 */ /* 0x040fe20000000100 */
[C---:B------:R-:W-:Y:S01]  /*fea0*/  FADD R113, -R103.reuse, R114 ;  /* 0x0000007267717221 */ /* 0x040fe20000000100 */
[----:B------:R-:W-:Y:S01]  /*feb0*/  FADD R114, -R103, R115 ;  /* 0x0000007367727221 */ /* 0x000fe20000000100 */
[----:B------:R-:W-:Y:S01]  /*fec0*/  FADD R201, R201, R220 ;  /* 0x000000dcc9c97221 */ /* 0x000fe20000000000 */
[C---:B------:R-:W-:Y:S01]  /*fed0*/  FADD R115, -R103.reuse, R128 ;  /* 0x0000008067737221 */ /* 0x040fe20000000100 */
[----:B------:R-:W-:Y:S02]  /*fee0*/  FADD R108, -R103, R108 ;  /* 0x0000006c676c7221 */ /* 0x000fe40000000100 */
[----:B------:R-:W-:Y:S01]  /*fef0*/  FADD R201, R201, R219 ;  /* 0x000000dbc9c97221 */ /* 0x000fe20000000000 */
[C---:B------:R-:W-:Y:S01]  /*ff00*/  FADD R109, -R103.reuse, R109 ;  /* 0x0000006d676d7221 */ /* 0x040fe20000000100 */
[C---:B------:R-:W-:Y:S01]  /*ff10*/  FADD R110, -R103.reuse, R110 ;  /* 0x0000006e676e7221 */ /* 0x040fe20000000100 */
[C---:B------:R-:W-:Y:S01]  /*ff20*/  FADD R116, -R103.reuse, R116 ;  /* 0x0000007467747221 */ /* 0x040fe20000000100 */
[C---:B------:R-:W-:Y:S01]  /*ff30*/  FADD R117, -R103.reuse, R117 ;  /* 0x0000007567757221 */ /* 0x040fe20000000100 */
[C---:B----4-:R-:W-:Y:S01]  /*ff40*/  FADD R118, -R103.reuse, R118 ;  /* 0x0000007667767221 */ /* 0x050fe20000000100 */
[C---:B-----5:R-:W-:Y:S01]  /*ff50*/  FADD R119, -R103.reuse, R119 ;  /* 0x0000007767777221 */ /* 0x060fe20000000100 */
[C---:B------:R-:W-:Y:S01]  /*ff60*/  FADD R122, -R103.reuse, R122 ;  /* 0x0000007a677a7221 */ /* 0x040fe20000000100 */
[C---:B--2---:R-:W-:Y:S01]  /*ff70*/  FADD R121, -R103.reuse, R121 ;  /* 0x0000007967797221 */ /* 0x044fe20000000100 */
[C---:B---3--:R-:W-:Y:S01]  /*ff80*/  FADD R123, -R103.reuse, R123 ;  /* 0x0000007b677b7221 */ /* 0x048fe20000000100 */
[C---:B------:R-:W-:Y:S01]  /*ff90*/  FADD R249, -R103.reuse, R249 ;  /* 0x000000f967f97221 */ /* 0x040fe20000000100 */
[----:B------:R-:W-:-:S02]  /*ffa0*/  FADD R128, -R103, R252 ;  /* 0x000000fc67807221 */ /* 0x000fc40000000100 */
[----:B------:R-:W2:Y:S01]  /*ffb0*/  LDL R252, [R1+0x10c] ;  /* 0x00010c0001fc7983 */ /* 0x000ea20000100800 */
[----:B------:R-:W-:-:S04]  /*ffc0*/  FADD R248, R201, R248 ;  /* 0x000000f8c9f87221 */ /* 0x000fc80000000000 */
[----:B------:R-:W-:Y:S01]  /*ffd0*/  FADD R248, R248, R216 ;  /* 0x000000d8f8f87221 */ /* 0x000fe20000000000 */
[----:B------:R-:W-:Y:S01]  /*ffe0*/  FADD R120, -R103, R120 ;  /* 0x0000007867787221 */ /* 0x000fe20000000100 */
        /* <DEDUP_REMOVED lines=35> */
[----:B------:R-:W-:Y:S01]  /*10220*/  FADD R248, R248, R195 ;  /* 0x000000c3f8f87221 */ /* 0x000fe20000000000 */
[----:B------:R-:W3:Y:S01]  /*10230*/  LDL R126, [R1+0x118] ;  /* 0x00011800017e7983 */ /* 0x000ee20000100800 */
[----:B------:R-:W-:-:S03]  /*10240*/  FFMA.RM R128, R128, R127, 12582913 ;  /* 0x4b40000180807423 */ /* 0x000fc6000000407f */
[----:B------:R-:W4:Y:S01]  /*10250*/  LDL R127, [R1+0x104] ;  /* 0x00010400017f7983 */ /* 0x000f220000100800 */
[----:B------:R-:W-:-:S04]  /*10260*/  FADD R201, R128, -12583039 ;  /* 0xcb40007f80c97421 */ /* 0x000fc80000000000 */
[----:B------:R-:W-:-:S04]  /*10270*/  FFMA R201, R105, 1.4426950216293334961, -R201 ;  /* 0x3fb8aa3b69c97823 */ /* 0x000fc800000008c9 */
[----:B------:R-:W-:Y:S02]  /*10280*/  FFMA R201, R105, 1.925963033500011079e-08, R201 ;  /* 0x32a5706069c97823 */ /* 0x000fe400000000c9 */
[----:B------:R-:W5:Y:S01]  /*10290*/  LDL R105, [R1+0x108] ;  /* 0x0001080001697983 */ /* 0x000f620000100800 */
[----:B------:R-:W-:-:S04]  /*102a0*/  FADD R248, R248, R196 ;  /* 0x000000c4f8f87221 */ /* 0x000fc80000000000 */
[----:B------:R-:W-:-:S04]  /*102b0*/  FADD R248, R248, R197 ;  /* 0x000000c5f8f87221 */ /* 0x000fc80000000000 */
[----:B------:R-:W-:Y:S01]  /*102c0*/  FADD R248, R248, R198 ;  /* 0x000000c6f8f87221 */ /* 0x000fe20000000000 */
[----:B------:R-:W0:Y:S03]  /*102d0*/  MUFU.EX2 R201, R201 ;  /* 0x000000c900c97308 */ /* 0x000e260000000800 */
[----:B-----5:R-:W-:Y:S02]  /*102e0*/  FADD R105, R248, R105 ;  /* 0x00000069f8697221 */ /* 0x020fe40000000000 */
[----:B------:R-:W5:Y:S02]  /*102f0*/  LDL R248, [R1+0x114] ;  /* 0x0001140001f87983 */ /* 0x000f640000100800 */
[----:B----4-:R-:W-:-:S04]  /*10300*/  FADD R105, R105, R127 ;  /* 0x0000007f69697221 */ /* 0x010fc80000000000 */
[----:B------:R-:W-:-:S04]  /*10310*/  FADD R105, R105, R193 ;  /* 0x000000c169697221 */ /* 0x000fc80000000000 */
[----:B------:R-:W-:Y:S01]  /*10320*/  FADD R105, R105, R194 ;  /* 0x000000c269697221 */ /* 0x000fe20000000000 */
[----:B------:R-:W-:-:S03]  /*10330*/  SHF.L.U32 R128, R128, 0x17, RZ ;  /* 0x0000001780807819 */ /* 0x000fc600000006ff */
[----:B---3--:R-:W-:-:S04]  /*10340*/  FADD R105, R105, R126 ;  /* 0x0000007e69697221 */ /* 0x008fc80000000000 */
[----:B-----5:R-:W-:Y:S01]  /*10350*/  FADD R248, R105, R248 ;  /* 0x000000f869f87221 */ /* 0x020fe20000000000 */
[----:B0-----:R-:W-:Y:S02]  /*10360*/  FMUL R105, R128, R201 ;  /* 0x000000c980697220 */ /* 0x001fe40000400000 */
[----:B------:R-:W3:Y:S01]  /*10370*/  LDL R201, [R1+0x110] ;  /* 0x0001100001c97983 */ /* 0x000ee20000100800 */
[----:B------:R-:W-:Y:S01]  /*10380*/  HFMA2 R127, -RZ, RZ, 3.7421875, 0 ;  /* 0x437c0000ff7f7431 */ /* 0x000fe200000001ff */
[----:B------:R-:W-:-:S05]  /*10390*/  MOV R126, 0x3bbb989d ;  /* 0x3bbb989d007e7802 */ /* 0x000fca0000000f00 */
[----:B------:R-:W-:-:S04]  /*103a0*/  FFMA.SAT R128, R106, R126, 0.5 ;  /* 0x3f0000006a807423 */ /* 0x000fc8000000207e */
[----:B------:R-:W-:Y:S01]  /*103b0*/  FFMA.RM R128, R128, R127, 12582913 ;  /* 0x4b40000180807423 */ /* 0x000fe2000000407f */
[----:B---3--:R-:W-:-:S03]  /*103c0*/  FADD R248, R248, R201 ;  /* 0x000000c9f8f87221 */ /* 0x008fc60000000000 */
[----:B------:R-:W-:Y:S01]  /*103d0*/  FADD R201, R128, -12583039 ;  /* 0xcb40007f80c97421 */ /* 0x000fe20000000000 */
[----:B------:R-:W-:-:S03]  /*103e0*/  FADD R248, R248, R192 ;  /* 0x000000c0f8f87221 */ /* 0x000fc60000000000 */
[----:B------:R-:W-:Y:S01]  /*103f0*/  FFMA R201, R106, 1.4426950216293334961, -R201 ;  /* 0x3fb8aa3b6ac97823 */ /* 0x000fe200000008c9 */
[----:B--2---:R-:W-:-:S03]  /*10400*/  FADD R248, R248, R252 ;  /* 0x000000fcf8f87221 */ /* 0x004fc60000000000 */
[----:B------:R-:W-:Y:S01]  /*10410*/  FFMA R201, R106, 1.925963033500011079e-08, R201 ;  /* 0x32a570606ac97823 */ /* 0x000fe200000000c9 */
[----:B------:R-:W-:Y:S01]  /*10420*/  SHF.L.U32 R128, R128, 0x17, RZ ;  /* 0x0000001780807819 */ /* 0x000fe200000006ff */
[----:B------:R-:W2:Y:S01]  /*10430*/  LDL R252, [R1+0x4] ;  /* 0x0000040001fc7983 */ /* 0x000ea20000100800 */
[----:B------:R-:W-:-:S04]  /*10440*/  FADD R248, R248, R189 ;  /* 0x000000bdf8f87221 */ /* 0x000fc80000000000 */
[----:B------:R-:W-:Y:S01]  /*10450*/  FADD R106, R248, R190 ;  /* 0x000000bef86a7221 */ /* 0x000fe20000000000 */
[----:B------:R-:W0:Y:S03]  /*10460*/  MUFU.EX2 R201, R201 ;  /* 0x000000c900c97308 */ /* 0x000e260000000800 */
[----:B------:R-:W-:-:S04]  /*10470*/  FADD R106, R106, R191 ;  /* 0x000000bf6a6a7221 */ /* 0x000fc80000000000 */
[----:B------:R-:W-:-:S04]  /*10480*/  FADD R106, R106, R185 ;  /* 0x000000b96a6a7221 */ /* 0x000fc80000000000 */
[----:B------:R-:W-:-:S04]  /*10490*/  FADD R106, R106, R186 ;  /* 0x000000ba6a6a7221 */ /* 0x000fc80000000000 */
        /* <DEDUP_REMOVED lines=102> */
[----:B------:R-:W-:Y:S02]  /*10b00*/  FADD R112, R248, R131 ;  /* 0x00000083f8707221 */ /* 0x000fe40000000000 */
[----:B------:R-:W3:Y:S02]  /*10b10*/  LDL R248, [R1] ;  /* 0x0000000001f87983 */ /* 0x000ee40000100800 */
[----:B------:R-:W-:Y:S01]  /*10b20*/  FADD R112, R112, R132 ;  /* 0x0000008470707221 */ /* 0x000fe20000000000 */
[----:B------:R-:W0:Y:S01]  /*10b30*/  MUFU.EX2 R201, R201 ;  /* 0x000000c900c97308 */ /* 0x000e220000000800 */
[----:B------:R-:W-:-:S02]  /*10b40*/  SHF.L.U32 R128, R128, 0x17, RZ ;  /* 0x0000001780807819 */ /* 0x000fc400000006ff */
[----:B---3--:R-:W-:-:S04]  /*10b50*/  FADD R112, R112, R248 ;  /* 0x000000f870707221 */ /* 0x008fc80000000000 */
[----:B------:R-:W-:-:S04]  /*10b60*/  FADD R112, R112, R251 ;  /* 0x000000fb70707221 */ /* 0x000fc80000000000 */
[----:B------:R-:W-:-:S04]  /*10b70*/  FADD R112, R112, R0 ;  /* 0x0000000070707221 */ /* 0x000fc80000000000 */
[----:B------:R-:W-:Y:S01]  /*10b80*/  FADD R248, R112, R2 ;  /* 0x0000000270f87221 */ /* 0x000fe20000000000 */
[----:B0-----:R-:W-:Y:S02]  /*10b90*/  FMUL R112, R128, R201 ;  /* 0x000000c980707220 */ /* 0x001fe40000400000 */
[----:B------:R-:W3:Y:S01]  /*10ba0*/  LDL R201, [R1+0x8] ;  /* 0x0000080001c97983 */ /* 0x000ee20000100800 */
[----:B------:R-:W-:-:S04]  /*10bb0*/  FFMA.SAT R128, R113, R126, 0.5 ;  /* 0x3f00000071807423 */ /* 0x000fc8000000207e */
[----:B------:R-:W-:Y:S01]  /*10bc0*/  FFMA.RM R128, R128, R127, 12582913 ;  /* 0x4b40000180807423 */ /* 0x000fe2000000407f */
[----:B---3--:R-:W-:-:S03]  /*10bd0*/  FADD R248, R248, R201 ;  /* 0x000000c9f8f87221 */ /* 0x008fc60000000000 */
[----:B------:R-:W-:Y:S01]  /*10be0*/  FADD R201, R128, -12583039 ;  /* 0xcb40007f80c97421 */ /* 0x000fe20000000000 */
[----:B--2---:R-:W-:-:S03]  /*10bf0*/  FADD R248, R248, R252 ;  /* 0x000000fcf8f87221 */ /* 0x004fc60000000000 */
[----:B------:R-:W-:Y:S01]  /*10c00*/  FFMA R201, R113, 1.4426950216293334961, -R201 ;  /* 0x3fb8aa3b71c97823 */ /* 0x000fe200000008c9 */
[----:B------:R-:W-:-:S03]  /*10c10*/  FADD R248, R248, R3 ;  /* 0x00000003f8f87221 */ /* 0x000fc60000000000 */
[----:B------:R-:W-:Y:S01]  /*10c20*/  FFMA R201, R113, 1.925963033500011079e-08, R201 ;  /* 0x32a5706071c97823 */ /* 0x000fe200000000c9 */
        /* <DEDUP_REMOVED lines=192> */
[----:B0-----:R-:W-:Y:S01]  /*11830*/  FMUL R123, R128, R201 ;  /* 0x000000c9807b7220 */ /* 0x001fe20000400000 */
[----:B------:R-:W-:Y:S02]  /*11840*/  FFMA.RM R126, R126, R127, 12582913 ;  /* 0x4b4000017e7e7423 */ /* 0x000fe4000000407f */
[----:B------:R-:W-:Y:S02]  /*11850*/  FADD R128, R248, R114 ;  /* 0x00000072f8807221 */ /* 0x000fe40000000000 */
[----:B------:R-:W-:Y:S02]  /*11860*/  FADD R127, R126, -12583039 ;  /* 0xcb40007f7e7f7421 */ /* 0x000fe40000000000 */
[----:B------:R-:W-:Y:S02]  /*11870*/  FADD R128, R128, R115 ;  /* 0x0000007380807221 */ /* 0x000fe40000000000 */
[----:B------:R-:W-:-:S02]  /*11880*/  FFMA R127, R249, 1.4426950216293334961, -R127 ;  /* 0x3fb8aa3bf97f7823 */ /* 0x000fc4000000087f */
        /* <DEDUP_REMOVED lines=26> */
[----:B------:R-:W-:Y:S07]  /*11a30*/  BSSY.RECONVERGENT B2, `(.L_x_7730) ;  /* 0x000000d000027945 */ /* 0x000fee0003800200 */
[----:B------:R-:W1:Y:S01]  /*11a40*/  FCHK P0, R250, R201 ;  /* 0x000000c9fa007302 */ /* 0x000e620000000000 */
[----:B0-----:R-:W-:-:S04]  /*11a50*/  FFMA R127, -R201, R126, 1 ;  /* 0x3f800000c97f7423 */ /* 0x001fc8000000017e */
[----:B------:R-:W-:-:S04]  /*11a60*/  FFMA R126, R126, R127, R126 ;  /* 0x0000007f7e7e7223 */ /* 0x000fc8000000007e */
[----:B------:R-:W-:-:S04]  /*11a70*/  FFMA R127, R250, R126, RZ ;  /* 0x0000007efa7f7223 */ /* 0x000fc800000000ff */
[----:B------:R-:W-:-:S04]  /*11a80*/  FFMA R248, -R201, R127, R250 ;  /* 0x0000007fc9f87223 */ /* 0x000fc800000001fa */
[----:B------:R-:W-:-:S05]  /*11a90*/  FFMA R126, R126, R248, R127 ;  /* 0x000000f87e7e7223 */ /* 0x000fca000000007f */
[----:B------:R0:W-:Y:S01]  /*11aa0*/  STL [R1+0x14], R126 ;  /* 0x0000147e01007387 */ /* 0x0001e20000100800 */
[----:B-1----:R-:W-:Y:S05]  /*11ab0*/  @!P0 BRA `(.L_x_7731) ;  /* 0x0000000000108947 */ /* 0x002fea0003800000 */
[----:B------:R-:W-:Y:S02]  /*11ac0*/  MOV R127, R250 ;  /* 0x000000fa007f7202 */ /* 0x000fe40000000f00 */
[----:B0-----:R-:W-:-:S07]  /*11ad0*/  MOV R126, 0x11af0 ;  /* 0x00011af0007e7802 */ /* 0x001fce0000000f00 */
[----:B------:R-:W-:Y:S05]  /*11ae0*/  CALL.REL.NOINC `($__internal_31_$__cuda_sm3x_div_rn_noftz_f32_slowpath) ;  /* 0x000000f8001c7944 */ /* 0x000fea0003c00000 */
[----:B------:R1:W-:Y:S02]  /*11af0*/  STL [R1+0x14], R248 ;  /* 0x000014f801007387 */ /* 0x0003e40000100800 */
.L_x_7731:
[----:B------:R-:W-:Y:S05]  /*11b00*/  BSYNC.RECONVERGENT B2 ;  /* 0x0000000000027941 */ /* 0x000fea0003800200 */
.L_x_7730:
[----:B0-----:R-:W0:Y:S01]  /*11b10*/  MUFU.RCP R126, R201 ;  /* 0x000000c9007e7308 */ /* 0x001e220000001000 */
[----:B------:R-:W-:Y:S07]  /*11b20*/  BSSY.RECONVERGENT B2, `(.L_x_7732) ;  /* 0x000000d000027945 */ /* 0x000fee0003800200 */
[----:B------:R-:W2:Y:S01]  /*11b30*/  FCHK P0, R247, R201 ;  /* 0x000000c9f7007302 */ /* 0x000ea20000000000 */
[----:B0-----:R-:W-:-:S04]  /*11b40*/  FFMA R127, -R201, R126, 1 ;  /* 0x3f800000c97f7423 */ /* 0x001fc8000000017e */
[----:B------:R-:W-:-:S04]  /*11b50*/  FFMA R126, R126, R127, R126 ;  /* 0x0000007f7e7e7223 */ /* 0x000fc8000000007e */
[----:B------:R-:W-:-:S04]  /*11b60*/  FFMA R127, R247, R126, RZ ;  /* 0x0000007ef77f7223 */ /* 0x000fc800000000ff */
[----:B-1----:R-:W-:-:S04]  /*11b70*/  FFMA R248, -R201, R127, R247 ;  /* 0x0000007fc9f87223 */ /* 0x002fc800000001f7 */
[----:B------:R-:W-:-:S05]  /*11b80*/  FFMA R126, R126, R248, R127 ;  /* 0x000000f87e7e7223 */ /* 0x000fca000000007f */
[----:B------:R0:W-:Y:S01]  /*11b90*/  STL [R1+0x10], R126 ;  /* 0x0000107e01007387 */ /* 0x0001e20000100800 */
[----:B--2---:R-:W-:Y:S05]  /*11ba0*/  @!P0 BRA `(.L_x_7733) ;  /* 0x0000000000108947 */ /* 0x004fea0003800000 */
[----:B------:R-:W-:Y:S02]  /*11bb0*/  MOV R127, R247 ;  /* 0x000000f7007f7202 */ /* 0x000fe40000000f00 */
[----:B0-----:R-:W-:-:S07]  /*11bc0*/  MOV R126, 0x11be0 ;  /* 0x00011be0007e7802 */ /* 0x001fce0000000f00 */
[----:B------:R-:W-:Y:S05]  /*11bd0*/  CALL.REL.NOINC `($__internal_31_$__cuda_sm3x_div_rn_noftz_f32_slowpath) ;  /* 0x000000f400e07944 */ /* 0x000fea0003c00000 */
[----:B------:R1:W-:Y:S02]  /*11be0*/  STL [R1+0x10], R248 ;  /* 0x000010f801007387 */ /* 0x0003e40000100800 */
.L_x_7733:
[----:B------:R-:W-:Y:S05]  /*11bf0*/  BSYNC.RECONVERGENT B2 ;  /* 0x0000000000027941 */ /* 0x000fea0003800200 */
.L_x_7732:
[----:B------:R-:W0:Y:S01]  /*11c00*/  MUFU.RCP R247, R201 ;  /* 0x000000c900f77308 */ /* 0x000e220000001000 */
[----:B------:R-:W-:Y:S07]  /*11c10*/  BSSY.RECONVERGENT B2, `(.L_x_7734) ;  /* 0x000000c000027945 */ /* 0x000fee0003800200 */
[----:B------:R-:W2:Y:S01]  /*11c20*/  FCHK P0, R125, R201 ;  /* 0x000000c97d007302 */ /* 0x000ea20000000000 */
[----:B0-----:R-:W-:-:S04]  /*11c30*/  FFMA R126, -R201, R247, 1 ;  /* 0x3f800000c97e7423 */ /* 0x001fc800000001f7 */
[----:B------:R-:W-:-:S04]  /*11c40*/  FFMA R247, R247, R126, R247 ;  /* 0x0000007ef7f77223 */ /* 0x000fc800000000f7 */
[----:B------:R-:W-:-:S04]  /*11c50*/  FFMA R126, R125, R247, RZ ;  /* 0x000000f77d7e7223 */ /* 0x000fc800000000ff */
[----:B------:R-:W-:-:S04]  /*11c60*/  FFMA R127, -R201, R126, R125 ;  /* 0x0000007ec97f7223 */ /* 0x000fc8000000017d */
[----:B------:R-:W-:Y:S01]  /*11c70*/  FFMA R247, R247, R127, R126 ;  /* 0x0000007ff7f77223 */ /* 0x000fe2000000007e */
[----:B--2---:R-:W-:Y:S06]  /*11c80*/  @!P0 BRA `(.L_x_7735) ;  /* 0x0000000000108947 */ /* 0x004fec0003800000 */
[----:B------:R-:W-:Y:S02]  /*11c90*/  MOV R127, R125 ;  /* 0x0000007d007f7202 */ /* 0x000fe40000000f00 */
[----:B------:R-:W-:-:S07]  /*11ca0*/  MOV R126, 0x11cc0 ;  /* 0x00011cc0007e7802 */ /* 0x000fce0000000f00 */
[----:B-1----:R-:W-:Y:S05]  /*11cb0*/  CALL.REL.NOINC `($__internal_31_$__cuda_sm3x_div_rn_noftz_f32_slowpath) ;  /* 0x000000f400a87944 */ /* 0x002fea0003c00000 */
[----:B------:R-:W-:-:S07]  /*11cc0*/  MOV R247, R248 ;  /* 0x000000f800f77202 */ /* 0x000fce0000000f00 */
.L_x_7735:
[----:B------:R-:W-:Y:S05]  /*11cd0*/  BSYNC.RECONVERGENT B2 ;  /* 0x0000000000027941 */ /* 0x000fea0003800200 */
.L_x_7734:
        /* <DEDUP_REMOVED lines=13> */
.L_x_7737:
[----:B------:R-:W-:Y:S05]  /*11db0*/  BSYNC.RECONVERGENT B2 ;  /* 0x0000000000027941 */ /* 0x000fea0003800200 */
.L_x_7736:
[----:B------:R-:W2:Y:S01]  /*11dc0*/  LDL.LU R126, [R1+0x10] ;  /* 0x00001000017e7983 */ /* 0x000ea20000300800 */
[----:B------:R-:W0:Y:S03]  /*11dd0*/  LDCU.64 UR6, c[0x0][0x380] ;  /* 0x00007000ff0677ac */ /* 0x000e260008000a00 */
[----:B------:R-:W2:Y:S04]  /*11de0*/  LDL.LU R125, [R1+0x14] ;  /* 0x00001400017d7983 */ /* 0x000ea80000300800 */
[----:B------:R-:W0:Y:S04]  /*11df0*/  LDL.LU R124, [R1+0x140] ;  /* 0x00014000017c7983 */ /* 0x000e280000300800 */
[----:B------:R-:W3:Y:S01]  /*11e00*/  LDL.LU R249, [R1+0x144] ;  /* 0x0001440001f97983 */ /* 0x000ee20000300800 */
[----:B------:R-:W-:-:S02]  /*11e10*/  F2FP.BF16.F32.PACK_AB R127, R127, R247 ;  /* 0x000000f77f7f723e */ /* 0x000fc400000010ff */
[----:B--2---:R-:W-:Y:S02]  /*11e20*/  F2FP.BF16.F32.PACK_AB R126, R126, R125 ;  /* 0x0000007d7e7e723e */ /* 0x004fe400000010ff */
[----:B0-----:R-:W-:-:S04]  /*11e30*/  IADD3 R124, P0, PT, R124, UR6, RZ ;  /* 0x000000067c7c7c10 */ /* 0x001fc8000ff1e0ff */
[----:B---3--:R-:W-:-:S05]  /*11e40*/  IADD3.X R125, PT, PT, R249, UR7, RZ, P0, !PT ;  /* 0x00000007f97d7c10 */ /* 0x008fca00087fe4ff */
[----:B------:R0:W-:Y:S01]  /*11e50*/  STG.E.64 desc[UR4][R124.64], R126 ;  /* 0x0000007e7c007986 */ /* 0x0001e2000c101b04 */
[----:B------:R-:W-:Y:S05]  /*11e60*/  @P2 EXIT ;  /* 0x000000000000294d */ /* 0x000fea0003800000 */
[----:B0-----:R-:W0:Y:S01]  /*11e70*/  MUFU.RCP R126, R201 ;  /* 0x000000c9007e7308 */ /* 0x001e220000001000 */
[----:B------:R-:W2:Y:S01]  /*11e80*/  LDCU UR6, c[0x0][0x398] ;  /* 0x00007300ff0677ac */ /* 0x000ea20008000800 */
[----:B------:R-:W-:Y:S06]  /*11e90*/  BSSY.RECONVERGENT B2, `(.L_x_7738) ;  /* 0x0000011000027945 */ /* 0x000fec0003800200 */
[----:B------:R-:W3:Y:S01]  /*11ea0*/  FCHK P0, R246, R201 ;  /* 0x000000c9f6007302 */ /* 0x000ee20000000000 */
[----:B0-----:R-:W-:-:S04]  /*11eb0*/  FFMA R127, -R201, R126, 1 ;  /* 0x3f800000c97f7423 */ /* 0x001fc8000000017e */
[----:B------:R-:W-:-:S04]  /*11ec0*/  FFMA R126, R126, R127, R126 ;  /* 0x0000007f7e7e7223 */ /* 0x000fc8000000007e */
[----:B------:R-:W-:-:S04]  /*11ed0*/  FFMA R127, R246, R126, RZ ;  /* 0x0000007ef67f7223 */ /* 0x000fc800000000ff */
[----:B------:R-:W-:-:S04]  /*11ee0*/  FFMA R247, -R201, R127, R246 ;  /* 0x0000007fc9f77223 */ /* 0x000fc800000001f6 */
[----:B------:R-:W-:Y:S02]  /*11ef0*/  FFMA R126, R126, R247, R127 ;  /* 0x000000f77e7e7223 */ /* 0x000fe4000000007f */
[----:B------:R-:W0:Y:S03]  /*11f00*/  S2R R247, SR_TID.X ;  /* 0x0000000000f77919 */ /* 0x000e260000002100 */
[----:B------:R4:W-:Y:S01]  /*11f10*/  STL [R1+0x10], R126 ;  /* 0x0000107e01007387 */ /* 0x0009e20000100800 */
[----:B0-----:R-:W-:-:S04]  /*11f20*/  SHF.L.U32 R247, R247, 0x2, RZ ;  /* 0x00000002f7f77819 */ /* 0x001fc800000006ff */
[----:B----4-:R-:W-:-:S04]  /*11f30*/  IADD3 R126, PT, PT, R247, 0x100, RZ ;  /* 0x00000100f77e7810 */ /* 0x010fc80007ffe0ff */
[----:B--2---:R-:W-:Y:S01]  /*11f40*/  ISETP.GE.AND P2, PT, R126, UR6, PT ;  /* 0x000000067e007c0c */ /* 0x004fe2000bf46270 */
[----:B---3--:R-:W-:-:S12]  /*11f50*/  @!P0 BRA `(.L_x_7739) ;  /* 0x0000000000108947 */ /* 0x008fd80003800000 */
[----:B------:R-:W-:Y:S02]  /*11f60*/  MOV R127, R246 ;  /* 0x000000f6007f7202 */ /* 0x000fe40000000f00 */
[----:B------:R-:W-:-:S07]  /*11f70*/  MOV R126, 0x11f90 ;  /* 0x00011f90007e7802 */ /* 0x000fce0000000f00 */
[----:B-1----:R-:W-:Y:S05]  /*11f80*/  CALL.REL.NOINC `($__internal_31_$__cuda_sm3x_div_rn_noftz_f32_slowpath) ;  /* 0x000000f000f47944 */ /* 0x002fea0003c00000 */
[----:B------:R0:W-:Y:S02]  /*11f90*/  STL [R1+0x10], R248 ;  /* 0x000010f801007387 */ /* 0x0001e40000100800 */
.L_x_7739:
[----:B------:R-:W-:Y:S05]  /*11fa0*/  BSYNC.RECONVERGENT B2 ;  /* 0x0000000000027941 */ /* 0x000fea0003800200 */
.L_x_7738:
[----:B------:R-:W2:Y:S01]  /*11fb0*/  MUFU.RCP R246, R201 ;  /* 0x000000c900f67308 */ /* 0x000ea20000001000 */
[----:B------:R-:W-:Y:S07]  /*11fc0*/  BSSY.RECONVERGENT B2, `(.L_x_7740) ;  /* 0x000000c000027945 */ /* 0x000fee0003800200 */
[----:B------:R-:W3:Y:S01]  /*11fd0*/  FCHK P0, R245, R201 ;  /* 0x000000c9f5007302 */ /* 0x000ee20000000000 */
[----:B--2---:R-:W-:-:S04]  /*11fe0*/  FFMA R126, -R201, R246, 1 ;  /* 0x3f800000c97e7423 */ /* 0x004fc800000001f6 */
[----:B------:R-:W-:-:S04]  /*11ff0*/  FFMA R246, R246, R126, R246 ;  /* 0x0000007ef6f67223 */ /* 0x000fc800000000f6 */
[----:B------:R-:W-:-:S04]  /*12000*/  FFMA R126, R245, R246, RZ ;  /* 0x000000f6f57e7223 */ /* 0x000fc800000000ff */
[----:B------:R-:W-:-:S04]  /*12010*/  FFMA R127, -R201, R126, R245 ;  /* 0x0000007ec97f7223 */ /* 0x000fc800000001f5 */
[----:B------:R-:W-:Y:S01]  /*12020*/  FFMA R246, R246, R127, R126 ;  /* 0x0000007ff6f67223 */ /* 0x000fe2000000007e */
[----:B---3--:R-:W-:Y:S06]  /*12030*/  @!P0 BRA `(.L_x_7741) ;  /* 0x0000000000108947 */ /* 0x008fec0003800000 */
[----:B------:R-:W-:Y:S02]  /*12040*/  MOV R127, R245 ;  /* 0x000000f5007f7202 */ /* 0x000fe40000000f00 */
[----:B------:R-:W-:-:S07]  /*12050*/  MOV R126, 0x12070 ;  /* 0x00012070007e7802 */ /* 0x000fce0000000f00 */
[----:B01----:R-:W-:Y:S05]  /*12060*/  CALL.REL.NOINC `($__internal_31_$__cuda_sm3x_div_rn_noftz_f32_slowpath) ;  /* 0x000000f000bc7944 */ /* 0x003fea0003c00000 */
[----:B------:R-:W-:-:S07]  /*12070*/  MOV R246, R248 ;  /* 0x000000f800f67202 */ /* 0x000fce0000000f00 */
.L_x_7741:
[----:B------:R-:W-:Y:S05]  /*12080*/  BSYNC.RECONVERGENT B2 ;  /* 0x0000000000027941 */ /* 0x000fea0003800200 */
.L_x_7740:
        /* <DEDUP_REMOVED lines=13> */
.L_x_7743:
[----:B------:R-:W-:Y:S05]  /*12160*/  BSYNC.RECONVERGENT B2 ;  /* 0x0000000000027941 */ /* 0x000fea0003800200 */
.L_x_7742:
        /* <DEDUP_REMOVED lines=13> */
.L_x_7745:
[----:B------:R-:W-:Y:S05]  /*12240*/  BSYNC.RECONVERGENT B2 ;  /* 0x0000000000027941 */ /* 0x000fea0003800200 */
.L_x_7744:
[----:B------:R-:W2:Y:S01]  /*12250*/  LDL.LU R126, [R1+0x10] ;  /* 0x00001000017e7983 */ /* 0x000ea20000300800 */
[----:B------:R-:W-:Y:S02]  /*12260*/  F2FP.BF16.F32.PACK_AB R127, R127, R245 ;  /* 0x000000f57f7f723e */ /* 0x000fe400000010ff */
[----:B--2---:R-:W-:-:S05]  /*12270*/  F2FP.BF16.F32.PACK_AB R126, R246, R126 ;  /* 0x0000007ef67e723e */ /* 0x004fca00000010ff */
[----:B------:R2:W-:Y:S01]  /*12280*/  STG.E.64 desc[UR4][R124.64+0x100], R126 ;  /* 0x0001007e7c007986 */ /* 0x0005e2000c101b04 */
[----:B------:R-:W-:Y:S05]  /*12290*/  @P2 EXIT ;  /* 0x000000000000294d */ /* 0x000fea0003800000 */
[----:B------:R-:W2:Y:S01]  /*122a0*/  MUFU.RCP R243, R201 ;  /* 0x000000c900f37308 */ /* 0x000ea20000001000 */
[----:B------:R-:W3:Y:S01]  /*122b0*/  LDCU UR6, c[0x0][0x398] ;  /* 0x00007300ff0677ac */ /* 0x000ee20008000800 */
[----:B------:R-:W-:Y:S06]  /*122c0*/  BSSY.RECONVERGENT B2, `(.L_x_7746) ;  /* 0x000000e000027945 */ /* 0x000fec0003800200 */
[----:B------:R-:W4:Y:S01]  /*122d0*/  FCHK P0, R242, R201 ;  /* 0x000000c9f2007302 */ /* 0x000f220000000000 */
[----:B--2---:R-:W-:-:S04]  /*122e0*/  FFMA R126, -R201, R243, 1 ;  /* 0x3f800000c97e7423 */ /* 0x004fc800000001f3 */
[----:B------:R-:W-:-:S04]  /*122f0*/  FFMA R243, R243, R126, R243 ;  /* 0x0000007ef3f37223 */ /* 0x000fc800000000f3 */
[----:B------:R-:W-:-:S04]  /*12300*/  FFMA R126, R242, R243, RZ ;  /* 0x000000f3f27e7223 */ /* 0x000fc800000000ff */
[----:B------:R-:W-:-:S04]  /*12310*/  FFMA R127, -R201, R126, R242 ;  /* 0x0000007ec97f7223 */ /* 0x000fc800000001f2 */
[----:B------:R-:W-:Y:S01]  /*12320*/  FFMA R243, R243, R127, R126 ;  /* 0x0000007ff3f37223 */ /* 0x000fe2000000007e */
[----:B------:R-:W-:-:S04]  /*12330*/  IADD3 R126, PT, PT, R247, 0x180, RZ ;  /* 0x00000180f77e7810 */ /* 0x000fc80007ffe0ff */
[----:B---3--:R-:W-:Y:S01]  /*12340*/  ISETP.GE.AND P2, PT, R126, UR6, PT ;  /* 0x000000067e007c0c */ /* 0x008fe2000bf46270 */
[----:B----4-:R-:W-:-:S12]  /*12350*/  @!P0 BRA `(.L_x_7747) ;  /* 0x0000000000108947 */ /* 0x010fd80003800000 */
[----:B------:R-:W-:Y:S02]  /*12360*/  MOV R127, R242 ;  /* 0x000000f2007f7202 */ /* 0x000fe40000000f00 */
[----:B------:R-:W-:-:S07]  /*12370*/  MOV R126, 0x12390 ;  /* 0x00012390007e7802 */ /* 0x000fce0000000f00 */
[----:B01----:R-:W-:Y:S05]  /*12380*/  CALL.REL.NOINC `($__internal_31_$__cuda_sm3x_div_rn_noftz_f32_slowpath) ;  /* 0x000000ec00f47944 */ /* 0x003fea0003c00000 */
[----:B------:R-:W-:-:S07]  /*12390*/  MOV R243, R248 ;  /* 0x000000f800f37202 */ /* 0x000fce0000000f00 */
.L_x_7747:
[----:B------:R-:W-:Y:S05]  /*123a0*/  BSYNC.RECONVERGENT B2 ;  /* 0x0000000000027941 */ /* 0x000fea0003800200 */
.L_x_7746:
        /* <DEDUP_REMOVED lines=13> */
.L_x_7749:
[----:B------:R-:W-:Y:S05]  /*12480*/  BSYNC.RECONVERGENT B2 ;  /* 0x0000000000027941 */ /* 0x000fea0003800200 */
.L_x_7748:
        /* <DEDUP_REMOVED lines=13> */
.L_x_7751:
[----:B------:R-:W-:Y:S05]  /*12560*/  BSYNC.RECONVERGENT B2 ;  /* 0x0000000000027941 */ /* 0x000fea0003800200 */
.L_x_7750:
        /* <DEDUP_REMOVED lines=13> */
.L_x_7753:
[----:B------:R-:W-:Y:S05]  /*12640*/  BSYNC.RECONVERGENT B2 ;  /* 0x0000000000027941 */ /* 0x000fea0003800200 */
.L_x_7752:
[----:B------:R-:W-:Y:S02]  /*12650*/  F2FP.BF16.F32.PACK_AB R126, R242, R243 ;  /* 0x000000f3f27e723e */ /* 0x000fe400000010ff */
[----:B------:R-:W-:-:S05]  /*12660*/  F2FP.BF16.F32.PACK_AB R127, R127, R241 ;  /* 0x000000f17f7f723e */ /* 0x000fca00000010ff */
[----:B------:R2:W-:Y:S01]  /*12670*/  STG.E.64 desc[UR4][R124.64+0x200], R126 ;  /* 0x0002007e7c007986 */ /* 0x0005e2000c101b04 */
[----:B------:R-:W-:Y:S05]  /*12680*/  @P2 EXIT ;  /* 0x000000000000294d */ /* 0x000fea0003800000 */
[----:B--2---:R-:W2:Y:S01]  /*12690*/  MUFU.RCP R126, R201 ;  /* 0x000000c9007e7308 */ /* 0x004ea20000001000 */
        /* <DEDUP_REMOVED lines=15> */
.L_x_7755:
[----:B------:R-:W-:Y:S05]  /*12790*/  BSYNC.RECONVERGENT B2 ;  /* 0x0000000000027941 */ /* 0x000fea0003800200 */
.L_x_7754:
        /* <DEDUP_REMOVED lines=13> */
.L_x_7757:
[----:B------:R-:W-:Y:S05]  /*12870*/  BSYNC.RECONVERGENT B2 ;  /* 0x0000000000027941 */ /* 0x000fea0003800200 */
.L_x_7756:
        /* <DEDUP_REMOVED lines=13> */
.L_x_7759:
[----:B------:R-:W-:Y:S05]  /*12950*/  BSYNC.RECONVERGENT B2 ;  /* 0x0000000000027941 */ /* 0x000fea0003800200 */
.L_x_7758:
[----:B------:R-:W2:Y:S01]  /*12960*/  MUFU.RCP R126, R201 ;  /* 0x000000c9007e7308 */ /* 0x000ea20000001000 */
[----:B------:R-:W-:Y:S07]  /*12970*/  BSSY.RECONVERGENT B2, `(.L_x_7760) ;  /* 0x000000b000027945 */ /* 0x000fee0003800200 */
[----:B------:R-:W3:Y:S01]  /*12980*/  FCHK P0, R235, R201 ;  /* 0x000000c9eb007302 */ /* 0x000ee20000000000 */
[----:B--2---:R-:W-:-:S04]  /*12990*/  FFMA R127, -R201, R126, 1 ;  /* 0x3f800000c97f7423 */ /* 0x004fc8000000017e */
[----:B------:R-:W-:-:S04]  /*129a0*/  FFMA R241, R126, R127, R126 ;  /* 0x0000007f7ef17223 */ /* 0x000fc8000000007e */
[----:B------:R-:W-:-:S04]  /*129b0*/  FFMA R126, R235, R241, RZ ;  /* 0x000000f1eb7e7223 */ /* 0x000fc800000000ff */
[----:B------:R-:W-:-:S04]  /*129c0*/  FFMA R127, -R201, R126, R235 ;  /* 0x0000007ec97f7223 */ /* 0x000fc800000001eb */
[----:B01----:R-:W-:Y:S01]  /*129d0*/  FFMA R248, R241, R127, R126 ;  /* 0x0000007ff1f87223 */ /* 0x003fe2000000007e */
[----:B---3--:R-:W-:Y:S06]  /*129e0*/  @!P0 BRA `(.L_x_7761) ;  /* 0x00000000000c8947 */ /* 0x008fec0003800000 */
[----:B------:R-:W-:Y:S02]  /*129f0*/  MOV R127, R235 ;  /* 0x000000eb007f7202 */ /* 0x000fe40000000f00 */
[----:B------:R-:W-:-:S07]  /*12a00*/  MOV R126, 0x12a20 ;  /* 0x00012a20007e7802 */ /* 0x000fce0000000f00 */
[----:B------:R-:W-:Y:S05]  /*12a10*/  CALL.REL.NOINC `($__internal_31_$__cuda_sm3x_div_rn_noftz_f32_slowpath) ;  /* 0x000000e800507944 */ /* 0x000fea0003c00000 */
.L_x_7761:
[----:B------:R-:W-:Y:S05]  /*12a20*/  BSYNC.RECONVERGENT B2 ;  /* 0x0000000000027941 */ /* 0x000fea0003800200 */
.L_x_7760:
        /* <DEDUP_REMOVED lines=18> */
[----:B------:R-:W-:Y:S05]  /*12b50*/  CALL.REL.NOINC `($__internal_31_$__cuda_sm3x_div_rn_noftz_f32_slowpath) ;  /* 0x000000e800007944 */ /* 0x000fea0003c00000 */
[----:B------:R-:W-:-:S07]  /*12b60*/  MOV R235, R248 ;  /* 0x000000f800eb7202 */ /* 0x000fce0000000f00 */
.L_x_7763:
[----:B------:R-:W-:Y:S05]  /*12b70*/  BSYNC.RECONVERGENT B2 ;  /* 0x0000000000027941 */ /* 0x000fea0003800200 */
.L_x_7762:
        /* <DEDUP_REMOVED lines=11> */
[----:B------:R-:W-:Y:S05]  /*12c30*/  CALL.REL.NOINC `($__internal_31_$__cuda_sm3x_div_rn_noftz_f32_slowpath) ;  /* 0x000000e400c87944 */ /* 0x000fea0003c00000 */
[----:B------:R-:W-:-:S07]  /*12c40*/  MOV R234, R248 ;  /* 0x000000f800ea7202 */ /* 0x000fce0000000f00 */
.L_x_7765:
[----:B------:R-:W-:Y:S05]  /*12c50*/  BSYNC.RECONVERGENT B2 ;  /* 0x0000000000027941 */ /* 0x000fea0003800200 */
.L_x_7764:
        /* <DEDUP_REMOVED lines=13> */
.L_x_7767:
[----:B------:R-:W-:Y:S05]  /*12d30*/  BSYNC.RECONVERGENT B2 ;  /* 0x0000000000027941 */ /* 0x000fea0003800200 */
.L_x_7766:
        /* <DEDUP_REMOVED lines=12> */
.L_x_7769:
[----:B------:R-:W-:Y:S05]  /*12e00*/  BSYNC.RECONVERGENT B2 ;  /* 0x0000000000027941 */ /* 0x000fea0003800200 */
.L_x_7768:
        /* <DEDUP_REMOVED lines=20> */
.L_x_7771:
[----:B------:R-:W-:Y:S05]  /*12f50*/  BSYNC.RECONVERGENT B2 ;  /* 0x0000000000027941 */ /* 0x000fea0003800200 */
.L_x_7770:
        /* <DEDUP_REMOVED lines=13> */
.L_x_7773:
[----:B------:R-:W-:Y:S05]  /*13030*/  BSYNC.RECONVERGENT B2 ;  /* 0x0000000000027941 */ /* 0x000fea0003800200 */
.L_x_7772:
        /* <DEDUP_REMOVED lines=13> */
.L_x_7775:
[----:B------:R-:W-:Y:S05]  /*13110*/  BSYNC.RECONVERGENT B2 ;  /* 0x0000000000027941 */ /* 0x000fea0003800200 */
.L_x_7774:
        /* <DEDUP_REMOVED lines=12> */
.L_x_7777:
[----:B------:R-:W-:Y:S05]  /*131e0*/  BSYNC.RECONVERGENT B2 ;  /* 0x0000000000027941 */ /* 0x000fea0003800200 */
.L_x_7776:
        /* <DEDUP_REMOVED lines=20> */
.L_x_7779:
[----:B------:R-:W-:Y:S05]  /*13330*/  BSYNC.RECONVERGENT B2 ;  /* 0x0000000000027941 */ /* 0x000fea0003800200 */
.L_x_7778:
        /* <DEDUP_REMOVED lines=13> */
.L_x_7781:
[----:B------:R-:W-:Y:S05]  /*13410*/  BSYNC.RECONVERGENT B2 ;  /* 0x0000000000027941 */ /* 0x000fea0003800200 */
.L_x_7780:
        /* <DEDUP_REMOVED lines=13> */
.L_x_7783:
[----:B------:R-:W-:Y:S05]  /*134f0*/  BSYNC.RECONVERGENT B2 ;  /* 0x0000000000027941 */ /* 0x000fea0003800200 */
.L_x_7782:
        /* <DEDUP_REMOVED lines=12> */
.L_x_7785:
[----:B------:R-:W-:Y:S05]  /*135c0*/  BSYNC.RECONVERGENT B2 ;  /* 0x0000000000027941 */ /* 0x000fea0003800200 */
.L_x_7784:
        /* <DEDUP_REMOVED lines=20> */
.L_x_7787:
[----:B------:R-:W-:Y:S05]  /*13710*/  BSYNC.RECONVERGENT B2 ;  /* 0x0000000000027941 */ /* 0x000fea0003800200 */
.L_x_7786:
        /* <DEDUP_REMOVED lines=13> */
.L_x_7789:
[----:B------:R-:W-:Y:S05]  /*137f0*/  BSYNC.RECONVERGENT B2 ;  /* 0x0000000000027941 */ /* 0x000fea0003800200 */
.L_x_7788:
        /* <DEDUP_REMOVED lines=13> */
.L_x_7791:
[----:B------:R-:W-:Y:S05]  /*138d0*/  BSYNC.RECONVERGENT B2 ;  /* 0x0000000000027941 */ /* 0x000fea0003800200 */
.L_x_7790:
        /* <DEDUP_REMOVED lines=12> */
.L_x_7793:
[----:B------:R-:W-:Y:S05]  /*139a0*/  BSYNC.RECONVERGENT B2 ;  /* 0x0000000000027941 */ /* 0x000fea0003800200 */
.L_x_7792:
        /* <DEDUP_REMOVED lines=17> */
[----:B------:R-:W-:Y:S02]  /*13ac0*/  MOV R127, R224 ;  /* 0x000000e0007f7202 */ /* 0x000fe40000000f00 */
[----:B------:R-:W-:-:S07]  /*13ad0*/  MOV R126, 0x13af0 ;  /* 0x00013af0007e7802 */ /* 0x000fce0000000f00 */
[----:B------:R-:W-:Y:S05]  /*13ae0*/  CALL.REL.NOINC `($__internal_31_$__cuda_sm3x_div_rn_noftz_f32_slowpath) ;  /* 0x000000d8001c7944 */ /* 0x000fea0003c00000 */
[----:B------:R-:W-:-:S07]  /*13af0*/  MOV R220, R248 ;  /* 0x000000f800dc7202 */ /* 0x000fce0000000f00 */
.L_x_7795:
[----:B------:R-:W-:Y:S05]  /*13b00*/  BSYNC.RECONVERGENT B2 ;  /* 0x0000000000027941 */ /* 0x000fea0003800200 */
.L_x_7794:
        /* <DEDUP_REMOVED lines=13> */
.L_x_7797:
[----:B------:R-:W-:Y:S05]  /*13be0*/  BSYNC.RECONVERGENT B2 ;  /* 0x0000000000027941 */ /* 0x000fea0003800200 */
.L_x_7796:
        /* <DEDUP_REMOVED lines=13> */
.L_x_7799:
[----:B------:R-:W-:Y:S05]  /*13cc0*/  BSYNC.RECONVERGENT B2 ;  /* 0x0000000000027941 */ /* 0x000fea0003800200 */
.L_x_7798:
        /* <DEDUP_REMOVED lines=12> */
.L_x_7801:
[----:B------:R-:W-:Y:S05]  /*13d90*/  BSYNC.RECONVERGENT B2 ;  /* 0x0000000000027941 */ /* 0x000fea0003800200 */
.L_x_7800:
        /* <DEDUP_REMOVED lines=20> */
.L_x_7803:
[----:B------:R-:W-:Y:S05]  /*13ee0*/  BSYNC.RECONVERGENT B2 ;  /* 0x0000000000027941 */ /* 0x000fea0003800200 */
.L_x_7802:
        /* <DEDUP_REMOVED lines=13> */
.L_x_7805:
[----:B------:R-:W-:Y:S05]  /*13fc0*/  BSYNC.RECONVERGENT B2 ;  /* 0x0000000000027941 */ /* 0x000fea0003800200 */
.L_x_7804:
        /* <DEDUP_REMOVED lines=13> */
.L_x_7807:
[----:B------:R-:W-:Y:S05]  /*140a0*/  BSYNC.RECONVERGENT B2 ;  /* 0x0000000000027941 */ /* 0x000fea0003800200 */
.L_x_7806:
        /* <DEDUP_REMOVED lines=12> */
.L_x_7809:
[----:B------:R-:W-:Y:S05]  /*14170*/  BSYNC.RECONVERGENT B2 ;  /* 0x0000000000027941 */ /* 0x000fea0003800200 */
.L_x_7808:
        /* <DEDUP_REMOVED lines=20> */
.L_x_7811:
[----:B------:R-:W-:Y:S05]  /*142c0*/  BSYNC.RECONVERGENT B2 ;  /* 0x0000000000027941 */ /* 0x000fea0003800200 */
.L_x_7810:
        /* <DEDUP_REMOVED lines=13> */
.L_x_7813:
[----:B------:R-:W-:Y:S05]  /*143a0*/  BSYNC.RECONVERGENT B2 ;  /* 0x0000000000027941 */ /* 0x000fea0003800200 */
.L_x_7812:
        /* <DEDUP_REMOVED lines=13> */
.L_x_7815:
[----:B------:R-:W-:Y:S05]  /*14480*/  BSYNC.RECONVERGENT B2 ;  /* 0x0000000000027941 */ /* 0x000fea0003800200 */
.L_x_7814:
        /* <DEDUP_REMOVED lines=12> */
.L_x_7817:
[----:B------:R-:W-:Y:S05]  /*14550*/  BSYNC.RECONVERGENT B2 ;  /* 0x0000000000027941 */ /* 0x000fea0003800200 */
.L_x_7816:
        /* <DEDUP_REMOVED lines=20> */
.L_x_7819:
[----:B------:R-:W-:Y:S05]  /*146a0*/  BSYNC.RECONVERGENT B2 ;  /* 0x0000000000027941 */ /* 0x000fea0003800200 */
.L_x_7818:
        /* <DEDUP_REMOVED lines=13> */
.L_x_7821:
[----:B------:R-:W-:Y:S05]  /*14780*/  BSYNC.RECONVERGENT B2 ;  /* 0x0000000000027941 */ /* 0x000fea0003800200 */
.L_x_7820:
        /* <DEDUP_REMOVED lines=13> */
.L_x_7823:
[----:B------:R-:W-:Y:S05]  /*14860*/  BSYNC.RECONVERGENT B2 ;  /* 0x0000000000027941 */ /* 0x000fea0003800200 */
.L_x_7822:
        /* <DEDUP_REMOVED lines=12> */
.L_x_7825:
[----:B------:R-:W-:Y:S05]  /*14930*/  BSYNC.RECONVERGENT B2 ;  /* 0x0000000000027941 */ /* 0x000fea0003800200 */
.L_x_7824:
        /* <DEDUP_REMOVED lines=20> */
.L_x_7827:
[----:B------:R-:W-:Y:S05]  /*14a80*/  BSYNC.RECONVERGENT B2 ;  /* 0x0000000000027941 */ /* 0x000fea0003800200 */
.L_x_7826:
        /* <DEDUP_REMOVED lines=13> */
.L_x_7829:
[----:B------:R-:W-:Y:S05]  /*14b60*/  BSYNC.RECONVERGENT B2 ;  /* 0x0000000000027941 */ /* 0x000fea0003800200 */
.L_x_7828:
        /* <DEDUP_REMOVED lines=13> */
.L_x_7831:
[----:B------:R-:W-:Y:S05]  /*14c40*/  BSYNC.RECONVERGENT B2 ;  /* 0x0000000000027941 */ /* 0x000fea0003800200 */
.L_x_7830:
        /* <DEDUP_REMOVED lines=12> */
.L_x_7833:
[----:B------:R-:W-:Y:S05]  /*14d10*/  BSYNC.RECONVERGENT B2 ;  /* 0x0000000000027941 */ /* 0x000fea0003800200 */
.L_x_7832:
        /* <DEDUP_REMOVED lines=20> */
.L_x_7835:
[----:B------:R-:W-:Y:S05]  /*14e60*/  BSYNC.RECONVERGENT B2 ;  /* 0x0000000000027941 */ /* 0x000fea0003800200 */
.L_x_7834:
        /* <DEDUP_REMOVED lines=13> */
.L_x_7837:
[----:B------:R-:W-:Y:S05]  /*14f40*/  BSYNC.RECONVERGENT B2 ;  /* 0x0000000000027941 */ /* 0x000fea0003800200 */
.L_x_7836:
        /* <DEDUP_REMOVED lines=13> */
.L_x_7839:
[----:B------:R-:W-:Y:S05]  /*15020*/  BSYNC.RECONVERGENT B2 ;  /* 0x0000000000027941 */ /* 0x000fea0003800200 */
.L_x_7838:
        /* <DEDUP_REMOVED lines=12> */
.L_x_7841:
[----:B------:R-:W-:Y:S05]  /*150f0*/  BSYNC.RECONVERGENT B2 ;  /* 0x0000000000027941 */ /* 0x000fea0003800200 */
.L_x_7840:
        /* <DEDUP_REMOVED lines=21> */
.L_x_7843:
[----:B------:R-:W-:Y:S05]  /*15250*/  BSYNC.RECONVERGENT B2 ;  /* 0x0000000000027941 */ /* 0x000fea0003800200 */
.L_x_7842:
        /* <DEDUP_REMOVED lines=14> */
.L_x_7845:
[----:B------:R-:W-:Y:S05]  /*15340*/  BSYNC.RECONVERGENT B2 ;  /* 0x0000000000027941 */ /* 0x000fea0003800200 */
.L_x_7844:
        /* <DEDUP_REMOVED lines=13> */
.L_x_7847:
[----:B------:R-:W-:Y:S05]  /*15420*/  BSYNC.RECONVERGENT B2 ;  /* 0x0000000000027941 */ /* 0x000fea0003800200 */
.L_x_7846:
        /* <DEDUP_REMOVED lines=12> */
.L_x_7849:
[----:B------:R-:W-:Y:S05]  /*154f0*/  BSYNC.RECONVERGENT B2 ;  /* 0x0000000000027941 */ /* 0x000fea0003800200 */
.L_x_7848:
        /* <DEDUP_REMOVED lines=21> */
.L_x_7851:
[----:B------:R-:W-:Y:S05]  /*15650*/  BSYNC.RECONVERGENT B2 ;  /* 0x0000000000027941 */ /* 0x000fea0003800200 */
.L_x_7850:
        /* <DEDUP_REMOVED lines=14> */
.L_x_7853:
[----:B------:R-:W-:Y:S05]  /*15740*/  BSYNC.RECONVERGENT B2 ;  /* 0x0000000000027941 */ /* 0x000fea0003800200 */
.L_x_7852:
        /* <DEDUP_REMOVED lines=14> */
.L_x_7855:
[----:B------:R-:W-:Y:S05]  /*15830*/  BSYNC.RECONVERGENT B2 ;  /* 0x0000000000027941 */ /* 0x000fea0003800200 */
.L_x_7854:
        /* <DEDUP_REMOVED lines=12> */
.L_x_7857:
[----:B------:R-:W-:Y:S05]  /*15900*/  BSYNC.RECONVERGENT B2 ;  /* 0x0000000000027941 */ /* 0x000fea0003800200 */
.L_x_7856:
        /* <DEDUP_REMOVED lines=21> */
.L_x_7859:
[----:B------:R-:W-:Y:S05]  /*15a60*/  BSYNC.RECONVERGENT B2 ;  /* 0x0000000000027941 */ /* 0x000fea0003800200 */
.L_x_7858:
        /* <DEDUP_REMOVED lines=13> */
.L_x_7861:
[----:B------:R-:W-:Y:S05]  /*15b40*/  BSYNC.RECONVERGENT B2 ;  /* 0x0000000000027941 */ /* 0x000fea0003800200 */
.L_x_7860:
        /* <DEDUP_REMOVED lines=13> */
.L_x_7863:
[----:B------:R-:W-:Y:S05]  /*15c20*/  BSYNC.RECONVERGENT B2 ;  /* 0x0000000000027941 */ /* 0x000fea0003800200 */
.L_x_7862:
        /* <DEDUP_REMOVED lines=12> */
.L_x_7865:
[----:B------:R-:W-:Y:S05]  /*15cf0*/  BSYNC.RECONVERGENT B2 ;  /* 0x0000000000027941 */ /* 0x000fea0003800200 */
.L_x_7864:
        /* <DEDUP_REMOVED lines=20> */
.L_x_7867:
[----:B------:R-:W-:Y:S05]  /*15e40*/  BSYNC.RECONVERGENT B2 ;  /* 0x0000000000027941 */ /* 0x000fea0003800200 */
.L_x_7866:
        /* <DEDUP_REMOVED lines=13> */
.L_x_7869:
[----:B------:R-:W-:Y:S05]  /*15f20*/  BSYNC.RECONVERGENT B2 ;  /* 0x0000000000027941 */ /* 0x000fea0003800200 */
.L_x_7868:
        /* <DEDUP_REMOVED lines=13> */
.L_x_7871:
[----:B------:R-:W-:Y:S05]  /*16000*/  BSYNC.RECONVERGENT B2 ;  /* 0x0000000000027941 */ /* 0x000fea0003800200 */
.L_x_7870:
        /* <DEDUP_REMOVED lines=12> */
.L_x_7873:
[----:B------:R-:W-:Y:S05]  /*160d0*/  BSYNC.RECONVERGENT B2 ;  /* 0x0000000000027941 */ /* 0x000fea0003800200 */
.L_x_7872:
        /* <DEDUP_REMOVED lines=20> */
.L_x_7875:
[----:B------:R-:W-:Y:S05]  /*16220*/  BSYNC.RECONVERGENT B2 ;  /* 0x0000000000027941 */ /* 0x000fea0003800200 */
.L_x_7874:
        /* <DEDUP_REMOVED lines=13> */
.L_x_7877:
[----:B------:R-:W-:Y:S05]  /*16300*/  BSYNC.RECONVERGENT B2 ;  /* 0x0000000000027941 */ /* 0x000fea0003800200 */
.L_x_7876:
        /* <DEDUP_REMOVED lines=13> */
.L_x_7879:
[----:B------:R-:W-:Y:S05]  /*163e0*/  BSYNC.RECONVERGENT B2 ;  /* 0x0000000000027941 */ /* 0x000fea0003800200 */
.L_x_7878:
        /* <DEDUP_REMOVED lines=12> */
.L_x_7881:
[----:B------:R-:W-:Y:S05]  /*164b0*/  BSYNC.RECONVERGENT B2 ;  /* 0x0000000000027941 */ /* 0x000fea0003800200 */
.L_x_7880:
        /* <DEDUP_REMOVED lines=20> */
.L_x_7883:
[----:B------:R-:W-:Y:S05]  /*16600*/  BSYNC.RECONVERGENT B2 ;  /* 0x0000000000027941 */ /* 0x000fea0003800200 */
.L_x_7882:
        /* <DEDUP_REMOVED lines=13> */
.L_x_7885:
[----:B------:R-:W-:Y:S05]  /*166e0*/  BSYNC.RECONVERGENT B2 ;  /* 0x0000000000027941 */ /* 0x000fea0003800200 */
.L_x_7884:
        /* <DEDUP_REMOVED lines=13> */
.L_x_7887:
[----:B------:R-:W-:Y:S05]  /*167c0*/  BSYNC.RECONVERGENT B2 ;  /* 0x0000000000027941 */ /* 0x000fea0003800200 */
.L_x_7886:
        /* <DEDUP_REMOVED lines=12> */
.L_x_7889:
[----:B------:R-:W-:Y:S05]  /*16890*/  BSYNC.RECONVERGENT B2 ;  /* 0x0000000000027941 */ /* 0x000fea0003800200 */
.L_x_7888:
        /* <DEDUP_REMOVED lines=20> */
.L_x_7891:
[----:B------:R-:W-:Y:S05]  /*169e0*/  BSYNC.RECONVERGENT B2 ;  /* 0x0000000000027941 */ /* 0x000fea0003800200 */
.L_x_7890:
        /* <DEDUP_REMOVED lines=13> */
.L_x_7893:
[----:B------:R-:W-:Y:S05]  /*16ac0*/  BSYNC.RECONVERGENT B2 ;  /* 0x0000000000027941 */ /* 0x000fea0003800200 */
.L_x_7892:
        /* <DEDUP_REMOVED lines=13> */
.L_x_7895:
[----:B------:R-:W-:Y:S05]  /*16ba0*/  BSYNC.RECONVERGENT B2 ;  /* 0x0000000000027941 */ /* 0x000fea0003800200 */
.L_x_7894:
        /* <DEDUP_REMOVED lines=12> */
.L_x_7897:
[----:B------:R-:W-:Y:S05]  /*16c70*/  BSYNC.RECONVERGENT B2 ;  /* 0x0000000000027941 */ /* 0x000fea0003800200 */
.L_x_7896:
        /* <DEDUP_REMOVED lines=20> */
.L_x_7899:
[----:B------:R-:W-:Y:S05]  /*16dc0*/  BSYNC.RECONVERGENT B2 ;  /* 0x0000000000027941 */ /* 0x000fea0003800200 */
.L_x_7898:
        /* <DEDUP_REMOVED lines=13> */
.L_x_7901:
[----:B------:R-:W-:Y:S05]  /*16ea0*/  BSYNC.RECONVERGENT B2 ;  /* 0x0000000000027941 */ /* 0x000fea0003800200 */
.L_x_7900:
        /* <DEDUP_REMOVED lines=13> */
.L_x_7903:
[----:B------:R-:W-:Y:S05]  /*16f80*/  BSYNC.RECONVERGENT B2 ;  /* 0x0000000000027941 */ /* 0x000fea0003800200 */
.L_x_7902:
        /* <DEDUP_REMOVED lines=12> */
.L_x_7905:
[----:B------:R-:W-:Y:S05]  /*17050*/  BSYNC.RECONVERGENT B2 ;  /* 0x0000000000027941 */ /* 0x000fea0003800200 */
.L_x_7904:
        /* <DEDUP_REMOVED lines=20> */
.L_x_7907:
[----:B------:R-:W-:Y:S05]  /*171a0*/  BSYNC.RECONVERGENT B2 ;  /* 0x0000000000027941 */ /* 0x000fea0003800200 */
.L_x_7906:
        /* <DEDUP_REMOVED lines=13> */
.L_x_7909:
[----:B------:R-:W-:Y:S05]  /*17280*/  BSYNC.RECONVERGENT B2 ;  /* 0x0000000000027941 */ /* 0x000fea0003800200 */
.L_x_7908:
        /* <DEDUP_REMOVED lines=13> */
.L_x_7911:
[----:B------:R-:W-:Y:S05]  /*17360*/  BSYNC.RECONVERGENT B2 ;  /* 0x0000000000027941 */ /* 0x000fea0003800200 */
.L_x_7910:
        /* <DEDUP_REMOVED lines=12> */
.L_x_7913:
[----:B------:R-:W-:Y:S05]  /*17430*/  BSYNC.RECONVERGENT B2 ;  /* 0x0000000000027941 */ /* 0x000fea0003800200 */
.L_x_7912:
        /* <DEDUP_REMOVED lines=20> */
.L_x_7915:
[----:B------:R-:W-:Y:S05]  /*17580*/  BSYNC.RECONVERGENT B2 ;  /* 0x0000000000027941 */ /* 0x000fea0003800200 */
.L_x_7914:
        /* <DEDUP_REMOVED lines=13> */
.L_x_7917:
[----:B------:R-:W-:Y:S05]  /*17660*/  BSYNC.RECONVERGENT B2 ;  /* 0x0000000000027941 */ /* 0x000fea0003800200 */
.L_x_7916:
        /* <DEDUP_REMOVED lines=13> */
.L_x_7919:
[----:B------:R-:W-:Y:S05]  /*17740*/  BSYNC.RECONVERGENT B2 ;  /* 0x0000000000027941 */ /* 0x000fea0003800200 */
.L_x_7918:
        /* <DEDUP_REMOVED lines=12> */
.L_x_7921:
[----:B------:R-:W-:Y:S05]  /*17810*/  BSYNC.RECONVERGENT B2 ;  /* 0x0000000000027941 */ /* 0x000fea0003800200 */
.L_x_7920:
        /* <DEDUP_REMOVED lines=20> */
.L_x_7923:
[----:B------:R-:W-:Y:S05]  /*17960*/  BSYNC.RECONVERGENT B2 ;  /* 0x0000000000027941 */ /* 0x000fea0003800200 */
.L_x_7922:
        /* <DEDUP_REMOVED lines=13> */
.L_x_7925:
[----:B------:R-:W-:Y:S05]  /*17a40*/  BSYNC.RECONVERGENT B2 ;  /* 0x0000000000027941 */ /* 0x000fea0003800200 */
.L_x_7924:
        /* <DEDUP_REMOVED lines=13> */
.L_x_7927:
[----:B------:R-:W-:Y:S05]  /*17b20*/  BSYNC.RECONVERGENT B2 ;  /* 0x0000000000027941 */ /* 0x000fea0003800200 */
.L_x_7926:
        /* <DEDUP_REMOVED lines=12> */
.L_x_7929:
[----:B------:R-:W-:Y:S05]  /*17bf0*/  BSYNC.RECONVERGENT B2 ;  /* 0x0000000000027941 */ /* 0x000fea0003800200 */
.L_x_7928:
        /* <DEDUP_REMOVED lines=20> */
.L_x_7931:
[----:B------:R-:W-:Y:S05]  /*17d40*/  BSYNC.RECONVERGENT B2 ;  /* 0x0000000000027941 */ /* 0x000fea0003800200 */
.L_x_7930:
        /* <DEDUP_REMOVED lines=13> */
.L_x_7933:
[----:B------:R-:W-:Y:S05]  /*17e20*/  BSYNC.RECONVERGENT B2 ;  /* 0x0000000000027941 */ /* 0x000fea0003800200 */
.L_x_7932:
        /* <DEDUP_REMOVED lines=13> */
.L_x_7935:
[----:B------:R-:W-:Y:S05]  /*17f00*/  BSYNC.RECONVERGENT B2 ;  /* 0x0000000000027941 */ /* 0x000fea0003800200 */
.L_x_7934:
        /* <DEDUP_REMOVED lines=12> */
.L_x_7937:
[----:B------:R-:W-:Y:S05]  /*17fd0*/  BSYNC.RECONVERGENT B2 ;  /* 0x0000000000027941 */ /* 0x000fea0003800200 */
.L_x_7936:
        /* <DEDUP_REMOVED lines=20> */
.L_x_7939:
[----:B------:R-:W-:Y:S05]  /*18120*/  BSYNC.RECONVERGENT B2 ;  /* 0x0000000000027941 */ /* 0x000fea0003800200 */
.L_x_7938:
        /* <DEDUP_REMOVED lines=13> */
.L_x_7941:
[----:B------:R-:W-:Y:S05]  /*18200*/  BSYNC.RECONVERGENT B2 ;  /* 0x0000000000027941 */ /* 0x000fea0003800200 */
.L_x_7940:
        /* <DEDUP_REMOVED lines=13> */
.L_x_7943:
[----:B------:R-:W-:Y:S05]  /*182e0*/  BSYNC.RECONVERGENT B2 ;  /* 0x0000000000027941 */ /* 0x000fea0003800200 */
.L_x_7942:
        /* <DEDUP_REMOVED lines=12> */
.L_x_7945:
[----:B------:R-:W-:Y:S05]  /*183b0*/  BSYNC.RECONVERGENT B2 ;  /* 0x0000000000027941 */ /* 0x000fea0003800200 */
.L_x_7944:
        /* <DEDUP_REMOVED lines=20> */
.L_x_7947:
[----:B------:R-:W-:Y:S05]  /*18500*/  BSYNC.RECONVERGENT B2 ;  /* 0x0000000000027941 */ /* 0x000fea0003800200 */
.L_x_7946:
        /* <DEDUP_REMOVED lines=13> */
.L_x_7949:
[----:B------:R-:W-:Y:S05]  /*185e0*/  BSYNC.RECONVERGENT B2 ;  /* 0x0000000000027941 */ /* 0x000fea0003800200 */
.L_x_7948:
        /* <DEDUP_REMOVED lines=13> */
.L_x_7951:
[----:B------:R-:W-:Y:S05]  /*186c0*/  BSYNC.RECONVERGENT B2 ;  /* 0x0000000000027941 */ /* 0x000fea0003800200 */
.L_x_7950:
        /* <DEDUP_REMOVED lines=12> */
.L_x_7953:
[----:B------:R-:W-:Y:S05]  /*18790*/  BSYNC.RECONVERGENT B2 ;  /* 0x0000000000027941 */ /* 0x000fea0003800200 */
.L_x_7952:
        /* <DEDUP_REMOVED lines=20> */
.L_x_7955:
[----:B------:R-:W-:Y:S05]  /*188e0*/  BSYNC.RECONVERGENT B2 ;  /* 0x0000000000027941 */ /* 0x000fea0003800200 */
.L_x_7954:
        /* <DEDUP_REMOVED lines=13> */
.L_x_7957:
[----:B------:R-:W-:Y:S05]  /*189c0*/  BSYNC.RECONVERGENT B2 ;  /* 0x0000000000027941 */ /* 0x000fea0003800200 */
.L_x_7956:
        /* <DEDUP_REMOVED lines=13> */
.L_x_7959:
[----:B------:R-:W-:Y:S05]  /*18aa0*/  BSYNC.RECONVERGENT B2 ;  /* 0x0000000000027941 */ /* 0x000fea0003800200 */
.L_x_7958:
        /* <DEDUP_REMOVED lines=12> */
.L_x_7961:
[----:B------:R-:W-:Y:S05]  /*18b70*/  BSYNC.RECONVERGENT B2 ;  /* 0x0000000000027941 */ /* 0x000fea0003800200 */
.L_x_7960:
        /* <DEDUP_REMOVED lines=20> */
.L_x_7963:
[----:B------:R-:W-:Y:S05]  /*18cc0*/  BSYNC.RECONVERGENT B2 ;  /* 0x0000000000027941 */ /* 0x000fea0003800200 */
.L_x_7962:
        /* <DEDUP_REMOVED lines=13> */
.L_x_7965:
[----:B------:R-:W-:Y:S05]  /*18da0*/  BSYNC.RECONVERGENT B2 ;  /* 0x0000000000027941 */ /* 0x000fea0003800200 */
.L_x_7964:
        /* <DEDUP_REMOVED lines=13> */
.L_x_7967:
[----:B------:R-:W-:Y:S05]  /*18e80*/  BSYNC.RECONVERGENT B2 ;  /* 0x0000000000027941 */ /* 0x000fea0003800200 */
.L_x_7966:
        /* <DEDUP_REMOVED lines=12> */
.L_x_7969:
[----:B------:R-:W-:Y:S05]  /*18f50*/  BSYNC.RECONVERGENT B2 ;  /* 0x0000000000027941 */ /* 0x000fea0003800200 */
.L_x_7968:
        /* <DEDUP_REMOVED lines=20> */
.L_x_7971:
[----:B------:R-:W-:Y:S05]  /*190a0*/  BSYNC.RECONVERGENT B2 ;  /* 0x0000000000027941 */ /* 0x000fea0003800200 */
.L_x_7970:
        /* <DEDUP_REMOVED lines=13> */
.L_x_7973:
[----:B------:R-:W-:Y:S05]  /*19180*/  BSYNC.RECONVERGENT B2 ;  /* 0x0000000000027941 */ /* 0x000fea0003800200 */
.L_x_7972:
        /* <DEDUP_REMOVED lines=13> */
.L_x_7975:
[----:B------:R-:W-:Y:S05]  /*19260*/  BSYNC.RECONVERGENT B2 ;  /* 0x0000000000027941 */ /* 0x000fea0003800200 */
.L_x_7974:
        /* <DEDUP_REMOVED lines=12> */
.L_x_7977:
[----:B------:R-:W-:Y:S05]  /*19330*/  BSYNC.RECONVERGENT B2 ;  /* 0x0000000000027941 */ /* 0x000fea0003800200 */
.L_x_7976:
        /* <DEDUP_REMOVED lines=20> */
.L_x_7979:
[----:B------:R-:W-:Y:S05]  /*19480*/  BSYNC.RECONVERGENT B2 ;  /* 0x0000000000027941 */ /* 0x000fea0003800200 */
.L_x_7978:
        /* <DEDUP_REMOVED lines=13> */
.L_x_7981:
[----:B------:R-:W-:Y:S05]  /*19560*/  BSYNC.RECONVERGENT B2 ;  /* 0x0000000000027941 */ /* 0x000fea0003800200 */
.L_x_7980:
        /* <DEDUP_REMOVED lines=13> */
.L_x_7983:
[----:B------:R-:W-:Y:S05]  /*19640*/  BSYNC.RECONVERGENT B2 ;  /* 0x0000000000027941 */ /* 0x000fea0003800200 */
.L_x_7982:
        /* <DEDUP_REMOVED lines=12> */
.L_x_7985:
[----:B------:R-:W-:Y:S05]  /*19710*/  BSYNC.RECONVERGENT B2 ;  /* 0x0000000000027941 */ /* 0x000fea0003800200 */
.L_x_7984:
[----:B------:R-:W-:Y:S02]  /*19720*/  F2FP.BF16.F32.PACK_AB R126, R129, R134 ;  /* 0x00000086817e723e */ /* 0x000fe400000010ff */
[----:B------:R-:W-:-:S05]  /*19730*/  F2FP.BF16.F32.PACK_AB R127, R248, R130 ;  /* 0x00000082f87f723e */ /* 0x000fca00000010ff */
[----:B------:R0:W-:Y:S01]  /*19740*/  STG.E.64 desc[UR4][R124.64+0x1f00], R126 ;  /* 0x001f007e7c007986 */ /* 0x0001e2000c101b04 */
[----:B------:R-:W-:Y:S05]  /*19750*/  @P2 EXIT ;  /* 0x000000000000294d */ /* 0x000fea0003800000 */
[----:B------:R-:W2:Y:S01]  /*19760*/  LDL R131, [R1] ;  /* 0x0000000001837983 */ /* 0x000ea20000100800 */
        /* <DEDUP_REMOVED lines=16> */
.L_x_7987:
[----:B------:R-:W-:Y:S05]  /*19870*/  BSYNC.RECONVERGENT B2 ;  /* 0x0000000000027941 */ /* 0x000fea0003800200 */
.L_x_7986:
        /* <DEDUP_REMOVED lines=13> */
.L_x_7989:
[----:B------:R-:W-:Y:S05]  /*19950*/  BSYNC.RECONVERGENT B2 ;  /* 0x0000000000027941 */ /* 0x000fea0003800200 */
.L_x_7988:
        /* <DEDUP_REMOVED lines=13> */
.L_x_7991:
[----:B------:R-:W-:Y:S05]  /*19a30*/  BSYNC.RECONVERGENT B2 ;  /* 0x0000000000027941 */ /* 0x000fea0003800200 */
.L_x_7990:
        /* <DEDUP_REMOVED lines=12> */
.L_x_7993:
[----:B------:R-:W-:Y:S05]  /*19b00*/  BSYNC.RECONVERGENT B2 ;  /* 0x0000000000027941 */ /* 0x000fea0003800200 */
.L_x_7992:
[----:B------:R-:W-:Y:S02]  /*19b10*/  F2FP.BF16.F32.PACK_AB R126, R130, R129 ;  /* 0x00000081827e723e */ /* 0x000fe400000010ff */
[----:B------:R-:W-:-:S05]  /*19b20*/  F2FP.BF16.F32.PACK_AB R127, R248, R131 ;  /* 0x00000083f87f723e */ /* 0x000fca00000010ff */
[----:B------:R0:W-:Y:S01]  /*19b30*/  STG.E.64 desc[UR4][R124.64+0x2000], R126 ;  /* 0x0020007e7c007986 */ /* 0x0001e2000c101b04 */
[----:B------:R-:W-:Y:S05]  /*19b40*/  @P2 EXIT ;  /* 0x000000000000294d */ /* 0x000fea0003800000 */
[----:B------:R-:W2:Y:S01]  /*19b50*/  LDL R132, [R1+0x8] ;  /* 0x0000080001847983 */ /* 0x000ea20000100800 */
[----:B------:R-:W0:Y:S01]  /*19b60*/  MUFU.RCP R0, R201 ;  /* 0x000000c900007308 */ /* 0x000e220000001000 */
        /* <DEDUP_REMOVED lines=15> */
.L_x_7995:
[----:B------:R-:W-:Y:S05]  /*19c60*/  BSYNC.RECONVERGENT B2 ;  /* 0x0000000000027941 */ /* 0x000fea0003800200 */
.L_x_7994:
        /* <DEDUP_REMOVED lines=14> */
.L_x_7997:
[----:B------:R-:W-:Y:S05]  /*19d50*/  BSYNC.RECONVERGENT B2 ;  /* 0x0000000000027941 */ /* 0x000fea0003800200 */
.L_x_7996:
        /* <DEDUP_REMOVED lines=13> */
.L_x_7999:
[----:B------:R-:W-:Y:S05]  /*19e30*/  BSYNC.RECONVERGENT B2 ;  /* 0x0000000000027941 */ /* 0x000fea0003800200 */
.L_x_7998:
        /* <DEDUP_REMOVED lines=12> */
.L_x_8001:
[----:B------:R-:W-:Y:S05]  /*19f00*/  BSYNC.RECONVERGENT B2 ;  /* 0x0000000000027941 */ /* 0x000fea0003800200 */
.L_x_8000:
        /* <DEDUP_REMOVED lines=20> */
.L_x_8003:
[----:B------:R-:W-:Y:S05]  /*1a050*/  BSYNC.RECONVERGENT B2 ;  /* 0x0000000000027941 */ /* 0x000fea0003800200 */
.L_x_8002:
        /* <DEDUP_REMOVED lines=13> */
.L_x_8005:
[----:B------:R-:W-:Y:S05]  /*1a130*/  BSYNC.RECONVERGENT B2 ;  /* 0x0000000000027941 */ /* 0x000fea0003800200 */
.L_x_8004:
        /* <DEDUP_REMOVED lines=13> */
.L_x_8007:
[----:B------:R-:W-:Y:S05]  /*1a210*/  BSYNC.RECONVERGENT B2 ;  /* 0x0000000000027941 */ /* 0x000fea0003800200 */
.L_x_8006:
        /* <DEDUP_REMOVED lines=12> */
.L_x_8009:
[----:B------:R-:W-:Y:S05]  /*1a2e0*/  BSYNC.RECONVERGENT B2 ;  /* 0x0000000000027941 */ /* 0x000fea0003800200 */
.L_x_8008:
        /* <DEDUP_REMOVED lines=11> */
[----:B0-----:R-:W-:-:S04]  /*1a3a0*/  FFMA R5, R0, R3, R0 ;  /* 0x0000000300057223 */ /* 0x001fc80000000000 */
[----:B------:R-:W-:-:S04]  /*1a3b0*/  FFMA R0, R9, R5, RZ ;  /* 0x0000000509007223 */ /* 0x000fc800000000ff */
[----:B------:R-:W-:-:S04]  /*1a3c0*/  FFMA R3, -R201, R0, R9 ;  /* 0x00000000c9037223 */ /* 0x000fc80000000109 */
[----:B------:R-:W-:Y:S01]  /*1a3d0*/  FFMA R0, R5, R3, R0 ;  /* 0x0000000305007223 */ /* 0x000fe20000000000 */
[----:B---3--:R-:W-:Y:S06]  /*1a3e0*/  @!P0 BRA `(.L_x_8011) ;  /* 0x0000000000108947 */ /* 0x008fec0003800000 */
[----:B------:R-:W-:Y:S02]  /*1a3f0*/  MOV R127, R9 ;  /* 0x00000009007f7202 */ /* 0x000fe40000000f00 */
[----:B------:R-:W-:-:S07]  /*1a400*/  MOV R126, 0x1a420 ;  /* 0x0001a420007e7802 */ /* 0x000fce0000000f00 */
[----:B------:R-:W-:Y:S05]  /*1a410*/  CALL.REL.NOINC `($__internal_31_$__cuda_sm3x_div_rn_noftz_f32_slowpath) ;  /* 0x0000006c00d07944 */ /* 0x000fea0003c00000 */
[----:B------:R-:W-:-:S07]  /*1a420*/  MOV R0, R248 ;  /* 0x000000f800007202 */ /* 0x000fce0000000f00 */
.L_x_8011:
[----:B------:R-:W-:Y:S05]  /*1a430*/  BSYNC.RECONVERGENT B2 ;  /* 0x0000000000027941 */ /* 0x000fea0003800200 */
.L_x_8010:
        /* <DEDUP_REMOVED lines=13> */
.L_x_8013:
[----:B------:R-:W-:Y:S05]  /*1a510*/  BSYNC.RECONVERGENT B2 ;  /* 0x0000000000027941 */ /* 0x000fea0003800200 */
.L_x_8012:
        /* <DEDUP_REMOVED lines=13> */
.L_x_8015:
[----:B------:R-:W-:Y:S05]  /*1a5f0*/  BSYNC.RECONVERGENT B2 ;  /* 0x0000000000027941 */ /* 0x000fea0003800200 */
.L_x_8014:
        /* <DEDUP_REMOVED lines=12> */
.L_x_8017:
[----:B------:R-:W-:Y:S05]  /*1a6c0*/  BSYNC.RECONVERGENT B2 ;  /* 0x0000000000027941 */ /* 0x000fea0003800200 */
.L_x_8016:
        /* <DEDUP_REMOVED lines=20> */
.L_x_8019:
[----:B------:R-:W-:Y:S05]  /*1a810*/  BSYNC.RECONVERGENT B2 ;  /* 0x0000000000027941 */ /* 0x000fea0003800200 */
.L_x_8018:
        /* <DEDUP_REMOVED lines=13> */
.L_x_8021:
[----:B------:R-:W-:Y:S05]  /*1a8f0*/  BSYNC.RECONVERGENT B2 ;  /* 0x0000000000027941 */ /* 0x000fea0003800200 */
.L_x_8020:
        /* <DEDUP_REMOVED lines=13> */
.L_x_8023:
[----:B------:R-:W-:Y:S05]  /*1a9d0*/  BSYNC.RECONVERGENT B2 ;  /* 0x0000000000027941 */ /* 0x000fea0003800200 */
.L_x_8022:
        /* <DEDUP_REMOVED lines=12> */
.L_x_8025:
[----:B------:R-:W-:Y:S05]  /*1aaa0*/  BSYNC.RECONVERGENT B2 ;  /* 0x0000000000027941 */ /* 0x000fea0003800200 */
.L_x_8024:
        /* <DEDUP_REMOVED lines=20> */
.L_x_8027:
[----:B------:R-:W-:Y:S05]  /*1abf0*/  BSYNC.RECONVERGENT B2 ;  /* 0x0000000000027941 */ /* 0x000fea0003800200 */
.L_x_8026:
        /* <DEDUP_REMOVED lines=13> */
.L_x_8029:
[----:B------:R-:W-:Y:S05]  /*1acd0*/  BSYNC.RECONVERGENT B2 ;  /* 0x0000000000027941 */ /* 0x000fea0003800200 */
.L_x_8028:
        /* <DEDUP_REMOVED lines=13> */
.L_x_8031:
[----:B------:R-:W-:Y:S05]  /*1adb0*/  BSYNC.RECONVERGENT B2 ;  /* 0x0000000000027941 */ /* 0x000fea0003800200 */
.L_x_8030:
        /* <DEDUP_REMOVED lines=12> */
.L_x_8033:
[----:B------:R-:W-:Y:S05]  /*1ae80*/  BSYNC.RECONVERGENT B2 ;  /* 0x0000000000027941 */ /* 0x000fea0003800200 */
.L_x_8032:
        /* <DEDUP_REMOVED lines=20> */
.L_x_8035:
[----:B------:R-:W-:Y:S05]  /*1afd0*/  BSYNC.RECONVERGENT B2 ;  /* 0x0000000000027941 */ /* 0x000fea0003800200 */
.L_x_8034:
        /* <DEDUP_REMOVED lines=13> */
.L_x_8037:
[----:B------:R-:W-:Y:S05]  /*1b0b0*/  BSYNC.RECONVERGENT B2 ;  /* 0x0000000000027941 */ /* 0x000fea0003800200 */
.L_x_8036:
        /* <DEDUP_REMOVED lines=13> */
.L_x_8039:
[----:B------:R-:W-:Y:S05]  /*1b190*/  BSYNC.RECONVERGENT B2 ;  /* 0x0000000000027941 */ /* 0x000fea0003800200 */
.L_x_8038:
        /* <DEDUP_REMOVED lines=12> */
.L_x_8041:
[----:B------:R-:W-:Y:S05]  /*1b260*/  BSYNC.RECONVERGENT B2 ;  /* 0x0000000000027941 */ /* 0x000fea0003800200 */
.L_x_8040:
        /* <DEDUP_REMOVED lines=20> */
.L_x_8043:
[----:B------:R-:W-:Y:S05]  /*1b3b0*/  BSYNC.RECONVERGENT B2 ;  /* 0x0000000000027941 */ /* 0x000fea0003800200 */
.L_x_8042:
        /* <DEDUP_REMOVED lines=13> */
.L_x_8045:
[----:B------:R-:W-:Y:S05]  /*1b490*/  BSYNC.RECONVERGENT B2 ;  /* 0x0000000000027941 */ /* 0x000fea0003800200 */
.L_x_8044:
        /* <DEDUP_REMOVED lines=13> */
.L_x_8047:
[----:B------:R-:W-:Y:S05]  /*1b570*/  BSYNC.RECONVERGENT B2 ;  /* 0x0000000000027941 */ /* 0x000fea0003800200 */
.L_x_8046:
        /* <DEDUP_REMOVED lines=12> */
.L_x_8049:
[----:B------:R-:W-:Y:S05]  /*1b640*/  BSYNC.RECONVERGENT B2 ;  /* 0x0000000000027941 */ /* 0x000fea0003800200 */
.L_x_8048:
        /* <DEDUP_REMOVED lines=20> */
.L_x_8051:
[----:B------:R-:W-:Y:S05]  /*1b790*/  BSYNC.RECONVERGENT B2 ;  /* 0x0000000000027941 */ /* 0x000fea0003800200 */
.L_x_8050:
        /* <DEDUP_REMOVED lines=13> */
.L_x_8053:
[----:B------:R-:W-:Y:S05]  /*1b870*/  BSYNC.RECONVERGENT B2 ;  /* 0x0000000000027941 */ /* 0x000fea0003800200 */
.L_x_8052:
        /* <DEDUP_REMOVED lines=13> */
.L_x_8055:
[----:B------:R-:W-:Y:S05]  /*1b950*/  BSYNC.RECONVERGENT B2 ;  /* 0x0000000000027941 */ /* 0x000fea0003800200 */
.L_x_8054:
        /* <DEDUP_REMOVED lines=12> */
.L_x_8057:
[----:B------:R-:W-:Y:S05]  /*1ba20*/  BSYNC.RECONVERGENT B2 ;  /* 0x0000000000027941 */ /* 0x000fea0003800200 */
.L_x_8056:
        /* <DEDUP_REMOVED lines=20> */
.L_x_8059:
[----:B------:R-:W-:Y:S05]  /*1bb70*/  BSYNC.RECONVERGENT B2 ;  /* 0x0000000000027941 */ /* 0x000fea0003800200 */
.L_x_8058:
        /* <DEDUP_REMOVED lines=13> */
.L_x_8061:
[----:B------:R-:W-:Y:S05]  /*1bc50*/  BSYNC.RECONVERGENT B2 ;  /* 0x0000000000027941 */ /* 0x000fea0003800200 */
.L_x_8060:
        /* <DEDUP_REMOVED lines=13> */
.L_x_8063:
[----:B------:R-:W-:Y:S05]  /*1bd30*/  BSYNC.RECONVERGENT B2 ;  /* 0x0000000000027941 */ /* 0x000fea0003800200 */
.L_x_8062:
        /* <DEDUP_REMOVED lines=12> */
.L_x_8065:
[----:B------:R-:W-:Y:S05]  /*1be00*/  BSYNC.RECONVERGENT B2 ;  /* 0x0000000000027941 */ /* 0x000fea0003800200 */
.L_x_8064:
        /* <DEDUP_REMOVED lines=20> */
.L_x_8067:
[----:B------:R-:W-:Y:S05]  /*1bf50*/  BSYNC.RECONVERGENT B2 ;  /* 0x0000000000027941 */ /* 0x000fea0003800200 */
.L_x_8066:
        /* <DEDUP_REMOVED lines=13> */
.L_x_8069:
[----:B------:R-:W-:Y:S05]  /*1c030*/  BSYNC.RECONVERGENT B2 ;  /* 0x0000000000027941 */ /* 0x000fea0003800200 */
.L_x_8068:
        /* <DEDUP_REMOVED lines=13> */
.L_x_8071:
[----:B------:R-:W-:Y:S05]  /*1c110*/  BSYNC.RECONVERGENT B2 ;  /* 0x0000000000027941 */ /* 0x000fea0003800200 */
.L_x_8070:
        /* <DEDUP_REMOVED lines=12> */
.L_x_8073:
[----:B------:R-:W-:Y:S05]  /*1c1e0*/  BSYNC.RECONVERGENT B2 ;  /* 0x0000000000027941 */ /* 0x000fea0003800200 */
.L_x_8072:
        /* <DEDUP_REMOVED lines=20> */
.L_x_8075:
[----:B------:R-:W-:Y:S05]  /*1c330*/  BSYNC.RECONVERGENT B2 ;  /* 0x0000000000027941 */ /* 0x000fea0003800200 */
.L_x_8074:
        /* <DEDUP_REMOVED lines=13> */
.L_x_8077:
[----:B------:R-:W-:Y:S05]  /*1c410*/  BSYNC.RECONVERGENT B2 ;  /* 0x0000000000027941 */ /* 0x000fea0003800200 */
.L_x_8076:
        /* <DEDUP_REMOVED lines=13> */
.L_x_8079:
[----:B------:R-:W-:Y:S05]  /*1c4f0*/  BSYNC.RECONVERGENT B2 ;  /* 0x0000000000027941 */ /* 0x000fea0003800200 */
.L_x_8078:
        /* <DEDUP_REMOVED lines=12> */
.L_x_8081:
[----:B------:R-:W-:Y:S05]  /*1c5c0*/  BSYNC.RECONVERGENT B2 ;  /* 0x0000000000027941 */ /* 0x000fea0003800200 */
.L_x_8080:
        /* <DEDUP_REMOVED lines=20> */
.L_x_8083:
[----:B------:R-:W-:Y:S05]  /*1c710*/  BSYNC.RECONVERGENT B2 ;  /* 0x0000000000027941 */ /* 0x000fea0003800200 */
.L_x_8082:
        /* <DEDUP_REMOVED lines=13> */
.L_x_8085:
[----:B------:R-:W-:Y:S05]  /*1c7f0*/  BSYNC.RECONVERGENT B2 ;  /* 0x0000000000027941 */ /* 0x000fea0003800200 */
.L_x_8084:
        /* <DEDUP_REMOVED lines=13> */
.L_x_8087:
[----:B------:R-:W-:Y:S05]  /*1c8d0*/  BSYNC.RECONVERGENT B2 ;  /* 0x0000000000027941 */ /* 0x000fea0003800200 */
.L_x_8086:
        /* <DEDUP_REMOVED lines=12> */
.L_x_8089:
[----:B------:R-:W-:Y:S05]  /*1c9a0*/  BSYNC.RECONVERGENT B2 ;  /* 0x0000000000027941 */ /* 0x000fea0003800200 */
.L_x_8088:
        /* <DEDUP_REMOVED lines=20> */
.L_x_8091:
[----:B------:R-:W-:Y:S05]  /*1caf0*/  BSYNC.RECONVERGENT B2 ;  /* 0x0000000000027941 */ /* 0x000fea0003800200 */
.L_x_8090:
        /* <DEDUP_REMOVED lines=13> */
.L_x_8093:
[----:B------:R-:W-:Y:S05]  /*1cbd0*/  BSYNC.RECONVERGENT B2 ;  /* 0x0000000000027941 */ /* 0x000fea0003800200 */
.L_x_8092:
        /* <DEDUP_REMOVED lines=13> */
.L_x_8095:
[----:B------:R-:W-:Y:S05]  /*1ccb0*/  BSYNC.RECONVERGENT B2 ;  /* 0x0000000000027941 */ /* 0x000fea0003800200 */
.L_x_8094:
        /* <DEDUP_REMOVED lines=12> */
.L_x_8097:
[----:B------:R-:W-:Y:S05]  /*1cd80*/  BSYNC.RECONVERGENT B2 ;  /* 0x0000000000027941 */ /* 0x000fea0003800200 */
.L_x_8096:
        /* <DEDUP_REMOVED lines=20> */
.L_x_8099:
[----:B------:R-:W-:Y:S05]  /*1ced0*/  BSYNC.RECONVERGENT B2 ;  /* 0x0000000000027941 */ /* 0x000fea0003800200 */
.L_x_8098:
        /* <DEDUP_REMOVED lines=13> */
.L_x_8101:
[----:B------:R-:W-:Y:S05]  /*1cfb0*/  BSYNC.RECONVERGENT B2 ;  /* 0x0000000000027941 */ /* 0x000fea0003800200 */
.L_x_8100:
        /* <DEDUP_REMOVED lines=13> */
.L_x_8103:
[----:B------:R-:W-:Y:S05]  /*1d090*/  BSYNC.RECONVERGENT B2 ;  /* 0x0000000000027941 */ /* 0x000fea0003800200 */
.L_x_8102:
        /* <DEDUP_REMOVED lines=12> */
.L_x_8105:
[----:B------:R-:W-:Y:S05]  /*1d160*/  BSYNC.RECONVERGENT B2 ;  /* 0x0000000000027941 */ /* 0x000fea0003800200 */
.L_x_8104:
        /* <DEDUP_REMOVED lines=20> */
.L_x_8107:
[----:B------:R-:W-:Y:S05]  /*1d2b0*/  BSYNC.RECONVERGENT B2 ;  /* 0x0000000000027941 */ /* 0x000fea0003800200 */
.L_x_8106:
        /* <DEDUP_REMOVED lines=13> */
.L_x_8109:
[----:B------:R-:W-:Y:S05]  /*1d390*/  BSYNC.RECONVERGENT B2 ;  /* 0x0000000000027941 */ /* 0x000fea0003800200 */
.L_x_8108:
        /* <DEDUP_REMOVED lines=13> */
.L_x_8111:
[----:B------:R-:W-:Y:S05]  /*1d470*/  BSYNC.RECONVERGENT B2 ;  /* 0x0000000000027941 */ /* 0x000fea0003800200 */
.L_x_8110:
        /* <DEDUP_REMOVED lines=12> */
.L_x_8113:
[----:B------:R-:W-:Y:S05]  /*1d540*/  BSYNC.RECONVERGENT B2 ;  /* 0x0000000000027941 */ /* 0x000fea0003800200 */
.L_x_8112:
        /* <DEDUP_REMOVED lines=20> */
.L_x_8115:
[----:B------:R-:W-:Y:S05]  /*1d690*/  BSYNC.RECONVERGENT B2 ;  /* 0x0000000000027941 */ /* 0x000fea0003800200 */
.L_x_8114:
        /* <DEDUP_REMOVED lines=13> */
.L_x_8117:
[----:B------:R-:W-:Y:S05]  /*1d770*/  BSYNC.RECONVERGENT B2 ;  /* 0x0000000000027941 */ /* 0x000fea0003800200 */
.L_x_8116:
        /* <DEDUP_REMOVED lines=13> */
.L_x_8119:
[----:B------:R-:W-:Y:S05]  /*1d850*/  BSYNC.RECONVERGENT B2 ;  /* 0x0000000000027941 */ /* 0x000fea0003800200 */
.L_x_8118:
        /* <DEDUP_REMOVED lines=12> */
.L_x_8121:
[----:B------:R-:W-:Y:S05]  /*1d920*/  BSYNC.RECONVERGENT B2 ;  /* 0x0000000000027941 */ /* 0x000fea0003800200 */
.L_x_8120:
        /* <DEDUP_REMOVED lines=20> */
.L_x_8123:
[----:B------:R-:W-:Y:S05]  /*1da70*/  BSYNC.RECONVERGENT B2 ;  /* 0x0000000000027941 */ /* 0x000fea0003800200 */
.L_x_8122:
        /* <DEDUP_REMOVED lines=13> */
.L_x_8125:
[----:B------:R-:W-:Y:S05]  /*1db50*/  BSYNC.RECONVERGENT B2 ;  /* 0x0000000000027941 */ /* 0x000fea0003800200 */
.L_x_8124:
        /* <DEDUP_REMOVED lines=13> */
.L_x_8127:
[----:B------:R-:W-:Y:S05]  /*1dc30*/  BSYNC.RECONVERGENT B2 ;  /* 0x0000000000027941 */ /* 0x000fea0003800200 */
.L_x_8126:
        /* <DEDUP_REMOVED lines=12> */
.L_x_8129:
[----:B------:R-:W-:Y:S05]  /*1dd00*/  BSYNC.RECONVERGENT B2 ;  /* 0x0000000000027941 */ /* 0x000fea0003800200 */
.L_x_8128:
        /* <DEDUP_REMOVED lines=20> */
.L_x_8131:
[----:B------:R-:W-:Y:S05]  /*1de50*/  BSYNC.RECONVERGENT B2 ;  /* 0x0000000000027941 */ /* 0x000fea0003800200 */
.L_x_8130:
        /* <DEDUP_REMOVED lines=13> */
.L_x_8133:
[----:B------:R-:W-:Y:S05]  /*1df30*/  BSYNC.RECONVERGENT B2 ;  /* 0x0000000000027941 */ /* 0x000fea0003800200 */
.L_x_8132:
        /* <DEDUP_REMOVED lines=13> */
.L_x_8135:
[----:B------:R-:W-:Y:S05]  /*1e010*/  BSYNC.RECONVERGENT B2 ;  /* 0x0000000000027941 */ /* 0x000fea0003800200 */
.L_x_8134:
        /* <DEDUP_REMOVED lines=12> */
.L_x_8137:
[----:B------:R-:W-:Y:S05]  /*1e0e0*/  BSYNC.RECONVERGENT B2 ;  /* 0x0000000000027941 */ /* 0x000fea0003800200 */
.L_x_8136:
        /* <DEDUP_REMOVED lines=20> */
.L_x_8139:
[----:B------:R-:W-:Y:S05]  /*1e230*/  BSYNC.RECONVERGENT B2 ;  /* 0x0000000000027941 */ /* 0x000fea0003800200 */
.L_x_8138:
        /* <DEDUP_REMOVED lines=13> */
.L_x_8141:
[----:B------:R-:W-:Y:S05]  /*1e310*/  BSYNC.RECONVERGENT B2 ;  /* 0x0000000000027941 */ /* 0x000fea0003800200 */
.L_x_8140:
        /* <DEDUP_REMOVED lines=13> */
.L_x_8143:
[----:B------:R-:W-:Y:S05]  /*1e3f0*/  BSYNC.RECONVERGENT B2 ;  /* 0x0000000000027941 */ /* 0x000fea0003800200 */
.L_x_8142:
        /* <DEDUP_REMOVED lines=12> */
.L_x_8145:
[----:B------:R-:W-:Y:S05]  /*1e4c0*/  BSYNC.RECONVERGENT B2 ;  /* 0x0000000000027941 */ /* 0x000fea0003800200 */
.L_x_8144:
        /* <DEDUP_REMOVED lines=20> */
.L_x_8147:
[----:B------:R-:W-:Y:S05]  /*1e610*/  BSYNC.RECONVERGENT B2 ;  /* 0x0000000000027941 */ /* 0x000fea0003800200 */
.L_x_8146:
        /* <DEDUP_REMOVED lines=13> */
.L_x_8149:
[----:B------:R-:W-:Y:S05]  /*1e6f0*/  BSYNC.RECONVERGENT B2 ;  /* 0x0000000000027941 */ /* 0x000fea0003800200 */
.L_x_8148:
        /* <DEDUP_REMOVED lines=13> */
.L_x_8151:
[----:B------:R-:W-:Y:S05]  /*1e7d0*/  BSYNC.RECONVERGENT B2 ;  /* 0x0000000000027941 */ /* 0x000fea0003800200 */
.L_x_8150:
        /* <DEDUP_REMOVED lines=12> */
.L_x_8153:
[----:B------:R-:W-:Y:S05]  /*1e8a0*/  BSYNC.RECONVERGENT B2 ;  /* 0x0000000000027941 */ /* 0x000fea0003800200 */
.L_x_8152:
        /* <DEDUP_REMOVED lines=20> */
.L_x_8155:
[----:B------:R-:W-:Y:S05]  /*1e9f0*/  BSYNC.RECONVERGENT B2 ;  /* 0x0000000000027941 */ /* 0x000fea0003800200 */
.L_x_8154:
        /* <DEDUP_REMOVED lines=13> */
.L_x_8157:
[----:B------:R-:W-:Y:S05]  /*1ead0*/  BSYNC.RECONVERGENT B2 ;  /* 0x0000000000027941 */ /* 0x000fea0003800200 */
.L_x_8156:
        /* <DEDUP_REMOVED lines=13> */
.L_x_8159:
[----:B------:R-:W-:Y:S05]  /*1ebb0*/  BSYNC.RECONVERGENT B2 ;  /* 0x0000000000027941 */ /* 0x000fea0003800200 */
.L_x_8158:
        /* <DEDUP_REMOVED lines=12> */
.L_x_8161:
[----:B------:R-:W-:Y:S05]  /*1ec80*/  BSYNC.RECONVERGENT B2 ;  /* 0x0000000000027941 */ /* 0x000fea0003800200 */
.L_x_8160:
        /* <DEDUP_REMOVED lines=20> */
.L_x_8163:
[----:B------:R-:W-:Y:S05]  /*1edd0*/  BSYNC.RECONVERGENT B2 ;  /* 0x0000000000027941 */ /* 0x000fea0003800200 */
.L_x_8162:
        /* <DEDUP_REMOVED lines=13> */
.L_x_8165:
[----:B------:R-:W-:Y:S05]  /*1eeb0*/  BSYNC.RECONVERGENT B2 ;  /* 0x0000000000027941 */ /* 0x000fea0003800200 */
.L_x_8164:
        /* <DEDUP_REMOVED lines=13> */
.L_x_8167:
[----:B------:R-:W-:Y:S05]  /*1ef90*/  BSYNC.RECONVERGENT B2 ;  /* 0x0000000000027941 */ /* 0x000fea0003800200 */
.L_x_8166:
        /* <DEDUP_REMOVED lines=12> */
.L_x_8169:
[----:B------:R-:W-:Y:S05]  /*1f060*/  BSYNC.RECONVERGENT B2 ;  /* 0x0000000000027941 */ /* 0x000fea0003800200 */
.L_x_8168:
        /* <DEDUP_REMOVED lines=20> */
.L_x_8171:
[----:B------:R-:W-:Y:S05]  /*1f1b0*/  BSYNC.RECONVERGENT B2 ;  /* 0x0000000000027941 */ /* 0x000fea0003800200 */
.L_x_8170:
        /* <DEDUP_REMOVED lines=13> */
.L_x_8173:
[----:B------:R-:W-:Y:S05]  /*1f290*/  BSYNC.RECONVERGENT B2 ;  /* 0x0000000000027941 */ /* 0x000fea0003800200 */
.L_x_8172:
        /* <DEDUP_REMOVED lines=13> */
.L_x_8175:
[----:B------:R-:W-:Y:S05]  /*1f370*/  BSYNC.RECONVERGENT B2 ;  /* 0x0000000000027941 */ /* 0x000fea0003800200 */
.L_x_8174:
        /* <DEDUP_REMOVED lines=12> */
.L_x_8177:
[----:B------:R-:W-:Y:S05]  /*1f440*/  BSYNC.RECONVERGENT B2 ;  /* 0x0000000000027941 */ /* 0x000fea0003800200 */
.L_x_8176:
        /* <DEDUP_REMOVED lines=20> */
.L_x_8179:
[----:B------:R-:W-:Y:S05]  /*1f590*/  BSYNC.RECONVERGENT B2 ;  /* 0x0000000000027941 */ /* 0x000fea0003800200 */
.L_x_8178:
        /* <DEDUP_REMOVED lines=13> */
.L_x_8181:
[----:B------:R-:W-:Y:S05]  /*1f670*/  BSYNC.RECONVERGENT B2 ;  /* 0x0000000000027941 */ /* 0x000fea0003800200 */
.L_x_8180:
        /* <DEDUP_REMOVED lines=13> */
.L_x_8183:
[----:B------:R-:W-:Y:S05]  /*1f750*/  BSYNC.RECONVERGENT B2 ;  /* 0x0000000000027941 */ /* 0x000fea0003800200 */
.L_x_8182:
        /* <DEDUP_REMOVED lines=12> */
.L_x_8185:
[----:B------:R-:W-:Y:S05]  /*1f820*/  BSYNC.RECONVERGENT B2 ;  /* 0x0000000000027941 */ /* 0x000fea0003800200 */
.L_x_8184:
        /* <DEDUP_REMOVED lines=20> */
.L_x_8187:
[----:B------:R-:W-:Y:S05]  /*1f970*/  BSYNC.RECONVERGENT B2 ;  /* 0x0000000000027941 */ /* 0x000fea0003800200 */
.L_x_8186:
        /* <DEDUP_REMOVED lines=13> */
.L_x_8189:
[----:B------:R-:W-:Y:S05]  /*1fa50*/  BSYNC.RECONVERGENT B2 ;  /* 0x0000000000027941 */ /* 0x000fea0003800200 */
.L_x_8188:
        /* <DEDUP_REMOVED lines=13> */
.L_x_8191:
[----:B------:R-:W-:Y:S05]  /*1fb30*/  BSYNC.RECONVERGENT B2 ;  /* 0x0000000000027941 */ /* 0x000fea0003800200 */
.L_x_8190:
        /* <DEDUP_REMOVED lines=12> */
.L_x_8193:
[----:B------:R-:W-:Y:S05]  /*1fc00*/  BSYNC.RECONVERGENT B2 ;  /* 0x0000000000027941 */ /* 0x000fea0003800200 */
.L_x_8192:
        /* <DEDUP_REMOVED lines=20> */
.L_x_8195:
[----:B------:R-:W-:Y:S05]  /*1fd50*/  BSYNC.RECONVERGENT B2 ;  /* 0x0000000000027941 */ /* 0x000fea0003800200 */
.L_x_8194:
        /* <DEDUP_REMOVED lines=13> */
.L_x_8197:
[----:B------:R-:W-:Y:S05]  /*1fe30*/  BSYNC.RECONVERGENT B2 ;  /* 0x0000000000027941 */ /* 0x000fea0003800200 */
.L_x_8196:
        /* <DEDUP_REMOVED lines=13> */
.L_x_8199:
[----:B------:R-:W-:Y:S05]  /*1ff10*/  BSYNC.RECONVERGENT B2 ;  /* 0x0000000000027941 */ /* 0x000fea0003800200 */
.L_x_8198:
        /* <DEDUP_REMOVED lines=12> */
.L_x_8201:
[----:B------:R-:W-:Y:S05]  /*1ffe0*/  BSYNC.RECONVERGENT B2 ;  /* 0x0000000000027941 */ /* 0x000fea0003800200 */
.L_x_8200:
        /* <DEDUP_REMOVED lines=20> */
.L_x_8203:
[----:B------:R-:W-:Y:S05]  /*20130*/  BSYNC.RECONVERGENT B2 ;  /* 0x0000000000027941 */ /* 0x000fea0003800200 */
.L_x_8202:
        /* <DEDUP_REMOVED lines=13> */
.L_x_8205:
[----:B------:R-:W-:Y:S05]  /*20210*/  BSYNC.RECONVERGENT B2 ;  /* 0x0000000000027941 */ /* 0x000fea0003800200 */
.L_x_8204:
        /* <DEDUP_REMOVED lines=13> */
.L_x_8207:
[----:B------:R-:W-:Y:S05]  /*202f0*/  BSYNC.RECONVERGENT B2 ;  /* 0x0000000000027941 */ /* 0x000fea0003800200 */
.L_x_8206:
        /* <DEDUP_REMOVED lines=12> */
.L_x_8209:
[----:B------:R-:W-:Y:S05]  /*203c0*/  BSYNC.RECONVERGENT B2 ;  /* 0x0000000000027941 */ /* 0x000fea0003800200 */
.L_x_8208:
        /* <DEDUP_REMOVED lines=20> */
.L_x_8211:
[----:B------:R-:W-:Y:S05]  /*20510*/  BSYNC.RECONVERGENT B2 ;  /* 0x0000000000027941 */ /* 0x000fea0003800200 */
.L_x_8210:
        /* <DEDUP_REMOVED lines=13> */
.L_x_8213:
[----:B------:R-:W-:Y:S05]  /*205f0*/  BSYNC.RECONVERGENT B2 ;  /* 0x0000000000027941 */ /* 0x000fea0003800200 */
.L_x_8212:
        /* <DEDUP_REMOVED lines=13> */
.L_x_8215:
[----:B------:R-:W-:Y:S05]  /*206d0*/  BSYNC.RECONVERGENT B2 ;  /* 0x0000000000027941 */ /* 0x000fea0003800200 */
.L_x_8214:
        /* <DEDUP_REMOVED lines=12> */
.L_x_8217:
[----:B------:R-:W-:Y:S05]  /*207a0*/  BSYNC.RECONVERGENT B2 ;  /* 0x0000000000027941 */ /* 0x000fea0003800200 */
.L_x_8216:
        /* <DEDUP_REMOVED lines=20> */
.L_x_8219:
[----:B------:R-:W-:Y:S05]  /*208f0*/  BSYNC.RECONVERGENT B2 ;  /* 0x0000000000027941 */ /* 0x000fea0003800200 */
.L_x_8218:
        /* <DEDUP_REMOVED lines=13> */
.L_x_8221:
[----:B------:R-:W-:Y:S05]  /*209d0*/  BSYNC.RECONVERGENT B2 ;  /* 0x0000000000027941 */ /* 0x000fea0003800200 */
.L_x_8220:
        /* <DEDUP_REMOVED lines=13> */
.L_x_8223:
[----:B------:R-:W-:Y:S05]  /*20ab0*/  BSYNC.RECONVERGENT B2 ;  /* 0x0000000000027941 */ /* 0x000fea0003800200 */
.L_x_8222:
        /* <DEDUP_REMOVED lines=12> */
.L_x_8225:
[----:B------:R-:W-:Y:S05]  /*20b80*/  BSYNC.RECONVERGENT B2 ;  /* 0x0000000000027941 */ /* 0x000fea0003800200 */
.L_x_8224:
        /* <DEDUP_REMOVED lines=20> */
.L_x_8227:
[----:B------:R-:W-:Y:S05]  /*20cd0*/  BSYNC.RECONVERGENT B2 ;  /* 0x0000000000027941 */ /* 0x000fea0003800200 */
.L_x_8226:
        /* <DEDUP_REMOVED lines=13> */
.L_x_8229:
[----:B------:R-:W-:Y:S05]  /*20db0*/  BSYNC.RECONVERGENT B2 ;  /* 0x0000000000027941 */ /* 0x000fea0003800200 */
.L_x_8228:
        /* <DEDUP_REMOVED lines=13> */
.L_x_8231:
[----:B------:R-:W-:Y:S05]  /*20e90*/  BSYNC.RECONVERGENT B2 ;  /* 0x0000000000027941 */ /* 0x000fea0003800200 */
.L_x_8230:
        /* <DEDUP_REMOVED lines=12> */
.L_x_8233:
[----:B------:R-:W-:Y:S05]  /*20f60*/  BSYNC.RECONVERGENT B2 ;  /* 0x0000000000027941 */ /* 0x000fea0003800200 */
.L_x_8232:
        /* <DEDUP_REMOVED lines=15> */
[----:B------:R-:W-:Y:S05]  /*21060*/  CALL.REL.NOINC `($__internal_31_$__cuda_sm3x_div_rn_noftz_f32_slowpath) ;  /* 0x0000000000bc7944 */ /* 0x000fea0003c00000 */
[----:B------:R-:W-:-:S07]  /*21070*/  MOV R0, R248 ;  /* 0x000000f800007202 */ /* 0x000fce0000000f00 */
.L_x_8235:
[----:B------:R-:W-:Y:S05]  /*21080*/  BSYNC.RECONVERGENT B2 ;  /* 0x0000000000027941 */ /* 0x000fea0003800200 */
.L_x_8234:
        /* <DEDUP_REMOVED lines=13> */
.L_x_8237:
[----:B------:R-:W-:Y:S05]  /*21160*/  BSYNC.RECONVERGENT B2 ;  /* 0x0000000000027941 */ /* 0x000fea0003800200 */
.L_x_8236:
        /* <DEDUP_REMOVED lines=13> */
.L_x_8239:
[----:B------:R-:W-:Y:S05]  /*21240*/  BSYNC.RECONVERGENT B2 ;  /* 0x0000000000027941 */ /* 0x000fea0003800200 */
.L_x_8238:
        /* <DEDUP_REMOVED lines=12> */
.L_x_8241:
[----:B------:R-:W-:Y:S05]  /*21310*/  BSYNC.RECONVERGENT B2 ;  /* 0x0000000000027941 */ /* 0x000fea0003800200 */
.L_x_8240:
[----:B------:R-:W-:Y:S02]  /*21320*/  F2FP.BF16.F32.PACK_AB R4, R3, R0 ;  /* 0x000000000304723e */ /* 0x000fe400000010ff */
[----:B------:R-:W-:-:S05]  /*21330*/  F2FP.BF16.F32.PACK_AB R5, R248, R2 ;  /* 0x00000002f805723e */ /* 0x000fca00000010ff */
[----:B------:R-:W-:Y:S01]  /*21340*/  STG.E.64 desc[UR4][R124.64+0x3f00], R4 ;  /* 0x003f00047c007986 */ /* 0x000fe2000c101b04 */
[----:B------:R-:W-:Y:S05]  /*21350*/  EXIT ;  /* 0x000000000000794d */ /* 0x000fea0003800000 */
        .weak           $__internal_31_$__cuda_sm3x_div_rn_noftz_f32_slowpath
        .type           $__internal_31_$__cuda_sm3x_div_rn_noftz_f32_slowpath,@function
        .size           $__internal_31_$__cuda_sm3x_div_rn_noftz_f32_slowpath,(.L_x_11277 - $__internal_31_$__cuda_sm3x_div_rn_noftz_f32_slowpath)
$__internal_31_$__cuda_sm3x_div_rn_noftz_f32_slowpath:
[----:B------:R-:W-:Y:S01]  /*21360*/  SHF.R.U32.HI R250, RZ, 0x17, R201 ;  /* 0x00000017fffa7819 */ /* 0x000fe200000116c9 */
[----:B------:R-:W-:Y:S01]  /*21370*/  BSSY.RECONVERGENT B0, `(.L_x_8242) ;  /* 0x0000072000007945 */ /* 0x000fe20003800200 */
[----:B------:R-:W-:Y:S02]  /*21380*/  SHF.R.U32.HI R252, RZ, 0x17, R127 ;  /* 0x00000017fffc7819 */ /* 0x000fe4000001167f */
[----:B------:R-:W-:Y:S02]  /*21390*/  LOP3.LUT R250, R250, 0xff, RZ, 0xc0, !PT ;  /* 0x000000fffafa7812 */ /* 0x000fe400078ec0ff */
[----:B------:R-:W-:Y:S02]  /*213a0*/  LOP3.LUT R252, R252, 0xff, RZ, 0xc0, !PT ;  /* 0x000000fffcfc7812 */ /* 0x000fe400078ec0ff */
[----:B------:R-:W-:-:S04]  /*213b0*/  IADD3 R248, PT, PT, R250, -0x1, RZ ;  /* 0xfffffffffaf87810 */ /* 0x000fc80007ffe0ff */
[----:B------:R-:W-:Y:S02]  /*213c0*/  ISETP.GT.U32.AND P0, PT, R248, 0xfd, PT ;  /* 0x000000fdf800780c */ /* 0x000fe40003f04070 */
[----:B------:R-:W-:-:S04]  /*213d0*/  IADD3 R248, PT, PT, R252, -0x1, RZ ;  /* 0xfffffffffcf87810 */ /* 0x000fc80007ffe0ff */
[----:B------:R-:W-:Y:S02]  /*213e0*/  ISETP.GT.U32.OR P0, PT, R248, 0xfd, P0 ;  /* 0x000000fdf800780c */ /* 0x000fe40000704470 */
[----:B------:R-:W-:-:S11]  /*213f0*/  MOV R248, R201 ;  /* 0x000000c900f87202 */ /* 0x000fd60000000f00 */
        /* <DEDUP_REMOVED lines=18> */
[----:B------:R0:W-:Y:S01]  /*21520*/  STL [R1+0x148], R0 ;  /* 0x0001480001007387 */ /* 0x0001e20000100800 */
[----:B------:R-:W-:Y:S02]  /*21530*/  IADD3 R249, PT, PT, R250, -0x1, RZ ;  /* 0xfffffffffaf97810 */ /* 0x000fe40007ffe0ff */
[----:B0-----:R-:W-:-:S04]  /*21540*/  IADD3 R0, PT, PT, R252, -0x1, RZ ;  /* 0xfffffffffc007810 */ /* 0x001fc80007ffe0ff */
[----:B------:R-:W-:Y:S02]  /*21550*/  ISETP.GE.AND P0, PT, R0, RZ, PT ;  /* 0x000000ff0000720c */ /* 0x000fe40003f06270 */
[----:B------:R0:W5:Y:S01]  /*21560*/  LDL.LU R0, [R1+0x148] ;  /* 0x0001480001007983 */ /* 0x0001620000300800 */
[----:B------:R-:W-:-:S10]  /*21570*/  ISETP.GE.AND P1, PT, R249, RZ, PT ;  /* 0x000000fff900720c */ /* 0x000fd40003f26270 */
[----:B------:R-:W-:Y:S01]  /*21580*/  @P0 MOV R249, RZ ;  /* 0x000000ff00f90202 */ /* 0x000fe20000000f00 */
[----:B------:R-:W-:Y:S01]  /*21590*/  @!P0 FFMA R127, R127, 1.84467440737095516160e+19, RZ ;  /* 0x5f8000007f7f8823 */ /* 0x000fe200000000ff */
[----:B------:R-:W-:Y:S01]  /*215a0*/  @!P0 MOV R249, 0xffffffc0 ;  /* 0xffffffc000f98802 */ /* 0x000fe20000000f00 */
[----:B------:R-:W-:-:S03]  /*215b0*/  @!P1 FFMA R248, R201, 1.84467440737095516160e+19, RZ ;  /* 0x5f800000c9f89823 */ /* 0x000fc600000000ff */
[----:B0-----:R-:W-:-:S07]  /*215c0*/  @!P1 IADD3 R249, PT, PT, R249, 0x40, RZ ;  /* 0x00000040f9f99810 */ /* 0x001fce0007ffe0ff */
.L_x_8243:
[----:B------:R0:W-:Y:S01]  /*215d0*/  STL [R1+0x14c], R2 ;  /* 0x00014c0201007387 */ /* 0x0001e20000100800 */
[----:B------:R-:W-:-:S03]  /*215e0*/  IADD3 R252, PT, PT, R252, -0x7f, RZ ;  /* 0xffffff81fcfc7810 */ /* 0x000fc60007ffe0ff */
[----:B-----5:R1:W-:Y:S01]  /*215f0*/  STL [R1+0x148], R0 ;  /* 0x0001480001007387 */ /* 0x0203e20000100800 */
[----:B0-----:R-:W-:Y:S02]  /*21600*/  LEA R2, R250, 0xc0800000, 0x17 ;  /* 0xc0800000fa027811 */ /* 0x001fe400078eb8ff */
[----:B------:R-:W-:Y:S02]  /*21610*/  IADD3 R250, PT, PT, R252, 0x7f, -R250 ;  /* 0x0000007ffcfa7810 */ /* 0x000fe40007ffe8fa */
[----:B------:R-:W-:Y:S01]  /*21620*/  IADD3 R248, PT, PT, -R2, R248, RZ ;  /* 0x000000f802f87210 */ /* 0x000fe20007ffe1ff */
[----:B------:R-:W-:Y:S01]  /*21630*/  IMAD R2, R252, -0x800000, R127 ;  /* 0xff800000fc027824 */ /* 0x000fe200078e027f */
[----:B-1----:R-:W-:Y:S02]  /*21640*/  IADD3 R0, PT, PT, R250, R249, RZ ;  /* 0x000000f9fa007210 */ /* 0x002fe40007ffe0ff */
[----:B------:R-:W0:Y:S01]  /*21650*/  MUFU.RCP R127, R248 ;  /* 0x000000f8007f7308 */ /* 0x000e220000001000 */
[----:B------:R-:W-:-:S02]  /*21660*/  FADD.FTZ R252, -R248, -RZ ;  /* 0x800000fff8fc7221 */ /* 0x000fc40000010100 */
[----:B------:R1:W-:Y:S02]  /*21670*/  STL [R1+0x18], R0 ;  /* 0x0000180001007387 */ /* 0x0003e40000100800 */
[----:B0-----:R-:W-:-:S04]  /*21680*/  FFMA R248, R127, R252, 1 ;  /* 0x3f8000007ff87423 */ /* 0x001fc800000000fc */
[----:B------:R-:W-:-:S04]  /*21690*/  FFMA R127, R127, R248, R127 ;  /* 0x000000f87f7f7223 */ /* 0x000fc8000000007f */
[----:B------:R-:W-:-:S04]  /*216a0*/  FFMA R248, R2, R127, RZ ;  /* 0x0000007f02f87223 */ /* 0x000fc800000000ff */
[----:B------:R-:W-:-:S04]  /*216b0*/  FFMA R249, R252, R248, R2 ;  /* 0x000000f8fcf97223 */ /* 0x000fc80000000002 */
[----:B------:R-:W-:-:S04]  /*216c0*/  FFMA R248, R127, R249, R248 ;  /* 0x000000f97ff87223 */ /* 0x000fc800000000f8 */
[----:B------:R-:W-:Y:S02]  /*216d0*/  FFMA R252, R252, R248, R2 ;  /* 0x000000f8fcfc7223 */ /* 0x000fe40000000002 */
[----:B------:R0:W5:Y:S02]  /*216e0*/  LDL.LU R2, [R1+0x14c] ;  /* 0x00014c0001027983 */ /* 0x0001640000300800 */
[----:B------:R-:W-:-:S05]  /*216f0*/  FFMA R249, R127, R252, R248 ;  /* 0x000000fc7ff97223 */ /* 0x000fca00000000f8 */
[----:B------:R-:W-:-:S04]  /*21700*/  SHF.R.U32.HI R250, RZ, 0x17, R249 ;  /* 0x00000017fffa7819 */ /* 0x000fc800000116f9 */
[----:B------:R-:W-:-:S04]  /*21710*/  LOP3.LUT R250, R250, 0xff, RZ, 0xc0, !PT ;  /* 0x000000fffafa7812 */ /* 0x000fc800078ec0ff */
[----:B------:R-:W-:-:S04]  /*21720*/  IADD3 R250, PT, PT, R250, R0, RZ ;  /* 0x00000000fafa7210 */ /* 0x000fc80007ffe0ff */
[----:B-1----:R-:W-:-:S04]  /*21730*/  IADD3 R0, PT, PT, R250, -0x1, RZ ;  /* 0xfffffffffa007810 */ /* 0x002fc80007ffe0ff */
        /* <DEDUP_REMOVED lines=11> */
[----:B-----5:R0:W-:Y:S04]  /*217f0*/  STL [R1+0x14c], R2 ;  /* 0x00014c0201007387 */ /* 0x0201e80000100800 */
[----:B------:R1:W-:Y:S01]  /*21800*/  STL [R1+0x148], R0 ;  /* 0x0001480001007387 */ /* 0x0003e20000100800 */
[CCC-:B0-----:R-:W-:Y:S01]  /*21810*/  FFMA.RM R2, R127.reuse, R252.reuse, R248.reuse ;  /* 0x000000fc7f027223 */ /* 0x1c1fe200000040f8 */
[----:B-1----:R-:W-:-:S05]  /*21820*/  FFMA.RP R0, R127, R252, R248 ;  /* 0x000000fc7f007223 */ /* 0x002fca00000080f8 */
[----:B------:R-:W-:Y:S02]  /*21830*/  FSETP.NEU.FTZ.AND P3, PT, R0, R2, PT ;  /* 0x000000020000720b */ /* 0x000fe40003f7d000 */
[----:B------:R0:W5:Y:S04]  /*21840*/  LDL.LU R2, [R1+0x14c] ;  /* 0x00014c0001027983 */ /* 0x0001680000300800 */
[----:B------:R0:W5:Y:S01]  /*21850*/  LDL.LU R0, [R1+0x148] ;  /* 0x0001480001007983 */ /* 0x0001620000300800 */
[----:B------:R-:W-:Y:S01]  /*21860*/  FFMA.RZ R248, R127, R252, R248 ;  /* 0x000000fc7ff87223 */ /* 0x000fe2000000c0f8 */
[C---:B------:R-:W-:Y:S02]  /*21870*/  IADD3 R127, PT, PT, R250.reuse, 0x20, RZ ;  /* 0x00000020fa7f7810 */ /* 0x040fe40007ffe0ff */
[----:B------:R-:W-:-:S02]  /*21880*/  ISETP.NE.AND P1, PT, R250, RZ, PT ;  /* 0x000000fffa00720c */ /* 0x000fc40003f25270 */
[----:B------:R-:W-:Y:S02]  /*21890*/  LOP3.LUT R248, R248, 0x7fffff, RZ, 0xc0, !PT ;  /* 0x007ffffff8f87812 */ /* 0x000fe400078ec0ff */
[----:B------:R-:W-:Y:S02]  /*218a0*/  ISETP.NE.AND P0, PT, R250, RZ, PT ;  /* 0x000000fffa00720c */ /* 0x000fe40003f05270 */
[----:B------:R-:W-:Y:S02]  /*218b0*/  LOP3.LUT R248, R248, 0x800000, RZ, 0xfc, !PT ;  /* 0x00800000f8f87812 */ /* 0x000fe400078efcff */
[----:B------:R-:W-:Y:S02]  /*218c0*/  IADD3 R250, PT, PT, -R250, RZ, RZ ;  /* 0x000000fffafa7210 */ /* 0x000fe40007ffe1ff */
[----:B------:R-:W-:Y:S02]  /*218d0*/  SHF.L.U32 R127, R248, R127, RZ ;  /* 0x0000007ff87f7219 */ /* 0x000fe400000006ff */
[----:B------:R-:W-:-:S02]  /*218e0*/  SEL R250, R250, RZ, P1 ;  /* 0x000000fffafa7207 */ /* 0x000fc40000800000 */
[----:B------:R-:W-:Y:S02]  /*218f0*/  ISETP.NE.AND P0, PT, R127, RZ, P0 ;  /* 0x000000ff7f00720c */ /* 0x000fe40000705270 */
[----:B------:R-:W-:Y:S02]  /*21900*/  SHF.R.U32.HI R248, RZ, R250, R248 ;  /* 0x000000fafff87219 */ /* 0x000fe400000116f8 */
[----:B------:R-:W-:Y:S02]  /*21910*/  PLOP3.LUT P0, PT, P3, P0, PT, 0xf8, 0x8f ;  /* 0x00000000008f781c */ /* 0x000fe40001f01f70 */
[----:B------:R-:W-:Y:S02]  /*21920*/  SHF.R.U32.HI R127, RZ, 0x1, R248 ;  /* 0x00000001ff7f7819 */ /* 0x000fe400000116f8 */
[----:B------:R-:W-:-:S04]  /*21930*/  SEL R250, RZ, 0x1, !P0 ;  /* 0x00000001fffa7807 */ /* 0x000fc80004000000 */
[----:B------:R-:W-:-:S04]  /*21940*/  LOP3.LUT R250, R250, 0x1, R127, 0xf8, !PT ;  /* 0x00000001fafa7812 */ /* 0x000fc800078ef87f */
[----:B------:R-:W-:-:S04]  /*21950*/  LOP3.LUT R248, R250, R248, RZ, 0xc0, !PT ;  /* 0x000000f8faf87212 */ /* 0x000fc800078ec0ff */
[----:B------:R-:W-:-:S04]  /*21960*/  IADD3 R127, PT, PT, R127, R248, RZ ;  /* 0x000000f87f7f7210 */ /* 0x000fc80007ffe0ff */
[----:B------:R-:W-:Y:S01]  /*21970*/  LOP3.LUT R249, R127, R249, RZ, 0xfc, !PT ;  /* 0x000000f97ff97212 */ /* 0x000fe200078efcff */
[----:B0-----:R-:W-:Y:S06]  /*21980*/  BRA `(.L_x_8251) ;  /* 0x0000000000147947 */ /* 0x001fec0003800000 */
.L_x_8250:
[----:B------:R-:W-:-:S04]  /*21990*/  LOP3.LUT R249, R249, 0x80000000, RZ, 0xc0, !PT ;  /* 0x80000000f9f97812 */ /* 0x000fc800078ec0ff */
[----:B------:R-:W-:Y:S01]  /*219a0*/  LOP3.LUT R249, R249, 0x7f800000, RZ, 0xfc, !PT ;  /* 0x7f800000f9f97812 */ /* 0x000fe200078efcff */
[----:B------:R-:W-:Y:S06]  /*219b0*/  BRA `(.L_x_8251) ;  /* 0x0000000000087947 */ /* 0x000fec0003800000 */
.L_x_8249:
[----:B------:R-:W2:Y:S02]  /*219c0*/  LDL.LU R127, [R1+0x18] ;  /* 0x00001800017f7983 */ /* 0x000ea40000300800 */
[----:B--2---:R-:W-:-:S07]  /*219d0*/  LEA R249, R127, R249, 0x17 ;  /* 0x000000f97ff97211 */ /* 0x004fce00078eb8ff */
.L_x_8251:
[----:B------:R-:W-:Y:S05]  /*219e0*/  BSYNC.RECONVERGENT B1 ;  /* 0x0000000000017941 */ /* 0x000fea0003800200 */
.L_x_8248:
[----:B------:R-:W-:Y:S01]  /*219f0*/  MOV R248, R249 ;  /* 0x000000f900f87202 */ /* 0x000fe20000000f00 */
[----:B------:R-:W-:Y:S06]  /*21a00*/  BRA `(.L_x_8252) ;  /* 0x0000000000207947 */ /* 0x000fec0003800000 */
.L_x_8247:
[----:B------:R-:W-:-:S04]  /*21a10*/  LOP3.LUT R248, R248, 0x80000000, R127, 0x48, !PT ;  /* 0x80000000f8f87812 */ /* 0x000fc800078e487f */
[----:B------:R-:W-:Y:S01]  /*21a20*/  LOP3.LUT R248, R248, 0x7f800000, RZ, 0xfc, !PT ;  /* 0x7f800000f8f87812 */ /* 0x000fe200078efcff */
[----:B------:R-:W-:Y:S06]  /*21a30*/  BRA `(.L_x_8252) ;  /* 0x0000000000147947 */ /* 0x000fec0003800000 */
.L_x_8246:
[----:B------:R-:W-:Y:S01]  /*21a40*/  LOP3.LUT R248, R248, 0x80000000, R127, 0x48, !PT ;  /* 0x80000000f8f87812 */ /* 0x000fe200078e487f */
[----:B------:R-:W-:Y:S06]  /*21a50*/  BRA `(.L_x_8252) ;  /* 0x00000000000c7947 */ /* 0x000fec0003800000 */
.L_x_8245:
[----:B------:R-:W0:Y:S01]  /*21a60*/  MUFU.RSQ R248, -QNAN ;  /* 0xffc0000000f87908 */ /* 0x000e220000001400 */
[----:B------:R-:W-:Y:S05]  /*21a70*/  BRA `(.L_x_8252) ;  /* 0x0000000000047947 */ /* 0x000fea0003800000 */
.L_x_8244:
[----:B------:R-:W-:-:S07]  /*21a80*/  FADD.FTZ R248, R127, R201 ;  /* 0x000000c97ff87221 */ /* 0x000fce0000010000 */
.L_x_8252:
[----:B------:R-:W-:Y:S05]  /*21a90*/  BSYNC.RECONVERGENT B0 ;  /* 0x0000000000007941 */ /* 0x000fea0003800200 */
.L_x_8242:
[----:B------:R-:W-:-:S04]  /*21aa0*/  HFMA2 R127, -RZ, RZ, 0, 0 ;  /* 0x00000000ff7f7431 */ /* 0x000fc800000001ff */
[----:B0----5:R-:W-:Y:S05]  /*21ab0*/  RET.REL.NODEC R126 `(_ZN18transformer_engine27scaled_softmax_warp_forwardI13__nv_bfloat16S1_fLi13EEEvPT0_PKT_T1_ii) ;  /* 0xfffffde47e507950 */ /* 0x021fea0003c3ffff */
.L_x_8253:
        /* <DEDUP_REMOVED lines=12> */
.L_x_11277:


//--------------------- .text._ZN18transformer_engine27scaled_softmax_warp_forwardI13__nv_bfloat16S1_fLi12EEEvPT0_PKT_T1_ii --------------------------
	.section	.text._ZN18transformer_engine27scaled_softmax_warp_forwardI13__nv_bfloat16S1_fLi12EEEvPT0_PKT_T1_ii,"ax",@progbits
	.align	128
        .global         _ZN18transformer_engine27scaled_softmax_warp_forwardI13__nv_bfloat16S1_fLi12EEEvPT0_PKT_T1_ii
        .type           _ZN18transformer_engine27scaled_softmax_warp_forwardI13__nv_bfloat16S1_fLi12EEEvPT0_PKT_T1_ii,@function
        .size           _ZN18transformer_engine27scaled_softmax_warp_forwardI13__nv_bfloat16S1_fLi12EEEvPT0_PKT_T1_ii,(.L_x_11278 - _ZN18transformer_engine27scaled_softmax_warp_forwardI13__nv_bfloat16S1_fLi12EEEvPT0_PKT_T1_ii)
        .other          _ZN18transformer_engine27scaled_softmax_warp_forwardI13__nv_bfloat16S1_fLi12EEEvPT0_PKT_T1_ii,@"STO_CUDA_ENTRY STV_DEFAULT"
_ZN18transformer_engine27scaled_softmax_warp_forwardI13__nv_bfloat16S1_fLi12EEEvPT0_PKT_T1_ii:
.text._ZN18transformer_engine27scaled_softmax_warp_forwardI13__nv_bfloat16S1_fLi12EEEvPT0_PKT_T1_ii:
[----:B------:R-:W-:Y:S01]  /*0000*/  LDC R1, c[0x0][0x37c] ;  /* 0x0000df00ff017b82 */ /* 0x000fe20000000800 */
[----:B------:R-:W0:Y:S01]  /*0010*/  S2R R0, SR_CTAID.Y ;  /* 0x0000000000007919 */ /* 0x000e220000002600 */
[----:B------:R-:W1:Y:S06]  /*0020*/  LDCU UR4, c[0x0][0x364] ;  /* 0x00006c80ff0477ac */ /* 0x000e6c0008000800 */
[----:B------:R-:W2:Y:S01]  /*0030*/  LDC R3, c[0x0][0x370] ;  /* 0x0000dc00ff037b82 */ /* 0x000ea20000000800 */
[----:B------:R-:W-:Y:S01]  /*0040*/  HFMA2 R81, -RZ, RZ, 0, 0 ;  /* 0x00000000ff517431 */ /* 0x000fe200000001ff */
[----:B------:R-:W0:Y:S01]  /*0050*/  S2R R2, SR_CTAID.Z ;  /* 0x0000000000027919 */ /* 0x000e220000002700 */
[----:B------:R-:W3:Y:S01]  /*0060*/  LDCU UR8, c[0x0][0x398] ;  /* 0x00007300ff0877ac */ /* 0x000ee20008000800 */
[----:B------:R-:W4:Y:S01]  /*0070*/  S2R R80, SR_TID.X ;  /* 0x0000000000507919 */ /* 0x000f220000002100 */
[----:B------:R-:W5:Y:S03]  /*0080*/  LDCU UR7, c[0x0][0x394] ;  /* 0x00007280ff0777ac */ /* 0x000f660008000800 */
[----:B------:R-:W0:Y:S01]  /*0090*/  LDC R5, c[0x0][0x374] ;  /* 0x0000dd00ff057b82 */ /* 0x000e220000000800 */
[----:B------:R-:W1:Y:S01]  /*00a0*/  S2R R7, SR_TID.Y ;  /* 0x0000000000077919 */ /* 0x000e620000002200 */
[----:B------:R-:W5:Y:S06]  /*00b0*/  LDCU.64 UR10, c[0x0][0x388] ;  /* 0x00007100ff0a77ac */ /* 0x000f6c0008000a00 */
[----:B------:R-:W2:Y:S01]  /*00c0*/  S2UR UR5, SR_CTAID.X ;  /* 0x00000000000579c3 */ /* 0x000ea20000002500 */
[----:B---3--:R-:W-:Y:S01]  /*00d0*/  USHF.R.S32.HI UR6, URZ, 0x1f, UR8 ;  /* 0x0000001fff067899 */ /* 0x008fe20008011408 */
[----:B0-----:R-:W-:Y:S01]  /*00e0*/  IMAD R0, R5, R2, R0 ;  /* 0x0000000205007224 */ /* 0x001fe200078e0200 */
[----:B----4-:R-:W-:-:S03]  /*00f0*/  SHF.L.U32 R80, R80, 0x2, RZ ;  /* 0x0000000250507819 */ /* 0x010fc600000006ff */
[----:B--2---:R-:W-:-:S04]  /*0100*/  IMAD R0, R0, R3, UR5 ;  /* 0x0000000500007e24 */ /* 0x004fc8000f8e0203 */
[----:B-1----:R-:W-:Y:S01]  /*0110*/  IMAD R3, R0, UR4, R7 ;  /* 0x0000000400037c24 */ /* 0x002fe2000f8e0207 */
        /* <DEDUP_REMOVED lines=8> */
[----:B------:R-:W-:Y:S02]  /*01a0*/  SHF.L.U64.HI R132, R132, 0x1, R3 ;  /* 0x0000000184847819 */ /* 0x000fe40000010203 */
[----:B------:R-:W-:-:S04]  /*01b0*/  IADD3 R6, P0, PT, R133, UR10, RZ ;  /* 0x0000000a85067c10 */ /* 0x000fc8000ff1e0ff */
[----:B------:R-:W-:-:S05]  /*01c0*/  IADD3.X R7, PT, PT, R132, UR11, RZ, P0, !PT ;  /* 0x0000000b84077c10 */ /* 0x000fca00087fe4ff */
[----:B0-----:R-:W2:Y:S01]  /*01d0*/  @!P2 LDG.E.64 R2, desc[UR4][R6.64+0x100] ;  /* 0x000100040602a981 */ /* 0x001ea2000c1e1b00 */
[----:B------:R-:W-:Y:S01]  /*01e0*/  IADD3 R0, PT, PT, R80, 0x100, RZ ;  /* 0x0000010050007810 */ /* 0x000fe20007ffe0ff */
[----:B------:R-:W0:Y:S03]  /*01f0*/  @!P2 LDC R5, c[0x0][0x390] ;  /* 0x0000e400ff05ab82 */ /* 0x000e260000000800 */
[----:B------:R-:W-:-:S04]  /*0200*/  ISETP.GE.AND P4, PT, R0, UR8, PT ;  /* 0x0000000800007c0c */ /* 0x000fc8000bf86270 */
[----:B------:R-:W-:Y:S02]  /*0210*/  ISETP.LT.OR P4, PT, R18, 0x1, P4 ;  /* 0x000000011200780c */ /* 0x000fe40002781670 */
[----:B------:R-:W-:-:S11]  /*0220*/  IADD3 R0, PT, PT, R80, 0x180, RZ ;  /* 0x0000018050007810 */ /* 0x000fd60007ffe0ff */
[----:B------:R-:W3:Y:S01]  /*0230*/  @!P4 LDG.E.64 R8, desc[UR4][R6.64+0x200] ;  /* 0x000200040608c981 */ /* 0x000ee2000c1e1b00 */
[----:B------:R-:W-:Y:S02]  /*0240*/  ISETP.GE.AND P5, PT, R0, UR8, PT ;  /* 0x0000000800007c0c */ /* 0x000fe4000bfa6270 */
[----:B------:R-:W-:Y:S02]  /*0250*/  IADD3 R0, PT, PT, R80, 0x200, RZ ;  /* 0x0000020050007810 */ /* 0x000fe40007ffe0ff */
[----:B------:R-:W-:Y:S02]  /*0260*/  ISETP.LT.OR P5, PT, R18, 0x1, P5 ;  /* 0x000000011200780c */ /* 0x000fe40002fa1670 */
[----:B------:R-:W-:-:S04]  /*0270*/  ISETP.GE.AND P6, PT, R0, UR8, PT ;  /* 0x0000000800007c0c */ /* 0x000fc8000bfc6270 */
[----:B------:R-:W-:-:S07]  /*0280*/  ISETP.LT.OR P6, PT, R18, 0x1, P6 ;  /* 0x000000011200780c */ /* 0x000fce00037c1670 */
[----:B------:R-:W4:Y:S01]  /*0290*/  @!P5 LDG.E.64 R10, desc[UR4][R6.64+0x300] ;  /* 0x00030004060ad981 */ /* 0x000f22000c1e1b00 */
[----:B------:R-:W-:Y:S01]  /*02a0*/  MOV R137, 0xff800000 ;  /* 0xff80000000897802 */ /* 0x000fe20000000f00 */
[----:B------:R-:W1:Y:S04]  /*02b0*/  @!P5 LDC R15, c[0x0][0x390] ;  /* 0x0000e400ff0fdb82 */ /* 0x000e680000000800 */
[----:B------:R-:W5:Y:S01]  /*02c0*/  @!P6 LDG.E.64 R12, desc[UR4][R6.64+0x400] ;  /* 0x00040004060ce981 */ /* 0x000f62000c1e1b00 */
[----:B------:R-:W-:Y:S02]  /*02d0*/  IADD3 R0, PT, PT, R80, 0x280, RZ ;  /* 0x0000028050007810 */ /* 0x000fe40007ffe0ff */
[----:B------:R-:W-:Y:S01]  /*02e0*/  MOV R65, 0xff800000 ;  /* 0xff80000000417802 */ /* 0x000fe20000000f00 */
[----:B------:R-:W5:Y:S01]  /*02f0*/  @!P6 LDC R25, c[0x0][0x390] ;  /* 0x0000e400ff19eb82 */ /* 0x000f620000000800 */
[----:B------:R-:W-:-:S02]  /*0300*/  ISETP.GE.AND P0, PT, R0, UR8, PT ;  /* 0x0000000800007c0c */ /* 0x000fc4000bf06270 */
[----:B------:R-:W-:Y:S02]  /*0310*/  IADD3 R0, PT, PT, R80, 0x300, RZ ;  /* 0x0000030050007810 */ /* 0x000fe40007ffe0ff */
[----:B------:R-:W-:Y:S02]  /*0320*/  ISETP.LT.OR P0, PT, R18, 0x1, P0 ;  /* 0x000000011200780c */ /* 0x000fe40000701670 */
[----:B------:R-:W-:-:S04]  /*0330*/  ISETP.GE.AND P1, PT, R0, UR8, PT ;  /* 0x0000000800007c0c */ /* 0x000fc8000bf26270 */
[----:B------:R-:W-:-:S07]  /*0340*/  ISETP.LT.OR P1, PT, R18, 0x1, P1 ;  /* 0x000000011200780c */ /* 0x000fce0000f21670 */
[----:B------:R-:W5:Y:S01]  /*0350*/  @!P0 LDG.E.64 R16, desc[UR4][R6.64+0x500] ;  /* 0x0005000406108981 */ /* 0x000f62000c1e1b00 */
[----:B------:R-:W-:Y:S02]  /*0360*/  MOV R127, 0xff800000 ;  /* 0xff800000007f7802 */ /* 0x000fe40000000f00 */
[----:B------:R-:W-:-:S03]  /*0370*/  MOV R21, 0xff800000 ;  /* 0xff80000000157802 */ /* 0x000fc60000000f00 */
        /* <DEDUP_REMOVED lines=13> */
[----:B------:R-:W-:-:S03]  /*0450*/  @!P2 PRMT R2, R2, 0x7632, R2 ;  /* 0x000076320202a816 */ /* 0x000fc60000000002 */
[-C--:B0-----:R-:W-:Y:S01]  /*0460*/  @!P2 FMUL R137, R0, R5.reuse ;  /* 0x000000050089a220 */ /* 0x081fe20000400000 */
[C---:B------:R-:W-:Y:S02]  /*0470*/  @!P2 PRMT R0, R3.reuse, 0x7632, R0 ;  /* 0x000076320300a816 */ /* 0x040fe40000000000 */
[----:B------:R-:W-:Y:S02]  /*0480*/  @!P2 SHF.L.U32 R3, R3, 0x10, RZ ;  /* 0x000000100303a819 */ /* 0x000fe400000006ff */
[----:B------:R-:W-:Y:S02]  /*0490*/  @!P2 SHF.L.U32 R2, R2, 0x10, RZ ;  /* 0x000000100202a819 */ /* 0x000fe400000006ff */
[----:B------:R-:W-:Y:S01]  /*04a0*/  @!P2 SHF.L.U32 R0, R0, 0x10, RZ ;  /* 0x000000100000a819 */ /* 0x000fe200000006ff */
[-C--:B------:R-:W-:Y:S01]  /*04b0*/  @!P2 FMUL R65, R3, R5.reuse ;  /* 0x000000050341a220 */ /* 0x080fe20000400000 */
[----:B------:R-:W-:Y:S01]  /*04c0*/  IADD3 R3, PT, PT, R80, 0x380, RZ ;  /* 0x0000038050037810 */ /* 0x000fe20007ffe0ff */
[----:B------:R-:W-:-:S02]  /*04d0*/  @!P2 FMUL R127, R2, R5 ;  /* 0x00000005027fa220 */ /* 0x000fc40000400000 */
[----:B------:R-:W-:Y:S01]  /*04e0*/  @!P2 FMUL R21, R0, R5 ;  /* 0x000000050015a220 */ /* 0x000fe20000400000 */
[----:B------:R-:W-:Y:S02]  /*04f0*/  ISETP.GE.AND P2, PT, R3, UR8, PT ;  /* 0x0000000803007c0c */ /* 0x000fe4000bf46270 */
[----:B------:R-:W0:Y:S02]  /*0500*/  @!P4 LDC R3, c[0x0][0x390] ;  /* 0x0000e400ff03cb82 */ /* 0x000e240000000800 */
[----:B------:R-:W-:Y:S02]  /*0510*/  ISETP.LT.OR P2, PT, R18, 0x1, P2 ;  /* 0x000000011200780c */ /* 0x000fe40001741670 */
[C---:B---3--:R-:W-:Y:S02]  /*0520*/  @!P4 SHF.L.U32 R0, R8.reuse, 0x10, RZ ;  /* 0x000000100800c819 */ /* 0x048fe400000006ff */
[----:B------:R-:W-:-:S09]  /*0530*/  @!P4 PRMT R8, R8, 0x7632, R8 ;  /* 0x000076320808c816 */ /* 0x000fd20000000008 */
[----:B------:R-:W2:Y:S01]  /*0540*/  @!P2 LDG.E.64 R4, desc[UR4][R6.64+0x700] ;  /* 0x000700040604a981 */ /* 0x000ea2000c1e1b00 */
[C---:B------:R-:W-:Y:S01]  /*0550*/  @!P4 SHF.L.U32 R2, R9.reuse, 0x10, RZ ;  /* 0x000000100902c819 */ /* 0x040fe200000006ff */
[----:B------:R-:W3:Y:S01]  /*0560*/  @!P2 LDC R27, c[0x0][0x390] ;  /* 0x0000e400ff1bab82 */ /* 0x000ee20000000800 */
[----:B------:R-:W-:Y:S01]  /*0570*/  @!P4 SHF.L.U32 R8, R8, 0x10, RZ ;  /* 0x000000100808c819 */ /* 0x000fe200000006ff */
[-C--:B0-----:R-:W-:Y:S01]  /*0580*/  @!P4 FMUL R19, R0, R3.reuse ;  /* 0x000000030013c220 */ /* 0x081fe20000400000 */
[----:B------:R-:W-:Y:S01]  /*0590*/  @!P4 PRMT R0, R9, 0x7632, R0 ;  /* 0x000076320900c816 */ /* 0x000fe20000000000 */
[-C--:B------:R-:W-:Y:S01]  /*05a0*/  @!P4 FMUL R69, R2, R3.reuse ;  /* 0x000000030245c220 */ /* 0x080fe20000400000 */
[----:B------:R-:W-:Y:S02]  /*05b0*/  IADD3 R2, PT, PT, R80, 0x400, RZ ;  /* 0x0000040050027810 */ /* 0x000fe40007ffe0ff */
[----:B------:R-:W-:Y:S01]  /*05c0*/  @!P4 SHF.L.U32 R0, R0, 0x10, RZ ;  /* 0x000000100000c819 */ /* 0x000fe200000006ff */
[----:B------:R-:W-:Y:S01]  /*05d0*/  @!P4 FMUL R123, R8, R3 ;  /* 0x00000003087bc220 */ /* 0x000fe20000400000 */
[----:B------:R-:W-:-:S03]  /*05e0*/  MOV R9, 0xff800000 ;  /* 0xff80000000097802 */ /* 0x000fc60000000f00 */
[----:B------:R-:W-:Y:S01]  /*05f0*/  @!P4 FMUL R9, R0, R3 ;  /* 0x000000030009c220 */ /* 0x000fe20000400000 */
[----:B------:R-:W-:-:S04]  /*0600*/  ISETP.GE.AND P4, PT, R2, UR8, PT ;  /* 0x0000000802007c0c */ /* 0x000fc8000bf86270 */
[----:B------:R-:W-:Y:S02]  /*0610*/  ISETP.LT.OR P4, PT, R18, 0x1, P4 ;  /* 0x000000011200780c */ /* 0x000fe40002781670 */
[C---:B----4-:R-:W-:Y:S02]  /*0620*/  @!P5 PRMT R0, R10.reuse, 0x7632, R0 ;  /* 0x000076320a00d816 */ /* 0x050fe40000000000 */
[----:B------:R-:W-:Y:S02]  /*0630*/  @!P5 SHF.L.U32 R2, R10, 0x10, RZ ;  /* 0x000000100a02d819 */ /* 0x000fe400000006ff */
[C---:B------:R-:W-:Y:S02]  /*0640*/  @!P5 PRMT R3, R11.reuse, 0x7632, R3 ;  /* 0x000076320b03d816 */ /* 0x040fe40000000003 */
[----:B------:R-:W-:-:S05]  /*0650*/  @!P5 SHF.L.U32 R8, R11, 0x10, RZ ;  /* 0x000000100b08d819 */ /* 0x000fca00000006ff */
[----:B------:R-:W4:Y:S01]  /*0660*/  @!P4 LDG.E.64 R10, desc[UR4][R6.64+0x800] ;  /* 0x00080004060ac981 */ /* 0x000f22000c1e1b00 */
[----:B------:R-:W-:Y:S01]  /*0670*/  @!P5 SHF.L.U32 R0, R0, 0x10, RZ ;  /* 0x000000100000d819 */ /* 0x000fe200000006ff */
[----:B-1----:R-:W-:Y:S01]  /*0680*/  @!P5 FMUL R71, R2, R15 ;  /* 0x0000000f0247d220 */ /* 0x002fe20000400000 */
[----:B------:R-:W-:-:S03]  /*0690*/  @!P5 SHF.L.U32 R3, R3, 0x10, RZ ;  /* 0x000000100303d819 */ /* 0x000fc600000006ff */
[-C--:B------:R-:W-:Y:S01]  /*06a0*/  @!P5 FMUL R119, R0, R15.reuse ;  /* 0x0000000f0077d220 */ /* 0x080fe20000400000 */
[----:B-----5:R-:W-:Y:S02]  /*06b0*/  @!P6 SHF.L.U32 R0, R12, 0x10, RZ ;  /* 0x000000100c00e819 */ /* 0x020fe400000006ff */
[----:B------:R-:W-:Y:S01]  /*06c0*/  IADD3 R2, PT, PT, R80, 0x480, RZ ;  /* 0x0000048050027810 */ /* 0x000fe20007ffe0ff */
[-C--:B------:R-:W-:Y:S01]  /*06d0*/  @!P5 FMUL R91, R8, R15.reuse ;  /* 0x0000000f085bd220 */ /* 0x080fe20000400000 */
[----:B------:R-:W-:Y:S01]  /*06e0*/  @!P5 FMUL R113, R3, R15 ;  /* 0x0000000f0371d220 */ /* 0x000fe20000400000 */
[----:B------:R-:W-:Y:S01]  /*06f0*/  @!P6 FMUL R79, R0, R25 ;  /* 0x00000019004fe220 */ /* 0x000fe20000400000 */
[----:B------:R-:W-:Y:S02]  /*0700*/  ISETP.GE.AND P5, PT, R2, UR8, PT ;  /* 0x0000000802007c0c */ /* 0x000fe4000bfa6270 */
[----:B------:R-:W-:Y:S02]  /*0710*/  @!P6 PRMT R12, R12, 0x7632, R12 ;  /* 0x000076320c0ce816 */ /* 0x000fe4000000000c */
        /* <DEDUP_REMOVED lines=11> */
[----:B------:R-:W0:Y:S02]  /*07d0*/  @!P0 LDC R13, c[0x0][0x390] ;  /* 0x0000e400ff0d8b82 */ /* 0x000e240000000800 */
[----:B------:R-:W-:-:S02]  /*07e0*/  ISETP.LT.OR P6, PT, R18, 0x1, P6 ;  /* 0x000000011200780c */ /* 0x000fc400037c1670 */
[C---:B------:R-:W-:Y:S02]  /*07f0*/  @!P0 PRMT R0, R16.reuse, 0x7632, R0 ;  /* 0x0000763210008816 */ /* 0x040fe40000000000 */
[----:B------:R-:W-:Y:S02]  /*0800*/  @!P0 PRMT R8, R17, 0x7632, R8 ;  /* 0x0000763211088816 */ /* 0x000fe40000000008 */
[----:B------:R-:W1:Y:S07]  /*0810*/  @!P1 LDC R25, c[0x0][0x390] ;  /* 0x0000e400ff199b82 */ /* 0x000e6e0000000800 */
[----:B------:R-:W5:Y:S01]  /*0820*/  @!P6 LDG.E.64 R2, desc[UR4][R6.64+0xa00] ;  /* 0x000a00040602e981 */ /* 0x000f62000c1e1b00 */
        /* <DEDUP_REMOVED lines=13> */
[----:B------:R-:W-:-:S02]  /*0900*/  ISETP.GE.AND P0, PT, R12, UR8, PT ;  /* 0x000000080c007c0c */ /* 0x000fc4000bf06270 */
[----:B------:R-:W-:Y:S02]  /*0910*/  @!P1 PRMT R0, R22, 0x7632, R0 ;  /* 0x0000763216009816 */ /* 0x000fe40000000000 */
[----:B------:R-:W-:Y:S02]  /*0920*/  ISETP.LT.OR P0, PT, R18, 0x1, P0 ;  /* 0x000000011200780c */ /* 0x000fe40000701670 */
[C---:B------:R-:W-:Y:S02]  /*0930*/  @!P1 PRMT R8, R23.reuse, 0x7632, R8 ;  /* 0x0000763217089816 */ /* 0x040fe40000000008 */
[----:B------:R-:W-:Y:S02]  /*0940*/  @!P1 SHF.L.U32 R22, R22, 0x10, RZ ;  /* 0x0000001016169819 */ /* 0x000fe400000006ff */
[----:B------:R-:W-:Y:S02]  /*0950*/  @!P1 SHF.L.U32 R23, R23, 0x10, RZ ;  /* 0x0000001017179819 */ /* 0x000fe400000006ff */
[----:B------:R-:W-:-:S02]  /*0960*/  @!P1 SHF.L.U32 R0, R0, 0x10, RZ ;  /* 0x0000001000009819 */ /* 0x000fc400000006ff */
[----:B------:R-:W-:Y:S02]  /*0970*/  @!P1 SHF.L.U32 R8, R8, 0x10, RZ ;  /* 0x0000001008089819 */ /* 0x000fe400000006ff */
[----:B------:R-:W-:Y:S01]  /*0980*/  IADD3 R12, PT, PT, R80, 0x600, RZ ;  /* 0x00000600500c7810 */ /* 0x000fe20007ffe0ff */
[----:B------:R-:W5:Y:S01]  /*0990*/  @!P0 LDG.E.64 R16, desc[UR4][R6.64+0xb00] ;  /* 0x000b000406108981 */ /* 0x000f62000c1e1b00 */
[----:B------:R-:W-:Y:S01]  /*09a0*/  MOV R84, 0xff800000 ;  /* 0xff80000000547802 */ /* 0x000fe20000000f00 */
[-C--:B-1----:R-:W-:Y:S01]  /*09b0*/  @!P1 FMUL R84, R0, R25.reuse ;  /* 0x0000001900549220 */ /* 0x082fe20000400000 */
[----:B------:R-:W-:Y:S01]  /*09c0*/  MOV R147, 0xff800000 ;  /* 0xff80000000937802 */ /* 0x000fe20000000f00 */
[-C--:B------:R-:W-:Y:S01]  /*09d0*/  @!P1 FMUL R147, R22, R25.reuse ;  /* 0x0000001916939220 */ /* 0x080fe20000400000 */
[----:B------:R-:W-:Y:S01]  /*09e0*/  MOV R82, 0xff800000 ;  /* 0xff80000000527802 */ /* 0x000fe20000000f00 */
[-C--:B------:R-:W-:Y:S01]  /*09f0*/  @!P1 FMUL R82, R23, R25.reuse ;  /* 0x0000001917529220 */ /* 0x080fe20000400000 */
[----:B------:R-:W-:Y:S01]  /*0a00*/  MOV R101, 0xff800000 ;  /* 0xff80000000657802 */ /* 0x000fe20000000f00 */
[----:B------:R-:W-:Y:S01]  /*0a10*/  @!P1 FMUL R101, R8, R25 ;  /* 0x0000001908659220 */ /* 0x000fe20000400000 */
[----:B------:R-:W-:Y:S01]  /*0a20*/  ISETP.GE.AND P1, PT, R12, UR8, PT ;  /* 0x000000080c007c0c */ /* 0x000fe2000bf26270 */
[----:B------:R-:W0:Y:S01]  /*0a30*/  @!P4 LDC R23, c[0x0][0x390] ;  /* 0x0000e400ff17cb82 */ /* 0x000e220000000800 */
[----:B------:R-:W-:-:S02]  /*0a40*/  MOV R139, 0xff800000 ;  /* 0xff800000008b7802 */ /* 0x000fc40000000f00 */
[----:B------:R-:W-:Y:S02]  /*0a50*/  ISETP.LT.OR P1, PT, R18, 0x1, P1 ;  /* 0x000000011200780c */ /* 0x000fe40000f21670 */
[----:B------:R-:W-:Y:S02]  /*0a60*/  MOV R126, 0xff800000 ;  /* 0xff800000007e7802 */ /* 0x000fe40000000f00 */
[----:B------:R-:W-:Y:S01]  /*0a70*/  MOV R103, 0xff800000 ;  /* 0xff80000000677802 */ /* 0x000fe20000000f00 */
[----:B------:R-:W1:Y:S01]  /*0a80*/  @!P5 LDC R25, c[0x0][0x390] ;  /* 0x0000e400ff19db82 */ /* 0x000e620000000800 */
[----:B------:R-:W-:-:S07]  /*0a90*/  MOV R97, 0xff800000 ;  /* 0xff80000000617802 */ /* 0x000fce0000000f00 */
[----:B------:R-:W5:Y:S01]  /*0aa0*/  @!P1 LDG.E.64 R12, desc[UR4][R6.64+0xc00] ;  /* 0x000c0004060c9981 */ /* 0x000f62000c1e1b00 */
        /* <DEDUP_REMOVED lines=13> */
[C---:B--2---:R-:W-:Y:S02]  /*0b80*/  @!P2 SHF.L.U32 R0, R4.reuse, 0x10, RZ ;  /* 0x000000100400a819 */ /* 0x044fe400000006ff */
[----:B------:R-:W-:-:S03]  /*0b90*/  @!P2 PRMT R4, R4, 0x7632, R4 ;  /* 0x000076320404a816 */ /* 0x000fc60000000004 */
[-C--:B---3--:R-:W-:Y:S01]  /*0ba0*/  @!P2 FMUL R139, R0, R27.reuse ;  /* 0x0000001b008ba220 */ /* 0x088fe20000400000 */
        /* <DEDUP_REMOVED lines=8> */
[----:B------:R-:W-:-:S04]  /*0c30*/  ISETP.GE.AND P2, PT, R5, UR8, PT ;  /* 0x0000000805007c0c */ /* 0x000fc8000bf46270 */
[----:B------:R-:W-:-:S13]  /*0c40*/  ISETP.LT.OR P2, PT, R18, 0x1, P2 ;  /* 0x000000011200780c */ /* 0x000fda0001741670 */
[----:B------:R-:W2:Y:S01]  /*0c50*/  @!P2 LDG.E.64 R4, desc[UR4][R6.64+0xd00] ;  /* 0x000d00040604a981 */ /* 0x000ea2000c1e1b00 */
[C---:B----4-:R-:W-:Y:S02]  /*0c60*/  @!P4 SHF.L.U32 R0, R10.reuse, 0x10, RZ ;  /* 0x000000100a00c819 */ /* 0x050fe400000006ff */
[----:B------:R-:W-:-:S03]  /*0c70*/  @!P4 PRMT R10, R10, 0x7632, R10 ;  /* 0x000076320a0ac816 */ /* 0x000fc6000000000a */
[-C--:B0-----:R-:W-:Y:S01]  /*0c80*/  @!P4 FMUL R128, R0, R23.reuse ;  /* 0x000000170080c220 */ /* 0x081fe20000400000 */
[C---:B------:R-:W-:Y:S02]  /*0c90*/  @!P4 PRMT R0, R11.reuse, 0x7632, R0 ;  /* 0x000076320b00c816 */ /* 0x040fe40000000000 */
[----:B------:R-:W-:Y:S02]  /*0ca0*/  @!P4 SHF.L.U32 R11, R11, 0x10, RZ ;  /* 0x000000100b0bc819 */ /* 0x000fe400000006ff */
[----:B------:R-:W-:Y:S02]  /*0cb0*/  @!P4 SHF.L.U32 R10, R10, 0x10, RZ ;  /* 0x000000100a0ac819 */ /* 0x000fe400000006ff */
[----:B------:R-:W-:Y:S01]  /*0cc0*/  @!P4 SHF.L.U32 R0, R0, 0x10, RZ ;  /* 0x000000100000c819 */ /* 0x000fe200000006ff */
[-C--:B------:R-:W-:Y:S02]  /*0cd0*/  @!P4 FMUL R122, R11, R23.reuse ;  /* 0x000000170b7ac220 */ /* 0x080fe40000400000 */
[----:B------:R-:W-:-:S02]  /*0ce0*/  @!P4 FMUL R99, R10, R23 ;  /* 0x000000170a63c220 */ /* 0x000fc40000400000 */
[----:B------:R-:W-:Y:S01]  /*0cf0*/  @!P4 FMUL R93, R0, R23 ;  /* 0x00000017005dc220 */ /* 0x000fe20000400000 */
[----:B------:R-:W-:Y:S01]  /*0d00*/  ISETP.GE.AND P4, PT, R8, UR8, PT ;  /* 0x0000000808007c0c */ /* 0x000fe2000bf86270 */
[----:B------:R-:W0:Y:S03]  /*0d10*/  @!P6 LDC R23, c[0x0][0x390] ;  /* 0x0000e400ff17eb82 */ /* 0x000e260000000800 */
[----:B------:R-:W-:Y:S02]  /*0d20*/  ISETP.LT.OR P4, PT, R18, 0x1, P4 ;  /* 0x000000011200780c */ /* 0x000fe40002781670 */
[C---:B-----5:R-:W-:Y:S02]  /*0d30*/  @!P5 PRMT R0, R14.reuse, 0x7632, R0 ;  /* 0x000076320e00d816 */ /* 0x060fe40000000000 */
[----:B------:R-:W-:-:S09]  /*0d40*/  @!P5 SHF.L.U32 R14, R14, 0x10, RZ ;  /* 0x000000100e0ed819 */ /* 0x000fd200000006ff */
[----:B------:R-:W3:Y:S01]  /*0d50*/  @!P4 LDG.E.64 R10, desc[UR4][R6.64+0xe00] ;  /* 0x000e0004060ac981 */ /* 0x000ee2000c1e1b00 */
[C---:B------:R-:W-:Y:S02]  /*0d60*/  @!P5 PRMT R8, R15.reuse, 0x7632, R8 ;  /* 0x000076320f08d816 */ /* 0x040fe40000000008 */
        /* <DEDUP_REMOVED lines=8> */
[----:B------:R-:W-:Y:S01]  /*0df0*/  ISETP.GE.AND P5, PT, R14, UR8, PT ;  /* 0x000000080e007c0c */ /* 0x000fe2000bfa6270 */
[----:B------:R-:W1:Y:S01]  /*0e00*/  @!P1 LDC R25, c[0x0][0x390] ;  /* 0x0000e400ff199b82 */ /* 0x000e620000000800 */
[----:B------:R-:W-:-:S02]  /*0e10*/  @!P6 PRMT R0, R2, 0x7632, R0 ;  /* 0x000076320200e816 */ /* 0x000fc40000000000 */
[C---:B------:R-:W-:Y:S02]  /*0e20*/  @!P6 PRMT R8, R3.reuse, 0x7632, R8 ;  /* 0x000076320308e816 */ /* 0x040fe40000000008 */
[----:B------:R-:W-:Y:S02]  /*0e30*/  ISETP.LT.OR P5, PT, R18, 0x1, P5 ;  /* 0x000000011200780c */ /* 0x000fe40002fa1670 */
[----:B------:R-:W-:Y:S02]  /*0e40*/  @!P6 SHF.L.U32 R2, R2, 0x10, RZ ;  /* 0x000000100202e819 */ /* 0x000fe400000006ff */
[----:B------:R-:W-:Y:S02]  /*0e50*/  @!P6 SHF.L.U32 R3, R3, 0x10, RZ ;  /* 0x000000100303e819 */ /* 0x000fe400000006ff */
[----:B------:R-:W-:Y:S02]  /*0e60*/  @!P6 SHF.L.U32 R0, R0, 0x10, RZ ;  /* 0x000000100000e819 */ /* 0x000fe400000006ff */
[----:B------:R-:W-:-:S02]  /*0e70*/  @!P6 SHF.L.U32 R8, R8, 0x10, RZ ;  /* 0x000000100808e819 */ /* 0x000fc400000006ff */
[----:B------:R-:W-:Y:S01]  /*0e80*/  IADD3 R14, PT, PT, R80, 0x800, RZ ;  /* 0x00000800500e7810 */ /* 0x000fe20007ffe0ff */
[-C--:B0-----:R-:W-:Y:S01]  /*0e90*/  @!P6 FMUL R120, R2, R23.reuse ;  /* 0x000000170278e220 */ /* 0x081fe20000400000 */
[-C--:B------:R-:W-:Y:S01]  /*0ea0*/  @!P6 FMUL R114, R3, R23.reuse ;  /* 0x000000170372e220 */ /* 0x080fe20000400000 */
[-C--:B------:R-:W-:Y:S01]  /*0eb0*/  @!P6 FMUL R89, R0, R23.reuse ;  /* 0x000000170059e220 */ /* 0x080fe20000400000 */
[----:B------:R-:W-:Y:S01]  /*0ec0*/  @!P6 FMUL R75, R8, R23 ;  /* 0x00000017084be220 */ /* 0x000fe20000400000 */
[----:B------:R-:W-:Y:S01]  /*0ed0*/  ISETP.GE.AND P6, PT, R14, UR8, PT ;  /* 0x000000080e007c0c */ /* 0x000fe2000bfc6270 */
[----:B------:R-:W4:Y:S01]  /*0ee0*/  @!P5 LDG.E.64 R2, desc[UR4][R6.64+0xf00] ;  /* 0x000f00040602d981 */ /* 0x000f22000c1e1b00 */
[----:B------:R-:W0:Y:S02]  /*0ef0*/  @!P0 LDC R23, c[0x0][0x390] ;  /* 0x0000e400ff178b82 */ /* 0x000e240000000800 */
[----:B------:R-:W-:-:S13]  /*0f00*/  ISETP.LT.OR P6, PT, R18, 0x1, P6 ;  /* 0x000000011200780c */ /* 0x000fda00037c1670 */
[----:B------:R-:W5:Y:S01]  /*0f10*/  @!P6 LDG.E.64 R14, desc[UR4][R6.64+0x1000] ;  /* 0x00100004060ee981 */ /* 0x000f62000c1e1b00 */
        /* <DEDUP_REMOVED lines=17> */
[----:B------:R-:W-:-:S02]  /*1030*/  @!P1 PRMT R0, R12, 0x7632, R0 ;  /* 0x000076320c009816 */ /* 0x000fc40000000000 */
[----:B------:R-:W-:Y:S02]  /*1040*/  ISETP.LT.OR P0, PT, R18, 0x1, P0 ;  /* 0x000000011200780c */ /* 0x000fe40000701670 */
[----:B------:R-:W-:Y:S02]  /*1050*/  @!P1 SHF.L.U32 R12, R12, 0x10, RZ ;  /* 0x000000100c0c9819 */ /* 0x000fe400000006ff */
[C---:B------:R-:W-:Y:S02]  /*1060*/  @!P1 PRMT R8, R13.reuse, 0x7632, R8 ;  /* 0x000076320d089816 */ /* 0x040fe40000000008 */
[----:B------:R-:W-:Y:S01]  /*1070*/  MOV R112, 0xff800000 ;  /* 0xff80000000707802 */ /* 0x000fe20000000f00 */
[----:B-1----:R-:W-:Y:S01]  /*1080*/  @!P1 FMUL R112, R12, R25 ;  /* 0x000000190c709220 */ /* 0x002fe20000400000 */
[----:B------:R-:W-:Y:S02]  /*1090*/  @!P1 SHF.L.U32 R13, R13, 0x10, RZ ;  /* 0x000000100d0d9819 */ /* 0x000fe400000006ff */
        /* <DEDUP_REMOVED lines=10> */
[----:B------:R-:W1:Y:S01]  /*1140*/  @!P6 LDC R25, c[0x0][0x390] ;  /* 0x0000e400ff19eb82 */ /* 0x000e620000000800 */
[----:B------:R-:W5:Y:S01]  /*1150*/  @!P0 LDG.E.64 R12, desc[UR4][R6.64+0x1100] ;  /* 0x00110004060c8981 */ /* 0x000f62000c1e1b00 */
[----:B------:R-:W-:-:S02]  /*1160*/  MOV R108, 0xff800000 ;  /* 0xff800000006c7802 */ /* 0x000fc40000000f00 */
[----:B------:R-:W-:Y:S02]  /*1170*/  ISETP.LT.OR P1, PT, R18, 0x1, P1 ;  /* 0x000000011200780c */ /* 0x000fe40000f21670 */
[----:B------:R-:W-:Y:S02]  /*1180*/  MOV R102, 0xff800000 ;  /* 0xff80000000667802 */ /* 0x000fe40000000f00 */
[----:B------:R-:W-:Y:S02]  /*1190*/  MOV R33, 0xff800000 ;  /* 0xff80000000217802 */ /* 0x000fe40000000f00 */
[----:B------:R-:W-:-:S07]  /*11a0*/  MOV R35, 0xff800000 ;  /* 0xff80000000237802 */ /* 0x000fce0000000f00 */
        /* <DEDUP_REMOVED lines=26> */
[----:B------:R-:W2:Y:S01]  /*1350*/  @!P2 LDG.E.64 R4, desc[UR4][R6.64+0x1300] ;  /* 0x001300040604a981 */ /* 0x000ea2000c1e1b00 */
[----:B------:R-:W-:Y:S01]  /*1360*/  MOV R131, 0xff800000 ;  /* 0xff80000000837802 */ /* 0x000fe20000000f00 */
[----:B------:R-:W2:Y:S01]  /*1370*/  @!P2 LDC R27, c[0x0][0x390] ;  /* 0x0000e400ff1bab82 */ /* 0x000ea20000000800 */
[C---:B---3--:R-:W-:Y:S02]  /*1380*/  @!P4 PRMT R0, R10.reuse, 0x7632, R0 ;  /* 0x000076320a00c816 */ /* 0x048fe40000000000 */
        /* <DEDUP_REMOVED lines=11> */
[----:B------:R-:W0:Y:S03]  /*1440*/  @!P5 LDC R17, c[0x0][0x390] ;  /* 0x0000e400ff11db82 */ /* 0x000e260000000800 */
[----:B------:R-:W-:-:S02]  /*1450*/  ISETP.LT.OR P4, PT, R18, 0x1, P4 ;  /* 0x000000011200780c */ /* 0x000fc40002781670 */
[C---:B----4-:R-:W-:Y:S02]  /*1460*/  @!P5 PRMT R0, R2.reuse, 0x7632, R0 ;  /* 0x000076320200d816 */ /* 0x050fe40000000000 */
[----:B------:R-:W-:Y:S02]  /*1470*/  @!P5 SHF.L.U32 R8, R2, 0x10, RZ ;  /* 0x000000100208d819 */ /* 0x000fe400000006ff */
[C---:B------:R-:W-:Y:S02]  /*1480*/  @!P5 PRMT R10, R3.reuse, 0x7632, R10 ;  /* 0x00007632030ad816 */ /* 0x040fe4000000000a */
[----:B------:R-:W-:-:S05]  /*1490*/  @!P5 SHF.L.U32 R11, R3, 0x10, RZ ;  /* 0x00000010030bd819 */ /* 0x000fca00000006ff */
[----:B------:R-:W3:Y:S01]  /*14a0*/  @!P4 LDG.E.64 R2, desc[UR4][R6.64+0x1400] ;  /* 0x001400040602c981 */ /* 0x000ee2000c1e1b00 */
[----:B------:R-:W-:Y:S02]  /*14b0*/  @!P5 SHF.L.U32 R0, R0, 0x10, RZ ;  /* 0x000000100000d819 */ /* 0x000fe400000006ff */
[----:B------:R-:W-:Y:S01]  /*14c0*/  @!P5 SHF.L.U32 R10, R10, 0x10, RZ ;  /* 0x000000100a0ad819 */ /* 0x000fe200000006ff */
[-C--:B0-----:R-:W-:Y:S01]  /*14d0*/  @!P5 FMUL R100, R8, R17.reuse ;  /* 0x000000110864d220 */ /* 0x081fe20000400000 */
[----:B------:R-:W-:Y:S01]  /*14e0*/  IADD3 R8, PT, PT, R80, 0xa80, RZ ;  /* 0x00000a8050087810 */ /* 0x000fe20007ffe0ff */
[-C--:B------:R-:W-:Y:S02]  /*14f0*/  @!P5 FMUL R41, R0, R17.reuse ;  /* 0x000000110029d220 */ /* 0x080fe40000400000 */
[-C--:B------:R-:W-:Y:S01]  /*1500*/  @!P5 FMUL R43, R10, R17.reuse ;  /* 0x000000110a2bd220 */ /* 0x080fe20000400000 */
[----:B-----5:R-:W-:Y:S02]  /*1510*/  @!P6 PRMT R0, R14, 0x7632, R0 ;  /* 0x000076320e00e816 */ /* 0x020fe40000000000 */
[----:B------:R-:W-:Y:S01]  /*1520*/  @!P6 PRMT R10, R15, 0x7632, R10 ;  /* 0x000076320f0ae816 */ /* 0x000fe2000000000a */
[----:B------:R-:W-:Y:S01]  /*1530*/  @!P5 FMUL R94, R11, R17 ;  /* 0x000000110b5ed220 */ /* 0x000fe20000400000 */
[----:B------:R-:W-:Y:S01]  /*1540*/  ISETP.GE.AND P5, PT, R8, UR8, PT ;  /* 0x0000000808007c0c */ /* 0x000fe2000bfa6270 */
[----:B------:R-:W0:Y:S01]  /*1550*/  @!P0 LDC R11, c[0x0][0x390] ;  /* 0x0000e400ff0b8b82 */ /* 0x000e220000000800 */
[----:B------:R-:W-:-:S02]  /*1560*/  @!P6 SHF.L.U32 R14, R14, 0x10, RZ ;  /* 0x000000100e0ee819 */ /* 0x000fc400000006ff */
[----:B------:R-:W-:Y:S02]  /*1570*/  @!P6 SHF.L.U32 R15, R15, 0x10, RZ ;  /* 0x000000100f0fe819 */ /* 0x000fe400000006ff */
[----:B------:R-:W-:Y:S02]  /*1580*/  @!P6 SHF.L.U32 R0, R0, 0x10, RZ ;  /* 0x000000100000e819 */ /* 0x000fe400000006ff */
[----:B------:R-:W-:Y:S01]  /*1590*/  @!P6 SHF.L.U32 R10, R10, 0x10, RZ ;  /* 0x000000100a0ae819 */ /* 0x000fe200000006ff */
[-C--:B-1----:R-:W-:Y:S01]  /*15a0*/  @!P6 FMUL R96, R14, R25.reuse ;  /* 0x000000190e60e220 */ /* 0x082fe20000400000 */
[----:B------:R-:W-:Y:S01]  /*15b0*/  MOV R8, 0xff800000 ;  /* 0xff80000000087802 */ /* 0x000fe20000000f00 */
[-C--:B------:R-:W-:Y:S01]  /*15c0*/  @!P6 FMUL R8, R15, R25.reuse ;  /* 0x000000190f08e220 */ /* 0x080fe20000400000 */
[----:B------:R-:W-:Y:S01]  /*15d0*/  ISETP.LT.OR P5, PT, R18, 0x1, P5 ;  /* 0x000000011200780c */ /* 0x000fe20002fa1670 */
[-C--:B------:R-:W-:Y:S01]  /*15e0*/  @!P6 FMUL R92, R0, R25.reuse ;  /* 0x00000019005ce220 */ /* 0x080fe20000400000 */
[----:B------:R-:W-:Y:S01]  /*15f0*/  @!P6 FMUL R90, R10, R25 ;  /* 0x000000190a5ae220 */ /* 0x000fe20000400000 */
[----:B------:R-:W-:Y:S01]  /*1600*/  ISETP.GE.AND P6, PT, R80, UR8, PT ;  /* 0x0000000850007c0c */ /* 0x000fe2000bfc6270 */
[----:B------:R-:W1:Y:S03]  /*1610*/  @!P1 LDC R25, c[0x0][0x390] ;  /* 0x0000e400ff199b82 */ /* 0x000e660000000800 */
[----:B------:R-:W-:-:S06]  /*1620*/  ISETP.GT.AND P6, PT, R18, RZ, !P6 ;  /* 0x000000ff1200720c */ /* 0x000fcc00077c4270 */
[----:B------:R-:W4:Y:S07]  /*1630*/  @!P5 LDG.E.64 R16, desc[UR4][R6.64+0x1500] ;  /* 0x001500040610d981 */ /* 0x000f2e000c1e1b00 */
[----:B------:R-:W5:Y:S01]  /*1640*/  @P6 LDG.E.64 R14, desc[UR4][R6.64] ;  /* 0x00000004060e6981 */ /* 0x000f62000c1e1b00 */
[----:B------:R-:W-:Y:S02]  /*1650*/  MOV R86, 0xff800000 ;  /* 0xff80000000567802 */ /* 0x000fe40000000f00 */
[----:B------:R-:W-:-:S02]  /*1660*/  MOV R50, 0xff800000 ;  /* 0xff80000000327802 */ /* 0x000fc40000000f00 */
        /* <DEDUP_REMOVED lines=12> */
[----:B------:R-:W-:-:S04]  /*1730*/  ISETP.GE.AND P0, PT, R12, UR8, PT ;  /* 0x000000080c007c0c */ /* 0x000fc8000bf06270 */
[----:B------:R-:W-:Y:S02]  /*1740*/  ISETP.LT.OR P0, PT, R18, 0x1, P0 ;  /* 0x000000011200780c */ /* 0x000fe40000701670 */
[----:B------:R-:W-:Y:S02]  /*1750*/  @!P1 PRMT R0, R22, 0x7632, R0 ;  /* 0x0000763216009816 */ /* 0x000fe40000000000 */
[----:B------:R-:W-:Y:S02]  /*1760*/  @!P1 PRMT R10, R23, 0x7632, R10 ;  /* 0x00007632170a9816 */ /* 0x000fe4000000000a */
[----:B------:R-:W-:-:S07]  /*1770*/  @!P1 SHF.L.U32 R0, R0, 0x10, RZ ;  /* 0x0000001000009819 */ /* 0x000fce00000006ff */
[----:B------:R-:W5:Y:S01]  /*1780*/  @!P0 LDG.E.64 R12, desc[UR4][R6.64+0x1600] ;  /* 0x00160004060c8981 */ /* 0x000f62000c1e1b00 */
[----:B------:R-:W-:Y:S02]  /*1790*/  @!P1 SHF.L.U32 R10, R10, 0x10, RZ ;  /* 0x000000100a0a9819 */ /* 0x000fe400000006ff */
[----:B------:R-:W-:Y:S01]  /*17a0*/  MOV R149, 0xff800000 ;  /* 0xff80000000957802 */ /* 0x000fe20000000f00 */
[-C--:B-1----:R-:W-:Y:S01]  /*17b0*/  @!P1 FMUL R149, R0, R25.reuse ;  /* 0x0000001900959220 */ /* 0x082fe20000400000 */
[----:B------:R-:W-:Y:S01]  /*17c0*/  MOV R141, 0xff800000 ;  /* 0xff800000008d7802 */ /* 0x000fe20000000f00 */
[-C--:B------:R-:W-:Y:S01]  /*17d0*/  @!P1 FMUL R141, R10, R25.reuse ;  /* 0x000000190a8d9220 */ /* 0x080fe20000400000 */
[----:B------:R-:W-:Y:S02]  /*17e0*/  @!P1 SHF.L.U32 R22, R22, 0x10, RZ ;  /* 0x0000001016169819 */ /* 0x000fe400000006ff */
[----:B------:R-:W-:Y:S02]  /*17f0*/  @!P1 SHF.L.U32 R23, R23, 0x10, RZ ;  /* 0x0000001017179819 */ /* 0x000fe400000006ff */
[----:B------:R-:W-:Y:S01]  /*1800*/  MOV R78, 0xff800000 ;  /* 0xff800000004e7802 */ /* 0x000fe20000000f00 */
[-C--:B------:R-:W-:Y:S01]  /*1810*/  @!P1 FMUL R78, R22, R25.reuse ;  /* 0x00000019164e9220 */ /* 0x080fe20000400000 */
[----:B------:R-:W-:Y:S01]  /*1820*/  MOV R28, 0xff800000 ;  /* 0xff800000001c7802 */ /* 0x000fe20000000f00 */
[----:B------:R-:W-:Y:S01]  /*1830*/  @!P1 FMUL R28, R23, R25 ;  /* 0x00000019171c9220 */ /* 0x000fe20000400000 */
[----:B------:R-:W-:Y:S01]  /*1840*/  MOV R30, 0xff800000 ;  /* 0xff800000001e7802 */ /* 0x000fe20000000f00 */
[----:B------:R-:W0:Y:S01]  /*1850*/  @!P4 LDC R23, c[0x0][0x390] ;  /* 0x0000e400ff17cb82 */ /* 0x000e220000000800 */
[----:B------:R-:W-:-:S02]  /*1860*/  ISETP.GE.AND P1, PT, R18, 0x1, PT ;  /* 0x000000011200780c */ /* 0x000fc40003f26270 */
[----:B------:R-:W-:Y:S02]  /*1870*/  MOV R32, 0xff800000 ;  /* 0xff80000000207802 */ /* 0x000fe40000000f00 */
[----:B------:R-:W-:Y:S02]  /*1880*/  MOV R59, 0xff800000 ;  /* 0xff800000003b7802 */ /* 0x000fe40000000f00 */
[----:B------:R-:W-:Y:S01]  /*1890*/  MOV R34, 0xff800000 ;  /* 0xff80000000227802 */ /* 0x000fe20000000f00 */
[----:B------:R-:W1:Y:S01]  /*18a0*/  @!P5 LDC R25, c[0x0][0x390] ;  /* 0x0000e400ff19db82 */ /* 0x000e620000000800 */
        /* <DEDUP_REMOVED lines=18> */
[----:B------:R-:W-:Y:S01]  /*19d0*/  MOV R5, 0xff800000 ;  /* 0xff80000000057802 */ /* 0x000fe20000000f00 */
[-C--:B------:R-:W-:Y:S01]  /*19e0*/  @!P2 FMUL R5, R11, R27.reuse ;  /* 0x0000001b0b05a220 */ /* 0x080fe20000400000 */
[----:B------:R-:W-:Y:S01]  /*19f0*/  @!P2 FMUL R59, R10, R27 ;  /* 0x0000001b0a3ba220 */ /* 0x000fe20000400000 */
[----:B------:R-:W-:-:S13]  /*1a00*/  ISETP.GE.OR P2, PT, R4, UR8, !P1 ;  /* 0x0000000804007c0c */ /* 0x000fda000cf46670 */
[----:B------:R-:W2:Y:S01]  /*1a10*/  @!P2 LDG.E.64 R10, desc[UR4][R6.64+0x1700] ;  /* 0x00170004060aa981 */ /* 0x000ea2000c1e1b00 */
[C---:B---3--:R-:W-:Y:S02]  /*1a20*/  @!P4 PRMT R0, R2.reuse, 0x7632, R0 ;  /* 0x000076320200c816 */ /* 0x048fe40000000000 */
        /* <DEDUP_REMOVED lines=11> */
[----:B------:R-:W0:-:S12]  /*1ae0*/  @P6 LDC R23, c[0x0][0x390] ;  /* 0x0000e400ff176b82 */ /* 0x000e180000000800 */
[----:B------:R-:W3:Y:S01]  /*1af0*/  @!P4 LDG.E.64 R2, desc[UR4][R6.64+0x1800] ;  /* 0x001800040602c981 */ /* 0x000ee2000c1e1b00 */
[----:B----4-:R-:W-:-:S05]  /*1b00*/  @!P5 SHF.L.U32 R0, R16, 0x10, RZ ;  /* 0x000000101000d819 */ /* 0x010fca00000006ff */
[----:B-1----:R-:W-:Y:S01]  /*1b10*/  @!P5 FMUL R38, R0, R25 ;  /* 0x000000190026d220 */ /* 0x002fe20000400000 */
[----:B-----5:R-:W-:Y:S02]  /*1b20*/  @P6 PRMT R0, R14, 0x7632, R0 ;  /* 0x000076320e006816 */ /* 0x020fe40000000000 */
[C---:B------:R-:W-:Y:S02]  /*1b30*/  @!P5 SHF.L.U32 R4, R17.reuse, 0x10, RZ ;  /* 0x000000101104d819 */ /* 0x040fe400000006ff */
[----:B------:R-:W-:Y:S02]  /*1b40*/  @!P5 PRMT R16, R16, 0x7632, R16 ;  /* 0x000076321010d816 */ /* 0x000fe40000000010 */
[----:B------:R-:W-:Y:S02]  /*1b50*/  @!P5 PRMT R17, R17, 0x7632, R17 ;  /* 0x000076321111d816 */ /* 0x000fe40000000011 */
[----:B------:R-:W-:Y:S02]  /*1b60*/  @P6 SHF.L.U32 R14, R14, 0x10, RZ ;  /* 0x000000100e0e6819 */ /* 0x000fe400000006ff */
[----:B------:R-:W-:-:S02]  /*1b70*/  @P6 SHF.L.U32 R0, R0, 0x10, RZ ;  /* 0x0000001000006819 */ /* 0x000fc400000006ff */
[----:B------:R-:W-:Y:S01]  /*1b80*/  @!P5 SHF.L.U32 R16, R16, 0x10, RZ ;  /* 0x000000101010d819 */ /* 0x000fe200000006ff */
[-C--:B0-----:R-:W-:Y:S01]  /*1b90*/  @P6 FMUL R18, R14, R23.reuse ;  /* 0x000000170e126220 */ /* 0x081fe20000400000 */
[----:B------:R-:W-:Y:S01]  /*1ba0*/  @!P5 SHF.L.U32 R17, R17, 0x10, RZ ;  /* 0x000000101111d819 */ /* 0x000fe200000006ff */
[----:B------:R-:W-:Y:S01]  /*1bb0*/  @P6 FMUL R83, R0, R23 ;  /* 0x0000001700536220 */ /* 0x000fe20000400000 */
[-C--:B------:R-:W-:Y:S01]  /*1bc0*/  @!P5 FMUL R66, R4, R25.reuse ;  /* 0x000000190442d220 */ /* 0x080fe20000400000 */
[----:B------:R-:W-:Y:S01]  /*1bd0*/  @P6 SHF.L.U32 R4, R15, 0x10, RZ ;  /* 0x000000100f046819 */ /* 0x000fe200000006ff */
[-C--:B------:R-:W-:Y:S01]  /*1be0*/  @!P5 FMUL R40, R16, R25.reuse ;  /* 0x000000191028d220 */ /* 0x080fe20000400000 */
[----:B------:R-:W-:Y:S01]  /*1bf0*/  @!P5 FMUL R42, R17, R25 ;  /* 0x00000019112ad220 */ /* 0x000fe20000400000 */
[----:B------:R-:W-:Y:S01]  /*1c00*/  FSETP.GT.AND P5, PT, R18, R83, PT ;  /* 0x000000531200720b */ /* 0x000fe20003fa4000 */
[----:B------:R-:W0:Y:S01]  /*1c10*/  @!P2 LDC R25, c[0x0][0x390] ;  /* 0x0000e400ff19ab82 */ /* 0x000e220000000800 */
[----:B------:R-:W-:Y:S01]  /*1c20*/  MOV R16, 0xff800000 ;  /* 0xff80000000107802 */ /* 0x000fe20000000f00 */
[----:B------:R-:W-:Y:S01]  /*1c30*/  @P6 FMUL R16, R4, R23 ;  /* 0x0000001704106220 */ /* 0x000fe20000400000 */
[----:B------:R-:W-:-:S02]  /*1c40*/  @P6 PRMT R0, R15, 0x7632, R0 ;  /* 0x000076320f006816 */ /* 0x000fc40000000000 */
[----:B------:R-:W-:Y:S02]  /*1c50*/  FSEL R17, R18, R83, P5 ;  /* 0x0000005312117208 */ /* 0x000fe40002800000 */
[----:B------:R-:W-:Y:S02]  /*1c60*/  @P6 SHF.L.U32 R0, R0, 0x10, RZ ;  /* 0x0000001000006819 */ /* 0x000fe400000006ff */
[CC--:B------:R-:W-:Y:S02]  /*1c70*/  FSETP.GT.AND P5, PT, R17.reuse, R16.reuse, PT ;  /* 0x000000101100720b */ /* 0x0c0fe40003fa4000 */
[----:B------:R-:W-:Y:S01]  /*1c80*/  MOV R15, 0xff800000 ;  /* 0xff800000000f7802 */ /* 0x000fe20000000f00 */
[----:B------:R-:W-:Y:S01]  /*1c90*/  @P6 FMUL R15, R0, R23 ;  /* 0x00000017000f6220 */ /* 0x000fe20000400000 */
[----:B------:R-:W-:Y:S01]  /*1ca0*/  FSEL R0, R17, R16, P5 ;  /* 0x0000001011007208 */ /* 0x000fe20002800000 */
[----:B------:R-:W1:Y:S03]  /*1cb0*/  @!P0 LDC R23, c[0x0][0x390] ;  /* 0x0000e400ff178b82 */ /* 0x000e660000000800 */
        /* <DEDUP_REMOVED lines=48> */
[----:B------:R-:W-:Y:S02]  /*1fc0*/  @!P0 SHF.L.U32 R0, R12, 0x10, RZ ;  /* 0x000000100c008819 */ /* 0x000fe400000006ff */
[CC--:B------:R-:W-:Y:S02]  /*1fd0*/  FSETP.GT.AND P5, PT, R4.reuse, R101.reuse, PT ;  /* 0x000000650400720b */ /* 0x0c0fe40003fa4000 */
[----:B------:R-:W-:Y:S02]  /*1fe0*/  MOV R68, 0xff800000 ;  /* 0xff80000000447802 */ /* 0x000fe40000000f00 */
[----:B------:R-:W-:Y:S01]  /*1ff0*/  FSEL R4, R4, R101, P5 ;  /* 0x0000006504047208 */ /* 0x000fe20002800000 */
[----:B-1----:R-:W-:Y:S01]  /*2000*/  @!P0 FMUL R68, R0, R23 ;  /* 0x0000001700448220 */ /* 0x002fe20000400000 */
[----:B------:R-:W-:-:S02]  /*2010*/  @!P0 PRMT R0, R13, 0x7632, R0 ;  /* 0x000076320d008816 */ /* 0x000fc40000000000 */
[-C--:B------:R-:W-:Y:S02]  /*2020*/  FSETP.GT.AND P5, PT, R4, R139.reuse, PT ;  /* 0x0000008b0400720b */ /* 0x080fe40003fa4000 */
[----:B------:R-:W-:Y:S02]  /*2030*/  @!P0 PRMT R12, R12, 0x7632, R12 ;  /* 0x000076320c0c8816 */ /* 0x000fe4000000000c */
[----:B------:R-:W-:Y:S02]  /*2040*/  @!P0 SHF.L.U32 R13, R13, 0x10, RZ ;  /* 0x000000100d0d8819 */ /* 0x000fe400000006ff */
[----:B------:R-:W-:Y:S02]  /*2050*/  FSEL R4, R4, R139, P5 ;  /* 0x0000008b04047208 */ /* 0x000fe40002800000 */
[----:B------:R-:W-:Y:S01]  /*2060*/  MOV R70, 0xff800000 ;  /* 0xff80000000467802 */ /* 0x000fe20000000f00 */
[----:B------:R-:W-:Y:S01]  /*2070*/  @!P0 FMUL R70, R13, R23 ;  /* 0x000000170d468220 */ /* 0x000fe20000400000 */
[----:B------:R-:W-:-:S02]  /*2080*/  @!P0 SHF.L.U32 R12, R12, 0x10, RZ ;  /* 0x000000100c0c8819 */ /* 0x000fc400000006ff */
[----:B------:R-:W-:Y:S02]  /*2090*/  @!P0 SHF.L.U32 R0, R0, 0x10, RZ ;  /* 0x0000001000008819 */ /* 0x000fe400000006ff */
[----:B------:R-:W-:Y:S02]  /*20a0*/  IADD3 R13, PT, PT, R80, 0xc80, RZ ;  /* 0x00000c80500d7810 */ /* 0x000fe40007ffe0ff */
[----:B------:R-:W-:Y:S02]  /*20b0*/  FSETP.GT.AND P5, PT, R4, R103, PT ;  /* 0x000000670400720b */ /* 0x000fe40003fa4000 */
[----:B------:R-:W-:Y:S01]  /*20c0*/  MOV R44, 0xff800000 ;  /* 0xff800000002c7802 */ /* 0x000fe20000000f00 */
[-C--:B------:R-:W-:Y:S01]  /*20d0*/  @!P0 FMUL R44, R12, R23.reuse ;  /* 0x000000170c2c8220 */ /* 0x080fe20000400000 */
[----:B------:R-:W-:Y:S01]  /*20e0*/  MOV R46, 0xff800000 ;  /* 0xff800000002e7802 */ /* 0x000fe20000000f00 */
[----:B------:R-:W-:Y:S01]  /*20f0*/  @!P0 FMUL R46, R0, R23 ;  /* 0x00000017002e8220 */ /* 0x000fe20000400000 */
[----:B------:R-:W-:Y:S01]  /*2100*/  ISETP.GE.OR P0, PT, R13, UR8, !P1 ;  /* 0x000000080d007c0c */ /* 0x000fe2000cf06670 */
[----:B------:R-:W1:Y:S01]  /*2110*/  @!P4 LDC R23, c[0x0][0x390] ;  /* 0x0000e400ff17cb82 */ /* 0x000e620000000800 */
[----:B------:R-:W-:-:S04]  /*2120*/  FSEL R13, R4, R103, P5 ;  /* 0x00000067040d7208 */ /* 0x000fc80002800000 */
[----:B------:R-:W-:-:S04]  /*2130*/  FSETP.GT.AND P5, PT, R13, R126, PT ;  /* 0x0000007e0d00720b */ /* 0x000fc80003fa4000 */
[----:B------:R-:W-:Y:S02]  /*2140*/  FSEL R14, R13, R126, P5 ;  /* 0x0000007e0d0e7208 */ /* 0x000fe40002800000 */
[----:B--2---:R-:W-:Y:S01]  /*2150*/  @!P2 SHF.L.U32 R0, R10, 0x10, RZ ;  /* 0x000000100a00a819 */ /* 0x004fe200000006ff */
[----:B------:R-:W2:Y:S01]  /*2160*/  @!P0 LDG.E.64 R12, desc[UR4][R6.64+0x1900] ;  /* 0x00190004060c8981 */ /* 0x000ea2000c1e1b00 */
[----:B------:R-:W-:-:S04]  /*2170*/  FSETP.GT.AND P5, PT, R14, R97, PT ;  /* 0x000000610e00720b */ /* 0x000fc80003fa4000 */
[----:B------:R-:W-:Y:S02]  /*2180*/  FSEL R17, R14, R97, P5 ;  /* 0x000000610e117208 */ /* 0x000fe40002800000 */
[----:B------:R-:W-:Y:S02]  /*2190*/  MOV R72, 0xff800000 ;  /* 0xff80000000487802 */ /* 0x000fe40000000f00 */
[-C--:B------:R-:W-:Y:S01]  /*21a0*/  FSETP.GT.AND P5, PT, R17, R128.reuse, PT ;  /* 0x000000801100720b */ /* 0x080fe20003fa4000 */
[----:B0-----:R-:W-:Y:S01]  /*21b0*/  @!P2 FMUL R72, R0, R25 ;  /* 0x000000190048a220 */ /* 0x001fe20000400000 */
[----:B------:R-:W-:Y:S02]  /*21c0*/  @!P2 SHF.L.U32 R4, R11, 0x10, RZ ;  /* 0x000000100b04a819 */ /* 0x000fe400000006ff */
[----:B------:R-:W-:Y:S02]  /*21d0*/  FSEL R0, R17, R128, P5 ;  /* 0x0000008011007208 */ /* 0x000fe40002800000 */
[----:B------:R-:W-:-:S02]  /*21e0*/  @!P2 PRMT R10, R10, 0x7632, R10 ;  /* 0x000076320a0aa816 */ /* 0x000fc4000000000a */
[----:B------:R-:W-:Y:S02]  /*21f0*/  @!P2 PRMT R11, R11, 0x7632, R11 ;  /* 0x000076320b0ba816 */ /* 0x000fe4000000000b */
[----:B------:R-:W-:Y:S02]  /*2200*/  FSETP.GT.AND P5, PT, R0, R99, PT ;  /* 0x000000630000720b */ /* 0x000fe40003fa4000 */
[----:B------:R-:W-:Y:S01]  /*2210*/  MOV R48, 0xff800000 ;  /* 0xff80000000307802 */ /* 0x000fe20000000f00 */
[----:B------:R-:W-:Y:S01]  /*2220*/  @!P2 FMUL R48, R4, R25 ;  /* 0x000000190430a220 */ /* 0x000fe20000400000 */
[----:B------:R-:W-:Y:S02]  /*2230*/  @!P2 SHF.L.U32 R10, R10, 0x10, RZ ;  /* 0x000000100a0aa819 */ /* 0x000fe400000006ff */
[----:B------:R-:W-:Y:S02]  /*2240*/  @!P2 SHF.L.U32 R11, R11, 0x10, RZ ;  /* 0x000000100b0ba819 */ /* 0x000fe400000006ff */
[----:B------:R-:W-:-:S02]  /*2250*/  FSEL R17, R0, R99, P5 ;  /* 0x0000006300117208 */ /* 0x000fc40002800000 */
[----:B------:R-:W-:Y:S02]  /*2260*/  IADD3 R4, PT, PT, R80, 0xd00, RZ ;  /* 0x00000d0050047810 */ /* 0x000fe40007ffe0ff */
[----:B------:R-:W-:Y:S01]  /*2270*/  MOV R73, 0xff800000 ;  /* 0xff80000000497802 */ /* 0x000fe20000000f00 */
[-C--:B------:R-:W-:Y:S01]  /*2280*/  @!P2 FMUL R73, R10, R25.reuse ;  /* 0x000000190a49a220 */ /* 0x080fe20000400000 */
[----:B------:R-:W-:Y:S01]  /*2290*/  MOV R76, 0xff800000 ;  /* 0xff800000004c7802 */ /* 0x000fe20000000f00 */
[----:B------:R-:W-:Y:S01]  /*22a0*/  @!P2 FMUL R76, R11, R25 ;  /* 0x000000190b4ca220 */ /* 0x000fe20000400000 */
[CC--:B------:R-:W-:Y:S02]  /*22b0*/  FSETP.GT.AND P5, PT, R17.reuse, R122.reuse, PT ;  /* 0x0000007a1100720b */ /* 0x0c0fe40003fa4000 */
[----:B------:R-:W-:Y:S02]  /*22c0*/  ISETP.GE.OR P2, PT, R4, UR8, !P1 ;  /* 0x0000000804007c0c */ /* 0x000fe4000cf46670 */
[----:B------:R-:W-:-:S02]  /*22d0*/  FSEL R4, R17, R122, P5 ;  /* 0x0000007a11047208 */ /* 0x000fc40002800000 */
[----:B---3--:R-:W-:Y:S02]  /*22e0*/  @!P4 SHF.L.U32 R0, R2, 0x10, RZ ;  /* 0x000000100200c819 */ /* 0x008fe400000006ff */
[CC--:B------:R-:W-:Y:S02]  /*22f0*/  FSETP.GT.AND P5, PT, R4.reuse, R93.reuse, PT ;  /* 0x0000005d0400720b */ /* 0x0c0fe40003fa4000 */
[----:B------:R-:W-:Y:S02]  /*2300*/  MOV R130, 0xff800000 ;  /* 0xff80000000827802 */ /* 0x000fe40000000f00 */
[----:B------:R-:W-:Y:S01]  /*2310*/  FSEL R17, R4, R93, P5 ;  /* 0x0000005d04117208 */ /* 0x000fe20002800000 */
[----:B-1----:R-:W-:Y:S02]  /*2320*/  @!P4 FMUL R130, R0, R23 ;  /* 0x000000170082c220 */ /* 0x002fe40000400000 */
[----:B------:R-:W3:Y:S01]  /*2330*/  @!P2 LDG.E.64 R10, desc[UR4][R6.64+0x1a00] ;  /* 0x001a0004060aa981 */ /* 0x000ee2000c1e1b00 */
[----:B------:R-:W-:Y:S01]  /*2340*/  @!P4 PRMT R0, R3, 0x7632, R0 ;  /* 0x000076320300c816 */ /* 0x000fe20000000000 */
[----:B------:R-:W0:Y:S01]  /*2350*/  @!P2 LDC R25, c[0x0][0x390] ;  /* 0x0000e400ff19ab82 */ /* 0x000e220000000800 */
[----:B------:R-:W-:-:S02]  /*2360*/  FSETP.GT.AND P5, PT, R17, R124, PT ;  /* 0x0000007c1100720b */ /* 0x000fc40003fa4000 */
[----:B------:R-:W-:Y:S02]  /*2370*/  @!P4 PRMT R2, R2, 0x7632, R2 ;  /* 0x000076320202c816 */ /* 0x000fe40000000002 */
[----:B------:R-:W-:Y:S02]  /*2380*/  @!P4 SHF.L.U32 R3, R3, 0x10, RZ ;  /* 0x000000100303c819 */ /* 0x000fe400000006ff */
[----:B------:R-:W-:Y:S02]  /*2390*/  FSEL R4, R17, R124, P5 ;  /* 0x0000007c11047208 */ /* 0x000fe40002800000 */
[----:B------:R-:W-:Y:S01]  /*23a0*/  MOV R52, 0xff800000 ;  /* 0xff80000000347802 */ /* 0x000fe20000000f00 */
[----:B------:R-:W-:Y:S01]  /*23b0*/  @!P4 FMUL R52, R3, R23 ;  /* 0x000000170334c220 */ /* 0x000fe20000400000 */
[----:B------:R-:W-:Y:S02]  /*23c0*/  @!P4 SHF.L.U32 R2, R2, 0x10, RZ ;  /* 0x000000100202c819 */ /* 0x000fe400000006ff */
[----:B------:R-:W-:-:S02]  /*23d0*/  @!P4 SHF.L.U32 R0, R0, 0x10, RZ ;  /* 0x000000100000c819 */ /* 0x000fc400000006ff */
        /* <DEDUP_REMOVED lines=10> */
[----:B------:R-:W-:-:S03]  /*2480*/  FSEL R0, R3, R118, P5 ;  /* 0x0000007603007208 */ /* 0x000fc60002800000 */
[----:B------:R-:W4:Y:S01]  /*2490*/  @!P4 LDG.E.64 R2, desc[UR4][R6.64+0x1b00] ;  /* 0x001b00040602c981 */ /* 0x000f22000c1e1b00 */
        /* <DEDUP_REMOVED lines=60> */
[CC--:B------:R-:W-:Y:S02]  /*2860*/  FSETP.GT.AND P5, PT, R17.reuse, R86.reuse, PT ;  /* 0x000000561100720b */ /* 0x0c0fe40003fa4000 */
[----:B--2---:R-:W-:Y:S02]  /*2870*/  @!P0 SHF.L.U32 R0, R12, 0x10, RZ ;  /* 0x000000100c008819 */ /* 0x004fe400000006ff */
[----:B------:R-:W-:Y:S02]  /*2880*/  FSEL R17, R17, R86, P5 ;  /* 0x0000005611117208 */ /* 0x000fe40002800000 */
[----:B------:R-:W-:Y:S01]  /*2890*/  MOV R26, 0xff800000 ;  /* 0xff800000001a7802 */ /* 0x000fe20000000f00 */
[----:B-1----:R-:W-:Y:S01]  /*28a0*/  @!P0 FMUL R26, R0, R23 ;  /* 0x00000017001a8220 */ /* 0x002fe20000400000 */
[----:B------:R-:W-:Y:S02]  /*28b0*/  FSETP.GT.AND P5, PT, R17, R50, PT ;  /* 0x000000321100720b */ /* 0x000fe40003fa4000 */
[----:B------:R-:W-:-:S02]  /*28c0*/  @!P0 PRMT R12, R12, 0x7632, R12 ;  /* 0x000076320c0c8816 */ /* 0x000fc4000000000c */
[----:B------:R-:W-:Y:S02]  /*28d0*/  @!P0 PRMT R0, R13, 0x7632, R0 ;  /* 0x000076320d008816 */ /* 0x000fe40000000000 */
[----:B------:R-:W-:Y:S02]  /*28e0*/  FSEL R17, R17, R50, P5 ;  /* 0x0000003211117208 */ /* 0x000fe40002800000 */
[----:B------:R-:W-:Y:S02]  /*28f0*/  @!P0 SHF.L.U32 R13, R13, 0x10, RZ ;  /* 0x000000100d0d8819 */ /* 0x000fe400000006ff */
[----:B------:R-:W-:Y:S02]  /*2900*/  @!P0 SHF.L.U32 R12, R12, 0x10, RZ ;  /* 0x000000100c0c8819 */ /* 0x000fe400000006ff */
[----:B------:R-:W-:Y:S02]  /*2910*/  @!P0 SHF.L.U32 R0, R0, 0x10, RZ ;  /* 0x0000001000008819 */ /* 0x000fe400000006ff */
[----:B------:R-:W-:-:S02]  /*2920*/  IADD3 R4, PT, PT, R80, 0xe00, RZ ;  /* 0x00000e0050047810 */ /* 0x000fc40007ffe0ff */
[-C--:B------:R-:W-:Y:S02]  /*2930*/  FSETP.GT.AND P5, PT, R17, R88.reuse, PT ;  /* 0x000000581100720b */ /* 0x080fe40003fa4000 */
[----:B------:R-:W-:Y:S01]  /*2940*/  MOV R56, 0xff800000 ;  /* 0xff80000000387802 */ /* 0x000fe20000000f00 */
[-C--:B------:R-:W-:Y:S01]  /*2950*/  @!P0 FMUL R56, R12, R23.reuse ;  /* 0x000000170c388220 */ /* 0x080fe20000400000 */
        /* <DEDUP_REMOVED lines=9> */
[----:B---3--:R-:W-:Y:S01]  /*29f0*/  @!P2 SHF.L.U32 R0, R10, 0x10, RZ ;  /* 0x000000100a00a819 */ /* 0x008fe200000006ff */
[----:B------:R-:W2:Y:S01]  /*2a00*/  @!P0 LDG.E.64 R12, desc[UR4][R6.64+0x1c00] ;  /* 0x001c0004060c8981 */ /* 0x000ea2000c1e1b00 */
[CC--:B------:R-:W-:Y:S02]  /*2a10*/  FSETP.GT.AND P5, PT, R4.reuse, R149.reuse, PT ;  /* 0x000000950400720b */ /* 0x0c0fe40003fa4000 */
[----:B------:R-:W-:Y:S02]  /*2a20*/  MOV R58, 0xff800000 ;  /* 0xff800000003a7802 */ /* 0x000fe40000000f00 */
[----:B------:R-:W-:Y:S01]  /*2a30*/  FSEL R17, R4, R149, P5 ;  /* 0x0000009504117208 */ /* 0x000fe20002800000 */
[----:B0-----:R-:W-:Y:S01]  /*2a40*/  @!P2 FMUL R58, R0, R25 ;  /* 0x00000019003aa220 */ /* 0x001fe20000400000 */
        /* <DEDUP_REMOVED lines=15> */
[----:B------:R-:W-:-:S02]  /*2b40*/  ISETP.GE.OR P2, PT, R11, UR8, !P1 ;  /* 0x000000080b007c0c */ /* 0x000fc4000cf46670 */
[----:B------:R-:W-:-:S04]  /*2b50*/  FSEL R11, R4, R141, P5 ;  /* 0x0000008d040b7208 */ /* 0x000fc80002800000 */
[----:B------:R-:W-:-:S04]  /*2b60*/  FSETP.GT.AND P5, PT, R11, R30, PT ;  /* 0x0000001e0b00720b */ /* 0x000fc80003fa4000 */
[----:B------:R-:W-:Y:S02]  /*2b70*/  FSEL R17, R11, R30, P5 ;  /* 0x0000001e0b117208 */ /* 0x000fe40002800000 */
[----:B----4-:R-:W-:Y:S01]  /*2b80*/  @!P4 SHF.L.U32 R0, R2, 0x10, RZ ;  /* 0x000000100200c819 */ /* 0x010fe200000006ff */
[----:B------:R-:W3:Y:S01]  /*2b90*/  @!P2 LDG.E.64 R10, desc[UR4][R6.64+0x1d00] ;  /* 0x001d0004060aa981 */ /* 0x000ee2000c1e1b00 */
[CC--:B------:R-:W-:Y:S01]  /*2ba0*/  FSETP.GT.AND P5, PT, R17.reuse, R32.reuse, PT ;  /* 0x000000201100720b */ /* 0x0c0fe20003fa4000 */
[----:B------:R-:W0:Y:S01]  /*2bb0*/  @!P2 LDC R25, c[0x0][0x390] ;  /* 0x0000e400ff19ab82 */ /* 0x000e220000000800 */
        /* <DEDUP_REMOVED lines=27> */
[----:B------:R-:W-:Y:S02]  /*2d70*/  FSEL R4, R17, R36, P5 ;  /* 0x0000002411047208 */ /* 0x000fe40002800000 */
[----:B------:R-:W-:Y:S02]  /*2d80*/  IADD3 R0, PT, PT, R80, 0xf80, RZ ;  /* 0x00000f8050007810 */ /* 0x000fe40007ffe0ff */
[-C--:B------:R-:W-:Y:S02]  /*2d90*/  FSETP.GT.AND P5, PT, R4, R63.reuse, PT ;  /* 0x0000003f0400720b */ /* 0x080fe40003fa4000 */
[----:B------:R-:W-:Y:S02]  /*2da0*/  ISETP.GE.OR P1, PT, R0, UR8, !P1 ;  /* 0x0000000800007c0c */ /* 0x000fe4000cf26670 */
[----:B------:R-:W-:-:S04]  /*2db0*/  FSEL R17, R4, R63, P5 ;  /* 0x0000003f04117208 */ /* 0x000fc80002800000 */
[----:B------:R-:W-:-:S04]  /*2dc0*/  FSETP.GT.AND P5, PT, R17, R38, PT ;  /* 0x000000261100720b */ /* 0x000fc80003fa4000 */
[----:B------:R-:W-:-:S03]  /*2dd0*/  FSEL R17, R17, R38, P5 ;  /* 0x0000002611117208 */ /* 0x000fc60002800000 */
[----:B------:R-:W5:Y:S01]  /*2de0*/  @!P1 LDG.E.64 R6, desc[UR4][R6.64+0x1f00] ;  /* 0x001f000406069981 */ /* 0x000f62000c1e1b00 */
        /* <DEDUP_REMOVED lines=51> */
[C---:B--2---:R-:W-:Y:S02]  /*3120*/  @!P0 PRMT R0, R12.reuse, 0x7632, R0 ;  /* 0x000076320c008816 */ /* 0x044fe40000000000 */
[----:B------:R-:W-:Y:S02]  /*3130*/  FSEL R17, R17, R14, P5 ;  /* 0x0000000e11117208 */ /* 0x000fe40002800000 */
[----:B------:R-:W-:Y:S02]  /*3140*/  @!P0 SHF.L.U32 R12, R12, 0x10, RZ ;  /* 0x000000100c0c8819 */ /* 0x000fe400000006ff */
[CC--:B------:R-:W-:Y:S02]  /*3150*/  FSETP.GT.AND P5, PT, R17.reuse, R158.reuse, PT ;  /* 0x0000009e1100720b */ /* 0x0c0fe40003fa4000 */
[----:B------:R-:W-:Y:S01]  /*3160*/  MOV R156, 0xff800000 ;  /* 0xff800000009c7802 */ /* 0x000fe20000000f00 */
[----:B-1----:R-:W-:Y:S01]  /*3170*/  @!P0 FMUL R156, R12, R23 ;  /* 0x000000170c9c8220 */ /* 0x002fe20000400000 */
[----:B------:R-:W-:-:S02]  /*3180*/  FSEL R17, R17, R158, P5 ;  /* 0x0000009e11117208 */ /* 0x000fc40002800000 */
[----:B------:R-:W-:Y:S02]  /*3190*/  @!P0 SHF.L.U32 R0, R0, 0x10, RZ ;  /* 0x0000001000008819 */ /* 0x000fe400000006ff */
[CC--:B------:R-:W-:Y:S02]  /*31a0*/  FSETP.GT.AND P5, PT, R17.reuse, R156.reuse, PT ;  /* 0x0000009c1100720b */ /* 0x0c0fe40003fa4000 */
[----:B------:R-:W-:Y:S01]  /*31b0*/  MOV R154, 0xff800000 ;  /* 0xff800000009a7802 */ /* 0x000fe20000000f00 */
[----:B------:R-:W-:Y:S01]  /*31c0*/  @!P0 FMUL R154, R0, R23 ;  /* 0x00000017009a8220 */ /* 0x000fe20000400000 */
[----:B------:R-:W-:Y:S02]  /*31d0*/  FSEL R17, R17, R156, P5 ;  /* 0x0000009c11117208 */ /* 0x000fe40002800000 */
[----:B------:R-:W-:Y:S02]  /*31e0*/  @!P0 SHF.L.U32 R0, R13, 0x10, RZ ;  /* 0x000000100d008819 */ /* 0x000fe400000006ff */
[----:B------:R-:W-:-:S02]  /*31f0*/  FSETP.GT.AND P5, PT, R17, R154, PT ;  /* 0x0000009a1100720b */ /* 0x000fc40003fa4000 */
[----:B------:R-:W-:Y:S01]  /*3200*/  MOV R152, 0xff800000 ;  /* 0xff80000000987802 */ /* 0x000fe20000000f00 */
[-C--:B------:R-:W-:Y:S01]  /*3210*/  @!P0 FMUL R152, R0, R23.reuse ;  /* 0x0000001700988220 */ /* 0x080fe20000400000 */
[----:B------:R-:W-:Y:S02]  /*3220*/  @!P0 PRMT R13, R13, 0x7632, R13 ;  /* 0x000076320d0d8816 */ /* 0x000fe4000000000d */
[----:B------:R-:W-:Y:S02]  /*3230*/  FSEL R17, R17, R154, P5 ;  /* 0x0000009a11117208 */ /* 0x000fe40002800000 */
[----:B------:R-:W-:Y:S02]  /*3240*/  @!P0 SHF.L.U32 R13, R13, 0x10, RZ ;  /* 0x000000100d0d8819 */ /* 0x000fe400000006ff */
[-C--:B------:R-:W-:Y:S02]  /*3250*/  FSETP.GT.AND P5, PT, R17, R152.reuse, PT ;  /* 0x000000981100720b */ /* 0x080fe40003fa4000 */
[----:B------:R-:W-:Y:S01]  /*3260*/  MOV R150, 0xff800000 ;  /* 0xff80000000967802 */ /* 0x000fe20000000f00 */
[----:B------:R-:W-:Y:S01]  /*3270*/  @!P0 FMUL R150, R13, R23 ;  /* 0x000000170d968220 */ /* 0x000fe20000400000 */
[----:B------:R-:W-:Y:S01]  /*3280*/  FSEL R17, R17, R152, P5 ;  /* 0x0000009811117208 */ /* 0x000fe20002800000 */
[----:B------:R-:W1:Y:S01]  /*3290*/  @!P4 LDC R13, c[0x0][0x390] ;  /* 0x0000e400ff0dcb82 */ /* 0x000e620000000800 */
[----:B---3--:R-:W-:-:S02]  /*32a0*/  @!P2 SHF.L.U32 R0, R10, 0x10, RZ ;  /* 0x000000100a00a819 */ /* 0x008fc400000006ff */
[CC--:B------:R-:W-:Y:S02]  /*32b0*/  FSETP.GT.AND P0, PT, R17.reuse, R150.reuse, PT ;  /* 0x000000961100720b */ /* 0x0c0fe40003f04000 */
[----:B------:R-:W-:Y:S01]  /*32c0*/  MOV R148, 0xff800000 ;  /* 0xff80000000947802 */ /* 0x000fe20000000f00 */
[----:B0-----:R-:W-:Y:S01]  /*32d0*/  @!P2 FMUL R148, R0, R25 ;  /* 0x000000190094a220 */ /* 0x001fe20000400000 */
[----:B------:R-:W-:Y:S02]  /*32e0*/  @!P2 PRMT R10, R10, 0x7632, R10 ;  /* 0x000076320a0aa816 */ /* 0x000fe4000000000a */
[----:B------:R-:W-:Y:S02]  /*32f0*/  FSEL R17, R17, R150, P0 ;  /* 0x0000009611117208 */ /* 0x000fe40000000000 */
[----:B------:R-:W-:Y:S02]  /*3300*/  @!P2 SHF.L.U32 R10, R10, 0x10, RZ ;  /* 0x000000100a0aa819 */ /* 0x000fe400000006ff */
[----:B------:R-:W-:-:S02]  /*3310*/  FSETP.GT.AND P0, PT, R17, R148, PT ;  /* 0x000000941100720b */ /* 0x000fc40003f04000 */
[----:B------:R-:W-:Y:S01]  /*3320*/  MOV R146, 0xff800000 ;  /* 0xff80000000927802 */ /* 0x000fe20000000f00 */
[-C--:B------:R-:W-:Y:S01]  /*3330*/  @!P2 FMUL R146, R10, R25.reuse ;  /* 0x000000190a92a220 */ /* 0x080fe20000400000 */
[----:B------:R-:W-:Y:S02]  /*3340*/  FSEL R17, R17, R148, P0 ;  /* 0x0000009411117208 */ /* 0x000fe40000000000 */
[----:B------:R-:W-:Y:S02]  /*3350*/  @!P2 SHF.L.U32 R0, R11, 0x10, RZ ;  /* 0x000000100b00a819 */ /* 0x000fe400000006ff */
[----:B------:R-:W-:Y:S02]  /*3360*/  FSETP.GT.AND P0, PT, R17, R146, PT ;  /* 0x000000921100720b */ /* 0x000fe40003f04000 */
[----:B------:R-:W-:Y:S01]  /*3370*/  MOV R144, 0xff800000 ;  /* 0xff80000000907802 */ /* 0x000fe20000000f00 */
[----:B------:R-:W-:Y:S01]  /*3380*/  @!P2 FMUL R144, R0, R25 ;  /* 0x000000190090a220 */ /* 0x000fe20000400000 */
[----:B------:R-:W-:-:S02]  /*3390*/  @!P2 PRMT R11, R11, 0x7632, R11 ;  /* 0x000076320b0ba816 */ /* 0x000fc4000000000b */
[----:B------:R-:W-:Y:S02]  /*33a0*/  FSEL R17, R17, R146, P0 ;  /* 0x0000009211117208 */ /* 0x000fe40000000000 */
[----:B------:R-:W-:Y:S02]  /*33b0*/  @!P2 SHF.L.U32 R11, R11, 0x10, RZ ;  /* 0x000000100b0ba819 */ /* 0x000fe400000006ff */
[-C--:B------:R-:W-:Y:S02]  /*33c0*/  FSETP.GT.AND P0, PT, R17, R144.reuse, PT ;  /* 0x000000901100720b */ /* 0x080fe40003f04000 */
[----:B------:R-:W-:Y:S01]  /*33d0*/  MOV R142, 0xff800000 ;  /* 0xff800000008e7802 */ /* 0x000fe20000000f00 */
[----:B------:R-:W-:Y:S01]  /*33e0*/  @!P2 FMUL R142, R11, R25 ;  /* 0x000000190b8ea220 */ /* 0x000fe20000400000 */
[----:B------:R-:W-:Y:S01]  /*33f0*/  FSEL R17, R17, R144, P0 ;  /* 0x0000009011117208 */ /* 0x000fe20000000000 */
[----:B------:R-:W0:Y:S01]  /*3400*/  @!P1 LDC R11, c[0x0][0x390] ;  /* 0x0000e400ff0b9b82 */ /* 0x000e220000000800 */
[----:B----4-:R-:W-:-:S02]  /*3410*/  @!P4 SHF.L.U32 R0, R2, 0x10, RZ ;  /* 0x000000100200c819 */ /* 0x010fc400000006ff */
[CC--:B------:R-:W-:Y:S02]  /*3420*/  FSETP.GT.AND P0, PT, R17.reuse, R142.reuse, PT ;  /* 0x0000008e1100720b */ /* 0x0c0fe40003f04000 */
[----:B------:R-:W-:Y:S01]  /*3430*/  MOV R74, 0xff800000 ;  /* 0xff800000004a7802 */ /* 0x000fe20000000f00 */
[----:B-1----:R-:W-:Y:S01]  /*3440*/  @!P4 FMUL R74, R0, R13 ;  /* 0x0000000d004ac220 */ /* 0x002fe20000400000 */
        /* <DEDUP_REMOVED lines=17> */
[----:B------:R-:W-:Y:S02]  /*3560*/  FSEL R17, R17, R138, P0 ;  /* 0x0000008a11117208 */ /* 0x000fe40000000000 */
[----:B-----5:R-:W-:-:S02]  /*3570*/  @!P1 SHF.L.U32 R0, R6, 0x10, RZ ;  /* 0x0000001006009819 */ /* 0x020fc400000006ff */
        /* <DEDUP_REMOVED lines=40> */
[C---:B------:R-:W-:Y:S01]  /*3800*/  FADD R18, -R3.reuse, R18 ;  /* 0x0000001203127221 */ /* 0x040fe20000000100 */
[C---:B------:R-:W-:Y:S01]  /*3810*/  FADD R57, -R3.reuse, R32 ;  /* 0x0000002003397221 */ /* 0x040fe20000000100 */
[C---:B------:R-:W-:Y:S02]  /*3820*/  FADD R32, -R3.reuse, R5 ;  /* 0x0000000503207221 */ /* 0x040fe40000000100 */
[-C--:B------:R-:W-:Y:S01]  /*3830*/  FFMA.SAT R5, R18, R85.reuse, 0.5 ;  /* 0x3f00000012057423 */ /* 0x080fe20000002055 */
[C---:B------:R-:W-:Y:S01]  /*3840*/  FADD R157, -R3.reuse, R22 ;  /* 0x00000016039d7221 */ /* 0x040fe20000000100 */
[C---:B------:R-:W-:Y:S01]  /*3850*/  FADD R129, -R3.reuse, R16 ;  /* 0x0000001003817221 */ /* 0x040fe20000000100 */
[----:B------:R-:W-:Y:S01]  /*3860*/  FADD R83, -R3, R83 ;  /* 0x0000005303537221 */ /* 0x000fe20000000100 */
[-C--:B------:R-:W-:Y:S01]  /*3870*/  FFMA.RM R22, R5, R0.reuse, 12582913 ;  /* 0x4b40000105167423 */ /* 0x080fe20000004000 */
        /* <DEDUP_REMOVED lines=122> */
[----:B------:R-:W-:Y:S01]  /*4020*/  FADD R3, R22, -12583039 ;  /* 0xcb40007f16037421 */ /* 0x000fe20000000000 */
[-C--:B------:R-:W-:Y:S01]  /*4030*/  FFMA.SAT R21, R83, R85.reuse, 0.5 ;  /* 0x3f00000053157423 */ /* 0x080fe20000002055 */
[-C--:B------:R-:W-:Y:S01]  /*4040*/  FFMA.SAT R19, R16, R85.reuse, 0.5 ;  /* 0x3f00000010137423 */ /* 0x080fe20000002055 */
[-C--:B------:R-:W-:Y:S01]  /*4050*/  FFMA.SAT R5, R129, R85.reuse, 0.5 ;  /* 0x3f00000081057423 */ /* 0x080fe20000002055 */
[C---:B------:R-:W-:Y:S01]  /*4060*/  FFMA R3, R18.reuse, 1.4426950216293334961, -R3 ;  /* 0x3fb8aa3b12037823 */ /* 0x040fe20000000803 */
[-C--:B------:R-:W-:Y:S01]  /*4070*/  FFMA.RM R21, R21, R0.reuse, 12582913 ;  /* 0x4b40000115157423 */ /* 0x080fe20000004000 */
[-C--:B------:R-:W-:Y:S01]  /*4080*/  FFMA.RM R19, R19, R0.reuse, 12582913 ;  /* 0x4b40000113137423 */ /* 0x080fe20000004000 */
[-C--:B------:R-:W-:Y:S01]  /*4090*/  FFMA.RM R20, R5, R0.reuse, 12582913 ;  /* 0x4b40000105147423 */ /* 0x080fe20000004000 */
[----:B------:R-:W-:Y:S01]  /*40a0*/  FFMA R145, R18, 1.925963033500011079e-08, R3 ;  /* 0x32a5706012917823 */ /* 0x000fe20000000003 */
[----:B------:R-:W-:Y:S01]  /*40b0*/  FADD R18, R21, -12583039 ;  /* 0xcb40007f15127421 */ /* 0x000fe20000000000 */
[----:B------:R-:W-:Y:S01]  /*40c0*/  FADD R7, R19, -12583039 ;  /* 0xcb40007f13077421 */ /* 0x000fe20000000000 */
[----:B------:R-:W-:Y:S01]  /*40d0*/  FFMA.SAT R9, R137, R85, 0.5 ;  /* 0x3f00000089097423 */ /* 0x000fe20000002055 */
[----:B------:R-:W-:Y:S01]  /*40e0*/  FADD R5, R20, -12583039 ;  /* 0xcb40007f14057421 */ /* 0x000fe20000000000 */
[----:B------:R-:W-:Y:S01]  /*40f0*/  FFMA R3, R83, 1.4426950216293334961, -R18 ;  /* 0x3fb8aa3b53037823 */ /* 0x000fe20000000812 */
[----:B------:R-:W-:Y:S01]  /*4100*/  FFMA R7, R16, 1.4426950216293334961, -R7 ;  /* 0x3fb8aa3b10077823 */ /* 0x000fe20000000807 */
[----:B------:R-:W-:Y:S01]  /*4110*/  FFMA.RM R18, R9, R0, 12582913 ;  /* 0x4b40000109127423 */ /* 0x000fe20000004000 */
[----:B------:R-:W-:-:S02]  /*4120*/  FFMA R5, R129, 1.4426950216293334961, -R5 ;  /* 0x3fb8aa3b81057823 */ /* 0x000fc40000000805 */
[----:B------:R-:W-:Y:S01]  /*4130*/  FFMA R125, R16, 1.925963033500011079e-08, R7 ;  /* 0x32a57060107d7823 */ /* 0x000fe20000000007 */
[----:B------:R-:W-:Y:S01]  /*4140*/  FADD R16, R18, -12583039 ;  /* 0xcb40007f12107421 */ /* 0x000fe20000000000 */
[-C--:B------:R-:W-:Y:S01]  /*4150*/  FFMA.SAT R17, R127, R85.reuse, 0.5 ;  /* 0x3f0000007f117423 */ /* 0x080fe20000002055 */
[----:B------:R-:W-:Y:S01]  /*4160*/  FFMA R129, R129, 1.925963033500011079e-08, R5 ;  /* 0x32a5706081817823 */ /* 0x000fe20000000005 */
[----:B------:R-:W-:Y:S01]  /*4170*/  FFMA R83, R83, 1.925963033500011079e-08, R3 ;  /* 0x32a5706053537823 */ /* 0x000fe20000000003 */
[-C--:B------:R-:W-:Y:S01]  /*4180*/  FFMA.SAT R5, R65, R85.reuse, 0.5 ;  /* 0x3f00000041057423 */ /* 0x080fe20000002055 */
[----:B------:R-:W-:Y:S01]  /*4190*/  FFMA R3, R137, 1.4426950216293334961, -R16 ;  /* 0x3fb8aa3b89037823 */ /* 0x000fe20000000810 */
[-C--:B------:R-:W-:Y:S01]  /*41a0*/  FFMA.RM R17, R17, R0.reuse, 12582913 ;  /* 0x4b40000111117423 */ /* 0x080fe20000004000 */
[-C--:B------:R-:W-:Y:S01]  /*41b0*/  FFMA.SAT R39, R12, R85.reuse, 0.5 ;  /* 0x3f0000000c277423 */ /* 0x080fe20000002055 */
[-C--:B------:R-:W-:Y:S01]  /*41c0*/  FFMA.RM R16, R5, R0.reuse, 12582913 ;  /* 0x4b40000105107423 */ /* 0x080fe20000004000 */
[----:B------:R-:W-:Y:S01]  /*41d0*/  FFMA R137, R137, 1.925963033500011079e-08, R3 ;  /* 0x32a5706089897823 */ /* 0x000fe20000000003 */
[----:B------:R-:W-:Y:S01]  /*41e0*/  FADD R3, R17, -12583039 ;  /* 0xcb40007f11037421 */ /* 0x000fe20000000000 */
[-C--:B------:R-:W-:Y:S01]  /*41f0*/  FFMA.SAT R15, R10, R85.reuse, 0.5 ;  /* 0x3f0000000a0f7423 */ /* 0x080fe20000002055 */
[-C--:B------:R-:W-:Y:S01]  /*4200*/  FFMA.RM R39, R39, R0.reuse, 12582913 ;  /* 0x4b40000127277423 */ /* 0x080fe20000004000 */
[----:B------:R-:W-:Y:S01]  /*4210*/  FADD R5, R16, -12583039 ;  /* 0xcb40007f10057421 */ /* 0x000fe20000000000 */
[----:B------:R-:W-:Y:S01]  /*4220*/  FFMA R3, R127, 1.4426950216293334961, -R3 ;  /* 0x3fb8aa3b7f037823 */ /* 0x000fe20000000803 */
[-C--:B------:R-:W-:Y:S01]  /*4230*/  FFMA.RM R15, R15, R0.reuse, 12582913 ;  /* 0x4b4000010f0f7423 */ /* 0x080fe20000004000 */
[----:B------:R-:W-:Y:S01]  /*4240*/  FADD R7, R39, -12583039 ;  /* 0xcb40007f27077421 */ /* 0x000fe20000000000 */
[----:B------:R-:W-:Y:S01]  /*4250*/  FFMA R5, R65, 1.4426950216293334961, -R5 ;  /* 0x3fb8aa3b41057823 */ /* 0x000fe20000000805 */
[----:B------:R-:W-:Y:S01]  /*4260*/  FFMA R127, R127, 1.925963033500011079e-08, R3 ;  /* 0x32a570607f7f7823 */ /* 0x000fe20000000003 */
[----:B------:R-:W-:Y:S01]  /*4270*/  FADD R3, R15, -12583039 ;  /* 0xcb40007f0f037421 */ /* 0x000fe20000000000 */
[----:B------:R-:W-:Y:S01]  /*4280*/  FFMA R7, R12, 1.4426950216293334961, -R7 ;  /* 0x3fb8aa3b0c077823 */ /* 0x000fe20000000807 */
[----:B------:R-:W-:Y:S01]  /*4290*/  FFMA R65, R65, 1.925963033500011079e-08, R5 ;  /* 0x32a5706041417823 */ /* 0x000fe20000000005 */
[-C--:B------:R-:W-:Y:S01]  /*42a0*/  FFMA.SAT R11, R123, R85.reuse, 0.5 ;  /* 0x3f0000007b0b7423 */ /* 0x080fe20000002055 */
[-C--:B------:R-:W-:Y:S01]  /*42b0*/  FFMA.SAT R13, R6, R85.reuse, 0.5 ;  /* 0x3f000000060d7423 */ /* 0x080fe20000002055 */
[-C--:B------:R-:W-:Y:S01]  /*42c0*/  FFMA.SAT R5, R69, R85.reuse, 0.5 ;  /* 0x3f00000045057423 */ /* 0x080fe20000002055 */
[----:B------:R-:W-:Y:S01]  /*42d0*/  FFMA R3, R10, 1.4426950216293334961, -R3 ;  /* 0x3fb8aa3b0a037823 */ /* 0x000fe20000000803 */
[----:B------:R-:W-:Y:S01]  /*42e0*/  FFMA R121, R12, 1.925963033500011079e-08, R7 ;  /* 0x32a570600c797823 */ /* 0x000fe20000000007 */
[-C--:B------:R-:W-:Y:S01]  /*42f0*/  FFMA.RM R11, R11, R0.reuse, 12582913 ;  /* 0x4b4000010b0b7423 */ /* 0x080fe20000004000 */
[-C--:B------:R-:W-:Y:S01]  /*4300*/  FFMA.RM R13, R13, R0.reuse, 12582913 ;  /* 0x4b4000010d0d7423 */ /* 0x080fe20000004000 */
[-C--:B------:R-:W-:Y:S01]  /*4310*/  FFMA.RM R12, R5, R0.reuse, 12582913 ;  /* 0x4b400001050c7423 */ /* 0x080fe20000004000 */
[----:B------:R-:W-:Y:S01]  /*4320*/  FFMA R67, R10, 1.925963033500011079e-08, R3 ;  /* 0x32a570600a437823 */ /* 0x000fe20000000003 */
[----:B------:R-:W-:Y:S01]  /*4330*/  FADD R10, R11, -12583039 ;  /* 0xcb40007f0b0a7421 */ /* 0x000fe20000000000 */
[----:B------:R-:W-:Y:S01]  /*4340*/  FADD R7, R13, -12583039 ;  /* 0xcb40007f0d077421 */ /* 0x000fe20000000000 */
[----:B------:R-:W-:Y:S01]  /*4350*/  FADD R5, R12, -12583039 ;  /* 0xcb40007f0c057421 */ /* 0x000fe20000000000 */
[----:B------:R-:W-:Y:S01]  /*4360*/  FFMA.SAT R9, R71, R85, 0.5 ;  /* 0x3f00000047097423 */ /* 0x000fe20000002055 */
[----:B------:R-:W-:Y:S01]  /*4370*/  FFMA R3, R123, 1.4426950216293334961, -R10 ;  /* 0x3fb8aa3b7b037823 */ /* 0x000fe2000000080a */
[----:B------:R-:W-:Y:S01]  /*4380*/  FFMA R7, R6, 1.4426950216293334961, -R7 ;  /* 0x3fb8aa3b06077823 */ /* 0x000fe20000000807 */
[----:B------:R-:W-:Y:S01]  /*4390*/  FFMA R5, R69, 1.4426950216293334961, -R5 ;  /* 0x3fb8aa3b45057823 */ /* 0x000fe20000000805 */
[----:B------:R-:W-:-:S02]  /*43a0*/  FFMA.RM R10, R9, R0, 12582913 ;  /* 0x4b400001090a7423 */ /* 0x000fc40000004000 */
[----:B------:R-:W-:Y:S01]  /*43b0*/  FFMA R117, R6, 1.925963033500011079e-08, R7 ;  /* 0x32a5706006757823 */ /* 0x000fe20000000007 */
[----:B------:R-:W-:Y:S01]  /*43c0*/  FFMA R69, R69, 1.925963033500011079e-08, R5 ;  /* 0x32a5706045457823 */ /* 0x000fe20000000005 */
[----:B------:R-:W-:Y:S01]  /*43d0*/  FADD R6, R10, -12583039 ;  /* 0xcb40007f0a067421 */ /* 0x000fe20000000000 */
[-C--:B------:R-:W-:Y:S01]  /*43e0*/  FFMA.SAT R5, R91, R85.reuse, 0.5 ;  /* 0x3f0000005b057423 */ /* 0x080fe20000002055 */
[----:B------:R-:W-:Y:S02]  /*43f0*/  FFMA R123, R123, 1.925963033500011079e-08, R3 ;  /* 0x32a570607b7b7823 */ /* 0x000fe40000000003 */
[----:B------:R-:W-:Y:S01]  /*4400*/  FFMA R3, R71, 1.4426950216293334961, -R6 ;  /* 0x3fb8aa3b47037823 */ /* 0x000fe20000000806 */
[-C--:B------:R-:W-:Y:S01]  /*4410*/  FFMA.RM R6, R5, R0.reuse, 12582913 ;  /* 0x4b40000105067423 */ /* 0x080fe20000004000 */
[-C--:B------:R-:W-:Y:S01]  /*4420*/  FFMA.SAT R9, R119, R85.reuse, 0.5 ;  /* 0x3f00000077097423 */ /* 0x080fe20000002055 */
[----:B------:R-:W-:Y:S02]  /*4430*/  FFMA.SAT R7, R79, R85, 0.5 ;  /* 0x3f0000004f077423 */ /* 0x000fe40000002055 */
[----:B------:R-:W-:Y:S01]  /*4440*/  FADD R5, R6, -12583039 ;  /* 0xcb40007f06057421 */ /* 0x000fe20000000000 */
[-C--:B------:R-:W-:Y:S01]  /*4450*/  FFMA.RM R9, R9, R0.reuse, 12582913 ;  /* 0x4b40000109097423 */ /* 0x080fe20000004000 */
[----:B------:R-:W-:-:S02]  /*4460*/  FFMA.RM R7, R7, R0, 12582913 ;  /* 0x4b40000107077423 */ /* 0x000fc40000004000 */
[----:B------:R-:W-:Y:S01]  /*4470*/  FFMA R5, R91, 1.4426950216293334961, -R5 ;  /* 0x3fb8aa3b5b057823 */ /* 0x000fe20000000805 */
[----:B------:R-:W-:Y:S01]  /*4480*/  FFMA R71, R71, 1.925963033500011079e-08, R3 ;  /* 0x32a5706047477823 */ /* 0x000fe20000000003 */
[----:B------:R-:W-:Y:S01]  /*4490*/  FADD R3, R9, -12583039 ;  /* 0xcb40007f09037421 */ /* 0x000fe20000000000 */
[----:B------:R-:W-:Y:S01]  /*44a0*/  FFMA.SAT R47, R113, R85, 0.5 ;  /* 0x3f000000712f7423 */ /* 0x000fe20000002055 */
[----:B------:R-:W-:Y:S01]  /*44b0*/  FFMA R91, R91, 1.925963033500011079e-08, R5 ;  /* 0x32a570605b5b7823 */ /* 0x000fe20000000005 */
[----:B------:R-:W-:Y:S01]  /*44c0*/  FADD R5, R7, -12583039 ;  /* 0xcb40007f07057421 */ /* 0x000fe20000000000 */
[----:B------:R-:W-:Y:S01]  /*44d0*/  FFMA R3, R119, 1.4426950216293334961, -R3 ;  /* 0x3fb8aa3b77037823 */ /* 0x000fe20000000803 */
[----:B------:R-:W-:Y:S02]  /*44e0*/  FFMA.RM R47, R47, R0, 12582913 ;  /* 0x4b4000012f2f7423 */ /* 0x000fe40000004000 */
[----:B------:R-:W-:Y:S01]  /*44f0*/  FFMA R5, R79, 1.4426950216293334961, -R5 ;  /* 0x3fb8aa3b4f057823 */ /* 0x000fe20000000805 */
[----:B------:R-:W-:Y:S01]  /*4500*/  FFMA R119, R119, 1.925963033500011079e-08, R3 ;  /* 0x32a5706077777823 */ /* 0x000fe20000000003 */
[----:B------:R-:W-:-:S02]  /*4510*/  FADD R3, R47, -12583039 ;  /* 0xcb40007f2f037421 */ /* 0x000fc40000000000 */
[----:B------:R-:W-:Y:S01]  /*4520*/  FFMA R79, R79, 1.925963033500011079e-08, R5 ;  /* 0x32a570604f4f7823 */ /* 0x000fe20000000005 */
[----:B------:R-:W-:Y:S01]  /*4530*/  FFMA.SAT R5, R115, R85, 0.5 ;  /* 0x3f00000073057423 */ /* 0x000fe20000002055 */
[----:B------:R-:W-:-:S03]  /*4540*/  FFMA R3, R113, 1.4426950216293334961, -R3 ;  /* 0x3fb8aa3b71037823 */ /* 0x000fc60000000803 */
[----:B------:R-:W-:Y:S01]  /*4550*/  FFMA.RM R5, R5, R0, 12582913 ;  /* 0x4b40000105057423 */ /* 0x000fe20000004000 */
[----:B------:R-:W-:-:S03]  /*4560*/  FFMA R113, R113, 1.925963033500011079e-08, R3 ;  /* 0x32a5706071717823 */ /* 0x000fc60000000003 */
[----:B------:R-:W-:-:S04]  /*4570*/  FADD R3, R5, -12583039 ;  /* 0xcb40007f05037421 */ /* 0x000fc80000000000 */
[----:B------:R-:W-:Y:S01]  /*4580*/  FFMA R3, R115, 1.4426950216293334961, -R3 ;  /* 0x3fb8aa3b73037823 */ /* 0x000fe20000000803 */
[----:B------:R-:W-:-:S03]  /*4590*/  FFMA.SAT R49, R151, R85, 0.5 ;  /* 0x3f00000097317423 */ /* 0x000fc60000002055 */
[----:B------:R-:W-:Y:S01]  /*45a0*/  FFMA R115, R115, 1.925963033500011079e-08, R3 ;  /* 0x32a5706073737823 */ /* 0x000fe20000000003 */
[----:B------:R-:W-:Y:S01]  /*45b0*/  FFMA.SAT R3, R135, R85, 0.5 ;  /* 0x3f00000087037423 */ /* 0x000fe20000002055 */
[----:B------:R-:W-:-:S03]  /*45c0*/  FFMA.RM R49, R49, R0, 12582913 ;  /* 0x4b40000131317423 */ /* 0x000fc60000004000 */
[-C--:B------:R-:W-:Y:S01]  /*45d0*/  FFMA.RM R3, R3, R0.reuse, 12582913 ;  /* 0x4b40000103037423 */ /* 0x080fe20000004000 */
[----:B------:R-:W-:Y:S01]  /*45e0*/  FADD R23, R49, -12583039 ;  /* 0xcb40007f31177421 */ /* 0x000fe20000000000 */
[-C--:B------:R-:W-:Y:S01]  /*45f0*/  FFMA.SAT R51, R109, R85.reuse, 0.5 ;  /* 0x3f0000006d337423 */ /* 0x080fe20000002055 */
[-C--:B------:R-:W-:Y:S01]  /*4600*/  FFMA.SAT R27, R143, R85.reuse, 0.5 ;  /* 0x3f0000008f1b7423 */ /* 0x080fe20000002055 */
[----:B------:R-:W-:Y:S01]  /*4610*/  FADD R25, R3, -12583039 ;  /* 0xcb40007f03197421 */ /* 0x000fe20000000000 */
[----:B------:R-:W-:Y:S01]  /*4620*/  FFMA R23, R151, 1.4426950216293334961, -R23 ;  /* 0x3fb8aa3b97177823 */ /* 0x000fe20000000817 */
[-C--:B------:R-:W-:Y:S01]  /*4630*/  FFMA.RM R51, R51, R0.reuse, 12582913 ;  /* 0x4b40000133337423 */ /* 0x080fe20000004000 */
[-C--:B------:R-:W-:Y:S01]  /*4640*/  FFMA.RM R27, R27, R0.reuse, 12582913 ;  /* 0x4b4000011b1b7423 */ /* 0x080fe20000004000 */
[----:B------:R-:W-:Y:S01]  /*4650*/  FFMA R25, R135, 1.4426950216293334961, -R25 ;  /* 0x3fb8aa3b87197823 */ /* 0x000fe20000000819 */
[----:B------:R-:W-:Y:S01]  /*4660*/  FFMA R151, R151, 1.925963033500011079e-08, R23 ;  /* 0x32a5706097977823 */ /* 0x000fe20000000017 */
[----:B------:R-:W-:Y:S01]  /*4670*/  FADD R23, R51, -12583039 ;  /* 0xcb40007f33177421 */ /* 0x000fe20000000000 */
[----:B------:R-:W-:Y:S01]  /*4680*/  FFMA.SAT R53, R111, R85, 0.5 ;  /* 0x3f0000006f357423 */ /* 0x000fe20000002055 */
[----:B------:R-:W-:Y:S01]  /*4690*/  FFMA R135, R135, 1.925963033500011079e-08, R25 ;  /* 0x32a5706087877823 */ /* 0x000fe20000000019 */
[----:B------:R-:W-:Y:S01]  /*46a0*/  FADD R25, R27, -12583039 ;  /* 0xcb40007f1b197421 */ /* 0x000fe20000000000 */
[----:B------:R-:W-:Y:S01]  /*46b0*/  FFMA R23, R109, 1.4426950216293334961, -R23 ;  /* 0x3fb8aa3b6d177823 */ /* 0x000fe20000000817 */
[----:B------:R-:W-:-:S02]  /*46c0*/  FFMA.RM R53, R53, R0, 12582913 ;  /* 0x4b40000135357423 */ /* 0x000fc40000004000 */
[----:B------:R-:W-:Y:S01]  /*46d0*/  FFMA R25, R143, 1.4426950216293334961, -R25 ;  /* 0x3fb8aa3b8f197823 */ /* 0x000fe20000000819 */
[----:B------:R-:W-:Y:S01]  /*46e0*/  FFMA R109, R109, 1.925963033500011079e-08, R23 ;  /* 0x32a570606d6d7823 */ /* 0x000fe20000000017 */
[----:B------:R-:W-:Y:S02]  /*46f0*/  FADD R23, R53, -12583039 ;  /* 0xcb40007f35177421 */ /* 0x000fe40000000000 */
[----:B------:R-:W-:Y:S01]  /*4700*/  FFMA R143, R143, 1.925963033500011079e-08, R25 ;  /* 0x32a570608f8f7823 */ /* 0x000fe20000000019 */
[----:B------:R-:W-:Y:S01]  /*4710*/  FFMA.SAT R25, R105, R85, 0.5 ;  /* 0x3f00000069197423 */ /* 0x000fe20000002055 */
[----:B------:R-:W-:-:S03]  /*4720*/  FFMA R23, R111, 1.4426950216293334961, -R23 ;  /* 0x3fb8aa3b6f177823 */ /* 0x000fc60000000817 */
[-C--:B------:R-:W-:Y:S01]  /*4730*/  FFMA.RM R25, R25, R0.reuse, 12582913 ;  /* 0x4b40000119197423 */ /* 0x080fe20000004000 */
[----:B------:R-:W-:Y:S01]  /*4740*/  FFMA R111, R111, 1.925963033500011079e-08, R23 ;  /* 0x32a570606f6f7823 */ /* 0x000fe20000000017 */
[----:B------:R-:W-:Y:S02]  /*4750*/  FFMA.SAT R29, R147, R85, 0.5 ;  /* 0x3f000000931d7423 */ /* 0x000fe40000002055 */
[----:B------:R-:W-:Y:S02]  /*4760*/  FADD R23, R25, -12583039 ;  /* 0xcb40007f19177421 */ /* 0x000fe40000000000 */
[----:B------:R-:W-:Y:S02]  /*4770*/  FFMA.RM R29, R29, R0, 12582913 ;  /* 0x4b4000011d1d7423 */ /* 0x000fe40000004000 */
[----:B------:R-:W-:Y:S02]  /*4780*/  FFMA R23, R105, 1.4426950216293334961, -R23 ;  /* 0x3fb8aa3b69177823 */ /* 0x000fe40000000817 */
[----:B------:R-:W-:-:S02]  /*4790*/  FADD R107, R29, -12583039 ;  /* 0xcb40007f1d6b7421 */ /* 0x000fc40000000000 */
[----:B------:R-:W-:Y:S01]  /*47a0*/  FFMA R105, R105, 1.925963033500011079e-08, R23 ;  /* 0x32a5706069697823 */ /* 0x000fe20000000017 */
[----:B------:R-:W-:Y:S01]  /*47b0*/  FFMA.SAT R23, R84, R85, 0.5 ;  /* 0x3f00000054177423 */ /* 0x000fe20000002055 */
[----:B------:R-:W-:-:S03]  /*47c0*/  FFMA R107, R147, 1.4426950216293334961, -R107 ;  /* 0x3fb8aa3b936b7823 */ /* 0x000fc6000000086b */
[----:B------:R-:W-:Y:S01]  /*47d0*/  FFMA.RM R23, R23, R0, 12582913 ;  /* 0x4b40000117177423 */ /* 0x000fe20000004000 */
[----:B------:R-:W-:Y:S01]  /*47e0*/  FFMA R147, R147, 1.925963033500011079e-08, R107 ;  /* 0x32a5706093937823 */ /* 0x000fe2000000006b */
[----:B------:R-:W0:Y:S02]  /*47f0*/  MUFU.EX2 R145, R145 ;  /* 0x0000009100917308 */ /* 0x000e240000000800 */
[----:B------:R-:W-:Y:S01]  /*4800*/  FADD R107, R23, -12583039 ;  /* 0xcb40007f176b7421 */ /* 0x000fe20000000000 */
[----:B------:R-:W-:-:S03]  /*4810*/  FFMA.SAT R159, R82, R85, 0.5 ;  /* 0x3f000000529f7423 */ /* 0x000fc60000002055 */
[C---:B------:R-:W-:Y:S02]  /*4820*/  FFMA R107, R84.reuse, 1.4426950216293334961, -R107 ;  /* 0x3fb8aa3b546b7823 */ /* 0x040fe4000000086b */
[----:B------:R-:W1:Y:S02]  /*4830*/  MUFU.EX2 R83, R83 ;  /* 0x0000005300537308 */ /* 0x000e640000000800 */
[----:B------:R-:W-:Y:S01]  /*4840*/  FFMA R107, R84, 1.925963033500011079e-08, R107 ;  /* 0x32a57060546b7823 */ /* 0x000fe2000000006b */
[----:B------:R-:W-:Y:S01]  /*4850*/  SHF.L.U32 R84, R22, 0x17, RZ ;  /* 0x0000001716547819 */ /* 0x000fe200000006ff */
[----:B------:R-:W-:-:S04]  /*4860*/  FFMA.RM R22, R159, R0, 12582913 ;  /* 0x4b4000019f167423 */ /* 0x000fc80000004000 */
[----:B------:R-:W-:Y:S01]  /*4870*/  FADD R159, R22, -12583039 ;  /* 0xcb40007f169f7421 */ /* 0x000fe20000000000 */
[----:B0-----:R-:W-:Y:S01]  /*4880*/  FMUL R84, R84, R145 ;  /* 0x0000009154547220 */ /* 0x001fe20000400000 */
[----:B------:R-:W-:Y:S02]  /*4890*/  SHF.L.U32 R21, R21, 0x17, RZ ;  /* 0x0000001715157819 */ /* 0x000fe400000006ff */
[----:B------:R-:W-:-:S04]  /*48a0*/  FFMA R145, R82, 1.4426950216293334961, -R159 ;  /* 0x3fb8aa3b52917823 */ /* 0x000fc8000000089f */
[----:B------:R-:W-:Y:S01]  /*48b0*/  FFMA R145, R82, 1.925963033500011079e-08, R145 ;  /* 0x32a5706052917823 */ /* 0x000fe20000000091 */
[----:B-1----:R-:W-:Y:S01]  /*48c0*/  FMUL R82, R21, R83 ;  /* 0x0000005315527220 */ /* 0x002fe20000400000 */
[----:B------:R-:W-:Y:S01]  /*48d0*/  FFMA.SAT R21, R101, R85, 0.5 ;  /* 0x3f00000065157423 */ /* 0x000fe20000002055 */
[----:B------:R-:W0:Y:S03]  /*48e0*/  MUFU.EX2 R83, R129 ;  /* 0x0000008100537308 */ /* 0x000e260000000800 */
[----:B------:R-:W-:-:S05]  /*48f0*/  FFMA.RM R21, R21, R0, 12582913 ;  /* 0x4b40000115157423 */ /* 0x000fca0000004000 */
[----:B------:R-:W1:Y:S01]  /*4900*/  MUFU.EX2 R125, R125 ;  /* 0x0000007d007d7308 */ /* 0x000e620000000800 */
[----:B------:R-:W-:Y:S01]  /*4910*/  FADD R159, R21, -12583039 ;  /* 0xcb40007f159f7421 */ /* 0x000fe20000000000 */
[----:B------:R-:W-:-:S03]  /*4920*/  FFMA.SAT R161, R139, R85, 0.5 ;  /* 0x3f0000008ba17423 */ /* 0x000fc60000002055 */
[----:B------:R-:W-:Y:S01]  /*4930*/  FFMA R159, R101, 1.4426950216293334961, -R159 ;  /* 0x3fb8aa3b659f7823 */ /* 0x000fe2000000089f */
[----:B------:R-:W-:-:S03]  /*4940*/  SHF.L.U32 R19, R19, 0x17, RZ ;  /* 0x0000001713137819 */ /* 0x000fc600000006ff */
[----:B------:R-:W-:Y:S01]  /*4950*/  FFMA R101, R101, 1.925963033500011079e-08, R159 ;  /* 0x32a5706065657823 */ /* 0x000fe2000000009f */
[----:B------:R-:W-:Y:S01]  /*4960*/  SHF.L.U32 R159, R20, 0x17, RZ ;  /* 0x00000017149f7819 */ /* 0x000fe200000006ff */
[----:B------:R-:W-:-:S04]  /*4970*/  FFMA.RM R20, R161, R0, 12582913 ;  /* 0x4b400001a1147423 */ /* 0x000fc80000004000 */
[----:B0-----:R-:W-:Y:S01]  /*4980*/  FMUL R83, R159, R83 ;  /* 0x000000539f537220 */ /* 0x001fe20000400000 */
[----:B------:R-:W-:Y:S01]  /*4990*/  FADD R159, R20, -12583039 ;  /* 0xcb40007f149f7421 */ /* 0x000fe20000000000 */
[----:B-1----:R-:W-:Y:S01]  /*49a0*/  FMUL R129, R19, R125 ;  /* 0x0000007d13817220 */ /* 0x002fe20000400000 */
[-C--:B------:R-:W-:Y:S02]  /*49b0*/  FFMA.SAT R19, R103, R85.reuse, 0.5 ;  /* 0x3f00000067137423 */ /* 0x080fe40000002055 */
[----:B------:R-:W-:Y:S01]  /*49c0*/  FFMA R159, R139, 1.4426950216293334961, -R159 ;  /* 0x3fb8aa3b8b9f7823 */ /* 0x000fe2000000089f */
[----:B------:R-:W0:Y:S01]  /*49d0*/  MUFU.EX2 R125, R137 ;  /* 0x00000089007d7308 */ /* 0x000e220000000800 */
[----:B------:R-:W-:Y:S02]  /*49e0*/  FFMA.RM R19, R19, R0, 12582913 ;  /* 0x4b40000113137423 */ /* 0x000fe40000004000 */
[----:B------:R-:W-:Y:S02]  /*49f0*/  FFMA R139, R139, 1.925963033500011079e-08, R159 ;  /* 0x32a570608b8b7823 */ /* 0x000fe4000000009f */
[----:B------:R-:W-:Y:S01]  /*4a00*/  FADD R159, R19, -12583039 ;  /* 0xcb40007f139f7421 */ /* 0x000fe20000000000 */
[----:B------:R-:W-:-:S03]  /*4a10*/  FFMA.SAT R161, R126, R85, 0.5 ;  /* 0x3f0000007ea17423 */ /* 0x000fc60000002055 */
[C---:B------:R-:W-:Y:S01]  /*4a20*/  FFMA R159, R103.reuse, 1.4426950216293334961, -R159 ;  /* 0x3fb8aa3b679f7823 */ /* 0x040fe2000000089f */
[----:B------:R-:W1:Y:S03]  /*4a30*/  MUFU.EX2 R127, R127 ;  /* 0x0000007f007f7308 */ /* 0x000e660000000800 */
[----:B------:R-:W-:Y:S01]  /*4a40*/  FFMA R103, R103, 1.925963033500011079e-08, R159 ;  /* 0x32a5706067677823 */ /* 0x000fe2000000009f */
[----:B------:R-:W-:Y:S01]  /*4a50*/  SHF.L.U32 R159, R18, 0x17, RZ ;  /* 0x00000017129f7819 */ /* 0x000fe200000006ff */
[----:B------:R-:W-:-:S04]  /*4a60*/  FFMA.RM R18, R161, R0, 12582913 ;  /* 0x4b400001a1127423 */ /* 0x000fc80000004000 */
[----:B0-----:R-:W-:Y:S01]  /*4a70*/  FMUL R125, R159, R125 ;  /* 0x0000007d9f7d7220 */ /* 0x001fe20000400000 */
[----:B------:R-:W-:Y:S01]  /*4a80*/  FADD R159, R18, -12583039 ;  /* 0xcb40007f129f7421 */ /* 0x000fe20000000000 */
[----:B------:R-:W-:-:S03]  /*4a90*/  SHF.L.U32 R17, R17, 0x17, RZ ;  /* 0x0000001711117819 */ /* 0x000fc600000006ff */
[----:B------:R-:W-:-:S04]  /*4aa0*/  FFMA R137, R126, 1.4426950216293334961, -R159 ;  /* 0x3fb8aa3b7e897823 */ /* 0x000fc8000000089f */
[----:B------:R-:W-:Y:S01]  /*4ab0*/  FFMA R137, R126, 1.925963033500011079e-08, R137 ;  /* 0x32a570607e897823 */ /* 0x000fe20000000089 */
[----:B-1----:R-:W-:Y:S01]  /*4ac0*/  FMUL R126, R17, R127 ;  /* 0x0000007f117e7220 */ /* 0x002fe20000400000 */
[----:B------:R-:W-:-:S04]  /*4ad0*/  FFMA.SAT R17, R97, R85, 0.5 ;  /* 0x3f00000061117423 */ /* 0x000fc80000002055 */
[----:B------:R-:W-:Y:S01]  /*4ae0*/  FFMA.RM R17, R17, R0, 12582913 ;  /* 0x4b40000111117423 */ /* 0x000fe20000004000 */
[----:B------:R-:W0:Y:S03]  /*4af0*/  MUFU.EX2 R65, R65 ;  /* 0x0000004100417308 */ /* 0x000e260000000800 */
[----:B------:R-:W-:Y:S01]  /*4b00*/  FADD R127, R17, -12583039 ;  /* 0xcb40007f117f7421 */ /* 0x000fe20000000000 */
[----:B------:R-:W-:-:S03]  /*4b10*/  FFMA.SAT R159, R128, R85, 0.5 ;  /* 0x3f000000809f7423 */ /* 0x000fc60000002055 */
[C---:B------:R-:W-:Y:S01]  /*4b20*/  FFMA R127, R97.reuse, 1.4426950216293334961, -R127 ;  /* 0x3fb8aa3b617f7823 */ /* 0x040fe2000000087f */
[----:B------:R-:W1:Y:S03]  /*4b30*/  MUFU.EX2 R121, R121 ;  /* 0x0000007900797308 */ /* 0x000e660000000800 */
        /* <DEDUP_REMOVED lines=91> */
[----:B------:R-:W-:-:S04]  /*50f0*/  FFMA.RM R5, R5, R0, 12582913 ;  /* 0x4b40000105057423 */ /* 0x000fc80000004000 */
[----:B------:R-:W-:Y:S01]  /*5100*/  FADD R159, R5, -12583039 ;  /* 0xcb40007f059f7421 */ /* 0x000fe20000000000 */
[----:B------:R-:W1:Y:S03]  /*5110*/  MUFU.EX2 R109, R109 ;  /* 0x0000006d006d7308 */ /* 0x000e660000000800 */
[----:B------:R-:W-:Y:S01]  /*5120*/  FFMA R159, R75, 1.4426950216293334961, -R159 ;  /* 0x3fb8aa3b4b9f7823 */ /* 0x000fe2000000089f */
[----:B------:R-:W-:-:S03]  /*5130*/  FFMA.SAT R161, R116, R85, 0.5 ;  /* 0x3f00000074a17423 */ /* 0x000fc60000002055 */
        /* <DEDUP_REMOVED lines=172> */
[----:B------:R-:W-:-:S05]  /*5c00*/  FADD R45, R9, -12583039 ;  /* 0xcb40007f092d7421 */ /* 0x000fca0000000000 */
[----:B------:R-:W1:Y:S01]  /*5c10*/  MUFU.EX2 R89, R89 ;  /* 0x0000005900597308 */ /* 0x000e620000000800 */
[----:B------:R-:W-:Y:S01]  /*5c20*/  FFMA R45, R92, 1.4426950216293334961, -R45 ;  /* 0x3fb8aa3b5c2d7823 */ /* 0x000fe2000000082d */
[----:B------:R-:W-:-:S03]  /*5c30*/  FFMA.SAT R137, R8, R85, 0.5 ;  /* 0x3f00000008897423 */ /* 0x000fc60000002055 */
[----:B------:R-:W-:Y:S01]  /*5c40*/  FFMA R45, R92, 1.925963033500011079e-08, R45 ;  /* 0x32a570605c2d7823 */ /* 0x000fe2000000002d */
[----:B------:R-:W-:Y:S01]  /*5c50*/  SHF.L.U32 R92, R6, 0x17, RZ ;  /* 0x00000017065c7819 */ /* 0x000fe200000006ff */
[----:B------:R-:W-:Y:S01]  /*5c60*/  FFMA.RM R6, R137, R0, 12582913 ;  /* 0x4b40000189067423 */ /* 0x000fe20000004000 */
[----:B------:R-:W-:-:S03]  /*5c70*/  SHF.L.U32 R47, R47, 0x17, RZ ;  /* 0x000000172f2f7819 */ /* 0x000fc600000006ff */
[----:B------:R-:W-:Y:S01]  /*5c80*/  FADD R137, R6, -12583039 ;  /* 0xcb40007f06897421 */ /* 0x000fe20000000000 */
[----:B0-----:R-:W-:-:S03]  /*5c90*/  FMUL R92, R92, R91 ;  /* 0x0000005b5c5c7220 */ /* 0x001fc60000400000 */
[----:B------:R-:W-:Y:S01]  /*5ca0*/  FFMA R137, R8, 1.4426950216293334961, -R137 ;  /* 0x3fb8aa3b08897823 */ /* 0x000fe20000000889 */
[----:B-1----:R-:W-:Y:S01]  /*5cb0*/  FMUL R91, R47, R89 ;  /* 0x000000592f5b7220 */ /* 0x002fe20000400000 */
[-C--:B------:R-:W-:Y:S02]  /*5cc0*/  FFMA.SAT R47, R90, R85.reuse, 0.5 ;  /* 0x3f0000005a2f7423 */ /* 0x080fe40000002055 */
[----:B------:R-:W-:Y:S02]  /*5cd0*/  FFMA R137, R8, 1.925963033500011079e-08, R137 ;  /* 0x32a5706008897823 */ /* 0x000fe40000000089 */
        /* <DEDUP_REMOVED lines=8> */
[----:B------:R-:W-:Y:S01]  /*5d60*/  FFMA.RM R7, R89, R0, 12582913 ;  /* 0x4b40000159077423 */ /* 0x000fe20000004000 */
[----:B------:R-:W-:Y:S01]  /*5d70*/  SHF.L.U32 R89, R5, 0x17, RZ ;  /* 0x0000001705597819 */ /* 0x000fe200000006ff */
[----:B------:R-:W-:-:S04]  /*5d80*/  FFMA.SAT R5, R86, R85, 0.5 ;  /* 0x3f00000056057423 */ /* 0x000fc80000002055 */
[----:B------:R-:W-:Y:S01]  /*5d90*/  FFMA.RM R5, R5, R0, 12582913 ;  /* 0x4b40000105057423 */ /* 0x000fe20000004000 */
[----:B0-----:R-:W-:-:S03]  /*5da0*/  FMUL R89, R89, R75 ;  /* 0x0000004b59597220 */ /* 0x001fc60000400000 */
[----:B------:R-:W-:Y:S01]  /*5db0*/  FADD R75, R5, -12583039 ;  /* 0xcb40007f054b7421 */ /* 0x000fe20000000000 */
[----:B-1----:R-:W-:Y:S02]  /*5dc0*/  FMUL R90, R90, R79 ;  /* 0x0000004f5a5a7220 */ /* 0x002fe40000400000 */
[----:B------:R-:W0:Y:S01]  /*5dd0*/  MUFU.EX2 R79, R159 ;  /* 0x0000009f004f7308 */ /* 0x000e220000000800 */
[----:B------:R-:W-:Y:S01]  /*5de0*/  FFMA R75, R86, 1.4426950216293334961, -R75 ;  /* 0x3fb8aa3b564b7823 */ /* 0x000fe2000000084b */
[----:B------:R-:W-:-:S03]  /*5df0*/  FADD R161, R7, -12583039 ;  /* 0xcb40007f07a17421 */ /* 0x000fc60000000000 */
[----:B------:R-:W-:Y:S01]  /*5e00*/  FFMA R75, R86, 1.925963033500011079e-08, R75 ;  /* 0x32a57060564b7823 */ /* 0x000fe2000000004b */
[C---:B------:R-:W-:Y:S02]  /*5e10*/  FFMA R161, R131.reuse, 1.4426950216293334961, -R161 ;  /* 0x3fb8aa3b83a17823 */ /* 0x040fe400000008a1 */
[----:B------:R-:W1:Y:S01]  /*5e20*/  MUFU.EX2 R86, R87 ;  /* 0x0000005700567308 */ /* 0x000e620000000800 */
[----:B------:R-:W-:Y:S01]  /*5e30*/  FFMA.SAT R163, R50, R85, 0.5 ;  /* 0x3f00000032a37423 */ /* 0x000fe20000002055 */
[----:B------:R-:W-:Y:S01]  /*5e40*/  FFMA R131, R131, 1.925963033500011079e-08, R161 ;  /* 0x32a5706083837823 */ /* 0x000fe200000000a1 */
[----:B------:R-:W-:Y:S02]  /*5e50*/  SHF.L.U32 R161, R49, 0x17, RZ ;  /* 0x0000001731a17819 */ /* 0x000fe400000006ff */
[----:B------:R-:W-:Y:S01]  /*5e60*/  FFMA.RM R49, R163, R0, 12582913 ;  /* 0x4b400001a3317423 */ /* 0x000fe20000004000 */
[----:B------:R-:W-:Y:S02]  /*5e70*/  SHF.L.U32 R51, R51, 0x17, RZ ;  /* 0x0000001733337819 */ /* 0x000fe400000006ff */
[----:B0-----:R-:W-:Y:S01]  /*5e80*/  FMUL R79, R161, R79 ;  /* 0x0000004fa14f7220 */ /* 0x001fe20000400000 */
[----:B------:R-:W-:-:S04]  /*5e90*/  FADD R161, R49, -12583039 ;  /* 0xcb40007f31a17421 */ /* 0x000fc80000000000 */
[----:B------:R-:W-:Y:S01]  /*5ea0*/  FFMA R159, R50, 1.4426950216293334961, -R161 ;  /* 0x3fb8aa3b329f7823 */ /* 0x000fe200000008a1 */
[----:B-1----:R-:W-:Y:S01]  /*5eb0*/  FMUL R86, R51, R86 ;  /* 0x0000005633567220 */ /* 0x002fe20000400000 */
[----:B------:R-:W-:Y:S02]  /*5ec0*/  FFMA.SAT R51, R88, R85, 0.5 ;  /* 0x3f00000058337423 */ /* 0x000fe40000002055 */
[----:B------:R-:W-:Y:S02]  /*5ed0*/  FFMA R159, R50, 1.925963033500011079e-08, R159 ;  /* 0x32a57060329f7823 */ /* 0x000fe4000000009f */
[----:B------:R-:W-:-:S04]  /*5ee0*/  FFMA.RM R50, R51, R0, 12582913 ;  /* 0x4b40000133327423 */ /* 0x000fc80000004000 */
[----:B------:R-:W-:Y:S01]  /*5ef0*/  FADD R51, R50, -12583039 ;  /* 0xcb40007f32337421 */ /* 0x000fe20000000000 */
[----:B------:R-:W0:Y:S03]  /*5f00*/  MUFU.EX2 R87, R135 ;  /* 0x0000008700577308 */ /* 0x000e260000000800 */
[----:B------:R-:W-:-:S04]  /*5f10*/  FFMA R51, R88, 1.4426950216293334961, -R51 ;  /* 0x3fb8aa3b58337823 */ /* 0x000fc80000000833 */
[----:B------:R-:W-:Y:S02]  /*5f20*/  FFMA R51, R88, 1.925963033500011079e-08, R51 ;  /* 0x32a5706058337823 */ /* 0x000fe40000000033 */
[----:B------:R-:W1:Y:S01]  /*5f30*/  MUFU.EX2 R88, R155 ;  /* 0x0000009b00587308 */ /* 0x000e620000000800 */
[----:B------:R-:W-:Y:S01]  /*5f40*/  FFMA.SAT R163, R78, R85, 0.5 ;  /* 0x3f0000004ea37423 */ /* 0x000fe20000002055 */
[----:B------:R-:W-:-:S03]  /*5f50*/  SHF.L.U32 R161, R3, 0x17, RZ ;  /* 0x0000001703a17819 */ /* 0x000fc600000006ff */
[----:B------:R-:W-:Y:S01]  /*5f60*/  FFMA.RM R3, R163, R0, 12582913 ;  /* 0x4b400001a3037423 */ /* 0x000fe20000004000 */
[----:B------:R-:W-:Y:S01]  /*5f70*/  SHF.L.U32 R53, R53, 0x17, RZ ;  /* 0x0000001735357819 */ /* 0x000fe200000006ff */
[----:B0-----:R-:W-:Y:S02]  /*5f80*/  FMUL R87, R161, R87 ;  /* 0x00000057a1577220 */ /* 0x001fe40000400000 */
[----:B------:R-:W-:-:S04]  /*5f90*/  FADD R161, R3, -12583039 ;  /* 0xcb40007f03a17421 */ /* 0x000fc80000000000 */
[C---:B------:R-:W-:Y:S01]  /*5fa0*/  FFMA R135, R78.reuse, 1.4426950216293334961, -R161 ;  /* 0x3fb8aa3b4e877823 */ /* 0x040fe200000008a1 */
[----:B-1----:R-:W-:Y:S01]  /*5fb0*/  FMUL R88, R53, R88 ;  /* 0x0000005835587220 */ /* 0x002fe20000400000 */
        /* <DEDUP_REMOVED lines=8> */
[----:B------:R-:W-:Y:S01]  /*6040*/  FFMA.SAT R53, R28, R85, 0.5 ;  /* 0x3f0000001c357423 */ /* 0x000fe20000002055 */
[----:B------:R-:W-:-:S03]  /*6050*/  SHF.L.U32 R27, R27, 0x17, RZ ;  /* 0x000000171b1b7819 */ /* 0x000fc600000006ff */
        /* <DEDUP_REMOVED lines=8> */
[----:B------:R-:W-:-:S04]  /*60e0*/  FFMA.RM R25, R25, R0, 12582913 ;  /* 0x4b40000119197423 */ /* 0x000fc80000004000 */
[----:B------:R-:W-:-:S04]  /*60f0*/  FADD R55, R25, -12583039 ;  /* 0xcb40007f19377421 */ /* 0x000fc80000000000 */
[C---:B------:R-:W-:Y:S01]  /*6100*/  FFMA R55, R141.reuse, 1.4426950216293334961, -R55 ;  /* 0x3fb8aa3b8d377823 */ /* 0x040fe20000000837 */
[----:B------:R-:W0:Y:S03]  /*6110*/  MUFU.EX2 R31, R31 ;  /* 0x0000001f001f7308 */ /* 0x000e260000000800 */
[----:B------:R-:W-:Y:S01]  /*6120*/  FFMA R141, R141, 1.925963033500011079e-08, R55 ;  /* 0x32a570608d8d7823 */ /* 0x000fe20000000037 */
[----:B------:R-:W-:-:S04]  /*6130*/  FFMA.SAT R55, R30, R85, 0.5 ;  /* 0x3f0000001e377423 */ /* 0x000fc80000002055 */
[----:B------:R-:W-:Y:S01]  /*6140*/  FFMA.RM R55, R55, R0, 12582913 ;  /* 0x4b40000137377423 */ /* 0x000fe20000004000 */
[----:B------:R-:W1:Y:S03]  /*6150*/  MUFU.EX2 R151, R151 ;  /* 0x0000009700977308 */ /* 0x000e660000000800 */
[----:B------:R-:W-:Y:S01]  /*6160*/  FADD R155, R55, -12583039 ;  /* 0xcb40007f379b7421 */ /* 0x000fe20000000000 */
[----:B------:R-:W-:-:S03]  /*6170*/  SHF.L.U32 R23, R23, 0x17, RZ ;  /* 0x0000001717177819 */ /* 0x000fc600000006ff */
[----:B------:R-:W-:-:S04]  /*6180*/  FFMA R155, R30, 1.4426950216293334961, -R155 ;  /* 0x3fb8aa3b1e9b7823 */ /* 0x000fc8000000089b */
[----:B------:R-:W-:Y:S01]  /*6190*/  FFMA R155, R30, 1.925963033500011079e-08, R155 ;  /* 0x32a570601e9b7823 */ /* 0x000fe2000000009b */
[----:B0-----:R-:W-:Y:S01]  /*61a0*/  FMUL R30, R23, R31 ;  /* 0x0000001f171e7220 */ /* 0x001fe20000400000 */
[----:B------:R-:W-:Y:S01]  /*61b0*/  FFMA.SAT R23, R57, R85, 0.5 ;  /* 0x3f00000039177423 */ /* 0x000fe20000002055 */
[----:B------:R-:W-:Y:S01]  /*61c0*/  SHF.L.U32 R29, R29, 0x17, RZ ;  /* 0x000000171d1d7819 */ /* 0x000fe200000006ff */
[----:B------:R-:W0:Y:S02]  /*61d0*/  MUFU.EX2 R31, R147 ;  /* 0x00000093001f7308 */ /* 0x000e240000000800 */
[----:B------:R-:W-:Y:S02]  /*61e0*/  FFMA.RM R23, R23, R0, 12582913 ;  /* 0x4b40000117177423 */ /* 0x000fe40000004000 */
[----:B-1----:R-:W-:Y:S02]  /*61f0*/  FMUL R29, R29, R151 ;  /* 0x000000971d1d7220 */ /* 0x002fe40000400000 */
        /* <DEDUP_REMOVED lines=62> */
[----:B------:R-:W-:-:S04]  /*65e0*/  FFMA.RM R64, R39, R0, 12582913 ;  /* 0x4b40000127407423 */ /* 0x000fc80000004000 */
[----:B------:R-:W-:-:S04]  /*65f0*/  FADD R65, R64, -12583039 ;  /* 0xcb40007f40417421 */ /* 0x000fc80000000000 */
[----:B------:R-:W-:-:S04]  /*6600*/  FFMA R65, R40, 1.4426950216293334961, -R65 ;  /* 0x3fb8aa3b28417823 */ /* 0x000fc80000000841 */
[----:B------:R-:W-:Y:S02]  /*6610*/  FFMA R65, R40, 1.925963033500011079e-08, R65 ;  /* 0x32a5706028417823 */ /* 0x000fe40000000041 */
[----:B------:R-:W0:Y:S01]  /*6620*/  MUFU.EX2 R40, R41 ;  /* 0x0000002900287308 */ /* 0x000e220000000800 */
[----:B------:R-:W-:-:S07]  /*6630*/  SHF.L.U32 R11, R11, 0x17, RZ ;  /* 0x000000170b0b7819 */ /* 0x000fce00000006ff */
[----:B------:R1:W-:Y:S01]  /*6640*/  MUFU.EX2 R39, R67 ;  /* 0x0000004300277308 */ /* 0x0003e20000000800 */
[----:B0-----:R-:W-:Y:S01]  /*6650*/  FMUL R40, R11, R40 ;  /* 0x000000280b287220 */ /* 0x001fe20000400000 */
[----:B------:R-:W-:-:S04]  /*6660*/  FFMA.SAT R11, R42, R85, 0.5 ;  /* 0x3f0000002a0b7423 */ /* 0x000fc80000002055 */
[----:B------:R-:W-:-:S04]  /*6670*/  FFMA.RM R11, R11, R0, 12582913 ;  /* 0x4b4000010b0b7423 */ /* 0x000fc80000004000 */
[----:B-1----:R-:W-:-:S04]  /*6680*/  FADD R67, R11, -12583039 ;  /* 0xcb40007f0b437421 */ /* 0x002fc80000000000 */
[----:B------:R-:W-:-:S04]  /*6690*/  FFMA R67, R42, 1.4426950216293334961, -R67 ;  /* 0x3fb8aa3b2a437823 */ /* 0x000fc80000000843 */
[----:B------:R-:W-:Y:S02]  /*66a0*/  FFMA R67, R42, 1.925963033500011079e-08, R67 ;  /* 0x32a570602a437823 */ /* 0x000fe40000000043 */
[----:B------:R-:W0:Y:S01]  /*66b0*/  MUFU.EX2 R42, R43 ;  /* 0x0000002b002a7308 */ /* 0x000e220000000800 */
[----:B------:R-:W-:Y:S01]  /*66c0*/  SHF.L.U32 R13, R13, 0x17, RZ ;  /* 0x000000170d0d7819 */ /* 0x000fe200000006ff */
[----:B------:R-:W-:Y:S01]  /*66d0*/  FFMA.SAT R163, R66, R85, 0.5 ;  /* 0x3f00000042a37423 */ /* 0x000fe20000002055 */
[----:B------:R-:W-:-:S03]  /*66e0*/  SHF.L.U32 R161, R15, 0x17, RZ ;  /* 0x000000170fa17819 */ /* 0x000fc600000006ff */
[----:B------:R-:W-:Y:S02]  /*66f0*/  FFMA.RM R15, R163, R0, 12582913 ;  /* 0x4b400001a30f7423 */ /* 0x000fe40000004000 */
[----:B------:R1:W2:Y:S01]  /*6700*/  MUFU.EX2 R41, R69 ;  /* 0x0000004500297308 */ /* 0x0002a20000000800 */
[----:B0-----:R-:W-:Y:S01]  /*6710*/  FMUL R42, R13, R42 ;  /* 0x0000002a0d2a7220 */ /* 0x001fe20000400000 */
[----:B------:R-:W-:-:S04]  /*6720*/  FFMA.SAT R13, R44, R85, 0.5 ;  /* 0x3f0000002c0d7423 */ /* 0x000fc80000002055 */
[----:B------:R-:W-:-:S04]  /*6730*/  FFMA.RM R13, R13, R0, 12582913 ;  /* 0x4b4000010d0d7423 */ /* 0x000fc80000004000 */
[----:B-1----:R-:W-:Y:S01]  /*6740*/  FADD R69, R13, -12583039 ;  /* 0xcb40007f0d457421 */ /* 0x002fe20000000000 */
[----:B------:R-:W-:Y:S01]  /*6750*/  FMUL R39, R161, R39 ;  /* 0x00000027a1277220 */ /* 0x000fe20000400000 */
[----:B------:R-:W-:Y:S02]  /*6760*/  FADD R161, R15, -12583039 ;  /* 0xcb40007f0fa17421 */ /* 0x000fe40000000000 */
[----:B------:R-:W-:Y:S02]  /*6770*/  FFMA R69, R44, 1.4426950216293334961, -R69 ;  /* 0x3fb8aa3b2c457823 */ /* 0x000fe40000000845 */
[----:B------:R-:W-:Y:S02]  /*6780*/  FFMA R161, R66, 1.4426950216293334961, -R161 ;  /* 0x3fb8aa3b42a17823 */ /* 0x000fe400000008a1 */
[----:B------:R-:W-:Y:S02]  /*6790*/  FFMA R69, R44, 1.925963033500011079e-08, R69 ;  /* 0x32a570602c457823 */ /* 0x000fe40000000045 */
[----:B------:R-:W0:Y:S01]  /*67a0*/  MUFU.EX2 R44, R45 ;  /* 0x0000002d002c7308 */ /* 0x000e220000000800 */
[----:B------:R-:W-:Y:S01]  /*67b0*/  FFMA.SAT R163, R68, R85, 0.5 ;  /* 0x3f00000044a37423 */ /* 0x000fe20000002055 */
[----:B------:R-:W-:Y:S01]  /*67c0*/  FFMA R66, R66, 1.925963033500011079e-08, R161 ;  /* 0x32a5706042427823 */ /* 0x000fe200000000a1 */
[----:B------:R-:W-:-:S02]  /*67d0*/  SHF.L.U32 R161, R12, 0x17, RZ ;  /* 0x000000170ca17819 */ /* 0x000fc400000006ff */
[----:B------:R-:W-:-:S03]  /*67e0*/  FFMA.RM R12, R163, R0, 12582913 ;  /* 0x4b400001a30c7423 */ /* 0x000fc60000004000 */
[----:B------:R-:W1:Y:S01]  /*67f0*/  MUFU.EX2 R43, R71 ;  /* 0x00000047002b7308 */ /* 0x000e620000000800 */
[----:B--2---:R-:W-:Y:S01]  /*6800*/  FMUL R41, R161, R41 ;  /* 0x00000029a1297220 */ /* 0x004fe20000400000 */
[----:B------:R-:W-:Y:S01]  /*6810*/  FADD R161, R12, -12583039 ;  /* 0xcb40007f0ca17421 */ /* 0x000fe20000000000 */
[----:B------:R-:W-:-:S03]  /*6820*/  SHF.L.U32 R9, R9, 0x17, RZ ;  /* 0x0000001709097819 */ /* 0x000fc600000006ff */
[----:B------:R-:W-:Y:S01]  /*6830*/  FFMA R161, R68, 1.4426950216293334961, -R161 ;  /* 0x3fb8aa3b44a17823 */ /* 0x000fe200000008a1 */
[-C--:B------:R-:W-:Y:S01]  /*6840*/  FFMA.SAT R163, R70, R85.reuse, 0.5 ;  /* 0x3f00000046a37423 */ /* 0x080fe20000002055 */
[----:B0-----:R-:W-:Y:S01]  /*6850*/  FMUL R44, R9, R44 ;  /* 0x0000002c092c7220 */ /* 0x001fe20000400000 */
[----:B------:R-:W-:Y:S01]  /*6860*/  FFMA.SAT R9, R46, R85, 0.5 ;  /* 0x3f0000002e097423 */ /* 0x000fe20000002055 */
[----:B------:R-:W-:Y:S01]  /*6870*/  FFMA R68, R68, 1.925963033500011079e-08, R161 ;  /* 0x32a5706044447823 */ /* 0x000fe200000000a1 */
[----:B------:R-:W-:Y:S01]  /*6880*/  SHF.L.U32 R161, R10, 0x17, RZ ;  /* 0x000000170aa17819 */ /* 0x000fe200000006ff */
[-C--:B------:R-:W-:Y:S01]  /*6890*/  FFMA.RM R10, R163, R0.reuse, 12582913 ;  /* 0x4b400001a30a7423 */ /* 0x080fe20000004000 */
[----:B------:R-:W-:Y:S01]  /*68a0*/  FFMA.RM R9, R9, R0, 12582913 ;  /* 0x4b40000109097423 */ /* 0x000fe20000004000 */
[----:B------:R0:W2:Y:S02]  /*68b0*/  MUFU.EX2 R45, R137 ;  /* 0x00000089002d7308 */ /* 0x0000a40000000800 */
[----:B-1----:R-:W-:Y:S01]  /*68c0*/  FMUL R43, R161, R43 ;  /* 0x0000002ba12b7220 */ /* 0x002fe20000400000 */
[----:B------:R-:W-:Y:S01]  /*68d0*/  FADD R161, R10, -12583039 ;  /* 0xcb40007f0aa17421 */ /* 0x000fe20000000000 */
[----:B------:R-:W-:-:S03]  /*68e0*/  FADD R71, R9, -12583039 ;  /* 0xcb40007f09477421 */ /* 0x000fc60000000000 */
[----:B------:R-:W-:Y:S01]  /*68f0*/  FFMA R161, R70, 1.4426950216293334961, -R161 ;  /* 0x3fb8aa3b46a17823 */ /* 0x000fe200000008a1 */
[----:B------:R-:W-:-:S03]  /*6900*/  FFMA R71, R46, 1.4426950216293334961, -R71 ;  /* 0x3fb8aa3b2e477823 */ /* 0x000fc60000000847 */
[----:B------:R-:W-:Y:S01]  /*6910*/  FFMA R70, R70, 1.925963033500011079e-08, R161 ;  /* 0x32a5706046467823 */ /* 0x000fe200000000a1 */
[----:B------:R-:W-:Y:S01]  /*6920*/  FFMA R71, R46, 1.925963033500011079e-08, R71 ;  /* 0x32a570602e477823 */ /* 0x000fe20000000047 */
[----:B------:R-:W-:Y:S01]  /*6930*/  SHF.L.U32 R161, R6, 0x17, RZ ;  /* 0x0000001706a17819 */ /* 0x000fe200000006ff */
[----:B------:R-:W1:Y:S01]  /*6940*/  MUFU.EX2 R46, R47 ;  /* 0x0000002f002e7308 */ /* 0x000e620000000800 */
[----:B0-----:R-:W-:-:S03]  /*6950*/  FFMA.SAT R137, R73, R85, 0.5 ;  /* 0x3f00000049897423 */ /* 0x001fc60000002055 */
[----:B--2---:R-:W-:Y:S01]  /*6960*/  FMUL R45, R161, R45 ;  /* 0x0000002da12d7220 */ /* 0x004fe20000400000 */
[----:B------:R-:W-:Y:S01]  /*6970*/  SHF.L.U32 R161, R8, 0x17, RZ ;  /* 0x0000001708a17819 */ /* 0x000fe200000006ff */
[----:B------:R-:W-:Y:S02]  /*6980*/  FFMA.RM R8, R137, R0, 12582913 ;  /* 0x4b40000189087423 */ /* 0x000fe40000004000 */
[----:B------:R-:W0:Y:S02]  /*6990*/  MUFU.EX2 R47, R131 ;  /* 0x00000083002f7308 */ /* 0x000e240000000800 */
[----:B------:R-:W-:-:S04]  /*69a0*/  FADD R137, R8, -12583039 ;  /* 0xcb40007f08897421 */ /* 0x000fc80000000000 */
[----:B------:R-:W-:Y:S02]  /*69b0*/  FFMA R137, R73, 1.4426950216293334961, -R137 ;  /* 0x3fb8aa3b49897823 */ /* 0x000fe40000000889 */
[----:B------:R-:W2:Y:S01]  /*69c0*/  MUFU.EX2 R75, R75 ;  /* 0x0000004b004b7308 */ /* 0x000ea20000000800 */
[----:B-1----:R-:W-:Y:S01]  /*69d0*/  FMUL R46, R161, R46 ;  /* 0x0000002ea12e7220 */ /* 0x002fe20000400000 */
[----:B------:R-:W-:Y:S01]  /*69e0*/  FFMA.SAT R161, R48, R85, 0.5 ;  /* 0x3f00000030a17423 */ /* 0x000fe20000002055 */
[----:B------:R-:W-:Y:S01]  /*69f0*/  FFMA R73, R73, 1.925963033500011079e-08, R137 ;  /* 0x32a5706049497823 */ /* 0x000fe20000000089 */
[----:B------:R-:W-:Y:S02]  /*6a00*/  SHF.L.U32 R137, R7, 0x17, RZ ;  /* 0x0000001707897819 */ /* 0x000fe400000006ff */
[----:B------:R-:W-:-:S03]  /*6a10*/  FFMA.RM R7, R161, R0, 12582913 ;  /* 0x4b400001a1077423 */ /* 0x000fc60000004000 */
[----:B0-----:R-:W-:Y:S01]  /*6a20*/  FMUL R47, R137, R47 ;  /* 0x0000002f892f7220 */ /* 0x001fe20000400000 */
[----:B------:R-:W-:Y:S01]  /*6a30*/  FADD R137, R7, -12583039 ;  /* 0xcb40007f07897421 */ /* 0x000fe20000000000 */
[----:B------:R-:W-:-:S03]  /*6a40*/  SHF.L.U32 R5, R5, 0x17, RZ ;  /* 0x0000001705057819 */ /* 0x000fc600000006ff */
[----:B------:R-:W-:-:S04]  /*6a50*/  FFMA R137, R48, 1.4426950216293334961, -R137 ;  /* 0x3fb8aa3b30897823 */ /* 0x000fc80000000889 */
[----:B------:R-:W-:Y:S01]  /*6a60*/  FFMA R137, R48, 1.925963033500011079e-08, R137 ;  /* 0x32a5706030897823 */ /* 0x000fe20000000089 */
[----:B--2---:R-:W-:Y:S01]  /*6a70*/  FMUL R48, R5, R75 ;  /* 0x0000004b05307220 */ /* 0x004fe20000400000 */
[----:B------:R-:W-:Y:S01]  /*6a80*/  FFMA.SAT R5, R76, R85, 0.5 ;  /* 0x3f0000004c057423 */ /* 0x000fe20000002055 */
[----:B------:R-:W0:Y:S03]  /*6a90*/  MUFU.EX2 R159, R159 ;  /* 0x0000009f009f7308 */ /* 0x000e260000000800 */
[----:B------:R-:W-:-:S04]  /*6aa0*/  FFMA.RM R5, R5, R0, 12582913 ;  /* 0x4b40000105057423 */ /* 0x000fc80000004000 */
[----:B------:R-:W-:Y:S01]  /*6ab0*/  FADD R75, R5, -12583039 ;  /* 0xcb40007f054b7421 */ /* 0x000fe20000000000 */
[----:B------:R-:W1:Y:S03]  /*6ac0*/  MUFU.EX2 R51, R51 ;  /* 0x0000003300337308 */ /* 0x000e660000000800 */
[----:B------:R-:W-:-:S04]  /*6ad0*/  FFMA R75, R76, 1.4426950216293334961, -R75 ;  /* 0x3fb8aa3b4c4b7823 */ /* 0x000fc8000000084b */
[----:B------:R-:W-:Y:S01]  /*6ae0*/  FFMA R131, R76, 1.925963033500011079e-08, R75 ;  /* 0x32a570604c837823 */ /* 0x000fe2000000004b */
[----:B------:R-:W-:Y:S01]  /*6af0*/  SHF.L.U32 R76, R49, 0x17, RZ ;  /* 0x00000017314c7819 */ /* 0x000fe200000006ff */
[----:B------:R-:W-:Y:S01]  /*6b00*/  FFMA.SAT R75, R130, R85, 0.5 ;  /* 0x3f000000824b7423 */ /* 0x000fe20000002055 */
[----:B------:R-:W-:-:S03]  /*6b10*/  SHF.L.U32 R50, R50, 0x17, RZ ;  /* 0x0000001732327819 */ /* 0x000fc600000006ff */
[----:B0-----:R-:W-:Y:S01]  /*6b20*/  FMUL R49, R76, R159 ;  /* 0x0000009f4c317220 */ /* 0x001fe20000400000 */
[----:B------:R-:W-:Y:S01]  /*6b30*/  FFMA.SAT R159, R77, R85, 0.5 ;  /* 0x3f0000004d9f7423 */ /* 0x000fe20000002055 */
[-C--:B------:R-:W-:Y:S01]  /*6b40*/  FFMA.RM R75, R75, R0.reuse, 12582913 ;  /* 0x4b4000014b4b7423 */ /* 0x080fe20000004000 */
[----:B-1----:R-:W-:Y:S02]  /*6b50*/  FMUL R50, R50, R51 ;  /* 0x0000003332327220 */ /* 0x002fe40000400000 */
[----:B------:R-:W-:Y:S01]  /*6b60*/  FFMA.RM R76, R159, R0, 12582913 ;  /* 0x4b4000019f4c7423 */ /* 0x000fe20000004000 */
[----:B------:R-:W0:Y:S01]  /*6b70*/  MUFU.EX2 R51, R135 ;  /* 0x0000008700337308 */ /* 0x000e220000000800 */
[----:B------:R-:W-:Y:S02]  /*6b80*/  FADD R161, R75, -12583039 ;  /* 0xcb40007f4ba17421 */ /* 0x000fe40000000000 */
[----:B------:R-:W-:Y:S02]  /*6b90*/  FADD R159, R76, -12583039 ;  /* 0xcb40007f4c9f7421 */ /* 0x000fe40000000000 */
[----:B------:R-:W-:-:S02]  /*6ba0*/  FFMA R161, R130, 1.4426950216293334961, -R161 ;  /* 0x3fb8aa3b82a17823 */ /* 0x000fc400000008a1 */
[C---:B------:R-:W-:Y:S01]  /*6bb0*/  FFMA R159, R77.reuse, 1.4426950216293334961, -R159 ;  /* 0x3fb8aa3b4d9f7823 */ /* 0x040fe2000000089f */
[----:B------:R-:W1:Y:S01]  /*6bc0*/  MUFU.EX2 R149, R149 ;  /* 0x0000009500957308 */ /* 0x000e620000000800 */
[----:B------:R-:W-:Y:S01]  /*6bd0*/  FFMA R130, R130, 1.925963033500011079e-08, R161 ;  /* 0x32a5706082827823 */ /* 0x000fe200000000a1 */
[----:B------:R-:W-:Y:S01]  /*6be0*/  FFMA.SAT R161, R52, R85, 0.5 ;  /* 0x3f00000034a17423 */ /* 0x000fe20000002055 */
[----:B------:R-:W-:Y:S01]  /*6bf0*/  FFMA R77, R77, 1.925963033500011079e-08, R159 ;  /* 0x32a570604d4d7823 */ /* 0x000fe2000000009f */
[----:B------:R-:W-:Y:S02]  /*6c00*/  SHF.L.U32 R159, R3, 0x17, RZ ;  /* 0x00000017039f7819 */ /* 0x000fe400000006ff */
[----:B------:R-:W-:-:S03]  /*6c10*/  FFMA.RM R3, R161, R0, 12582913 ;  /* 0x4b400001a1037423 */ /* 0x000fc60000004000 */
[----:B0-----:R-:W-:Y:S01]  /*6c20*/  FMUL R51, R159, R51 ;  /* 0x000000339f337220 */ /* 0x001fe20000400000 */
[----:B------:R-:W-:Y:S01]  /*6c30*/  FADD R159, R3, -12583039 ;  /* 0xcb40007f039f7421 */ /* 0x000fe20000000000 */
[----:B------:R-:W-:-:S03]  /*6c40*/  SHF.L.U32 R78, R78, 0x17, RZ ;  /* 0x000000174e4e7819 */ /* 0x000fc600000006ff */
[----:B------:R-:W-:Y:S01]  /*6c50*/  FFMA R135, R52, 1.4426950216293334961, -R159 ;  /* 0x3fb8aa3b34877823 */ /* 0x000fe2000000089f */
[----:B------:R-:W-:-:S03]  /*6c60*/  FFMA.SAT R159, R54, R85, 0.5 ;  /* 0x3f000000369f7423 */ /* 0x000fc60000002055 */
[----:B------:R-:W-:Y:S01]  /*6c70*/  FFMA R135, R52, 1.925963033500011079e-08, R135 ;  /* 0x32a5706034877823 */ /* 0x000fe20000000087 */
[----:B-1----:R-:W-:Y:S01]  /*6c80*/  FMUL R52, R78, R149 ;  /* 0x000000954e347220 */ /* 0x002fe20000400000 */
[----:B------:R-:W-:Y:S01]  /*6c90*/  FFMA.RM R78, R159, R0, 12582913 ;  /* 0x4b4000019f4e7423 */ /* 0x000fe20000004000 */
[----:B------:R-:W0:Y:S03]  /*6ca0*/  MUFU.EX2 R143, R143 ;  /* 0x0000008f008f7308 */ /* 0x000e260000000800 */
[----:B------:R-:W-:-:S04]  /*6cb0*/  FADD R149, R78, -12583039 ;  /* 0xcb40007f4e957421 */ /* 0x000fc80000000000 */
[----:B------:R-:W-:-:S04]  /*6cc0*/  FFMA R149, R54, 1.4426950216293334961, -R149 ;  /* 0x3fb8aa3b36957823 */ /* 0x000fc80000000895 */
[----:B------:R-:W-:Y:S02]  /*6cd0*/  FFMA R161, R54, 1.925963033500011079e-08, R149 ;  /* 0x32a5706036a17823 */ /* 0x000fe40000000095 */
[----:B------:R-:W1:Y:S01]  /*6ce0*/  MUFU.EX2 R54, R141 ;  /* 0x0000008d00367308 */ /* 0x000e620000000800 */
[----:B------:R-:W-:Y:S02]  /*6cf0*/  SHF.L.U32 R53, R53, 0x17, RZ ;  /* 0x0000001735357819 */ /* 0x000fe400000006ff */
[----:B------:R-:W-:-:S03]  /*6d00*/  SHF.L.U32 R25, R25, 0x17, RZ ;  /* 0x0000001719197819 */ /* 0x000fc600000006ff */
[----:B0-----:R-:W-:Y:S01]  /*6d10*/  FMUL R53, R53, R143 ;  /* 0x0000008f35357220 */ /* 0x001fe20000400000 */
[----:B------:R-:W-:-:S04]  /*6d20*/  FFMA.SAT R143, R56, R85, 0.5 ;  /* 0x3f000000388f7423 */ /* 0x000fc80000002055 */
[----:B------:R-:W-:Y:S01]  /*6d30*/  FFMA.RM R143, R143, R0, 12582913 ;  /* 0x4b4000018f8f7423 */ /* 0x000fe20000004000 */
[----:B-1----:R-:W-:-:S03]  /*6d40*/  FMUL R54, R25, R54 ;  /* 0x0000003619367220 */ /* 0x002fc60000400000 */
[----:B------:R-:W-:-:S04]  /*6d50*/  FADD R25, R143, -12583039 ;  /* 0xcb40007f8f197421 */ /* 0x000fc80000000000 */
[----:B------:R-:W-:-:S04]  /*6d60*/  FFMA R25, R56, 1.4426950216293334961, -R25 ;  /* 0x3fb8aa3b38197823 */ /* 0x000fc80000000819 */
[----:B------:R-:W-:Y:S02]  /*6d70*/  FFMA R25, R56, 1.925963033500011079e-08, R25 ;  /* 0x32a5706038197823 */ /* 0x000fe40000000019 */
[----:B------:R-:W0:Y:S01]  /*6d80*/  MUFU.EX2 R56, R57 ;  /* 0x0000003900387308 */ /* 0x000e220000000800 */
[----:B------:R-:W-:Y:S01]  /*6d90*/  FFMA.SAT R149, R26, R85, 0.5 ;  /* 0x3f0000001a957423 */ /* 0x000fe20000002055 */
[----:B------:R-:W-:-:S03]  /*6da0*/  SHF.L.U32 R23, R23, 0x17, RZ ;  /* 0x0000001717177819 */ /* 0x000fc600000006ff */
[----:B------:R-:W-:-:S03]  /*6db0*/  FFMA.RM R149, R149, R0, 12582913 ;  /* 0x4b40000195957423 */ /* 0x000fc60000004000 */
[----:B------:R-:W1:Y:S01]  /*6dc0*/  MUFU.EX2 R155, R155 ;  /* 0x0000009b009b7308 */ /* 0x000e620000000800 */
[----:B------:R-:W-:Y:S01]  /*6dd0*/  FADD R159, R149, -12583039 ;  /* 0xcb40007f959f7421 */ /* 0x000fe20000000000 */
[-C--:B------:R-:W-:Y:S01]  /*6de0*/  FFMA.SAT R141, R24, R85.reuse, 0.5 ;  /* 0x3f000000188d7423 */ /* 0x080fe20000002055 */
[----:B------:R-:W-:Y:S02]  /*6df0*/  SHF.L.U32 R55, R55, 0x17, RZ ;  /* 0x0000001737377819 */ /* 0x000fe400000006ff */
[C---:B------:R-:W-:Y:S01]  /*6e00*/  FFMA R159, R26.reuse, 1.4426950216293334961, -R159 ;  /* 0x3fb8aa3b1a9f7823 */ /* 0x040fe2000000089f */
[----:B------:R-:W-:Y:S01]  /*6e10*/  FFMA.RM R141, R141, R0, 12582913 ;  /* 0x4b4000018d8d7423 */ /* 0x000fe20000004000 */
[----:B0-----:R-:W-:Y:S01]  /*6e20*/  FMUL R56, R23, R56 ;  /* 0x0000003817387220 */ /* 0x001fe20000400000 */
[----:B------:R-:W-:Y:S01]  /*6e30*/  FFMA.SAT R23, R157, R85, 0.5 ;  /* 0x3f0000009d177423 */ /* 0x000fe20000002055 */
[----:B------:R-:W-:Y:S01]  /*6e40*/  FFMA R26, R26, 1.925963033500011079e-08, R159 ;  /* 0x32a570601a1a7823 */ /* 0x000fe2000000009f */
[----:B------:R-:W0:Y:S02]  /*6e50*/  MUFU.EX2 R57, R151 ;  /* 0x0000009700397308 */ /* 0x000e240000000800 */
[----:B------:R-:W-:Y:S01]  /*6e60*/  FFMA.RM R23, R23, R0, 12582913 ;  /* 0x4b40000117177423 */ /* 0x000fe20000004000 */
[----:B------:R-:W-:Y:S01]  /*6e70*/  FADD R159, R141, -12583039 ;  /* 0xcb40007f8d9f7421 */ /* 0x000fe20000000000 */
[----:B-1----:R-:W-:-:S02]  /*6e80*/  FMUL R55, R55, R155 ;  /* 0x0000009b37377220 */ /* 0x002fc40000400000 */
[----:B------:R-:W-:Y:S01]  /*6e90*/  FADD R155, R23, -12583039 ;  /* 0xcb40007f179b7421 */ /* 0x000fe20000000000 */
[----:B------:R-:W-:-:S03]  /*6ea0*/  FFMA R159, R24, 1.4426950216293334961, -R159 ;  /* 0x3fb8aa3b189f7823 */ /* 0x000fc6000000089f */
[C---:B------:R-:W-:Y:S01]  /*6eb0*/  FFMA R155, R157.reuse, 1.4426950216293334961, -R155 ;  /* 0x3fb8aa3b9d9b7823 */ /* 0x040fe2000000089b */
[----:B------:R-:W-:Y:S01]  /*6ec0*/  FFMA R24, R24, 1.925963033500011079e-08, R159 ;  /* 0x32a5706018187823 */ /* 0x000fe2000000009f */
[----:B------:R-:W1:Y:S01]  /*6ed0*/  MUFU.EX2 R59, R59 ;  /* 0x0000003b003b7308 */ /* 0x000e620000000800 */
        /* <DEDUP_REMOVED lines=44> */
[----:B------:R-:W-:Y:S01]  /*71a0*/  FADD R145, R17, -12583039 ;  /* 0xcb40007f11917421 */ /* 0x000fe20000000000 */
[----:B------:R-:W-:-:S03]  /*71b0*/  FFMA.SAT R159, R14, R85, 0.5 ;  /* 0x3f0000000e9f7423 */ /* 0x000fc60000002055 */
[C---:B------:R-:W-:Y:S01]  /*71c0*/  FFMA R145, R164.reuse, 1.4426950216293334961, -R145 ;  /* 0x3fb8aa3ba4917823 */ /* 0x040fe20000000891 */
[----:B------:R-:W0:Y:S03]  /*71d0*/  MUFU.EX2 R65, R65 ;  /* 0x0000004100417308 */ /* 0x000e260000000800 */
[----:B------:R-:W-:Y:S01]  /*71e0*/  FFMA R145, R164, 1.925963033500011079e-08, R145 ;  /* 0x32a57060a4917823 */ /* 0x000fe20000000091 */
[----:B------:R-:W-:Y:S01]  /*71f0*/  SHF.L.U32 R164, R16, 0x17, RZ ;  /* 0x0000001710a47819 */ /* 0x000fe200000006ff */
[----:B------:R-:W-:-:S04]  /*7200*/  FFMA.RM R16, R159, R0, 12582913 ;  /* 0x4b4000019f107423 */ /* 0x000fc80000004000 */
[----:B------:R-:W-:Y:S01]  /*7210*/  FADD R159, R16, -12583039 ;  /* 0xcb40007f109f7421 */ /* 0x000fe20000000000 */
[----:B------:R1:W2:Y:S01]  /*7220*/  MUFU.EX2 R63, R139 ;  /* 0x0000008b003f7308 */ /* 0x0002a20000000800 */
[----:B------:R-:W-:Y:S02]  /*7230*/  SHF.L.U32 R64, R64, 0x17, RZ ;  /* 0x0000001740407819 */ /* 0x000fe400000006ff */
[----:B------:R-:W-:Y:S01]  /*7240*/  FFMA R159, R14, 1.4426950216293334961, -R159 ;  /* 0x3fb8aa3b0e9f7823 */ /* 0x000fe2000000089f */
[----:B-1----:R-:W-:-:S03]  /*7250*/  FFMA.SAT R139, R158, R85, 0.5 ;  /* 0x3f0000009e8b7423 */ /* 0x002fc60000002055 */
[----:B------:R-:W-:Y:S01]  /*7260*/  FFMA R159, R14, 1.925963033500011079e-08, R159 ;  /* 0x32a570600e9f7823 */ /* 0x000fe2000000009f */
[----:B0-----:R-:W-:Y:S01]  /*7270*/  FMUL R64, R64, R65 ;  /* 0x0000004140407220 */ /* 0x001fe20000400000 */
[----:B------:R-:W-:Y:S01]  /*7280*/  FFMA.RM R14, R139, R0, 12582913 ;  /* 0x4b4000018b0e7423 */ /* 0x000fe20000004000 */
[----:B------:R-:W0:Y:S03]  /*7290*/  MUFU.EX2 R65, R66 ;  /* 0x0000004200417308 */ /* 0x000e260000000800 */
[----:B------:R-:W-:-:S04]  /*72a0*/  FADD R139, R14, -12583039 ;  /* 0xcb40007f0e8b7421 */ /* 0x000fc80000000000 */
[----:B------:R-:W-:Y:S01]  /*72b0*/  FFMA R139, R158, 1.4426950216293334961, -R139 ;  /* 0x3fb8aa3b9e8b7823 */ /* 0x000fe2000000088b */
[----:B------:R-:W1:Y:S01]  /*72c0*/  MUFU.EX2 R67, R67 ;  /* 0x0000004300437308 */ /* 0x000e620000000800 */
[----:B--2---:R-:W-:Y:S02]  /*72d0*/  FMUL R63, R164, R63 ;  /* 0x0000003fa43f7220 */ /* 0x004fe40000400000 */
[----:B------:R-:W-:Y:S01]  /*72e0*/  FFMA R158, R158, 1.925963033500011079e-08, R139 ;  /* 0x32a570609e9e7823 */ /* 0x000fe2000000008b */
[----:B------:R-:W-:Y:S01]  /*72f0*/  FFMA.SAT R139, R156, R85, 0.5 ;  /* 0x3f0000009c8b7423 */ /* 0x000fe20000002055 */
[----:B------:R-:W-:-:S03]  /*7300*/  SHF.L.U32 R164, R15, 0x17, RZ ;  /* 0x000000170fa47819 */ /* 0x000fc600000006ff */
[----:B------:R-:W-:Y:S02]  /*7310*/  FFMA.RM R15, R139, R0, 12582913 ;  /* 0x4b4000018b0f7423 */ /* 0x000fe40000004000 */
[----:B0-----:R-:W-:Y:S01]  /*7320*/  FMUL R65, R164, R65 ;  /* 0x00000041a4417220 */ /* 0x001fe20000400000 */
[----:B------:R-:W-:Y:S01]  /*7330*/  SHF.L.U32 R164, R11, 0x17, RZ ;  /* 0x000000170ba47819 */ /* 0x000fe200000006ff */
[----:B------:R-:W-:Y:S01]  /*7340*/  FADD R139, R15, -12583039 ;  /* 0xcb40007f0f8b7421 */ /* 0x000fe20000000000 */
[----:B------:R-:W-:-:S03]  /*7350*/  FFMA.SAT R11, R154, R85, 0.5 ;  /* 0x3f0000009a0b7423 */ /* 0x000fc60000002055 */
[----:B------:R-:W-:Y:S01]  /*7360*/  FFMA R139, R156, 1.4426950216293334961, -R139 ;  /* 0x3fb8aa3b9c8b7823 */ /* 0x000fe2000000088b */
[----:B------:R-:W-:Y:S01]  /*7370*/  FFMA.RM R11, R11, R0, 12582913 ;  /* 0x4b4000010b0b7423 */ /* 0x000fe20000004000 */
[----:B-1----:R-:W-:Y:S02]  /*7380*/  FMUL R66, R164, R67 ;  /* 0x00000043a4427220 */ /* 0x002fe40000400000 */
[----:B------:R-:W-:Y:S01]  /*7390*/  FFMA R156, R156, 1.925963033500011079e-08, R139 ;  /* 0x32a570609c9c7823 */ /* 0x000fe2000000008b */
[----:B------:R-:W0:Y:S01]  /*73a0*/  MUFU.EX2 R67, R68 ;  /* 0x0000004400437308 */ /* 0x000e220000000800 */
[----:B------:R-:W-:-:S04]  /*73b0*/  FADD R139, R11, -12583039 ;  /* 0xcb40007f0b8b7421 */ /* 0x000fc80000000000 */
[----:B------:R-:W-:-:S03]  /*73c0*/  FFMA R139, R154, 1.4426950216293334961, -R139 ;  /* 0x3fb8aa3b9a8b7823 */ /* 0x000fc6000000088b */
[----:B------:R-:W1:Y:S01]  /*73d0*/  MUFU.EX2 R69, R69 ;  /* 0x0000004500457308 */ /* 0x000e620000000800 */
[----:B------:R-:W-:Y:S01]  /*73e0*/  FFMA R154, R154, 1.925963033500011079e-08, R139 ;  /* 0x32a570609a9a7823 */ /* 0x000fe2000000008b */
[----:B------:R-:W-:Y:S01]  /*73f0*/  FFMA.SAT R139, R152, R85, 0.5 ;  /* 0x3f000000988b7423 */ /* 0x000fe20000002055 */
[----:B------:R-:W-:-:S03]  /*7400*/  SHF.L.U32 R164, R12, 0x17, RZ ;  /* 0x000000170ca47819 */ /* 0x000fc600000006ff */
[-C--:B------:R-:W-:Y:S02]  /*7410*/  FFMA.RM R12, R139, R0.reuse, 12582913 ;  /* 0x4b4000018b0c7423 */ /* 0x080fe40000004000 */
[----:B0-----:R-:W-:Y:S02]  /*7420*/  FMUL R67, R164, R67 ;  /* 0x00000043a4437220 */ /* 0x001fe40000400000 */
[----:B------:R-:W-:Y:S01]  /*7430*/  FADD R139, R12, -12583039 ;  /* 0xcb40007f0c8b7421 */ /* 0x000fe20000000000 */
[----:B------:R-:W-:Y:S01]  /*7440*/  SHF.L.U32 R164, R13, 0x17, RZ ;  /* 0x000000170da47819 */ /* 0x000fe200000006ff */
[----:B------:R-:W-:Y:S02]  /*7450*/  FFMA.SAT R13, R150, R85, 0.5 ;  /* 0x3f000000960d7423 */ /* 0x000fe40000002055 */
[----:B------:R-:W-:Y:S02]  /*7460*/  FFMA R139, R152, 1.4426950216293334961, -R139 ;  /* 0x3fb8aa3b988b7823 */ /* 0x000fe4000000088b */
[----:B------:R-:W-:Y:S01]  /*7470*/  FFMA.RM R13, R13, R0, 12582913 ;  /* 0x4b4000010d0d7423 */ /* 0x000fe20000004000 */
[----:B-1----:R-:W-:Y:S01]  /*7480*/  FMUL R68, R164, R69 ;  /* 0x00000045a4447220 */ /* 0x002fe20000400000 */
[----:B------:R-:W-:Y:S01]  /*7490*/  FFMA R152, R152, 1.925963033500011079e-08, R139 ;  /* 0x32a5706098987823 */ /* 0x000fe2000000008b */
[----:B------:R-:W0:Y:S01]  /*74a0*/  MUFU.EX2 R69, R70 ;  /* 0x0000004600457308 */ /* 0x000e220000000800 */
[----:B------:R-:W-:-:S04]  /*74b0*/  FADD R139, R13, -12583039 ;  /* 0xcb40007f0d8b7421 */ /* 0x000fc80000000000 */
[----:B------:R-:W-:Y:S01]  /*74c0*/  FFMA R139, R150, 1.4426950216293334961, -R139 ;  /* 0x3fb8aa3b968b7823 */ /* 0x000fe2000000088b */
[----:B------:R-:W-:-:S03]  /*74d0*/  SHF.L.U32 R164, R10, 0x17, RZ ;  /* 0x000000170aa47819 */ /* 0x000fc600000006ff */
[----:B------:R-:W-:Y:S01]  /*74e0*/  FFMA R150, R150, 1.925963033500011079e-08, R139 ;  /* 0x32a5706096967823 */ /* 0x000fe2000000008b */
[----:B------:R-:W-:-:S04]  /*74f0*/  FFMA.SAT R139, R148, R85, 0.5 ;  /* 0x3f000000948b7423 */ /* 0x000fc80000002055 */
[----:B------:R-:W-:Y:S01]  /*7500*/  FFMA.RM R10, R139, R0, 12582913 ;  /* 0x4b4000018b0a7423 */ /* 0x000fe20000004000 */
[----:B0-----:R-:W-:-:S03]  /*7510*/  FMUL R69, R164, R69 ;  /* 0x00000045a4457220 */ /* 0x001fc60000400000 */
[----:B------:R-:W-:Y:S01]  /*7520*/  FADD R139, R10, -12583039 ;  /* 0xcb40007f0a8b7421 */ /* 0x000fe20000000000 */
[----:B------:R-:W-:Y:S01]  /*7530*/  SHF.L.U32 R164, R9, 0x17, RZ ;  /* 0x0000001709a47819 */ /* 0x000fe200000006ff */
[-C--:B------:R-:W-:Y:S01]  /*7540*/  FFMA.SAT R9, R146, R85.reuse, 0.5 ;  /* 0x3f00000092097423 */ /* 0x080fe20000002055 */
[----:B------:R-:W0:Y:S01]  /*7550*/  MUFU.EX2 R71, R71 ;  /* 0x0000004700477308 */ /* 0x000e220000000800 */
[C---:B------:R-:W-:Y:S02]  /*7560*/  FFMA R139, R148.reuse, 1.4426950216293334961, -R139 ;  /* 0x3fb8aa3b948b7823 */ /* 0x040fe4000000088b */
[----:B------:R-:W-:Y:S02]  /*7570*/  FFMA.RM R9, R9, R0, 12582913 ;  /* 0x4b40000109097423 */ /* 0x000fe40000004000 */
[----:B------:R-:W-:Y:S02]  /*7580*/  FFMA R148, R148, 1.925963033500011079e-08, R139 ;  /* 0x32a5706094947823 */ /* 0x000fe4000000008b */
[----:B------:R-:W-:Y:S01]  /*7590*/  FADD R139, R9, -12583039 ;  /* 0xcb40007f098b7421 */ /* 0x000fe20000000000 */
[----:B------:R-:W-:-:S03]  /*75a0*/  FFMA.SAT R163, R72, R85, 0.5 ;  /* 0x3f00000048a37423 */ /* 0x000fc60000002055 */
[----:B------:R-:W-:Y:S01]  /*75b0*/  FFMA R139, R146, 1.4426950216293334961, -R139 ;  /* 0x3fb8aa3b928b7823 */ /* 0x000fe2000000088b */
[----:B------:R-:W-:-:S03]  /*75c0*/  FFMA.RM R6, R163, R0, 12582913 ;  /* 0x4b400001a3067423 */ /* 0x000fc60000004000 */
[----:B------:R-:W-:Y:S01]  /*75d0*/  FFMA R146, R146, 1.925963033500011079e-08, R139 ;  /* 0x32a5706092927823 */ /* 0x000fe2000000008b */
[----:B------:R-:W-:Y:S01]  /*75e0*/  FFMA.SAT R139, R144, R85, 0.5 ;  /* 0x3f000000908b7423 */ /* 0x000fe20000002055 */
[----:B0-----:R-:W-:Y:S01]  /*75f0*/  FMUL R70, R164, R71 ;  /* 0x00000047a4467220 */ /* 0x001fe20000400000 */
[C---:B------:R-:W-:Y:S01]  /*7600*/  FADD R163, R6.reuse, -12583039 ;  /* 0xcb40007f06a37421 */ /* 0x040fe20000000000 */
[----:B------:R-:W0:Y:S01]  /*7610*/  MUFU.EX2 R73, R73 ;  /* 0x0000004900497308 */ /* 0x000e220000000800 */
[----:B------:R-:W-:Y:S01]  /*7620*/  SHF.L.U32 R164, R6, 0x17, RZ ;  /* 0x0000001706a47819 */ /* 0x000fe200000006ff */
[----:B------:R-:W-:Y:S01]  /*7630*/  FFMA.RM R6, R139, R0, 12582913 ;  /* 0x4b4000018b067423 */ /* 0x000fe20000004000 */
[----:B------:R-:W-:-:S03]  /*7640*/  FFMA R163, R72, 1.4426950216293334961, -R163 ;  /* 0x3fb8aa3b48a37823 */ /* 0x000fc600000008a3 */
[----:B------:R-:W-:Y:S01]  /*7650*/  FADD R139, R6, -12583039 ;  /* 0xcb40007f068b7421 */ /* 0x000fe20000000000 */
[----:B------:R-:W-:-:S03]  /*7660*/  FFMA R72, R72, 1.925963033500011079e-08, R163 ;  /* 0x32a5706048487823 */ /* 0x000fc600000000a3 */
[----:B------:R-:W-:Y:S01]  /*7670*/  FFMA R139, R144, 1.4426950216293334961, -R139 ;  /* 0x3fb8aa3b908b7823 */ /* 0x000fe2000000088b */
[----:B------:R-:W-:-:S03]  /*7680*/  SHF.L.U32 R8, R8, 0x17, RZ ;  /* 0x0000001708087819 */ /* 0x000fc600000006ff */
[----:B------:R-:W-:Y:S01]  /*7690*/  FFMA R144, R144, 1.925963033500011079e-08, R139 ;  /* 0x32a5706090907823 */ /* 0x000fe2000000008b */
[----:B------:R-:W-:Y:S01]  /*76a0*/  FFMA.SAT R139, R142, R85, 0.5 ;  /* 0x3f0000008e8b7423 */ /* 0x000fe20000002055 */
[----:B------:R0:W1:Y:S02]  /*76b0*/  MUFU.EX2 R71, R72 ;  /* 0x0000004800477308 */ /* 0x0000640000000800 */
[----:B0-----:R-:W-:Y:S01]  /*76c0*/  FMUL R72, R8, R73 ;  /* 0x0000004908487220 */ /* 0x001fe20000400000 */
[----:B------:R-:W-:-:S05]  /*76d0*/  FFMA.RM R8, R139, R0, 12582913 ;  /* 0x4b4000018b087423 */ /* 0x000fca0000004000 */
[----:B------:R-:W0:Y:S01]  /*76e0*/  MUFU.EX2 R73, R137 ;  /* 0x0000008900497308 */ /* 0x000e220000000800 */
[----:B------:R-:W-:-:S04]  /*76f0*/  FADD R139, R8, -12583039 ;  /* 0xcb40007f088b7421 */ /* 0x000fc80000000000 */
[----:B------:R-:W-:-:S03]  /*7700*/  FFMA R139, R142, 1.4426950216293334961, -R139 ;  /* 0x3fb8aa3b8e8b7823 */ /* 0x000fc6000000088b */
[----:B------:R-:W2:Y:S01]  /*7710*/  MUFU.EX2 R131, R131 ;  /* 0x0000008300837308 */ /* 0x000ea20000000800 */
[----:B------:R-:W-:Y:S01]  /*7720*/  FFMA R142, R142, 1.925963033500011079e-08, R139 ;  /* 0x32a570608e8e7823 */ /* 0x000fe2000000008b */
[----:B------:R-:W-:Y:S01]  /*7730*/  FFMA.SAT R139, R74, R85, 0.5 ;  /* 0x3f0000004a8b7423 */ /* 0x000fe20000002055 */
[----:B-1----:R-:W-:Y:S01]  /*7740*/  FMUL R71, R164, R71 ;  /* 0x00000047a4477220 */ /* 0x002fe20000400000 */
[----:B------:R-:W-:Y:S02]  /*7750*/  SHF.L.U32 R164, R7, 0x17, RZ ;  /* 0x0000001707a47819 */ /* 0x000fe400000006ff */
[----:B------:R-:W-:-:S03]  /*7760*/  FFMA.RM R7, R139, R0, 12582913 ;  /* 0x4b4000018b077423 */ /* 0x000fc60000004000 */
[----:B0-----:R-:W-:Y:S01]  /*7770*/  FMUL R73, R164, R73 ;  /* 0x00000049a4497220 */ /* 0x001fe20000400000 */
[----:B------:R-:W-:Y:S01]  /*7780*/  FADD R139, R7, -12583039 ;  /* 0xcb40007f078b7421 */ /* 0x000fe20000000000 */
[----:B------:R-:W-:Y:S01]  /*7790*/  SHF.L.U32 R164, R5, 0x17, RZ ;  /* 0x0000001705a47819 */ /* 0x000fe200000006ff */
[----:B------:R-:W-:Y:S02]  /*77a0*/  FFMA.SAT R5, R140, R85, 0.5 ;  /* 0x3f0000008c057423 */ /* 0x000fe40000002055 */
[C---:B------:R-:W-:Y:S02]  /*77b0*/  FFMA R139, R74.reuse, 1.4426950216293334961, -R139 ;  /* 0x3fb8aa3b4a8b7823 */ /* 0x040fe4000000088b */
[----:B------:R-:W-:Y:S02]  /*77c0*/  FFMA.RM R5, R5, R0, 12582913 ;  /* 0x4b40000105057423 */ /* 0x000fe40000004000 */
[----:B------:R-:W-:Y:S01]  /*77d0*/  FFMA R139, R74, 1.925963033500011079e-08, R139 ;  /* 0x32a570604a8b7823 */ /* 0x000fe2000000008b */
[----:B--2---:R-:W-:Y:S01]  /*77e0*/  FMUL R74, R164, R131 ;  /* 0x00000083a44a7220 */ /* 0x004fe20000400000 */
[----:B------:R-:W-:-:S04]  /*77f0*/  FADD R131, R5, -12583039 ;  /* 0xcb40007f05837421 */ /* 0x000fc80000000000 */
[----:B------:R-:W-:-:S04]  /*7800*/  FFMA R131, R140, 1.4426950216293334961, -R131 ;  /* 0x3fb8aa3b8c837823 */ /* 0x000fc80000000883 */
[----:B------:R-:W-:Y:S01]  /*7810*/  FFMA R140, R140, 1.925963033500011079e-08, R131 ;  /* 0x32a570608c8c7823 */ /* 0x000fe20000000083 */
[----:B------:R-:W-:Y:S01]  /*7820*/  FFMA.SAT R131, R138, R85, 0.5 ;  /* 0x3f0000008a837423 */ /* 0x000fe20000002055 */
[----:B------:R-:W0:Y:S03]  /*7830*/  MUFU.EX2 R130, R130 ;  /* 0x0000008200827308 */ /* 0x000e260000000800 */
[----:B------:R-:W-:-:S04]  /*7840*/  FFMA.RM R131, R131, R0, 12582913 ;  /* 0x4b40000183837423 */ /* 0x000fc80000004000 */
[----:B------:R-:W-:Y:S01]  /*7850*/  FADD R137, R131, -12583039 ;  /* 0xcb40007f83897421 */ /* 0x000fe20000000000 */
[----:B------:R-:W-:-:S03]  /*7860*/  SHF.L.U32 R75, R75, 0x17, RZ ;  /* 0x000000174b4b7819 */ /* 0x000fc600000006ff */
[C---:B------:R-:W-:Y:S01]  /*7870*/  FFMA R137, R138.reuse, 1.4426950216293334961, -R137 ;  /* 0x3fb8aa3b8a897823 */ /* 0x040fe20000000889 */
[----:B------:R-:W1:Y:S03]  /*7880*/  MUFU.EX2 R77, R77 ;  /* 0x0000004d004d7308 */ /* 0x000e660000000800 */
[----:B------:R-:W-:Y:S01]  /*7890*/  FFMA R138, R138, 1.925963033500011079e-08, R137 ;  /* 0x32a570608a8a7823 */ /* 0x000fe20000000089 */
[----:B------:R-:W-:Y:S01]  /*78a0*/  FFMA.SAT R137, R162, R85, 0.5 ;  /* 0x3f000000a2897423 */ /* 0x000fe20000002055 */
[----:B0-----:R-:W-:-:S03]  /*78b0*/  FMUL R75, R75, R130 ;  /* 0x000000824b4b7220 */ /* 0x001fc60000400000 */
[----:B------:R-:W-:Y:S01]  /*78c0*/  FFMA.RM R130, R137, R0, 12582913 ;  /* 0x4b40000189827423 */ /* 0x000fe20000004000 */
[----:B------:R-:W0:Y:S03]  /*78d0*/  MUFU.EX2 R161, R161 ;  /* 0x000000a100a17308 */ /* 0x000e260000000800 */
[----:B------:R-:W-:Y:S01]  /*78e0*/  FADD R137, R130, -12583039 ;  /* 0xcb40007f82897421 */ /* 0x000fe20000000000 */
[----:B------:R-:W-:Y:S01]  /*78f0*/  SHF.L.U32 R76, R76, 0x17, RZ ;  /* 0x000000174c4c7819 */ /* 0x000fe200000006ff */
[----:B------:R-:W-:Y:S02]  /*7900*/  FFMA.SAT R163, R2, R85, 0.5 ;  /* 0x3f00000002a37423 */ /* 0x000fe40000002055 */
[----:B------:R-:W-:Y:S02]  /*7910*/  FFMA R137, R162, 1.4426950216293334961, -R137 ;  /* 0x3fb8aa3ba2897823 */ /* 0x000fe40000000889 */
[----:B-1----:R-:W-:-:S02]  /*7920*/  FMUL R76, R76, R77 ;  /* 0x0000004d4c4c7220 */ /* 0x002fc40000400000 */
[----:B------:R-:W-:Y:S01]  /*7930*/  FFMA R137, R162, 1.925963033500011079e-08, R137 ;  /* 0x32a57060a2897823 */ /* 0x000fe20000000089 */
[----:B------:R-:W-:Y:S01]  /*7940*/  SHF.L.U32 R162, R3, 0x17, RZ ;  /* 0x0000001703a27819 */ /* 0x000fe200000006ff */
[----:B------:R1:W2:Y:S01]  /*7950*/  MUFU.EX2 R77, R135 ;  /* 0x00000087004d7308 */ /* 0x0002a20000000800 */
[----:B------:R-:W-:Y:S01]  /*7960*/  FFMA.RM R3, R163, R0, 12582913 ;  /* 0x4b400001a3037423 */ /* 0x000fe20000004000 */
[----:B------:R-:W-:-:S03]  /*7970*/  SHF.L.U32 R78, R78, 0x17, RZ ;  /* 0x000000174e4e7819 */ /* 0x000fc600000006ff */
[----:B------:R-:W-:Y:S02]  /*7980*/  FADD R163, R3, -12583039 ;  /* 0xcb40007f03a37421 */ /* 0x000fe40000000000 */
[----:B0-----:R-:W-:Y:S01]  /*7990*/  FMUL R78, R78, R161 ;  /* 0x000000a14e4e7220 */ /* 0x001fe20000400000 */
[----:B------:R-:W-:Y:S01]  /*79a0*/  FFMA.SAT R161, R134, R85, 0.5 ;  /* 0x3f00000086a17423 */ /* 0x000fe20000002055 */
[----:B-1----:R-:W-:-:S04]  /*79b0*/  FFMA R135, R2, 1.4426950216293334961, -R163 ;  /* 0x3fb8aa3b02877823 */ /* 0x002fc800000008a3 */
[----:B------:R-:W-:Y:S01]  /*79c0*/  FFMA R135, R2, 1.925963033500011079e-08, R135 ;  /* 0x32a5706002877823 */ /* 0x000fe20000000087 */
[----:B------:R-:W-:Y:S01]  /*79d0*/  FFMA.RM R2, R161, R0, 12582913 ;  /* 0x4b400001a1027423 */ /* 0x000fe20000004000 */
[----:B------:R-:W-:Y:S01]  /*79e0*/  FADD R161, RZ, R84 ;  /* 0x00000054ffa17221 */ /* 0x000fe20000000000 */
[----:B--2---:R-:W-:-:S03]  /*79f0*/  FMUL R77, R162, R77 ;  /* 0x0000004da24d7220 */ /* 0x004fc60000400000 */
        /* <DEDUP_REMOVED lines=84> */
[-C--:B------:R-:W-:Y:S01]  /*7f40*/  FFMA.SAT R165, R4, R85.reuse, 0.5 ;  /* 0x3f00000004a57423 */ /* 0x080fe20000002055 */
[----:B------:R-:W-:Y:S02]  /*7f50*/  FFMA.SAT R163, R136, R85, 0.5 ;  /* 0x3f00000088a37423 */ /* 0x000fe40000002055 */
[----:B------:R-:W-:Y:S01]  /*7f60*/  FADD R162, R161, R64 ;  /* 0x00000040a1a27221 */ /* 0x000fe20000000000 */
[-C--:B------:R-:W-:Y:S01]  /*7f70*/  FFMA.RM R85, R165, R0.reuse, 12582913 ;  /* 0x4b400001a5557423 */ /* 0x080fe20000004000 */
[----:B------:R-:W-:Y:S02]  /*7f80*/  FFMA.RM R0, R163, R0, 12582913 ;  /* 0x4b400001a3007423 */ /* 0x000fe40000004000 */
[----:B------:R-:W-:Y:S01]  /*7f90*/  FADD R161, R162, R65 ;  /* 0x00000041a2a17221 */ /* 0x000fe20000000000 */
[----:B------:R-:W-:Y:S02]  /*7fa0*/  SHF.L.U32 R163, R149, 0x17, RZ ;  /* 0x0000001795a37819 */ /* 0x000fe400000006ff */
[----:B------:R0:W-:Y:S02]  /*7fb0*/  MUFU.EX2 R149, R160 ;  /* 0x000000a000957308 */ /* 0x0001e40000000800 */
[----:B0-----:R-:W-:-:S06]  /*7fc0*/  FADD R160, R161, R66 ;  /* 0x00000042a1a07221 */ /* 0x001fcc0000000000 */
[----:B------:R-:W0:Y:S01]  /*7fd0*/  MUFU.EX2 R26, R26 ;  /* 0x0000001a001a7308 */ /* 0x000e220000000800 */
[----:B------:R-:W-:-:S07]  /*7fe0*/  FADD R161, R160, R67 ;  /* 0x00000043a0a17221 */ /* 0x000fce0000000000 */
[----:B------:R-:W1:Y:S01]  /*7ff0*/  MUFU.EX2 R25, R25 ;  /* 0x0000001900197308 */ /* 0x000e620000000800 */
[----:B------:R-:W-:-:S04]  /*8000*/  FADD R160, R161, R68 ;  /* 0x00000044a1a07221 */ /* 0x000fc80000000000 */
[----:B------:R-:W-:-:S03]  /*8010*/  FADD R161, R160, R69 ;  /* 0x00000045a0a17221 */ /* 0x000fc60000000000 */
[----:B------:R-:W2:Y:S01]  /*8020*/  MUFU.EX2 R157, R157 ;  /* 0x0000009d009d7308 */ /* 0x000ea20000000800 */
[----:B------:R-:W-:Y:S01]  /*8030*/  SHF.L.U32 R162, R143, 0x17, RZ ;  /* 0x000000178fa27819 */ /* 0x000fe200000006ff */
[----:B------:R-:W-:Y:S01]  /*8040*/  FADD R160, R161, R70 ;  /* 0x00000046a1a07221 */ /* 0x000fe20000000000 */
[----:B0-----:R-:W-:Y:S01]  /*8050*/  FMUL R26, R163, R26 ;  /* 0x0000001aa31a7220 */ /* 0x001fe20000400000 */
[----:B------:R-:W-:-:S04]  /*8060*/  FADD R163, R2, -12583039 ;  /* 0xcb40007f02a37421 */ /* 0x000fc80000000000 */
[----:B------:R-:W0:Y:S01]  /*8070*/  MUFU.EX2 R155, R155 ;  /* 0x0000009b009b7308 */ /* 0x000e220000000800 */
[----:B-1----:R-:W-:Y:S01]  /*8080*/  FMUL R25, R162, R25 ;  /* 0x00000019a2197220 */ /* 0x002fe20000400000 */
[----:B------:R-:W-:-:S06]  /*8090*/  SHF.L.U32 R162, R23, 0x17, RZ ;  /* 0x0000001717a27819 */ /* 0x000fcc00000006ff */
[----:B------:R1:W-:Y:S01]  /*80a0*/  MUFU.EX2 R143, R159 ;  /* 0x0000009f008f7308 */ /* 0x0003e20000000800 */
[----:B------:R-:W-:Y:S01]  /*80b0*/  FFMA R163, R134, 1.4426950216293334961, -R163 ;  /* 0x3fb8aa3b86a37823 */ /* 0x000fe200000008a3 */
[----:B--2---:R-:W-:Y:S01]  /*80c0*/  FMUL R23, R162, R157 ;  /* 0x0000009da2177220 */ /* 0x004fe20000400000 */
[----:B-1----:R-:W-:-:S05]  /*80d0*/  FADD R159, R160, R71 ;  /* 0x00000047a09f7221 */ /* 0x002fca0000000000 */
[----:B------:R-:W1:Y:S01]  /*80e0*/  MUFU.EX2 R153, R153 ;  /* 0x0000009900997308 */ /* 0x000e620000000800 */
[----:B------:R-:W-:Y:S01]  /*80f0*/  FADD R160, R159, R72 ;  /* 0x000000489fa07221 */ /* 0x000fe20000000000 */
[----:B------:R-:W-:Y:S01]  /*8100*/  FFMA R134, R134, 1.925963033500011079e-08, R163 ;  /* 0x32a5706086867823 */ /* 0x000fe200000000a3 */
[----:B------:R-:W-:Y:S02]  /*8110*/  SHF.L.U32 R163, R141, 0x17, RZ ;  /* 0x000000178da37819 */ /* 0x000fe400000006ff */
[----:B------:R-:W-:Y:S01]  /*8120*/  FADD R157, R160, R73 ;  /* 0x00000049a09d7221 */ /* 0x000fe20000000000 */
[----:B------:R-:W-:Y:S02]  /*8130*/  SHF.L.U32 R22, R22, 0x17, RZ ;  /* 0x0000001716167819 */ /* 0x000fe400000006ff */
[----:B------:R2:W-:Y:S01]  /*8140*/  MUFU.EX2 R141, R158 ;  /* 0x0000009e008d7308 */ /* 0x0005e20000000800 */
[----:B------:R-:W-:Y:S02]  /*8150*/  SHF.L.U32 R160, R21, 0x17, RZ ;  /* 0x0000001715a07819 */ /* 0x000fe400000006ff */
[----:B0-----:R-:W-:Y:S01]  /*8160*/  FMUL R22, R22, R155 ;  /* 0x0000009b16167220 */ /* 0x001fe20000400000 */
[----:B--2---:R-:W-:-:S04]  /*8170*/  FADD R158, R157, R74 ;  /* 0x0000004a9d9e7221 */ /* 0x004fc80000000000 */
[----:B------:R-:W0:Y:S01]  /*8180*/  MUFU.EX2 R24, R24 ;  /* 0x0000001800187308 */ /* 0x000e220000000800 */
[----:B------:R-:W-:Y:S01]  /*8190*/  FADD R155, R158, R75 ;  /* 0x0000004b9e9b7221 */ /* 0x000fe20000000000 */
[----:B-1----:R-:W-:-:S03]  /*81a0*/  FMUL R21, R160, R153 ;  /* 0x00000099a0157220 */ /* 0x002fc60000400000 */
[----:B------:R-:W-:-:S03]  /*81b0*/  FADD R158, R155, R76 ;  /* 0x0000004c9b9e7221 */ /* 0x000fc60000000000 */
[----:B------:R-:W1:Y:S01]  /*81c0*/  MUFU.EX2 R147, R147 ;  /* 0x0000009300937308 */ /* 0x000e620000000800 */
[----:B------:R-:W-:Y:S01]  /*81d0*/  FADD R153, R158, R77 ;  /* 0x0000004d9e997221 */ /* 0x000fe20000000000 */
[----:B------:R-:W-:-:S03]  /*81e0*/  SHF.L.U32 R160, R19, 0x17, RZ ;  /* 0x0000001713a07819 */ /* 0x000fc600000006ff */
[----:B------:R-:W-:-:S03]  /*81f0*/  FADD R153, R153, R78 ;  /* 0x0000004e99997221 */ /* 0x000fc60000000000 */
[----:B------:R-:W2:Y:S01]  /*8200*/  MUFU.EX2 R145, R145 ;  /* 0x0000009100917308 */ /* 0x000ea20000000800 */
[----:B------:R-:W-:Y:S01]  /*8210*/  FADD R158, R153, R26 ;  /* 0x0000001a999e7221 */ /* 0x000fe20000000000 */
[----:B------:R-:W-:Y:S01]  /*8220*/  FMUL R19, R160, R149 ;  /* 0x00000095a0137220 */ /* 0x000fe20000400000 */
[----:B0-----:R-:W-:Y:S02]  /*8230*/  FMUL R24, R163, R24 ;  /* 0x00000018a3187220 */ /* 0x001fe40000400000 */
[----:B------:R-:W-:-:S03]  /*8240*/  FADD R149, R158, R25 ;  /* 0x000000199e957221 */ /* 0x000fc60000000000 */
[----:B------:R-:W0:Y:S01]  /*8250*/  MUFU.EX2 R151, R151 ;  /* 0x0000009700977308 */ /* 0x000e220000000800 */
[----:B------:R-:W-:Y:S01]  /*8260*/  SHF.L.U32 R18, R18, 0x17, RZ ;  /* 0x0000001712127819 */ /* 0x000fe200000006ff */
[----:B------:R-:W-:-:S04]  /*8270*/  FADD R158, R149, R24 ;  /* 0x00000018959e7221 */ /* 0x000fc80000000000 */
[----:B-1----:R-:W-:Y:S01]  /*8280*/  FMUL R18, R18, R147 ;  /* 0x0000009312127220 */ /* 0x002fe20000400000 */
[----:B------:R-:W-:Y:S01]  /*8290*/  FADD R147, R158, R23 ;  /* 0x000000179e937221 */ /* 0x000fe20000000000 */
[----:B------:R-:W-:Y:S02]  /*82a0*/  SHF.L.U32 R160, R17, 0x17, RZ ;  /* 0x0000001711a07819 */ /* 0x000fe400000006ff */
[----:B------:R-:W-:Y:S01]  /*82b0*/  SHF.L.U32 R20, R20, 0x17, RZ ;  /* 0x0000001714147819 */ /* 0x000fe200000006ff */
[----:B------:R-:W-:Y:S02]  /*82c0*/  FADD R158, R147, R22 ;  /* 0x00000016939e7221 */ /* 0x000fe40000000000 */
[----:B--2---:R-:W-:Y:S02]  /*82d0*/  FMUL R17, R160, R145 ;  /* 0x00000091a0117220 */ /* 0x004fe40000400000 */
[----:B------:R-:W-:Y:S01]  /*82e0*/  FADD R145, R158, R21 ;  /* 0x000000159e917221 */ /* 0x000fe20000000000 */
[----:B0-----:R-:W-:Y:S01]  /*82f0*/  FMUL R20, R20, R151 ;  /* 0x0000009714147220 */ /* 0x001fe20000400000 */
[----:B------:R-:W0:Y:S03]  /*8300*/  MUFU.EX2 R156, R156 ;  /* 0x0000009c009c7308 */ /* 0x000e260000000800 */
[----:B------:R-:W-:Y:S01]  /*8310*/  FADD R158, R145, R20 ;  /* 0x00000014919e7221 */ /* 0x000fe20000000000 */
[----:B------:R-:W-:-:S03]  /*8320*/  SHF.L.U32 R16, R16, 0x17, RZ ;  /* 0x0000001710107819 */ /* 0x000fc600000006ff */
[----:B------:R-:W-:Y:S01]  /*8330*/  FADD R145, R158, R19 ;  /* 0x000000139e917221 */ /* 0x000fe20000000000 */
[----:B------:R-:W1:Y:S03]  /*8340*/  MUFU.EX2 R154, R154 ;  /* 0x0000009a009a7308 */ /* 0x000e660000000800 */
[----:B------:R-:W-:Y:S01]  /*8350*/  FADD R158, R145, R18 ;  /* 0x00000012919e7221 */ /* 0x000fe20000000000 */
[----:B------:R-:W-:Y:S01]  /*8360*/  FMUL R16, R16, R143 ;  /* 0x0000008f10107220 */ /* 0x000fe20000400000 */
[----:B------:R-:W-:-:S03]  /*8370*/  SHF.L.U32 R14, R14, 0x17, RZ ;  /* 0x000000170e0e7819 */ /* 0x000fc600000006ff */
[----:B------:R-:W2:Y:S01]  /*8380*/  MUFU.EX2 R152, R152 ;  /* 0x0000009800987308 */ /* 0x000ea20000000800 */
[----:B------:R-:W-:Y:S01]  /*8390*/  FADD R143, R158, R17 ;  /* 0x000000119e8f7221 */ /* 0x000fe20000000000 */
[----:B------:R-:W-:Y:S01]  /*83a0*/  SHF.L.U32 R145, R15, 0x17, RZ ;  /* 0x000000170f917819 */ /* 0x000fe200000006ff */
[----:B------:R-:W-:Y:S02]  /*83b0*/  FMUL R15, R14, R141 ;  /* 0x0000008d0e0f7220 */ /* 0x000fe40000400000 */
[----:B------:R-:W-:-:S03]  /*83c0*/  FADD R158, R143, R16 ;  /* 0x000000108f9e7221 */ /* 0x000fc60000000000 */
[----:B------:R-:W3:Y:S01]  /*83d0*/  MUFU.EX2 R148, R148 ;  /* 0x0000009400947308 */ /* 0x000ee20000000800 */
[----:B------:R-:W-:Y:S01]  /*83e0*/  SHF.L.U32 R141, R11, 0x17, RZ ;  /* 0x000000170b8d7819 */ /* 0x000fe200000006ff */
[----:B0-----:R-:W-:Y:S01]  /*83f0*/  FMUL R14, R145, R156 ;  /* 0x0000009c910e7220 */ /* 0x001fe20000400000 */
[----:B------:R-:W-:-:S05]  /*8400*/  SHF.L.U32 R143, R12, 0x17, RZ ;  /* 0x000000170c8f7819 */ /* 0x000fca00000006ff */
[----:B------:R-:W0:Y:S01]  /*8410*/  MUFU.EX2 R150, R150 ;  /* 0x0000009600967308 */ /* 0x000e220000000800 */
[----:B------:R-:W-:Y:S01]  /*8420*/  FADD R11, R158, R15 ;  /* 0x0000000f9e0b7221 */ /* 0x000fe20000000000 */
[----:B------:R-:W-:Y:S01]  /*8430*/  SHF.L.U32 R145, R13, 0x17, RZ ;  /* 0x000000170d917819 */ /* 0x000fe200000006ff */
[----:B-1----:R-:W-:Y:S01]  /*8440*/  FMUL R13, R141, R154 ;  /* 0x0000009a8d0d7220 */ /* 0x002fe20000400000 */
[----:B--2---:R-:W-:Y:S01]  /*8450*/  FMUL R12, R143, R152 ;  /* 0x000000988f0c7220 */ /* 0x004fe20000400000 */
[----:B------:R-:W-:-:S03]  /*8460*/  FADD R154, R11, R14 ;  /* 0x0000000e0b9a7221 */ /* 0x000fc60000000000 */
[----:B------:R-:W1:Y:S01]  /*8470*/  MUFU.EX2 R146, R146 ;  /* 0x0000009200927308 */ /* 0x000e620000000800 */
[----:B------:R-:W-:Y:S01]  /*8480*/  SHF.L.U32 R143, R10, 0x17, RZ ;  /* 0x000000170a8f7819 */ /* 0x000fe200000006ff */
[----:B------:R-:W-:-:S06]  /*8490*/  FADD R141, R154, R13 ;  /* 0x0000000d9a8d7221 */ /* 0x000fcc0000000000 */
[----:B------:R-:W2:Y:S01]  /*84a0*/  MUFU.EX2 R144, R144 ;  /* 0x0000009000907308 */ /* 0x000ea20000000800 */
[----:B---3--:R-:W-:Y:S01]  /*84b0*/  FMUL R10, R143, R148 ;  /* 0x000000948f0a7220 */ /* 0x008fe20000400000 */
[----:B0-----:R-:W-:Y:S01]  /*84c0*/  FMUL R11, R145, R150 ;  /* 0x00000096910b7220 */ /* 0x001fe20000400000 */
[----:B------:R-:W-:Y:S01]  /*84d0*/  FADD R148, R141, R12 ;  /* 0x0000000c8d947221 */ /* 0x000fe20000000000 */
[----:B------:R-:W-:-:S04]  /*84e0*/  FADD R145, R0, -12583039 ;  /* 0xcb40007f00917421 */ /* 0x000fc80000000000 */
[----:B------:R-:W0:Y:S01]  /*84f0*/  MUFU.EX2 R139, R139 ;  /* 0x0000008b008b7308 */ /* 0x000e220000000800 */
[----:B------:R-:W-:Y:S01]  /*8500*/  SHF.L.U32 R9, R9, 0x17, RZ ;  /* 0x0000001709097819 */ /* 0x000fe200000006ff */
[----:B------:R-:W-:-:S06]  /*8510*/  FADD R141, R148, R11 ;  /* 0x0000000b948d7221 */ /* 0x000fcc0000000000 */
[----:B------:R-:W3:Y:S01]  /*8520*/  MUFU.EX2 R142, R142 ;  /* 0x0000008e008e7308 */ /* 0x000ee20000000800 */
[----:B------:R-:W-:Y:S01]  /*8530*/  FFMA R147, R136, 1.4426950216293334961, -R145 ;  /* 0x3fb8aa3b88937823 */ /* 0x000fe20000000891 */
[----:B------:R-:W-:Y:S01]  /*8540*/  SHF.L.U32 R143, R6, 0x17, RZ ;  /* 0x00000017068f7819 */ /* 0x000fe200000006ff */
[----:B-1----:R-:W-:Y:S01]  /*8550*/  FMUL R9, R9, R146 ;  /* 0x0000009209097220 */ /* 0x002fe20000400000 */
[----:B------:R-:W-:Y:S01]  /*8560*/  FADD R6, R141, R10 ;  /* 0x0000000a8d067221 */ /* 0x000fe20000000000 */
[----:B------:R-:W-:-:S03]  /*8570*/  FFMA R147, R136, 1.925963033500011079e-08, R147 ;  /* 0x32a5706088937823 */ /* 0x000fc60000000093 */
[----:B------:R-:W1:Y:S01]  /*8580*/  MUFU.EX2 R140, R140 ;  /* 0x0000008c008c7308 */ /* 0x000e620000000800 */
[----:B------:R-:W-:Y:S01]  /*8590*/  SHF.L.U32 R136, R7, 0x17, RZ ;  /* 0x0000001707887819 */ /* 0x000fe200000006ff */
[----:B------:R-:W-:Y:S01]  /*85a0*/  FADD R141, R6, R9 ;  /* 0x00000009068d7221 */ /* 0x000fe20000000000 */
[----:B------:R-:W-:Y:S01]  /*85b0*/  SHF.L.U32 R145, R8, 0x17, RZ ;  /* 0x0000001708917819 */ /* 0x000fe200000006ff */
[----:B--2---:R-:W-:-:S04]  /*85c0*/  FMUL R8, R143, R144 ;  /* 0x000000908f087220 */ /* 0x004fc80000400000 */
[----:B------:R-:W2:Y:S01]  /*85d0*/  MUFU.EX2 R138, R138 ;  /* 0x0000008a008a7308 */ /* 0x000ea20000000800 */
[----:B0-----:R-:W-:Y:S01]  /*85e0*/  FMUL R6, R136, R139 ;  /* 0x0000008b88067220 */ /* 0x001fe20000400000 */
[----:B---3--:R-:W-:Y:S01]  /*85f0*/  FMUL R7, R145, R142 ;  /* 0x0000008e91077220 */ /* 0x008fe20000400000 */
[----:B------:R-:W-:Y:S01]  /*8600*/  FADD R136, R141, R8 ;  /* 0x000000088d887221 */ /* 0x000fe20000000000 */
[----:B------:R-:W-:-:S04]  /*8610*/  FADD R141, R85, -12583039 ;  /* 0xcb40007f558d7421 */ /* 0x000fc80000000000 */
[----:B------:R-:W0:Y:S01]  /*8620*/  MUFU.EX2 R137, R137 ;  /* 0x0000008900897308 */ /* 0x000e220000000800 */
[----:B------:R-:W-:Y:S02]  /*8630*/  SHF.L.U32 R5, R5, 0x17, RZ ;  /* 0x0000001705057819 */ /* 0x000fe400000006ff */
[----:B------:R-:W-:Y:S01]  /*8640*/  SHF.L.U32 R139, R131, 0x17, RZ ;  /* 0x00000017838b7819 */ /* 0x000fe200000006ff */
[----:B------:R-:W-:Y:S01]  /*8650*/  FADD R131, R136, R7 ;  /* 0x0000000788837221 */ /* 0x000fe20000000000 */
[----:B------:R-:W-:-:S03]  /*8660*/  FFMA R141, R4, 1.4426950216293334961, -R141 ;  /* 0x3fb8aa3b048d7823 */ /* 0x000fc6000000088d */
[----:B------:R-:W3:Y:S01]  /*8670*/  MUFU.EX2 R135, R135 ;  /* 0x0000008700877308 */ /* 0x000ee20000000800 */
[----:B-1----:R-:W-:Y:S01]  /*8680*/  FMUL R5, R5, R140 ;  /* 0x0000008c05057220 */ /* 0x002fe20000400000 */
[----:B------:R-:W-:Y:S01]  /*8690*/  FADD R136, R131, R6 ;  /* 0x0000000683887221 */ /* 0x000fe20000000000 */
[----:B------:R-:W-:Y:S01]  /*86a0*/  FFMA R141, R4, 1.925963033500011079e-08, R141 ;  /* 0x32a57060048d7823 */ /* 0x000fe2000000008d */
[----:B------:R-:W-:-:S04]  /*86b0*/  SHF.L.U32 R130, R130, 0x17, RZ ;  /* 0x0000001782827819 */ /* 0x000fc800000006ff */
[----:B------:R1:W4:Y:S01]  /*86c0*/  MUFU.EX2 R143, R134 ;  /* 0x00000086008f7308 */ /* 0x0003220000000800 */
[----:B--2---:R-:W-:Y:S01]  /*86d0*/  FMUL R4, R139, R138 ;  /* 0x0000008a8b047220 */ /* 0x004fe20000400000 */
[----:B------:R-:W-:-:S06]  /*86e0*/  FADD R131, R136, R5 ;  /* 0x0000000588837221 */ /* 0x000fcc0000000000 */
[----:B------:R-:W2:Y:S01]  /*86f0*/  MUFU.EX2 R147, R147 ;  /* 0x0000009300937308 */ /* 0x000ea20000000800 */
[----:B-1----:R-:W-:Y:S01]  /*8700*/  SHF.L.U32 R134, R3, 0x17, RZ ;  /* 0x0000001703867819 */ /* 0x002fe200000006ff */
[----:B0-----:R-:W-:Y:S01]  /*8710*/  FMUL R3, R130, R137 ;  /* 0x0000008982037220 */ /* 0x001fe20000400000 */
[----:B------:R-:W-:-:S05]  /*8720*/  FADD R130, R131, R4 ;  /* 0x0000000483827221 */ /* 0x000fca0000000000 */
[----:B------:R-:W0:Y:S01]  /*8730*/  MUFU.EX2 R138, R141 ;  /* 0x0000008d008a7308 */ /* 0x000e220000000800 */
[----:B------:R-:W-:Y:S01]  /*8740*/  SHF.L.U32 R136, R2, 0x17, RZ ;  /* 0x0000001702887819 */ /* 0x000fe200000006ff */
[----:B---3--:R-:W-:Y:S01]  /*8750*/  FMUL R2, R134, R135 ;  /* 0x0000008786027220 */ /* 0x008fe20000400000 */
[----:B------:R-:W-:Y:S01]  /*8760*/  FADD R131, R130, R3 ;  /* 0x0000000382837221 */ /* 0x000fe20000000000 */
[----:B------:R-:W-:Y:S02]  /*8770*/  SHF.L.U32 R130, R0, 0x17, RZ ;  /* 0x0000001700827819 */ /* 0x000fe400000006ff */
[----:B----4-:R-:W-:Y:S01]  /*8780*/  FMUL R0, R136, R143 ;  /* 0x0000008f88007220 */ /* 0x010fe20000400000 */
[----:B------:R-:W-:Y:S01]  /*8790*/  FADD R135, R131, R2 ;  /* 0x0000000283877221 */ /* 0x000fe20000000000 */
[----:B------:R-:W-:Y:S01]  /*87a0*/  SHF.L.U32 R85, R85, 0x17, RZ ;  /* 0x0000001755557819 */ /* 0x000fe200000006ff */
[----:B--2---:R-:W-:Y:S02]  /*87b0*/  FMUL R131, R130, R147 ;  /* 0x0000009382837220 */ /* 0x004fe40000400000 */
[----:B------:R-:W-:-:S02]  /*87c0*/  FADD R134, R135, R0 ;  /* 0x0000000087867221 */ /* 0x000fc40000000000 */
[----:B0-----:R-:W-:Y:S02]  /*87d0*/  FMUL R130, R85, R138 ;  /* 0x0000008a55827220 */ /* 0x001fe40000400000 */
        /* <DEDUP_REMOVED lines=24> */
[----:B------:R-:W-:Y:S05]  /*8960*/  CALL.REL.NOINC `($__internal_32_$__cuda_sm3x_div_rn_noftz_f32_slowpath) ;  /* 0x0000008000c07944 */ /* 0x000fea0003c00000 */
[----:B------:R-:W-:-:S07]  /*8970*/  MOV R138, R136 ;  /* 0x00000088008a7202 */ /* 0x000fce0000000f00 */
.L_x_8255:
[----:B------:R-:W-:Y:S05]  /*8980*/  BSYNC.RECONVERGENT B2 ;  /* 0x0000000000027941 */ /* 0x000fea0003800200 */
.L_x_8254:
        /* <DEDUP_REMOVED lines=10> */
[----:B------:R-:W-:Y:S02]  /*8a30*/  MOV R85, R135 ;  /* 0x0000008700557202 */ /* 0x000fe40000000f00 */
[----:B------:R-:W-:-:S07]  /*8a40*/  MOV R134, 0x8a60 ;  /* 0x00008a6000867802 */ /* 0x000fce0000000f00 */
[----:B------:R-:W-:Y:S05]  /*8a50*/  CALL.REL.NOINC `($__internal_32_$__cuda_sm3x_div_rn_noftz_f32_slowpath) ;  /* 0x0000008000847944 */ /* 0x000fea0003c00000 */
[----:B------:R-:W-:-:S07]  /*8a60*/  MOV R139, R136 ;  /* 0x00000088008b7202 */ /* 0x000fce0000000f00 */
.L_x_8257:
[----:B------:R-:W-:Y:S05]  /*8a70*/  BSYNC.RECONVERGENT B2 ;  /* 0x0000000000027941 */ /* 0x000fea0003800200 */
.L_x_8256:
        /* <DEDUP_REMOVED lines=14> */
.L_x_8259:
[----:B------:R-:W-:Y:S05]  /*8b60*/  BSYNC.RECONVERGENT B2 ;  /* 0x0000000000027941 */ /* 0x000fea0003800200 */
.L_x_8258:
        /* <DEDUP_REMOVED lines=13> */
.L_x_8261:
[----:B------:R-:W-:Y:S05]  /*8c40*/  BSYNC.RECONVERGENT B2 ;  /* 0x0000000000027941 */ /* 0x000fea0003800200 */
.L_x_8260:
        /* <DEDUP_REMOVED lines=20> */
[----:B------:R-:W-:Y:S02]  /*8d90*/  MOV R85, R135 ;  /* 0x0000008700557202 */ /* 0x000fe40000000f00 */
[----:B------:R-:W-:-:S07]  /*8da0*/  MOV R134, 0x8dc0 ;  /* 0x00008dc000867802 */ /* 0x000fce0000000f00 */
[----:B------:R-:W-:Y:S05]  /*8db0*/  CALL.REL.NOINC `($__internal_32_$__cuda_sm3x_div_rn_noftz_f32_slowpath) ;  /* 0x0000007c00ac7944 */ /* 0x000fea0003c00000 */
[----:B------:R-:W-:-:S07]  /*8dc0*/  MOV R129, R136 ;  /* 0x0000008800817202 */ /* 0x000fce0000000f00 */
.L_x_8263:
[----:B------:R-:W-:Y:S05]  /*8dd0*/  BSYNC.RECONVERGENT B2 ;  /* 0x0000000000027941 */ /* 0x000fea0003800200 */
.L_x_8262:
        /* <DEDUP_REMOVED lines=14> */
.L_x_8265:
[----:B------:R-:W-:Y:S05]  /*8ec0*/  BSYNC.RECONVERGENT B2 ;  /* 0x0000000000027941 */ /* 0x000fea0003800200 */
.L_x_8264:
        /* <DEDUP_REMOVED lines=14> */
.L_x_8267:
[----:B------:R-:W-:Y:S05]  /*8fb0*/  BSYNC.RECONVERGENT B2 ;  /* 0x0000000000027941 */ /* 0x000fea0003800200 */
.L_x_8266:
        /* <DEDUP_REMOVED lines=13> */
.L_x_8269:
[----:B------:R-:W-:Y:S05]  /*9090*/  BSYNC.RECONVERGENT B2 ;  /* 0x0000000000027941 */ /* 0x000fea0003800200 */
.L_x_8268:
        /* <DEDUP_REMOVED lines=21> */
.L_x_8271:
[----:B------:R-:W-:Y:S05]  /*91f0*/  BSYNC.RECONVERGENT B2 ;  /* 0x0000000000027941 */ /* 0x000fea0003800200 */
.L_x_8270:
        /* <DEDUP_REMOVED lines=14> */
.L_x_8273:
[----:B------:R-:W-:Y:S05]  /*92e0*/  BSYNC.RECONVERGENT B2 ;  /* 0x0000000000027941 */ /* 0x000fea0003800200 */
.L_x_8272:
        /* <DEDUP_REMOVED lines=14> */
.L_x_8275:
[----:B------:R-:W-:Y:S05]  /*93d0*/  BSYNC.RECONVERGENT B2 ;  /* 0x0000000000027941 */ /* 0x000fea0003800200 */
.L_x_8274:
        /* <DEDUP_REMOVED lines=13> */
.L_x_8277:
[----:B------:R-:W-:Y:S05]  /*94b0*/  BSYNC.RECONVERGENT B2 ;  /* 0x0000000000027941 */ /* 0x000fea0003800200 */
.L_x_8276:
        /* <DEDUP_REMOVED lines=21> */
.L_x_8279:
[----:B------:R-:W-:Y:S05]  /*9610*/  BSYNC.RECONVERGENT B2 ;  /* 0x0000000000027941 */ /* 0x000fea0003800200 */
.L_x_8278:
        /* <DEDUP_REMOVED lines=14> */
.L_x_8281:
[----:B------:R-:W-:Y:S05]  /*9700*/  BSYNC.RECONVERGENT B2 ;  /* 0x0000000000027941 */ /* 0x000fea0003800200 */
.L_x_8280:
        /* <DEDUP_REMOVED lines=14> */
.L_x_8283:
[----:B------:R-:W-:Y:S05]  /*97f0*/  BSYNC.RECONVERGENT B2 ;  /* 0x0000000000027941 */ /* 0x000fea0003800200 */
.L_x_8282:
        /* <DEDUP_REMOVED lines=13> */
.L_x_8285:
[----:B------:R-:W-:Y:S05]  /*98d0*/  BSYNC.RECONVERGENT B2 ;  /* 0x0000000000027941 */ /* 0x000fea0003800200 */
.L_x_8284:
        /* <DEDUP_REMOVED lines=21> */
.L_x_8287:
[----:B------:R-:W-:Y:S05]  /*9a30*/  BSYNC.RECONVERGENT B2 ;  /* 0x0000000000027941 */ /* 0x000fea0003800200 */
.L_x_8286:
        /* <DEDUP_REMOVED lines=14> */
.L_x_8289:
[----:B------:R-:W-:Y:S05]  /*9b20*/  BSYNC.RECONVERGENT B2 ;  /* 0x0000000000027941 */ /* 0x000fea0003800200 */
.L_x_8288:
        /* <DEDUP_REMOVED lines=14> */
.L_x_8291:
[----:B------:R-:W-:Y:S05]  /*9c10*/  BSYNC.RECONVERGENT B2 ;  /* 0x0000000000027941 */ /* 0x000fea0003800200 */
.L_x_8290:
        /* <DEDUP_REMOVED lines=13> */
.L_x_8293:
[----:B------:R-:W-:Y:S05]  /*9cf0*/  BSYNC.RECONVERGENT B2 ;  /* 0x0000000000027941 */ /* 0x000fea0003800200 */
.L_x_8292:
        /* <DEDUP_REMOVED lines=21> */
.L_x_8295:
[----:B------:R-:W-:Y:S05]  /*9e50*/  BSYNC.RECONVERGENT B2 ;  /* 0x0000000000027941 */ /* 0x000fea0003800200 */
.L_x_8294:
        /* <DEDUP_REMOVED lines=14> */
.L_x_8297:
[----:B------:R-:W-:Y:S05]  /*9f40*/  BSYNC.RECONVERGENT B2 ;  /* 0x0000000000027941 */ /* 0x000fea0003800200 */
.L_x_8296:
        /* <DEDUP_REMOVED lines=14> */
.L_x_8299:
[----:B------:R-:W-:Y:S05]  /*a030*/  BSYNC.RECONVERGENT B2 ;  /* 0x0000000000027941 */ /* 0x000fea0003800200 */
.L_x_8298:
        /* <DEDUP_REMOVED lines=13> */
.L_x_8301:
[----:B------:R-:W-:Y:S05]  /*a110*/  BSYNC.RECONVERGENT B2 ;  /* 0x0000000000027941 */ /* 0x000fea0003800200 */
.L_x_8300:
        /* <DEDUP_REMOVED lines=21> */
.L_x_8303:
[----:B------:R-:W-:Y:S05]  /*a270*/  BSYNC.RECONVERGENT B2 ;  /* 0x0000000000027941 */ /* 0x000fea0003800200 */
.L_x_8302:
        /* <DEDUP_REMOVED lines=14> */
.L_x_8305:
[----:B------:R-:W-:Y:S05]  /*a360*/  BSYNC.RECONVERGENT B2 ;  /* 0x0000000000027941 */ /* 0x000fea0003800200 */
.L_x_8304:
        /* <DEDUP_REMOVED lines=14> */
.L_x_8307:
[----:B------:R-:W-:Y:S05]  /*a450*/  BSYNC.RECONVERGENT B2 ;  /* 0x0000000000027941 */ /* 0x000fea0003800200 */
.L_x_8306:
        /* <DEDUP_REMOVED lines=13> */
.L_x_8309:
[----:B------:R-:W-:Y:S05]  /*a530*/  BSYNC.RECONVERGENT B2 ;  /* 0x0000000000027941 */ /* 0x000fea0003800200 */
.L_x_8308:
        /* <DEDUP_REMOVED lines=21> */
.L_x_8311:
[----:B------:R-:W-:Y:S05]  /*a690*/  BSYNC.RECONVERGENT B2 ;  /* 0x0000000000027941 */ /* 0x000fea0003800200 */
.L_x_8310:
        /* <DEDUP_REMOVED lines=14> */
.L_x_8313:
[----:B------:R-:W-:Y:S05]  /*a780*/  BSYNC.RECONVERGENT B2 ;  /* 0x0000000000027941 */ /* 0x000fea0003800200 */
.L_x_8312:
        /* <DEDUP_REMOVED lines=14> */
.L_x_8315:
[----:B------:R-:W-:Y:S05]  /*a870*/  BSYNC.RECONVERGENT B2 ;  /* 0x0000000000027941 */ /* 0x000fea0003800200 */
.L_x_8314:
        /* <DEDUP_REMOVED lines=13> */
.L_x_8317:
[----:B------:R-:W-:Y:S05]  /*a950*/  BSYNC.RECONVERGENT B2 ;  /* 0x0000000000027941 */ /* 0x000fea0003800200 */
.L_x_8316:
        /* <DEDUP_REMOVED lines=21> */
.L_x_8319:
[----:B------:R-:W-:Y:S05]  /*aab0*/  BSYNC.RECONVERGENT B2 ;  /* 0x0000000000027941 */ /* 0x000fea0003800200 */
.L_x_8318:
        /* <DEDUP_REMOVED lines=14> */
.L_x_8321:
[----:B------:R-:W-:Y:S05]  /*aba0*/  BSYNC.RECONVERGENT B2 ;  /* 0x0000000000027941 */ /* 0x000fea0003800200 */
.L_x_8320:
        /* <DEDUP_REMOVED lines=14> */
.L_x_8323:
[----:B------:R-:W-:Y:S05]  /*ac90*/  BSYNC.RECONVERGENT B2 ;  /* 0x0000000000027941 */ /* 0x000fea0003800200 */
.L_x_8322:
        /* <DEDUP_REMOVED lines=13> */
.L_x_8325:
[----:B------:R-:W-:Y:S05]  /*ad70*/  BSYNC.RECONVERGENT B2 ;  /* 0x0000000000027941 */ /* 0x000fea0003800200 */
.L_x_8324:
        /* <DEDUP_REMOVED lines=21> */
.L_x_8327:
[----:B------:R-:W-:Y:S05]  /*aed0*/  BSYNC.RECONVERGENT B2 ;  /* 0x0000000000027941 */ /* 0x000fea0003800200 */
.L_x_8326:
        /* <DEDUP_REMOVED lines=14> */
.L_x_8329:
[----:B------:R-:W-:Y:S05]  /*afc0*/  BSYNC.RECONVERGENT B2 ;  /* 0x0000000000027941 */ /* 0x000fea0003800200 */
.L_x_8328:
        /* <DEDUP_REMOVED lines=14> */
.L_x_8331:
[----:B------:R-:W-:Y:S05]  /*b0b0*/  BSYNC.RECONVERGENT B2 ;  /* 0x0000000000027941 */ /* 0x000fea0003800200 */
.L_x_8330:
        /* <DEDUP_REMOVED lines=13> */
.L_x_8333:
[----:B------:R-:W-:Y:S05]  /*b190*/  BSYNC.RECONVERGENT B2 ;  /* 0x0000000000027941 */ /* 0x000fea0003800200 */
.L_x_8332:
        /* <DEDUP_REMOVED lines=21> */
.L_x_8335:
[----:B------:R-:W-:Y:S05]  /*b2f0*/  BSYNC.RECONVERGENT B2 ;  /* 0x0000000000027941 */ /* 0x000fea0003800200 */
.L_x_8334:
        /* <DEDUP_REMOVED lines=14> */
.L_x_8337:
[----:B------:R-:W-:Y:S05]  /*b3e0*/  BSYNC.RECONVERGENT B2 ;  /* 0x0000000000027941 */ /* 0x000fea0003800200 */
.L_x_8336:
        /* <DEDUP_REMOVED lines=14> */
.L_x_8339:
[----:B------:R-:W-:Y:S05]  /*b4d0*/  BSYNC.RECONVERGENT B2 ;  /* 0x0000000000027941 */ /* 0x000fea0003800200 */
.L_x_8338:
        /* <DEDUP_REMOVED lines=13> */
.L_x_8341:
[----:B------:R-:W-:Y:S05]  /*b5b0*/  BSYNC.RECONVERGENT B2 ;  /* 0x0000000000027941 */ /* 0x000fea0003800200 */
.L_x_8340:
        /* <DEDUP_REMOVED lines=21> */
.L_x_8343:
[----:B------:R-:W-:Y:S05]  /*b710*/  BSYNC.RECONVERGENT B2 ;  /* 0x0000000000027941 */ /* 0x000fea0003800200 */
.L_x_8342:
        /* <DEDUP_REMOVED lines=14> */
.L_x_8345:
[----:B------:R-:W-:Y:S05]  /*b800*/  BSYNC.RECONVERGENT B2 ;  /* 0x0000000000027941 */ /* 0x000fea0003800200 */
.L_x_8344:
        /* <DEDUP_REMOVED lines=14> */
.L_x_8347:
[----:B------:R-:W-:Y:S05]  /*b8f0*/  BSYNC.RECONVERGENT B2 ;  /* 0x0000000000027941 */ /* 0x000fea0003800200 */
.L_x_8346:
        /* <DEDUP_REMOVED lines=13> */
.L_x_8349:
[----:B------:R-:W-:Y:S05]  /*b9d0*/  BSYNC.RECONVERGENT B2 ;  /* 0x0000000000027941 */ /* 0x000fea0003800200 */
.L_x_8348:
        /* <DEDUP_REMOVED lines=21> */
.L_x_8351:
[----:B------:R-:W-:Y:S05]  /*bb30*/  BSYNC.RECONVERGENT B2 ;  /* 0x0000000000027941 */ /* 0x000fea0003800200 */
.L_x_8350:
        /* <DEDUP_REMOVED lines=14> */
.L_x_8353:
[----:B------:R-:W-:Y:S05]  /*bc20*/  BSYNC.RECONVERGENT B2 ;  /* 0x0000000000027941 */ /* 0x000fea0003800200 */
.L_x_8352:
        /* <DEDUP_REMOVED lines=14> */
.L_x_8355:
[----:B------:R-:W-:Y:S05]  /*bd10*/  BSYNC.RECONVERGENT B2 ;  /* 0x0000000000027941 */ /* 0x000fea0003800200 */
.L_x_8354:
        /* <DEDUP_REMOVED lines=13> */
.L_x_8357:
[----:B------:R-:W-:Y:S05]  /*bdf0*/  BSYNC.RECONVERGENT B2 ;  /* 0x0000000000027941 */ /* 0x000fea0003800200 */
.L_x_8356:
[----:B------:R-:W-:Y:S02]  /*be00*/  F2FP.BF16.F32.PACK_AB R86, R86, R79 ;  /* 0x0000004f5656723e */ /* 0x000fe400000010ff */
[----:B------:R-:W-:-:S05]  /*be10*/  F2FP.BF16.F32.PACK_AB R87, R136, R27 ;  /* 0x0000001b8857723e */ /* 0x000fca00000010ff */
[----:B------:R0:W-:Y:S01]  /*be20*/  STG.E.64 desc[UR4][R82.64+0xc00], R86 ;  /* 0x000c005652007986 */ /* 0x0001e2000c101b04 */
[----:B------:R-:W-:Y:S05]  /*be30*/  @P3 EXIT ;  /* 0x000000000000394d */ /* 0x000fea0003800000 */
[----:B------:R-:W1:Y:S01]  /*be40*/  MUFU.RCP R28, R135 ;  /* 0x00000087001c7308 */ /* 0x000e620000001000 */
[----:B------:R-:W2:Y:S01]  /*be50*/  LDCU UR6, c[0x0][0x398] ;  /* 0x00007300ff0677ac */ /* 0x000ea20008000800 */
[----:B------:R-:W-:Y:S06]  /*be60*/  BSSY.RECONVERGENT B2, `(.L_x_8358) ;  /* 0x000000f000027945 */ /* 0x000fec0003800200 */
[----:B------:R-:W3:Y:S01]  /*be70*/  FCHK P0, R31, R135 ;  /* 0x000000871f007302 */ /* 0x000ee20000000000 */
[----:B-1----:R-:W-:-:S04]  /*be80*/  FFMA R27, -R135, R28, 1 ;  /* 0x3f800000871b7423 */ /* 0x002fc8000000011c */
[----:B------:R-:W-:Y:S01]  /*be90*/  FFMA R29, R28, R27, R28 ;  /* 0x0000001b1c1d7223 */ /* 0x000fe2000000001c */
[----:B------:R-:W-:-:S03]  /*bea0*/  IADD3 R27, PT, PT, R80, 0x700, RZ ;  /* 0x00000700501b7810 */ /* 0x000fc60007ffe0ff */
[----:B------:R-:W-:Y:S01]  /*beb0*/  FFMA R28, R31, R29, RZ ;  /* 0x0000001d1f1c7223 */ /* 0x000fe200000000ff */
[----:B--2---:R-:W-:-:S03]  /*bec0*/  ISETP.GE.AND P3, PT, R27, UR6, PT ;  /* 0x000000061b007c0c */ /* 0x004fc6000bf66270 */
[----:B------:R-:W-:-:S04]  /*bed0*/  FFMA R27, -R135, R28, R31 ;  /* 0x0000001c871b7223 */ /* 0x000fc8000000011f */
[----:B------:R-:W-:Y:S01]  /*bee0*/  FFMA R27, R29, R27, R28 ;  /* 0x0000001b1d1b7223 */ /* 0x000fe2000000001c */
[----:B---3--:R-:W-:Y:S06]  /*bef0*/  @!P0 BRA `(.L_x_8359) ;  /* 0x0000000000148947 */ /* 0x008fec0003800000 */
[----:B------:R-:W-:Y:S02]  /*bf00*/  MOV R84, R31 ;  /* 0x0000001f00547202 */ /* 0x000fe40000000f00 */
[----:B------:R-:W-:Y:S02]  /*bf10*/  MOV R85, R135 ;  /* 0x0000008700557202 */ /* 0x000fe40000000f00 */
[----:B------:R-:W-:-:S07]  /*bf20*/  MOV R134, 0xbf40 ;  /* 0x0000bf4000867802 */ /* 0x000fce0000000f00 */
[----:B0-----:R-:W-:Y:S05]  /*bf30*/  CALL.REL.NOINC `($__internal_32_$__cuda_sm3x_div_rn_noftz_f32_slowpath) ;  /* 0x0000004c004c7944 */ /* 0x001fea0003c00000 */
[----:B------:R-:W-:-:S07]  /*bf40*/  MOV R27, R136 ;  /* 0x00000088001b7202 */ /* 0x000fce0000000f00 */
.L_x_8359:
[----:B------:R-:W-:Y:S05]  /*bf50*/  BSYNC.RECONVERGENT B2 ;  /* 0x0000000000027941 */ /* 0x000fea0003800200 */
.L_x_8358:
        /* <DEDUP_REMOVED lines=10> */
[----:B------:R-:W-:Y:S02]  /*c000*/  MOV R85, R135 ;  /* 0x0000008700557202 */ /* 0x000fe40000000f00 */
[----:B------:R-:W-:-:S07]  /*c010*/  MOV R134, 0xc030 ;  /* 0x0000c03000867802 */ /* 0x000fce0000000f00 */
[----:B0-----:R-:W-:Y:S05]  /*c020*/  CALL.REL.NOINC `($__internal_32_$__cuda_sm3x_div_rn_noftz_f32_slowpath) ;  /* 0x0000004c00107944 */ /* 0x001fea0003c00000 */
[----:B------:R-:W-:-:S07]  /*c030*/  MOV R28, R136 ;  /* 0x00000088001c7202 */ /* 0x000fce0000000f00 */
.L_x_8361:
[----:B------:R-:W-:Y:S05]  /*c040*/  BSYNC.RECONVERGENT B2 ;  /* 0x0000000000027941 */ /* 0x000fea0003800200 */
.L_x_8360:
        /* <DEDUP_REMOVED lines=14> */
.L_x_8363:
[----:B------:R-:W-:Y:S05]  /*c130*/  BSYNC.RECONVERGENT B2 ;  /* 0x0000000000027941 */ /* 0x000fea0003800200 */
.L_x_8362:
        /* <DEDUP_REMOVED lines=13> */
.L_x_8365:
[----:B------:R-:W-:Y:S05]  /*c210*/  BSYNC.RECONVERGENT B2 ;  /* 0x0000000000027941 */ /* 0x000fea0003800200 */
.L_x_8364:
[----:B------:R-:W-:Y:S02]  /*c220*/  F2FP.BF16.F32.PACK_AB R28, R28, R27 ;  /* 0x0000001b1c1c723e */ /* 0x000fe400000010ff */
[----:B------:R-:W-:-:S05]  /*c230*/  F2FP.BF16.F32.PACK_AB R29, R136, R29 ;  /* 0x0000001d881d723e */ /* 0x000fca00000010ff */
[----:B------:R1:W-:Y:S01]  /*c240*/  STG.E.64 desc[UR4][R82.64+0xd00], R28 ;  /* 0x000d001c52007986 */ /* 0x0003e2000c101b04 */
[----:B------:R-:W-:Y:S05]  /*c250*/  @P3 EXIT ;  /* 0x000000000000394d */ /* 0x000fea0003800000 */
[----:B-1----:R-:W1:Y:S01]  /*c260*/  MUFU.RCP R28, R135 ;  /* 0x00000087001c7308 */ /* 0x002e620000001000 */
        /* <DEDUP_REMOVED lines=16> */
.L_x_8367:
[----:B------:R-:W-:Y:S05]  /*c370*/  BSYNC.RECONVERGENT B2 ;  /* 0x0000000000027941 */ /* 0x000fea0003800200 */
.L_x_8366:
        /* <DEDUP_REMOVED lines=14> */
.L_x_8369:
[----:B------:R-:W-:Y:S05]  /*c460*/  BSYNC.RECONVERGENT B2 ;  /* 0x0000000000027941 */ /* 0x000fea0003800200 */
.L_x_8368:
        /* <DEDUP_REMOVED lines=14> */
.L_x_8371:
[----:B------:R-:W-:Y:S05]  /*c550*/  BSYNC.RECONVERGENT B2 ;  /* 0x0000000000027941 */ /* 0x000fea0003800200 */
.L_x_8370:
        /* <DEDUP_REMOVED lines=13> */
.L_x_8373:
[----:B------:R-:W-:Y:S05]  /*c630*/  BSYNC.RECONVERGENT B2 ;  /* 0x0000000000027941 */ /* 0x000fea0003800200 */
.L_x_8372:
        /* <DEDUP_REMOVED lines=21> */
.L_x_8375:
[----:B------:R-:W-:Y:S05]  /*c790*/  BSYNC.RECONVERGENT B2 ;  /* 0x0000000000027941 */ /* 0x000fea0003800200 */
.L_x_8374:
        /* <DEDUP_REMOVED lines=14> */
.L_x_8377:
[----:B------:R-:W-:Y:S05]  /*c880*/  BSYNC.RECONVERGENT B2 ;  /* 0x0000000000027941 */ /* 0x000fea0003800200 */
.L_x_8376:
        /* <DEDUP_REMOVED lines=14> */
.L_x_8379:
[----:B------:R-:W-:Y:S05]  /*c970*/  BSYNC.RECONVERGENT B2 ;  /* 0x0000000000027941 */ /* 0x000fea0003800200 */
.L_x_8378:
        /* <DEDUP_REMOVED lines=13> */
.L_x_8381:
[----:B------:R-:W-:Y:S05]  /*ca50*/  BSYNC.RECONVERGENT B2 ;  /* 0x0000000000027941 */ /* 0x000fea0003800200 */
.L_x_8380:
        /* <DEDUP_REMOVED lines=21> */
.L_x_8383:
[----:B------:R-:W-:Y:S05]  /*cbb0*/  BSYNC.RECONVERGENT B2 ;  /* 0x0000000000027941 */ /* 0x000fea0003800200 */
.L_x_8382:
        /* <DEDUP_REMOVED lines=14> */
.L_x_8385:
[----:B------:R-:W-:Y:S05]  /*cca0*/  BSYNC.RECONVERGENT B2 ;  /* 0x0000000000027941 */ /* 0x000fea0003800200 */
.L_x_8384:
        /* <DEDUP_REMOVED lines=14> */
.L_x_8387:
[----:B------:R-:W-:Y:S05]  /*cd90*/  BSYNC.RECONVERGENT B2 ;  /* 0x0000000000027941 */ /* 0x000fea0003800200 */
.L_x_8386:
        /* <DEDUP_REMOVED lines=13> */
.L_x_8389:
[----:B------:R-:W-:Y:S05]  /*ce70*/  BSYNC.RECONVERGENT B2 ;  /* 0x0000000000027941 */ /* 0x000fea0003800200 */
.L_x_8388:
        /* <DEDUP_REMOVED lines=21> */
.L_x_8391:
[----:B------:R-:W-:Y:S05]  /*cfd0*/  BSYNC.RECONVERGENT B2 ;  /* 0x0000000000027941 */ /* 0x000fea0003800200 */
.L_x_8390:
        /* <DEDUP_REMOVED lines=14> */
.L_x_8393:
[----:B------:R-:W-:Y:S05]  /*d0c0*/  BSYNC.RECONVERGENT B2 ;  /* 0x0000000000027941 */ /* 0x000fea0003800200 */
.L_x_8392:
        /* <DEDUP_REMOVED lines=14> */
.L_x_8395:
[----:B------:R-:W-:Y:S05]  /*d1b0*/  BSYNC.RECONVERGENT B2 ;  /* 0x0000000000027941 */ /* 0x000fea0003800200 */
.L_x_8394:
        /* <DEDUP_REMOVED lines=13> */
.L_x_8397:
[----:B------:R-:W-:Y:S05]  /*d290*/  BSYNC.RECONVERGENT B2 ;  /* 0x0000000000027941 */ /* 0x000fea0003800200 */
.L_x_8396:
        /* <DEDUP_REMOVED lines=21> */
.L_x_8399:
[----:B------:R-:W-:Y:S05]  /*d3f0*/  BSYNC.RECONVERGENT B2 ;  /* 0x0000000000027941 */ /* 0x000fea0003800200 */
.L_x_8398:
        /* <DEDUP_REMOVED lines=14> */
.L_x_8401:
[----:B------:R-:W-:Y:S05]  /*d4e0*/  BSYNC.RECONVERGENT B2 ;  /* 0x0000000000027941 */ /* 0x000fea0003800200 */
.L_x_8400:
        /* <DEDUP_REMOVED lines=14> */
.L_x_8403:
[----:B------:R-:W-:Y:S05]  /*d5d0*/  BSYNC.RECONVERGENT B2 ;  /* 0x0000000000027941 */ /* 0x000fea0003800200 */
.L_x_8402:
        /* <DEDUP_REMOVED lines=13> */
.L_x_8405:
[----:B------:R-:W-:Y:S05]  /*d6b0*/  BSYNC.RECONVERGENT B2 ;  /* 0x0000000000027941 */ /* 0x000fea0003800200 */
.L_x_8404:
        /* <DEDUP_REMOVED lines=21> */
.L_x_8407:
[----:B------:R-:W-:Y:S05]  /*d810*/  BSYNC.RECONVERGENT B2 ;  /* 0x0000000000027941 */ /* 0x000fea0003800200 */
.L_x_8406:
        /* <DEDUP_REMOVED lines=14> */
.L_x_8409:
[----:B------:R-:W-:Y:S05]  /*d900*/  BSYNC.RECONVERGENT B2 ;  /* 0x0000000000027941 */ /* 0x000fea0003800200 */
.L_x_8408:
        /* <DEDUP_REMOVED lines=14> */
.L_x_8411:
[----:B------:R-:W-:Y:S05]  /*d9f0*/  BSYNC.RECONVERGENT B2 ;  /* 0x0000000000027941 */ /* 0x000fea0003800200 */
.L_x_8410:
        /* <DEDUP_REMOVED lines=13> */
.L_x_8413:
[----:B------:R-:W-:Y:S05]  /*dad0*/  BSYNC.RECONVERGENT B2 ;  /* 0x0000000000027941 */ /* 0x000fea0003800200 */
.L_x_8412:
        /* <DEDUP_REMOVED lines=21> */
.L_x_8415:
[----:B------:R-:W-:Y:S05]  /*dc30*/  BSYNC.RECONVERGENT B2 ;  /* 0x0000000000027941 */ /* 0x000fea0003800200 */
.L_x_8414:
        /* <DEDUP_REMOVED lines=14> */
.L_x_8417:
[----:B------:R-:W-:Y:S05]  /*dd20*/  BSYNC.RECONVERGENT B2 ;  /* 0x0000000000027941 */ /* 0x000fea0003800200 */
.L_x_8416:
        /* <DEDUP_REMOVED lines=14> */
.L_x_8419:
[----:B------:R-:W-:Y:S05]  /*de10*/  BSYNC.RECONVERGENT B2 ;  /* 0x0000000000027941 */ /* 0x000fea0003800200 */
.L_x_8418:
        /* <DEDUP_REMOVED lines=13> */
.L_x_8421:
[----:B------:R-:W-:Y:S05]  /*def0*/  BSYNC.RECONVERGENT B2 ;  /* 0x0000000000027941 */ /* 0x000fea0003800200 */
.L_x_8420:
        /* <DEDUP_REMOVED lines=21> */
.L_x_8423:
[----:B------:R-:W-:Y:S05]  /*e050*/  BSYNC.RECONVERGENT B2 ;  /* 0x0000000000027941 */ /* 0x000fea0003800200 */
.L_x_8422:
        /* <DEDUP_REMOVED lines=14> */
.L_x_8425:
[----:B------:R-:W-:Y:S05]  /*e140*/  BSYNC.RECONVERGENT B2 ;  /* 0x0000000000027941 */ /* 0x000fea0003800200 */
.L_x_8424:
        /* <DEDUP_REMOVED lines=14> */
.L_x_8427:
[----:B------:R-:W-:Y:S05]  /*e230*/  BSYNC.RECONVERGENT B2 ;  /* 0x0000000000027941 */ /* 0x000fea0003800200 */
.L_x_8426:
        /* <DEDUP_REMOVED lines=13> */
.L_x_8429:
[----:B------:R-:W-:Y:S05]  /*e310*/  BSYNC.RECONVERGENT B2 ;  /* 0x0000000000027941 */ /* 0x000fea0003800200 */
.L_x_8428:
        /* <DEDUP_REMOVED lines=21> */
.L_x_8431:
[----:B------:R-:W-:Y:S05]  /*e470*/  BSYNC.RECONVERGENT B2 ;  /* 0x0000000000027941 */ /* 0x000fea0003800200 */
.L_x_8430:
        /* <DEDUP_REMOVED lines=14> */
.L_x_8433:
[----:B------:R-:W-:Y:S05]  /*e560*/  BSYNC.RECONVERGENT B2 ;  /* 0x0000000000027941 */ /* 0x000fea0003800200 */
.L_x_8432:
        /* <DEDUP_REMOVED lines=14> */
.L_x_8435:
[----:B------:R-:W-:Y:S05]  /*e650*/  BSYNC.RECONVERGENT B2 ;  /* 0x0000000000027941 */ /* 0x000fea0003800200 */
.L_x_8434:
        /* <DEDUP_REMOVED lines=13> */
.L_x_8437:
[----:B------:R-:W-:Y:S05]  /*e730*/  BSYNC.RECONVERGENT B2 ;  /* 0x0000000000027941 */ /* 0x000fea0003800200 */
.L_x_8436:
        /* <DEDUP_REMOVED lines=21> */
.L_x_8439:
[----:B------:R-:W-:Y:S05]  /*e890*/  BSYNC.RECONVERGENT B2 ;  /* 0x0000000000027941 */ /* 0x000fea0003800200 */
.L_x_8438:
        /* <DEDUP_REMOVED lines=14> */
.L_x_8441:
[----:B------:R-:W-:Y:S05]  /*e980*/  BSYNC.RECONVERGENT B2 ;  /* 0x0000000000027941 */ /* 0x000fea0003800200 */
.L_x_8440:
        /* <DEDUP_REMOVED lines=14> */
.L_x_8443:
[----:B------:R-:W-:Y:S05]  /*ea70*/  BSYNC.RECONVERGENT B2 ;  /* 0x0000000000027941 */ /* 0x000fea0003800200 */
.L_x_8442:
        /* <DEDUP_REMOVED lines=13> */
.L_x_8445:
[----:B------:R-:W-:Y:S05]  /*eb50*/  BSYNC.RECONVERGENT B2 ;  /* 0x0000000000027941 */ /* 0x000fea0003800200 */
.L_x_8444:
        /* <DEDUP_REMOVED lines=21> */
.L_x_8447:
[----:B------:R-:W-:Y:S05]  /*ecb0*/  BSYNC.RECONVERGENT B2 ;  /* 0x0000000000027941 */ /* 0x000fea0003800200 */
.L_x_8446:
        /* <DEDUP_REMOVED lines=14> */
.L_x_8449:
[----:B------:R-:W-:Y:S05]  /*eda0*/  BSYNC.RECONVERGENT B2 ;  /* 0x0000000000027941 */ /* 0x000fea0003800200 */
.L_x_8448:
        /* <DEDUP_REMOVED lines=14> */
.L_x_8451:
[----:B------:R-:W-:Y:S05]  /*ee90*/  BSYNC.RECONVERGENT B2 ;  /* 0x0000000000027941 */ /* 0x000fea0003800200 */
.L_x_8450:
        /* <DEDUP_REMOVED lines=13> */
.L_x_8453:
[----:B------:R-:W-:Y:S05]  /*ef70*/  BSYNC.RECONVERGENT B2 ;  /* 0x0000000000027941 */ /* 0x000fea0003800200 */
.L_x_8452:
        /* <DEDUP_REMOVED lines=21> */
.L_x_8455:
[----:B------:R-:W-:Y:S05]  /*f0d0*/  BSYNC.RECONVERGENT B2 ;  /* 0x0000000000027941 */ /* 0x000fea0003800200 */
.L_x_8454:
        /* <DEDUP_REMOVED lines=14> */
.L_x_8457:
[----:B------:R-:W-:Y:S05]  /*f1c0*/  BSYNC.RECONVERGENT B2 ;  /* 0x0000000000027941 */ /* 0x000fea0003800200 */
.L_x_8456:
        /* <DEDUP_REMOVED lines=14> */
.L_x_8459:
[----:B------:R-:W-:Y:S05]  /*f2b0*/  BSYNC.RECONVERGENT B2 ;  /* 0x0000000000027941 */ /* 0x000fea0003800200 */
.L_x_8458:
        /* <DEDUP_REMOVED lines=13> */
.L_x_8461:
[----:B------:R-:W-:Y:S05]  /*f390*/  BSYNC.RECONVERGENT B2 ;  /* 0x0000000000027941 */ /* 0x000fea0003800200 */
.L_x_8460:
        /* <DEDUP_REMOVED lines=21> */
.L_x_8463:
[----:B------:R-:W-:Y:S05]  /*f4f0*/  BSYNC.RECONVERGENT B2 ;  /* 0x0000000000027941 */ /* 0x000fea0003800200 */
.L_x_8462:
        /* <DEDUP_REMOVED lines=14> */
.L_x_8465:
[----:B------:R-:W-:Y:S05]  /*f5e0*/  BSYNC.RECONVERGENT B2 ;  /* 0x0000000000027941 */ /* 0x000fea0003800200 */
.L_x_8464:
        /* <DEDUP_REMOVED lines=14> */
.L_x_8467:
[----:B------:R-:W-:Y:S05]  /*f6d0*/  BSYNC.RECONVERGENT B2 ;  /* 0x0000000000027941 */ /* 0x000fea0003800200 */
.L_x_8466:
        /* <DEDUP_REMOVED lines=13> */
.L_x_8469:
[----:B------:R-:W-:Y:S05]  /*f7b0*/  BSYNC.RECONVERGENT B2 ;  /* 0x0000000000027941 */ /* 0x000fea0003800200 */
.L_x_8468:
        /* <DEDUP_REMOVED lines=21> */
.L_x_8471:
[----:B------:R-:W-:Y:S05]  /*f910*/  BSYNC.RECONVERGENT B2 ;  /* 0x0000000000027941 */ /* 0x000fea0003800200 */
.L_x_8470:
        /* <DEDUP_REMOVED lines=14> */
.L_x_8473:
[----:B------:R-:W-:Y:S05]  /*fa00*/  BSYNC.RECONVERGENT B2 ;  /* 0x0000000000027941 */ /* 0x000fea0003800200 */
.L_x_8472:
        /* <DEDUP_REMOVED lines=14> */
.L_x_8475:
[----:B------:R-:W-:Y:S05]  /*faf0*/  BSYNC.RECONVERGENT B2 ;  /* 0x0000000000027941 */ /* 0x000fea0003800200 */
.L_x_8474:
        /* <DEDUP_REMOVED lines=13> */
.L_x_8477:
[----:B------:R-:W-:Y:S05]  /*fbd0*/  BSYNC.RECONVERGENT B2 ;  /* 0x0000000000027941 */ /* 0x000fea0003800200 */
.L_x_8476:
        /* <DEDUP_REMOVED lines=21> */
.L_x_8479:
[----:B------:R-:W-:Y:S05]  /*fd30*/  BSYNC.RECONVERGENT B2 ;  /* 0x0000000000027941 */ /* 0x000fea0003800200 */
.L_x_8478:
        /* <DEDUP_REMOVED lines=14> */
.L_x_8481:
[----:B------:R-:W-:Y:S05]  /*fe20*/  BSYNC.RECONVERGENT B2 ;  /* 0x0000000000027941 */ /* 0x000fea0003800200 */
.L_x_8480:
        /* <DEDUP_REMOVED lines=14> */
.L_x_8483:
[----:B------:R-:W-:Y:S05]  /*ff10*/  BSYNC.RECONVERGENT B2 ;  /* 0x0000000000027941 */ /* 0x000fea0003800200 */
.L_x_8482:
        /* <DEDUP_REMOVED lines=13> */
.L_x_8485:
[----:B------:R-:W-:Y:S05]  /*fff0*/  BSYNC.RECONVERGENT B2 ;  /* 0x0000000000027941 */ /* 0x000fea0003800200 */
.L_x_8484:
        /* <DEDUP_REMOVED lines=21> */
.L_x_8487:
[----:B------:R-:W-:Y:S05]  /*10150*/  BSYNC.RECONVERGENT B2 ;  /* 0x0000000000027941 */ /* 0x000fea0003800200 */
.L_x_8486:
        /* <DEDUP_REMOVED lines=14> */
.L_x_8489:
[----:B------:R-:W-:Y:S05]  /*10240*/  BSYNC.RECONVERGENT B2 ;  /* 0x0000000000027941 */ /* 0x000fea0003800200 */
.L_x_8488:
        /* <DEDUP_REMOVED lines=14> */
.L_x_8491:
[----:B------:R-:W-:Y:S05]  /*10330*/  BSYNC.RECONVERGENT B2 ;  /* 0x0000000000027941 */ /* 0x000fea0003800200 */
.L_x_8490:
        /* <DEDUP_REMOVED lines=13> */
.L_x_8493:
[----:B------:R-:W-:Y:S05]  /*10410*/  BSYNC.RECONVERGENT B2 ;  /* 0x0000000000027941 */ /* 0x000fea0003800200 */
.L_x_8492:
[----:B------:R-:W-:Y:S02]  /*10420*/  F2FP.BF16.F32.PACK_AB R8, R10, R11 ;  /* 0x0000000b0a08723e */ /* 0x000fe400000010ff */
[----:B------:R-:W-:-:S05]  /*10430*/  F2FP.BF16.F32.PACK_AB R9, R136, R9 ;  /* 0x000000098809723e */ /* 0x000fca00000010ff */
[----:B------:R1:W-:Y:S01]  /*10440*/  STG.E.64 desc[UR4][R82.64+0x1d00], R8 ;  /* 0x001d000852007986 */ /* 0x0003e2000c101b04 */
[----:B------:R-:W-:Y:S05]  /*10450*/  @P3 EXIT ;  /* 0x000000000000394d */ /* 0x000fea0003800000 */
[----:B-1----:R-:W1:Y:S01]  /*10460*/  MUFU.RCP R8, R135 ;  /* 0x0000008700087308 */ /* 0x002e620000001000 */
        /* <DEDUP_REMOVED lines=16> */
.L_x_8495:
[----:B------:R-:W-:Y:S05]  /*10570*/  BSYNC.RECONVERGENT B2 ;  /* 0x0000000000027941 */ /* 0x000fea0003800200 */
.L_x_8494:
        /* <DEDUP_REMOVED lines=14> */
.L_x_8497:
[----:B------:R-:W-:Y:S05]  /*10660*/  BSYNC.RECONVERGENT B2 ;  /* 0x0000000000027941 */ /* 0x000fea0003800200 */
.L_x_8496:
        /* <DEDUP_REMOVED lines=14> */
.L_x_8499:
[----:B------:R-:W-:Y:S05]  /*10750*/  BSYNC.RECONVERGENT B2 ;  /* 0x0000000000027941 */ /* 0x000fea0003800200 */
.L_x_8498:
        /* <DEDUP_REMOVED lines=13> */
.L_x_8501:
[----:B------:R-:W-:Y:S05]  /*10830*/  BSYNC.RECONVERGENT B2 ;  /* 0x0000000000027941 */ /* 0x000fea0003800200 */
.L_x_8500:
[----:B------:R-:W-:Y:S02]  /*10840*/  F2FP.BF16.F32.PACK_AB R4, R6, R7 ;  /* 0x000000070604723e */ /* 0x000fe400000010ff */
[----:B------:R-:W-:-:S05]  /*10850*/  F2FP.BF16.F32.PACK_AB R5, R136, R5 ;  /* 0x000000058805723e */ /* 0x000fca00000010ff */
[----:B------:R1:W-:Y:S01]  /*10860*/  STG.E.64 desc[UR4][R82.64+0x1e00], R4 ;  /* 0x001e000452007986 */ /* 0x0003e2000c101b04 */
[----:B------:R-:W-:Y:S05]  /*10870*/  @P3 EXIT ;  /* 0x000000000000394d */ /* 0x000fea0003800000 */
[----:B-1----:R-:W1:Y:S01]  /*10880*/  MUFU.RCP R4, R135 ;  /* 0x0000008700047308 */ /* 0x002e620000001000 */
        /* <DEDUP_REMOVED lines=13> */
.L_x_8503:
[----:B------:R-:W-:Y:S05]  /*10960*/  BSYNC.RECONVERGENT B2 ;  /* 0x0000000000027941 */ /* 0x000fea0003800200 */
.L_x_8502:
        /* <DEDUP_REMOVED lines=14> */
.L_x_8505:
[----:B------:R-:W-:Y:S05]  /*10a50*/  BSYNC.RECONVERGENT B2 ;  /* 0x0000000000027941 */ /* 0x000fea0003800200 */
.L_x_8504:
        /* <DEDUP_REMOVED lines=14> */
.L_x_8507:
[----:B------:R-:W-:Y:S05]  /*10b40*/  BSYNC.RECONVERGENT B2 ;  /* 0x0000000000027941 */ /* 0x000fea0003800200 */
.L_x_8506:
        /* <DEDUP_REMOVED lines=13> */
.L_x_8509:
[----:B------:R-:W-:Y:S05]  /*10c20*/  BSYNC.RECONVERGENT B2 ;  /* 0x0000000000027941 */ /* 0x000fea0003800200 */
.L_x_8508:
[----:B------:R-:W-:Y:S02]  /*10c30*/  F2FP.BF16.F32.PACK_AB R2, R2, R3 ;  /* 0x000000030202723e */ /* 0x000fe400000010ff */
[----:B------:R-:W-:-:S05]  /*10c40*/  F2FP.BF16.F32.PACK_AB R3, R136, R0 ;  /* 0x000000008803723e */ /* 0x000fca00000010ff */
[----:B------:R-:W-:Y:S01]  /*10c50*/  STG.E.64 desc[UR4][R82.64+0x1f00], R2 ;  /* 0x001f000252007986 */ /* 0x000fe2000c101b04 */
[----:B------:R-:W-:Y:S05]  /*10c60*/  EXIT ;  /* 0x000000000000794d */ /* 0x000fea0003800000 */
        .weak           $__internal_32_$__cuda_sm3x_div_rn_noftz_f32_slowpath
        .type           $__internal_32_$__cuda_sm3x_div_rn_noftz_f32_slowpath,@function
        .size           $__internal_32_$__cuda_sm3x_div_rn_noftz_f32_slowpath,(.L_x_11278 - $__internal_32_$__cuda_sm3x_div_rn_noftz_f32_slowpath)
$__internal_32_$__cuda_sm3x_div_rn_noftz_f32_slowpath:
[----:B------:R-:W-:Y:S01]  /*10c70*/  SHF.R.U32.HI R136, RZ, 0x17, R85 ;  /* 0x00000017ff887819 */ /* 0x000fe20000011655 */
[----:B------:R-:W-:Y:S01]  /*10c80*/  BSSY.RECONVERGENT B0, `(.L_x_8510) ;  /* 0x0000062000007945 */ /* 0x000fe20003800200 */
[----:B------:R-:W-:Y:S02]  /*10c90*/  SHF.R.U32.HI R141, RZ, 0x17, R84 ;  /* 0x00000017ff8d7819 */ /* 0x000fe40000011654 */
        /* <DEDUP_REMOVED lines=31> */
.L_x_8511:
        /* <DEDUP_REMOVED lines=51> */
.L_x_8518:
[----:B------:R-:W-:-:S04]  /*111c0*/  LOP3.LUT R84, R84, 0x80000000, RZ, 0xc0, !PT ;  /* 0x8000000054547812 */ /* 0x000fc800078ec0ff */
[----:B------:R-:W-:Y:S01]  /*111d0*/  LOP3.LUT R84, R84, 0x7f800000, RZ, 0xfc, !PT ;  /* 0x7f80000054547812 */ /* 0x000fe200078efcff */
[----:B------:R-:W-:Y:S06]  /*111e0*/  BRA `(.L_x_8519) ;  /* 0x0000000000047947 */ /* 0x000fec0003800000 */
.L_x_8517:
[----:B------:R-:W-:-:S07]  /*111f0*/  LEA R84, R141, R84, 0x17 ;  /* 0x000000548d547211 */ /* 0x000fce00078eb8ff */
.L_x_8519:
[----:B------:R-:W-:Y:S05]  /*11200*/  BSYNC.RECONVERGENT B1 ;  /* 0x0000000000017941 */ /* 0x000fea0003800200 */
.L_x_8516:
[----:B------:R-:W-:Y:S05]  /*11210*/  BRA `(.L_x_8520) ;  /* 0x0000000000207947 */ /* 0x000fea0003800000 */
.L_x_8515:
[----:B------:R-:W-:-:S04]  /*11220*/  LOP3.LUT R84, R85, 0x80000000, R84, 0x48, !PT ;  /* 0x8000000055547812 */ /* 0x000fc800078e4854 */
[----:B------:R-:W-:Y:S01]  /*11230*/  LOP3.LUT R84, R84, 0x7f800000, RZ, 0xfc, !PT ;  /* 0x7f80000054547812 */ /* 0x000fe200078efcff */
[----:B------:R-:W-:Y:S06]  /*11240*/  BRA `(.L_x_8520) ;  /* 0x0000000000147947 */ /* 0x000fec0003800000 */
.L_x_8514:
[----:B------:R-:W-:Y:S01]  /*11250*/  LOP3.LUT R84, R85, 0x80000000, R84, 0x48, !PT ;  /* 0x8000000055547812 */ /* 0x000fe200078e4854 */
[----:B------:R-:W-:Y:S06]  /*11260*/  BRA `(.L_x_8520) ;  /* 0x00000000000c7947 */ /* 0x000fec0003800000 */
.L_x_8513:
[----:B------:R-:W0:Y:S01]  /*11270*/  MUFU.RSQ R84, -QNAN ;  /* 0xffc0000000547908 */ /* 0x000e220000001400 */
[----:B------:R-:W-:Y:S05]  /*11280*/  BRA `(.L_x_8520) ;  /* 0x0000000000047947 */ /* 0x000fea0003800000 */
.L_x_8512:
[----:B------:R-:W-:-:S07]  /*11290*/  FADD.FTZ R84, R84, R85 ;  /* 0x0000005554547221 */ /* 0x000fce0000010000 */
.L_x_8520:
[----:B------:R-:W-:Y:S05]  /*112a0*/  BSYNC.RECONVERGENT B0 ;  /* 0x0000000000007941 */ /* 0x000fea0003800200 */
.L_x_8510:
[----:B------:R-:W-:Y:S01]  /*112b0*/  HFMA2 R85, -RZ, RZ, 0, 0 ;  /* 0x00000000ff557431 */ /* 0x000fe200000001ff */
[----:B0-----:R-:W-:Y:S02]  /*112c0*/  MOV R136, R84 ;  /* 0x0000005400887202 */ /* 0x001fe40000000f00 */
[----:B------:R-:W-:-:S04]  /*112d0*/  MOV R84, R134 ;  /* 0x0000008600547202 */ /* 0x000fc80000000f00 */
[----:B------:R-:W-:Y:S05]  /*112e0*/  RET.REL.NODEC R84 `(_ZN18transformer_engine27scaled_softmax_warp_forwardI13__nv_bfloat16S1_fLi12EEEvPT0_PKT_T1_ii) ;  /* 0xfffffeec54447950 */ /* 0x000fea0003c3ffff */
.L_x_8521:
        /* <DEDUP_REMOVED lines=9> */
.L_x_11278:


//--------------------- .text._ZN18transformer_engine27scaled_softmax_warp_forwardI13__nv_bfloat16S1_fLi11EEEvPT0_PKT_T1_ii --------------------------
	.section	.text._ZN18transformer_engine27scaled_softmax_warp_forwardI13__nv_bfloat16S1_fLi11EEEvPT0_PKT_T1_ii,"ax",@progbits
	.align	128
        .global         _ZN18transformer_engine27scaled_softmax_warp_forwardI13__nv_bfloat16S1_fLi11EEEvPT0_PKT_T1_ii
        .type           _ZN18transformer_engine27scaled_softmax_warp_forwardI13__nv_bfloat16S1_fLi11EEEvPT0_PKT_T1_ii,@function
        .size           _ZN18transformer_engine27scaled_softmax_warp_forwardI13__nv_bfloat16S1_fLi11EEEvPT0_PKT_T1_ii,(.L_x_11279 - _ZN18transformer_engine27scaled_softmax_warp_forwardI13__nv_bfloat16S1_fLi11EEEvPT0_PKT_T1_ii)
        .other          _ZN18transformer_engine27scaled_softmax_warp_forwardI13__nv_bfloat16S1_fLi11EEEvPT0_PKT_T1_ii,@"STO_CUDA_ENTRY STV_DEFAULT"
_ZN18transformer_engine27scaled_softmax_warp_forwardI13__nv_bfloat16S1_fLi11EEEvPT0_PKT_T1_ii:
.text._ZN18transformer_engine27scaled_softmax_warp_forwardI13__nv_bfloat16S1_fLi11EEEvPT0_PKT_T1_ii:
        /* <DEDUP_REMOVED lines=21> */
[C---:B-----5:R-:W-:Y:S02]  /*0150*/  IADD3 R15, PT, PT, -R3.reuse, UR7, RZ ;  /* 0x00000007030f7c10 */ /* 0x060fe4000fffe1ff */
[----:B------:R-:W-:Y:S01]  /*0160*/  ISETP.GE.AND P3, PT, R0, UR8, PT ;  /* 0x0000000800007c0c */ /* 0x000fe2000bf66270 */
[----:B------:R-:W-:Y:S01]  /*0170*/  IMAD R3, R3, UR6, R77 ;  /* 0x0000000603037c24 */ /* 0x000fe2000f8e024d */
[----:B------:R-:W-:Y:S02]  /*0180*/  SHF.L.U32 R86, R76, 0x1, RZ ;  /* 0x000000014c567819 */ /* 0x000fe400000006ff */
[----:B------:R-:W-:-:S02]  /*0190*/  ISETP.LT.OR P1, PT, R15, 0x1, P3 ;  /* 0x000000010f00780c */ /* 0x000fc40001f21670 */
[----:B------:R-:W-:Y:S02]  /*01a0*/  SHF.L.U64.HI R76, R76, 0x1, R3 ;  /* 0x000000014c4c7819 */ /* 0x000fe40000010203 */
[----:B------:R-:W-:Y:S02]  /*01b0*/  IADD3 R34, P0, PT, R86, UR10, RZ ;  /* 0x0000000a56227c10 */ /* 0x000fe4000ff1e0ff */
[----:B------:R-:W-:Y:S02]  /*01c0*/  IADD3 R0, PT, PT, R44, 0x100, RZ ;  /* 0x000001002c007810 */ /* 0x000fe40007ffe0ff */
[----:B------:R-:W-:Y:S02]  /*01d0*/  IADD3.X R35, PT, PT, R76, UR11, RZ, P0, !PT ;  /* 0x0000000b4c237c10 */ /* 0x000fe400087fe4ff */
[----:B------:R-:W-:-:S03]  /*01e0*/  ISETP.GE.AND P0, PT, R0, UR8, PT ;  /* 0x0000000800007c0c */ /* 0x000fc6000bf06270 */
[----:B0-----:R-:W2:Y:S01]  /*01f0*/  @!P1 LDG.E.64 R6, desc[UR4][R34.64+0x100] ;  /* 0x0001000422069981 */ /* 0x001ea2000c1e1b00 */
[----:B------:R-:W-:Y:S01]  /*0200*/  ISETP.LT.OR P0, PT, R15, 0x1, P0 ;  /* 0x000000010f00780c */ /* 0x000fe20000701670 */
[----:B------:R-:W0:Y:S01]  /*0210*/  @!P1 LDC R11, c[0x0][0x390] ;  /* 0x0000e400ff0b9b82 */ /* 0x000e220000000800 */
[----:B------:R-:W-:-:S11]  /*0220*/  IADD3 R0, PT, PT, R44, 0x180, RZ ;  /* 0x000001802c007810 */ /* 0x000fd60007ffe0ff */
[----:B------:R-:W3:Y:S01]  /*0230*/  @!P0 LDG.E.64 R12, desc[UR4][R34.64+0x200] ;  /* 0x00020004220c8981 */ /* 0x000ee2000c1e1b00 */
[----:B------:R-:W-:Y:S01]  /*0240*/  ISETP.GE.AND P4, PT, R0, UR8, PT ;  /* 0x0000000800007c0c */ /* 0x000fe2000bf86270 */
[----:B------:R-:W1:Y:S01]  /*0250*/  @!P0 LDC R19, c[0x0][0x390] ;  /* 0x0000e400ff138b82 */ /* 0x000e620000000800 */
[----:B------:R-:W-:Y:S02]  /*0260*/  IADD3 R75, PT, PT, R44, 0x200, RZ ;  /* 0x000002002c4b7810 */ /* 0x000fe40007ffe0ff */
[----:B------:R-:W-:Y:S02]  /*0270*/  ISETP.LT.OR P4, PT, R15, 0x1, P4 ;  /* 0x000000010f00780c */ /* 0x000fe40002781670 */
[----:B------:R-:W-:-:S11]  /*0280*/  ISETP.GE.AND P6, PT, R75, UR8, PT ;  /* 0x000000084b007c0c */ /* 0x000fd6000bfc6270 */
[----:B------:R-:W4:Y:S01]  /*0290*/  @!P4 LDG.E.64 R16, desc[UR4][R34.64+0x300] ;  /* 0x000300042210c981 */ /* 0x000f22000c1e1b00 */
[----:B------:R-:W-:Y:S02]  /*02a0*/  ISETP.LT.OR P6, PT, R15, 0x1, P6 ;  /* 0x000000010f00780c */ /* 0x000fe400037c1670 */
[----:B------:R-:W-:-:S11]  /*02b0*/  IADD3 R0, PT, PT, R44, 0x280, RZ ;  /* 0x000002802c007810 */ /* 0x000fd60007ffe0ff */
[----:B------:R-:W5:Y:S01]  /*02c0*/  @!P6 LDG.E.64 R8, desc[UR4][R34.64+0x400] ;  /* 0x000400042208e981 */ /* 0x000f62000c1e1b00 */
[----:B------:R-:W-:-:S04]  /*02d0*/  ISETP.GE.AND P5, PT, R0, UR8, PT ;  /* 0x0000000800007c0c */ /* 0x000fc8000bfa6270 */
[----:B------:R-:W-:-:S13]  /*02e0*/  ISETP.LT.OR P5, PT, R15, 0x1, P5 ;  /* 0x000000010f00780c */ /* 0x000fda0002fa1670 */
        /* <DEDUP_REMOVED lines=15> */
[----:B------:R-:W-:Y:S02]  /*03e0*/  IADD3 R67, PT, PT, R44, 0x480, RZ ;  /* 0x000004802c437810 */ /* 0x000fe40007ffe0ff */
[----:B------:R-:W-:-:S02]  /*03f0*/  MOV R63, 0xff800000 ;  /* 0xff800000003f7802 */ /* 0x000fc40000000f00 */
[----:B------:R-:W-:Y:S02]  /*0400*/  MOV R52, 0xff800000 ;  /* 0xff80000000347802 */ /* 0x000fe40000000f00 */
[----:B------:R-:W-:Y:S02]  /*0410*/  MOV R59, 0xff800000 ;  /* 0xff800000003b7802 */ /* 0x000fe40000000f00 */
[----:B------:R-:W-:Y:S02]  /*0420*/  MOV R26, 0xff800000 ;  /* 0xff800000001a7802 */ /* 0x000fe40000000f00 */
[----:B------:R-:W-:Y:S02]  /*0430*/  IADD3 R69, PT, PT, R44, 0x500, RZ ;  /* 0x000005002c457810 */ /* 0x000fe40007ffe0ff */
        /* <DEDUP_REMOVED lines=9> */
[C---:B--2---:R-:W-:Y:S02]  /*04d0*/  @!P1 PRMT R0, R6.reuse, 0x7632, R0 ;  /* 0x0000763206009816 */ /* 0x044fe40000000000 */
[----:B------:R-:W-:Y:S02]  /*04e0*/  @!P1 SHF.L.U32 R6, R6, 0x10, RZ ;  /* 0x0000001006069819 */ /* 0x000fe400000006ff */
[----:B------:R-:W-:Y:S02]  /*04f0*/  @!P1 SHF.L.U32 R0, R0, 0x10, RZ ;  /* 0x0000001000009819 */ /* 0x000fe400000006ff */
[C---:B------:R-:W-:Y:S01]  /*0500*/  @!P1 PRMT R10, R7.reuse, 0x7632, R10 ;  /* 0x00007632070a9816 */ /* 0x040fe2000000000a */
[-C--:B0-----:R-:W-:Y:S01]  /*0510*/  @!P1 FMUL R54, R6, R11.reuse ;  /* 0x0000000b06369220 */ /* 0x081fe20000400000 */
[----:B------:R-:W-:Y:S01]  /*0520*/  @!P1 SHF.L.U32 R7, R7, 0x10, RZ ;  /* 0x0000001007079819 */ /* 0x000fe200000006ff */
[----:B------:R-:W-:Y:S01]  /*0530*/  @!P1 FMUL R64, R0, R11 ;  /* 0x0000000b00409220 */ /* 0x000fe20000400000 */
[----:B------:R-:W-:-:S03]  /*0540*/  @!P1 SHF.L.U32 R10, R10, 0x10, RZ ;  /* 0x000000100a0a9819 */ /* 0x000fc600000006ff */
[-C--:B------:R-:W-:Y:S01]  /*0550*/  @!P1 FMUL R14, R7, R11.reuse ;  /* 0x0000000b070e9220 */ /* 0x080fe20000400000 */
[----:B---3--:R-:W-:Y:S01]  /*0560*/  @!P0 PRMT R0, R12, 0x7632, R0 ;  /* 0x000076320c008816 */ /* 0x008fe20000000000 */
[----:B------:R-:W-:Y:S01]  /*0570*/  @!P1 FMUL R50, R10, R11 ;  /* 0x0000000b0a329220 */ /* 0x000fe20000400000 */
[C---:B------:R-:W-:Y:S02]  /*0580*/  @!P0 PRMT R6, R13.reuse, 0x7632, R6 ;  /* 0x000076320d068816 */ /* 0x040fe40000000006 */
[----:B------:R-:W-:Y:S02]  /*0590*/  @!P0 SHF.L.U32 R12, R12, 0x10, RZ ;  /* 0x000000100c0c8819 */ /* 0x000fe400000006ff */
[----:B------:R-:W-:Y:S02]  /*05a0*/  @!P0 SHF.L.U32 R13, R13, 0x10, RZ ;  /* 0x000000100d0d8819 */ /* 0x000fe400000006ff */
[----:B------:R-:W-:Y:S01]  /*05b0*/  @!P0 SHF.L.U32 R0, R0, 0x10, RZ ;  /* 0x0000001000008819 */ /* 0x000fe200000006ff */
[-C--:B-1----:R-:W-:Y:S01]  /*05c0*/  @!P0 FMUL R60, R12, R19.reuse ;  /* 0x000000130c3c8220 */ /* 0x082fe20000400000 */
[----:B------:R-:W-:Y:S01]  /*05d0*/  @!P0 SHF.L.U32 R6, R6, 0x10, RZ ;  /* 0x0000001006068819 */ /* 0x000fe200000006ff */
[-C--:B------:R-:W-:Y:S01]  /*05e0*/  @!P0 FMUL R49, R13, R19.reuse ;  /* 0x000000130d318220 */ /* 0x080fe20000400000 */
[----:B------:R-:W-:Y:S01]  /*05f0*/  MOV R7, 0xff800000 ;  /* 0xff80000000077802 */ /* 0x000fe20000000f00 */
[-C--:B------:R-:W-:Y:S01]  /*0600*/  @!P0 FMUL R42, R0, R19.reuse ;  /* 0x00000013002a8220 */ /* 0x080fe20000400000 */
[----:B------:R-:W-:Y:S01]  /*0610*/  IADD3 R10, PT, PT, R44, 0x380, RZ ;  /* 0x000003802c0a7810 */ /* 0x000fe20007ffe0ff */
[----:B------:R-:W-:Y:S01]  /*0620*/  @!P0 FMUL R7, R6, R19 ;  /* 0x0000001306078220 */ /* 0x000fe20000400000 */
[----:B------:R-:W-:Y:S01]  /*0630*/  ISETP.GE.AND P0, PT, R44, UR8, PT ;  /* 0x000000082c007c0c */ /* 0x000fe2000bf06270 */
[----:B------:R-:W0:Y:S01]  /*0640*/  @!P4 LDC R13, c[0x0][0x390] ;  /* 0x0000e400ff0dcb82 */ /* 0x000e220000000800 */
[----:B------:R-:W-:-:S02]  /*0650*/  ISETP.GE.AND P1, PT, R10, UR8, PT ;  /* 0x000000080a007c0c */ /* 0x000fc4000bf26270 */
[C---:B------:R-:W-:Y:S02]  /*0660*/  ISETP.GT.AND P0, PT, R15.reuse, RZ, !P0 ;  /* 0x000000ff0f00720c */ /* 0x040fe40004704270 */
[----:B------:R-:W-:Y:S02]  /*0670*/  ISETP.LT.OR P1, PT, R15, 0x1, P1 ;  /* 0x000000010f00780c */ /* 0x000fe40000f21670 */
[C---:B----4-:R-:W-:Y:S01]  /*0680*/  @!P4 PRMT R0, R16.reuse, 0x7632, R0 ;  /* 0x000076321000c816 */ /* 0x050fe20000000000 */
[----:B------:R-:W1:Y:S01]  /*0690*/  @!P6 LDC R19, c[0x0][0x390] ;  /* 0x0000e400ff13eb82 */ /* 0x000e620000000800 */
[----:B------:R-:W-:Y:S02]  /*06a0*/  @!P4 SHF.L.U32 R16, R16, 0x10, RZ ;  /* 0x000000101010c819 */ /* 0x000fe400000006ff */
[----:B------:R-:W-:-:S05]  /*06b0*/  @!P4 PRMT R6, R17, 0x7632, R6 ;  /* 0x000076321106c816 */ /* 0x000fca0000000006 */
[----:B------:R-:W2:Y:S01]  /*06c0*/  @P0 LDG.E.64 R24, desc[UR4][R34.64] ;  /* 0x0000000422180981 */ /* 0x000ea2000c1e1b00 */
[----:B------:R-:W-:Y:S01]  /*06d0*/  @!P4 SHF.L.U32 R17, R17, 0x10, RZ ;  /* 0x000000101111c819 */ /* 0x000fe200000006ff */
[----:B------:R-:W3:Y:S02]  /*06e0*/  @P0 LDC R21, c[0x0][0x390] ;  /* 0x0000e400ff150b82 */ /* 0x000ee40000000800 */
[----:B------:R-:W4:Y:S01]  /*06f0*/  @!P1 LDG.E.64 R10, desc[UR4][R34.64+0x700] ;  /* 0x00070004220a9981 */ /* 0x000f22000c1e1b00 */
[----:B------:R-:W-:Y:S02]  /*0700*/  @!P4 SHF.L.U32 R0, R0, 0x10, RZ ;  /* 0x000000100000c819 */ /* 0x000fe400000006ff */
[----:B------:R-:W-:Y:S01]  /*0710*/  @!P4 SHF.L.U32 R6, R6, 0x10, RZ ;  /* 0x000000100606c819 */ /* 0x000fe200000006ff */
[-C--:B0-----:R-:W-:Y:S01]  /*0720*/  @!P4 FMUL R20, R16, R13.reuse ;  /* 0x0000000d1014c220 */ /* 0x081fe20000400000 */
        /* <DEDUP_REMOVED lines=8> */
[C---:B-----5:R-:W-:Y:S02]  /*07b0*/  @!P6 PRMT R0, R8.reuse, 0x7632, R0 ;  /* 0x000076320800e816 */ /* 0x060fe40000000000 */
[C---:B------:R-:W-:Y:S01]  /*07c0*/  @!P6 PRMT R6, R9.reuse, 0x7632, R6 ;  /* 0x000076320906e816 */ /* 0x040fe20000000006 */
[----:B------:R-:W5:Y:S01]  /*07d0*/  @!P1 LDC R28, c[0x0][0x390] ;  /* 0x0000e400ff1c9b82 */ /* 0x000f620000000800 */
[----:B------:R-:W-:Y:S02]  /*07e0*/  @!P6 SHF.L.U32 R8, R8, 0x10, RZ ;  /* 0x000000100808e819 */ /* 0x000fe400000006ff */
[----:B------:R-:W-:Y:S02]  /*07f0*/  @!P6 SHF.L.U32 R9, R9, 0x10, RZ ;  /* 0x000000100909e819 */ /* 0x000fe400000006ff */
[----:B------:R-:W-:-:S03]  /*0800*/  @!P6 SHF.L.U32 R0, R0, 0x10, RZ ;  /* 0x000000100000e819 */ /* 0x000fc600000006ff */
[----:B------:R-:W5:Y:S01]  /*0810*/  @!P4 LDG.E.64 R16, desc[UR4][R34.64+0x800] ;  /* 0x000800042210c981 */ /* 0x000f62000c1e1b00 */
[----:B------:R-:W-:Y:S01]  /*0820*/  @!P6 SHF.L.U32 R6, R6, 0x10, RZ ;  /* 0x000000100606e819 */ /* 0x000fe200000006ff */
[-C--:B-1----:R-:W-:Y:S01]  /*0830*/  @!P6 FMUL R52, R8, R19.reuse ;  /* 0x000000130834e220 */ /* 0x082fe20000400000 */
[-C--:B------:R-:W-:Y:S01]  /*0840*/  @!P6 FMUL R59, R9, R19.reuse ;  /* 0x00000013093be220 */ /* 0x080fe20000400000 */
[-C--:B------:R-:W-:Y:S01]  /*0850*/  @!P6 FMUL R63, R0, R19.reuse ;  /* 0x00000013003fe220 */ /* 0x080fe20000400000 */
[----:B------:R-:W-:Y:S01]  /*0860*/  MOV R47, 0xff800000 ;  /* 0xff800000002f7802 */ /* 0x000fe20000000f00 */
[----:B------:R-:W-:Y:S01]  /*0870*/  @!P6 FMUL R26, R6, R19 ;  /* 0x00000013061ae220 */ /* 0x000fe20000400000 */
[----:B------:R-:W-:Y:S01]  /*0880*/  ISETP.GE.AND P6, PT, R67, UR8, PT ;  /* 0x0000000843007c0c */ /* 0x000fe2000bfc6270 */
[----:B------:R-:W1:Y:S03]  /*0890*/  @!P4 LDC R23, c[0x0][0x390] ;  /* 0x0000e400ff17cb82 */ /* 0x000e660000000800 */
[----:B------:R-:W-:-:S02]  /*08a0*/  ISETP.LT.OR P6, PT, R15, 0x1, P6 ;  /* 0x000000010f00780c */ /* 0x000fc400037c1670 */
[C---:B------:R-:W-:Y:S02]  /*08b0*/  @!P5 PRMT R0, R4.reuse, 0x7632, R0 ;  /* 0x000076320400d816 */ /* 0x040fe40000000000 */
[C---:B------:R-:W-:Y:S02]  /*08c0*/  @!P5 PRMT R6, R5.reuse, 0x7632, R6 ;  /* 0x000076320506d816 */ /* 0x040fe40000000006 */
[----:B------:R-:W-:Y:S02]  /*08d0*/  @!P5 SHF.L.U32 R4, R4, 0x10, RZ ;  /* 0x000000100404d819 */ /* 0x000fe400000006ff */
[----:B------:R-:W-:-:S05]  /*08e0*/  @!P5 SHF.L.U32 R5, R5, 0x10, RZ ;  /* 0x000000100505d819 */ /* 0x000fca00000006ff */
[----:B------:R-:W5:Y:S01]  /*08f0*/  @!P6 LDG.E.64 R8, desc[UR4][R34.64+0x900] ;  /* 0x000900042208e981 */ /* 0x000f62000c1e1b00 */
[----:B------:R-:W-:Y:S02]  /*0900*/  @!P5 SHF.L.U32 R0, R0, 0x10, RZ ;  /* 0x000000100000d819 */ /* 0x000fe400000006ff */
[----:B------:R-:W-:Y:S01]  /*0910*/  @!P5 SHF.L.U32 R6, R6, 0x10, RZ ;  /* 0x000000100606d819 */ /* 0x000fe200000006ff */
[-C--:B0-----:R-:W-:Y:S01]  /*0920*/  @!P5 FMUL R61, R4, R13.reuse ;  /* 0x0000000d043dd220 */ /* 0x081fe20000400000 */
[-C--:B------:R-:W-:Y:S01]  /*0930*/  @!P5 FMUL R40, R5, R13.reuse ;  /* 0x0000000d0528d220 */ /* 0x080fe20000400000 */
[-C--:B------:R-:W-:Y:S02]  /*0940*/  @!P5 FMUL R18, R0, R13.reuse ;  /* 0x0000000d0012d220 */ /* 0x080fe40000400000 */
[----:B------:R-:W-:Y:S01]  /*0950*/  @!P5 FMUL R57, R6, R13 ;  /* 0x0000000d0639d220 */ /* 0x000fe20000400000 */
[----:B------:R-:W-:Y:S01]  /*0960*/  ISETP.GE.AND P5, PT, R69, UR8, PT ;  /* 0x0000000845007c0c */ /* 0x000fe2000bfa6270 */
[----:B------:R-:W0:Y:S03]  /*0970*/  @!P2 LDC R13, c[0x0][0x390] ;  /* 0x0000e400ff0dab82 */ /* 0x000e260000000800 */
[----:B------:R-:W-:-:S02]  /*0980*/  ISETP.LT.OR P5, PT, R15, 0x1, P5 ;  /* 0x000000010f00780c */ /* 0x000fc40002fa1670 */
[----:B------:R-:W-:Y:S02]  /*0990*/  @!P2 PRMT R0, R2, 0x7632, R0 ;  /* 0x000076320200a816 */ /* 0x000fe40000000000 */
[----:B------:R-:W-:-:S09]  /*09a0*/  @!P2 PRMT R6, R3, 0x7632, R6 ;  /* 0x000076320306a816 */ /* 0x000fd20000000006 */
[----:B------:R-:W5:Y:S01]  /*09b0*/  @!P5 LDG.E.64 R4, desc[UR4][R34.64+0xa00] ;  /* 0x000a00042204d981 */ /* 0x000f62000c1e1b00 */
        /* <DEDUP_REMOVED lines=19> */
[C---:B------:R-:W-:Y:S02]  /*0af0*/  IADD3 R71, PT, PT, R44.reuse, 0x600, RZ ;  /* 0x000006002c477810 */ /* 0x040fe40007ffe0ff */
[----:B------:R-:W-:Y:S02]  /*0b00*/  MOV R32, 0xff800000 ;  /* 0xff80000000207802 */ /* 0x000fe40000000f00 */
[----:B------:R-:W-:Y:S02]  /*0b10*/  MOV R80, 0xff800000 ;  /* 0xff80000000507802 */ /* 0x000fe40000000f00 */
[----:B------:R-:W-:-:S02]  /*0b20*/  IADD3 R72, PT, PT, R44, 0x680, RZ ;  /* 0x000006802c487810 */ /* 0x000fc40007ffe0ff */
[----:B------:R-:W-:Y:S02]  /*0b30*/  MOV R27, 0xff800000 ;  /* 0xff800000001b7802 */ /* 0x000fe40000000f00 */
[----:B------:R-:W-:Y:S02]  /*0b40*/  MOV R30, 0xff800000 ;  /* 0xff800000001e7802 */ /* 0x000fe40000000f00 */
[----:B------:R-:W-:Y:S02]  /*0b50*/  IADD3 R73, PT, PT, R44, 0x700, RZ ;  /* 0x000007002c497810 */ /* 0x000fe40007ffe0ff */
[----:B------:R-:W-:Y:S02]  /*0b60*/  MOV R68, 0xff800000 ;  /* 0xff80000000447802 */ /* 0x000fe40000000f00 */
[----:B------:R-:W-:Y:S02]  /*0b70*/  MOV R29, 0xff800000 ;  /* 0xff800000001d7802 */ /* 0x000fe40000000f00 */
[----:B--2---:R-:W-:-:S02]  /*0b80*/  @P0 SHF.L.U32 R0, R24, 0x10, RZ ;  /* 0x0000001018000819 */ /* 0x004fc400000006ff */
[----:B------:R-:W-:Y:S02]  /*0b90*/  @P0 PRMT R24, R24, 0x7632, R24 ;  /* 0x0000763218180816 */ /* 0x000fe40000000018 */
[C---:B----4-:R-:W-:Y:S01]  /*0ba0*/  @!P1 PRMT R13, R11.reuse, 0x7632, R13 ;  /* 0x000076320b0d9816 */ /* 0x050fe2000000000d */
[-C--:B---3--:R-:W-:Y:S01]  /*0bb0*/  @P0 FMUL R47, R0, R21.reuse ;  /* 0x00000015002f0220 */ /* 0x088fe20000400000 */
[----:B------:R-:W-:Y:S02]  /*0bc0*/  @!P1 PRMT R0, R10, 0x7632, R0 ;  /* 0x000076320a009816 */ /* 0x000fe40000000000 */
[----:B------:R-:W-:Y:S02]  /*0bd0*/  @P0 SHF.L.U32 R24, R24, 0x10, RZ ;  /* 0x0000001018180819 */ /* 0x000fe400000006ff */
[----:B------:R-:W-:Y:S02]  /*0be0*/  @!P1 SHF.L.U32 R6, R10, 0x10, RZ ;  /* 0x000000100a069819 */ /* 0x000fe400000006ff */
[----:B------:R-:W-:Y:S01]  /*0bf0*/  @!P1 SHF.L.U32 R19, R11, 0x10, RZ ;  /* 0x000000100b139819 */ /* 0x000fe200000006ff */
[----:B------:R-:W-:Y:S01]  /*0c00*/  @P0 FMUL R82, R24, R21 ;  /* 0x0000001518520220 */ /* 0x000fe20000400000 */
[----:B------:R-:W-:-:S02]  /*0c10*/  @!P1 SHF.L.U32 R11, R0, 0x10, RZ ;  /* 0x00000010000b9819 */ /* 0x000fc400000006ff */
[----:B------:R-:W-:Y:S01]  /*0c20*/  @!P1 SHF.L.U32 R13, R13, 0x10, RZ ;  /* 0x000000100d0d9819 */ /* 0x000fe200000006ff */
[-C--:B-----5:R-:W-:Y:S01]  /*0c30*/  @!P1 FMUL R51, R6, R28.reuse ;  /* 0x0000001c06339220 */ /* 0x0a0fe20000400000 */
[----:B------:R-:W-:Y:S01]  /*0c40*/  MOV R10, 0xff800000 ;  /* 0xff800000000a7802 */ /* 0x000fe20000000f00 */
[-C--:B------:R-:W-:Y:S01]  /*0c50*/  @!P1 FMUL R43, R19, R28.reuse ;  /* 0x0000001c132b9220 */ /* 0x080fe20000400000 */
[----:B------:R-:W-:Y:S01]  /*0c60*/  MOV R6, 0xff800000 ;  /* 0xff80000000067802 */ /* 0x000fe20000000f00 */
[-C--:B------:R-:W-:Y:S01]  /*0c70*/  @!P1 FMUL R10, R11, R28.reuse ;  /* 0x0000001c0b0a9220 */ /* 0x080fe20000400000 */
[----:B------:R-:W-:Y:S01]  /*0c80*/  @P0 SHF.L.U32 R0, R25, 0x10, RZ ;  /* 0x0000001019000819 */ /* 0x000fe200000006ff */
[----:B------:R-:W-:Y:S01]  /*0c90*/  @!P1 FMUL R6, R13, R28 ;  /* 0x0000001c0d069220 */ /* 0x000fe20000400000 */
[-C--:B------:R-:W-:Y:S01]  /*0ca0*/  FSETP.GT.AND P1, PT, R47, R82.reuse, PT ;  /* 0x000000522f00720b */ /* 0x080fe20003f24000 */
[----:B------:R-:W0:Y:S01]  /*0cb0*/  @!P6 LDC R24, c[0x0][0x390] ;  /* 0x0000e400ff18eb82 */ /* 0x000e220000000800 */
[----:B------:R-:W-:Y:S01]  /*0cc0*/  @P0 PRMT R25, R25, 0x7632, R25 ;  /* 0x0000763219190816 */ /* 0x000fe20000000019 */
[----:B------:R-:W-:Y:S01]  /*0cd0*/  @P0 FMUL R56, R0, R21 ;  /* 0x0000001500380220 */ /* 0x000fe20000400000 */
[----:B------:R-:W-:-:S02]  /*0ce0*/  FSEL R13, R47, R82, P1 ;  /* 0x000000522f0d7208 */ /* 0x000fc40000800000 */
[----:B------:R-:W-:Y:S02]  /*0cf0*/  @P0 SHF.L.U32 R25, R25, 0x10, RZ ;  /* 0x0000001019190819 */ /* 0x000fe400000006ff */
[----:B------:R-:W-:-:S03]  /*0d00*/  FSETP.GT.AND P1, PT, R13, R56, PT ;  /* 0x000000380d00720b */ /* 0x000fc60003f24000 */
[----:B------:R-:W-:Y:S01]  /*0d10*/  @P0 FMUL R66, R25, R21 ;  /* 0x0000001519420220 */ /* 0x000fe20000400000 */
[----:B------:R-:W-:Y:S01]  /*0d20*/  FSEL R13, R13, R56, P1 ;  /* 0x000000380d0d7208 */ /* 0x000fe20000800000 */
[----:B------:R-:W2:Y:S01]  /*0d30*/  @!P5 LDC R21, c[0x0][0x390] ;  /* 0x0000e400ff15db82 */ /* 0x000ea20000000800 */
[C---:B------:R-:W-:Y:S02]  /*0d40*/  @!P4 SHF.L.U32 R0, R16.reuse, 0x10, RZ ;  /* 0x000000101000c819 */ /* 0x040fe400000006ff */
[CC--:B------:R-:W-:Y:S02]  /*0d50*/  FSETP.GT.AND P1, PT, R13.reuse, R66.reuse, PT ;  /* 0x000000420d00720b */ /* 0x0c0fe40003f24000 */
[----:B------:R-:W-:Y:S01]  /*0d60*/  @!P4 PRMT R16, R16, 0x7632, R16 ;  /* 0x000076321010c816 */ /* 0x000fe20000000010 */
[----:B-1----:R-:W-:Y:S01]  /*0d70*/  @!P4 FMUL R41, R0, R23 ;  /* 0x000000170029c220 */ /* 0x002fe20000400000 */
[----:B------:R-:W-:Y:S02]  /*0d80*/  FSEL R13, R13, R66, P1 ;  /* 0x000000420d0d7208 */ /* 0x000fe40000800000 */
[----:B------:R-:W-:-:S02]  /*0d90*/  @!P4 PRMT R0, R17, 0x7632, R0 ;  /* 0x000076321100c816 */ /* 0x000fc40000000000 */
[-C--:B------:R-:W-:Y:S02]  /*0da0*/  FSETP.GT.AND P1, PT, R13, R54.reuse, PT ;  /* 0x000000360d00720b */ /* 0x080fe40003f24000 */
[----:B------:R-:W-:Y:S02]  /*0db0*/  @!P4 SHF.L.U32 R11, R17, 0x10, RZ ;  /* 0x00000010110bc819 */ /* 0x000fe400000006ff */
[----:B------:R-:W-:Y:S02]  /*0dc0*/  @!P4 SHF.L.U32 R16, R16, 0x10, RZ ;  /* 0x000000101010c819 */ /* 0x000fe400000006ff */
[----:B------:R-:W-:Y:S02]  /*0dd0*/  @!P4 SHF.L.U32 R0, R0, 0x10, RZ ;  /* 0x000000100000c819 */ /* 0x000fe400000006ff */
[----:B------:R-:W-:Y:S01]  /*0de0*/  FSEL R13, R13, R54, P1 ;  /* 0x000000360d0d7208 */ /* 0x000fe20000800000 */
[-C--:B------:R-:W-:Y:S01]  /*0df0*/  @!P4 FMUL R39, R11, R23.reuse ;  /* 0x000000170b27c220 */ /* 0x080fe20000400000 */
[----:B------:R-:W-:Y:S01]  /*0e00*/  MOV R17, 0xff800000 ;  /* 0xff80000000117802 */ /* 0x000fe20000000f00 */
[-C--:B------:R-:W-:Y:S01]  /*0e10*/  @!P4 FMUL R17, R16, R23.reuse ;  /* 0x000000171011c220 */ /* 0x080fe20000400000 */
[----:B------:R-:W-:Y:S01]  /*0e20*/  MOV R19, 0xff800000 ;  /* 0xff80000000137802 */ /* 0x000fe20000000f00 */
[----:B------:R-:W-:Y:S01]  /*0e30*/  @!P4 FMUL R19, R0, R23 ;  /* 0x000000170013c220 */ /* 0x000fe20000400000 */
[----:B------:R-:W-:Y:S01]  /*0e40*/  FSETP.GT.AND P4, PT, R13, R64, PT ;  /* 0x000000400d00720b */ /* 0x000fe20003f84000 */
[----:B------:R-:W1:Y:S01]  /*0e50*/  @!P2 LDC R23, c[0x0][0x390] ;  /* 0x0000e400ff17ab82 */ /* 0x000e620000000800 */
[----:B------:R-:W-:-:S02]  /*0e60*/  ISETP.GE.AND P1, PT, R15, 0x1, PT ;  /* 0x000000010f00780c */ /* 0x000fc40003f26270 */
[----:B------:R-:W-:Y:S02]  /*0e70*/  FSEL R15, R13, R64, P4 ;  /* 0x000000400d0f7208 */ /* 0x000fe40002000000 */
[C---:B------:R-:W-:Y:S02]  /*0e80*/  @!P6 SHF.L.U32 R11, R8.reuse, 0x10, RZ ;  /* 0x00000010080be819 */ /* 0x040fe400000006ff */
[-C--:B------:R-:W-:Y:S02]  /*0e90*/  FSETP.GT.AND P4, PT, R15, R14.reuse, PT ;  /* 0x0000000e0f00720b */ /* 0x080fe40003f84000 */
[----:B------:R-:W-:Y:S02]  /*0ea0*/  @!P6 PRMT R8, R8, 0x7632, R8 ;  /* 0x000076320808e816 */ /* 0x000fe40000000008 */
[----:B------:R-:W-:Y:S02]  /*0eb0*/  @!P6 PRMT R0, R9, 0x7632, R0 ;  /* 0x000076320900e816 */ /* 0x000fe40000000000 */
[----:B------:R-:W-:-:S02]  /*0ec0*/  FSEL R15, R15, R14, P4 ;  /* 0x0000000e0f0f7208 */ /* 0x000fc40002000000 */
[----:B------:R-:W-:Y:S02]  /*0ed0*/  @!P6 SHF.L.U32 R9, R9, 0x10, RZ ;  /* 0x000000100909e819 */ /* 0x000fe400000006ff */
[----:B------:R-:W-:Y:S02]  /*0ee0*/  @!P6 SHF.L.U32 R8, R8, 0x10, RZ ;  /* 0x000000100808e819 */ /* 0x000fe400000006ff */
[----:B------:R-:W-:Y:S01]  /*0ef0*/  @!P6 SHF.L.U32 R0, R0, 0x10, RZ ;  /* 0x000000100000e819 */ /* 0x000fe200000006ff */
[----:B0-----:R-:W-:Y:S01]  /*0f00*/  @!P6 FMUL R37, R11, R24 ;  /* 0x000000180b25e220 */ /* 0x001fe20000400000 */
[----:B------:R-:W-:Y:S01]  /*0f10*/  FSETP.GT.AND P4, PT, R15, R50, PT ;  /* 0x000000320f00720b */ /* 0x000fe20003f84000 */
[-C--:B------:R-:W-:Y:S01]  /*0f20*/  @!P6 FMUL R32, R9, R24.reuse ;  /* 0x000000180920e220 */ /* 0x080fe20000400000 */
[----:B------:R-:W-:Y:S01]  /*0f30*/  MOV R11, 0xff800000 ;  /* 0xff800000000b7802 */ /* 0x000fe20000000f00 */
[-C--:B------:R-:W-:Y:S01]  /*0f40*/  @!P6 FMUL R11, R8, R24.reuse ;  /* 0x00000018080be220 */ /* 0x080fe20000400000 */
[----:B------:R-:W-:Y:S01]  /*0f50*/  MOV R13, 0xff800000 ;  /* 0xff800000000d7802 */ /* 0x000fe20000000f00 */
[----:B------:R-:W-:Y:S01]  /*0f60*/  @!P6 FMUL R13, R0, R24 ;  /* 0x00000018000de220 */ /* 0x000fe20000400000 */
[----:B------:R-:W-:-:S02]  /*0f70*/  ISETP.GE.OR P6, PT, R71, UR8, !P1 ;  /* 0x0000000847007c0c */ /* 0x000fc4000cfc6670 */
[----:B------:R-:W-:-:S04]  /*0f80*/  FSEL R15, R15, R50, P4 ;  /* 0x000000320f0f7208 */ /* 0x000fc80002000000 */
[----:B------:R-:W-:-:S04]  /*0f90*/  FSETP.GT.AND P4, PT, R15, R60, PT ;  /* 0x0000003c0f00720b */ /* 0x000fc80003f84000 */
[----:B------:R-:W-:-:S03]  /*0fa0*/  FSEL R15, R15, R60, P4 ;  /* 0x0000003c0f0f7208 */ /* 0x000fc60002000000 */
[----:B------:R-:W3:Y:S01]  /*0fb0*/  @!P6 LDG.E.64 R24, desc[UR4][R34.64+0xc00] ;  /* 0x000c00042218e981 */ /* 0x000ee2000c1e1b00 */
[CC--:B------:R-:W-:Y:S02]  /*0fc0*/  FSETP.GT.AND P4, PT, R15.reuse, R42.reuse, PT ;  /* 0x0000002a0f00720b */ /* 0x0c0fe40003f84000 */
[C---:B------:R-:W-:Y:S02]  /*0fd0*/  @!P5 SHF.L.U32 R0, R4.reuse, 0x10, RZ ;  /* 0x000000100400d819 */ /* 0x040fe400000006ff */
[----:B------:R-:W-:Y:S02]  /*0fe0*/  FSEL R8, R15, R42, P4 ;  /* 0x0000002a0f087208 */ /* 0x000fe40002000000 */
[----:B------:R-:W-:Y:S01]  /*0ff0*/  @!P5 PRMT R4, R4, 0x7632, R4 ;  /* 0x000076320404d816 */ /* 0x000fe20000000004 */
[----:B--2---:R-:W-:Y:S01]  /*1000*/  @!P5 FMUL R80, R0, R21 ;  /* 0x000000150050d220 */ /* 0x004fe20000400000 */
[----:B------:R-:W-:Y:S02]  /*1010*/  FSETP.GT.AND P4, PT, R8, R49, PT ;  /* 0x000000310800720b */ /* 0x000fe40003f84000 */
[----:B------:R-:W-:-:S02]  /*1020*/  @!P5 PRMT R0, R5, 0x7632, R0 ;  /* 0x000076320500d816 */ /* 0x000fc40000000000 */
[----:B------:R-:W-:Y:S02]  /*1030*/  FSEL R8, R8, R49, P4 ;  /* 0x0000003108087208 */ /* 0x000fe40002000000 */
[----:B------:R-:W-:Y:S02]  /*1040*/  @!P5 SHF.L.U32 R5, R5, 0x10, RZ ;  /* 0x000000100505d819 */ /* 0x000fe400000006ff */
[----:B------:R-:W-:Y:S02]  /*1050*/  @!P5 SHF.L.U32 R4, R4, 0x10, RZ ;  /* 0x000000100404d819 */ /* 0x000fe400000006ff */
[----:B------:R-:W-:Y:S02]  /*1060*/  @!P5 SHF.L.U32 R0, R0, 0x10, RZ ;  /* 0x000000100000d819 */ /* 0x000fe400000006ff */
[----:B------:R-:W-:Y:S02]  /*1070*/  FSETP.GT.AND P4, PT, R8, R7, PT ;  /* 0x000000070800720b */ /* 0x000fe40003f84000 */
[----:B------:R-:W-:Y:S01]  /*1080*/  MOV R15, 0xff800000 ;  /* 0xff800000000f7802 */ /* 0x000fe20000000f00 */
[-C--:B------:R-:W-:Y:S01]  /*1090*/  @!P5 FMUL R15, R4, R21.reuse ;  /* 0x00000015040fd220 */ /* 0x080fe20000400000 */
[----:B------:R-:W-:Y:S01]  /*10a0*/  MOV R28, 0xff800000 ;  /* 0xff800000001c7802 */ /* 0x000fe20000000f00 */
[-C--:B------:R-:W-:Y:S01]  /*10b0*/  @!P5 FMUL R28, R5, R21.reuse ;  /* 0x00000015051cd220 */ /* 0x080fe20000400000 */
[----:B------:R-:W-:Y:S01]  /*10c0*/  @!P5 FMUL R27, R0, R21 ;  /* 0x00000015001bd220 */ /* 0x000fe20000400000 */
[----:B------:R-:W-:-:S02]  /*10d0*/  ISETP.GE.OR P5, PT, R72, UR8, !P1 ;  /* 0x0000000848007c0c */ /* 0x000fc4000cfa6670 */
[----:B------:R-:W-:-:S04]  /*10e0*/  FSEL R5, R8, R7, P4 ;  /* 0x0000000708057208 */ /* 0x000fc80002000000 */
[----:B------:R-:W-:-:S04]  /*10f0*/  FSETP.GT.AND P4, PT, R5, R20, PT ;  /* 0x000000140500720b */ /* 0x000fc80003f84000 */
[----:B------:R-:W-:-:S03]  /*1100*/  FSEL R5, R5, R20, P4 ;  /* 0x0000001405057208 */ /* 0x000fc60002000000 */
[----:B------:R-:W2:Y:S01]  /*1110*/  @!P5 LDG.E.64 R8, desc[UR4][R34.64+0xd00] ;  /* 0x000d00042208d981 */ /* 0x000ea2000c1e1b00 */
[CC--:B------:R-:W-:Y:S02]  /*1120*/  FSETP.GT.AND P4, PT, R5.reuse, R12.reuse, PT ;  /* 0x0000000c0500720b */ /* 0x0c0fe40003f84000 */
[----:B------:R-:W-:Y:S02]  /*1130*/  @!P2 SHF.L.U32 R0, R2, 0x10, RZ ;  /* 0x000000100200a819 */ /* 0x000fe400000006ff */
[----:B------:R-:W-:-:S04]  /*1140*/  FSEL R5, R5, R12, P4 ;  /* 0x0000000c05057208 */ /* 0x000fc80002000000 */
[-C--:B------:R-:W-:Y:S01]  /*1150*/  FSETP.GT.AND P4, PT, R5, R36.reuse, PT ;  /* 0x000000240500720b */ /* 0x080fe20003f84000 */
[----:B-1----:R-:W-:Y:S01]  /*1160*/  @!P2 FMUL R30, R0, R23 ;  /* 0x00000017001ea220 */ /* 0x002fe20000400000 */
[----:B------:R-:W-:Y:S02]  /*1170*/  @!P2 PRMT R2, R2, 0x7632, R2 ;  /* 0x000076320202a816 */ /* 0x000fe40000000002 */
[----:B------:R-:W-:Y:S02]  /*1180*/  @!P2 PRMT R0, R3, 0x7632, R0 ;  /* 0x000076320300a816 */ /* 0x000fe40000000000 */
[----:B------:R-:W-:Y:S02]  /*1190*/  FSEL R4, R5, R36, P4 ;  /* 0x0000002405047208 */ /* 0x000fe40002000000 */
[----:B------:R-:W-:Y:S02]  /*11a0*/  @!P2 SHF.L.U32 R3, R3, 0x10, RZ ;  /* 0x000000100303a819 */ /* 0x000fe400000006ff */
[----:B------:R-:W-:-:S02]  /*11b0*/  @!P2 SHF.L.U32 R2, R2, 0x10, RZ ;  /* 0x000000100202a819 */ /* 0x000fc400000006ff */
[----:B------:R-:W-:Y:S02]  /*11c0*/  @!P2 SHF.L.U32 R0, R0, 0x10, RZ ;  /* 0x000000100000a819 */ /* 0x000fe400000006ff */
[----:B------:R-:W-:Y:S01]  /*11d0*/  FSETP.GT.AND P4, PT, R4, R65, PT ;  /* 0x000000410400720b */ /* 0x000fe20003f84000 */
[-C--:B------:R-:W-:Y:S01]  /*11e0*/  @!P2 FMUL R68, R3, R23.reuse ;  /* 0x000000170344a220 */ /* 0x080fe20000400000 */
[----:B------:R-:W-:Y:S01]  /*11f0*/  MOV R21, 0xff800000 ;  /* 0xff80000000157802 */ /* 0x000fe20000000f00 */
[-C--:B------:R-:W-:Y:S01]  /*1200*/  @!P2 FMUL R29, R2, R23.reuse ;  /* 0x00000017021da220 */ /* 0x080fe20000400000 */
[----:B------:R-:W-:Y:S01]  /*1210*/  @!P2 FMUL R21, R0, R23 ;  /* 0x000000170015a220 */ /* 0x000fe20000400000 */
[----:B------:R-:W-:Y:S02]  /*1220*/  FSEL R3, R4, R65, P4 ;  /* 0x0000004104037208 */ /* 0x000fe40002000000 */
[----:B------:R-:W-:Y:S02]  /*1230*/  ISETP.GE.OR P2, PT, R73, UR8, !P1 ;  /* 0x0000000849007c0c */ /* 0x000fe4000cf46670 */
[----:B------:R-:W-:-:S04]  /*1240*/  FSETP.GT.AND P4, PT, R3, R52, PT ;  /* 0x000000340300720b */ /* 0x000fc80003f84000 */
[----:B------:R-:W-:-:S04]  /*1250*/  FSEL R0, R3, R52, P4 ;  /* 0x0000003403007208 */ /* 0x000fc80002000000 */
[----:B------:R-:W-:-:S03]  /*1260*/  FSETP.GT.AND P4, PT, R0, R63, PT ;  /* 0x0000003f0000720b */ /* 0x000fc60003f84000 */
[----:B------:R-:W4:Y:S01]  /*1270*/  @!P2 LDG.E.64 R4, desc[UR4][R34.64+0xe00] ;  /* 0x000e00042204a981 */ /* 0x000f22000c1e1b00 */
[----:B------:R-:W-:-:S04]  /*1280*/  FSEL R0, R0, R63, P4 ;  /* 0x0000003f00007208 */ /* 0x000fc80002000000 */
[----:B------:R-:W-:-:S04]  /*1290*/  FSETP.GT.AND P4, PT, R0, R59, PT ;  /* 0x0000003b0000720b */ /* 0x000fc80003f84000 */
[----:B------:R-:W-:Y:S02]  /*12a0*/  FSEL R3, R0, R59, P4 ;  /* 0x0000003b00037208 */ /* 0x000fe40002000000 */
[----:B------:R-:W-:Y:S02]  /*12b0*/  IADD3 R74, PT, PT, R44, 0x780, RZ ;  /* 0x000007802c4a7810 */ /* 0x000fe40007ffe0ff */
[CC--:B------:R-:W-:Y:S02]  /*12c0*/  FSETP.GT.AND P4, PT, R3.reuse, R26.reuse, PT ;  /* 0x0000001a0300720b */ /* 0x0c0fe40003f84000 */
[----:B------:R-:W-:Y:S02]  /*12d0*/  ISETP.GE.OR P1, PT, R74, UR8, !P1 ;  /* 0x000000084a007c0c */ /* 0x000fe4000cf26670 */
[----:B------:R-:W-:-:S04]  /*12e0*/  FSEL R0, R3, R26, P4 ;  /* 0x0000001a03007208 */ /* 0x000fc80002000000 */
[----:B------:R-:W-:-:S04]  /*12f0*/  FSETP.GT.AND P4, PT, R0, R61, PT ;  /* 0x0000003d0000720b */ /* 0x000fc80003f84000 */
[----:B------:R-:W-:-:S03]  /*1300*/  FSEL R23, R0, R61, P4 ;  /* 0x0000003d00177208 */ /* 0x000fc60002000000 */
[----:B------:R0:W5:Y:S01]  /*1310*/  @!P1 LDG.E.64 R2, desc[UR4][R34.64+0xf00] ;  /* 0x000f000422029981 */ /* 0x000162000c1e1b00 */
[----:B------:R-:W-:-:S04]  /*1320*/  FSETP.GT.AND P4, PT, R23, R18, PT ;  /* 0x000000121700720b */ /* 0x000fc80003f84000 */
[----:B------:R-:W-:-:S04]  /*1330*/  FSEL R23, R23, R18, P4 ;  /* 0x0000001217177208 */ /* 0x000fc80002000000 */
[CC--:B------:R-:W-:Y:S01]  /*1340*/  FSETP.GT.AND P4, PT, R23.reuse, R40.reuse, PT ;  /* 0x000000281700720b */ /* 0x0c0fe20003f84000 */
[----:B0-----:R-:W0:Y:S03]  /*1350*/  @!P6 LDC R35, c[0x0][0x390] ;  /* 0x0000e400ff23eb82 */ /* 0x001e260000000800 */
        /* <DEDUP_REMOVED lines=48> */
[C---:B---3--:R-:W-:Y:S02]  /*1660*/  @!P6 PRMT R0, R24.reuse, 0x7632, R0 ;  /* 0x000076321800e816 */ /* 0x048fe40000000000 */
[----:B------:R-:W-:Y:S02]  /*1670*/  FSEL R16, R23, R68, P4 ;  /* 0x0000004417107208 */ /* 0x000fe40002000000 */
[----:B------:R-:W-:Y:S02]  /*1680*/  @!P6 SHF.L.U32 R24, R24, 0x10, RZ ;  /* 0x000000101818e819 */ /* 0x000fe400000006ff */
[----:B------:R-:W-:Y:S02]  /*1690*/  FSETP.GT.AND P4, PT, R16, R21, PT ;  /* 0x000000151000720b */ /* 0x000fe40003f84000 */
[----:B------:R-:W-:Y:S01]  /*16a0*/  MOV R78, 0xff800000 ;  /* 0xff800000004e7802 */ /* 0x000fe20000000f00 */
[----:B0-----:R-:W-:Y:S01]  /*16b0*/  @!P6 FMUL R78, R24, R35 ;  /* 0x00000023184ee220 */ /* 0x001fe20000400000 */
[----:B------:R-:W-:-:S02]  /*16c0*/  FSEL R31, R16, R21, P4 ;  /* 0x00000015101f7208 */ /* 0x000fc40002000000 */
[----:B------:R-:W-:Y:S01]  /*16d0*/  @!P6 SHF.L.U32 R0, R0, 0x10, RZ ;  /* 0x000000100000e819 */ /* 0x000fe200000006ff */
[----:B------:R-:W0:Y:S01]  /*16e0*/  @!P5 LDC R16, c[0x0][0x390] ;  /* 0x0000e400ff10db82 */ /* 0x000e220000000800 */
[CC--:B------:R-:W-:Y:S02]  /*16f0*/  FSETP.GT.AND P4, PT, R31.reuse, R78.reuse, PT ;  /* 0x0000004e1f00720b */ /* 0x0c0fe40003f84000 */
[----:B------:R-:W-:Y:S01]  /*1700*/  MOV R23, 0xff800000 ;  /* 0xff80000000177802 */ /* 0x000fe20000000f00 */
[----:B------:R-:W-:Y:S01]  /*1710*/  @!P6 FMUL R23, R0, R35 ;  /* 0x000000230017e220 */ /* 0x000fe20000400000 */
[----:B------:R-:W-:Y:S02]  /*1720*/  FSEL R34, R31, R78, P4 ;  /* 0x0000004e1f227208 */ /* 0x000fe40002000000 */
[----:B------:R-:W-:Y:S02]  /*1730*/  @!P6 SHF.L.U32 R24, R25, 0x10, RZ ;  /* 0x000000101918e819 */ /* 0x000fe400000006ff */
[----:B------:R-:W-:-:S02]  /*1740*/  FSETP.GT.AND P4, PT, R34, R23, PT ;  /* 0x000000172200720b */ /* 0x000fc40003f84000 */
[----:B------:R-:W-:Y:S01]  /*1750*/  MOV R90, 0xff800000 ;  /* 0xff800000005a7802 */ /* 0x000fe20000000f00 */
[----:B------:R-:W-:Y:S01]  /*1760*/  @!P6 FMUL R90, R24, R35 ;  /* 0x00000023185ae220 */ /* 0x000fe20000400000 */
[----:B------:R-:W-:Y:S02]  /*1770*/  @!P6 PRMT R0, R25, 0x7632, R0 ;  /* 0x000076321900e816 */ /* 0x000fe40000000000 */
[----:B------:R-:W-:Y:S02]  /*1780*/  FSEL R33, R34, R23, P4 ;  /* 0x0000001722217208 */ /* 0x000fe40002000000 */
[----:B------:R-:W-:Y:S02]  /*1790*/  @!P6 SHF.L.U32 R0, R0, 0x10, RZ ;  /* 0x000000100000e819 */ /* 0x000fe400000006ff */
[CC--:B------:R-:W-:Y:S02]  /*17a0*/  FSETP.GT.AND P4, PT, R33.reuse, R90.reuse, PT ;  /* 0x0000005a2100720b */ /* 0x0c0fe40003f84000 */
[----:B------:R-:W-:Y:S01]  /*17b0*/  MOV R25, 0xff800000 ;  /* 0xff80000000197802 */ /* 0x000fe20000000f00 */
[----:B------:R-:W-:Y:S01]  /*17c0*/  @!P6 FMUL R25, R0, R35 ;  /* 0x000000230019e220 */ /* 0x000fe20000400000 */
[----:B------:R-:W-:-:S02]  /*17d0*/  FSEL R0, R33, R90, P4 ;  /* 0x0000005a21007208 */ /* 0x000fc40002000000 */
[C---:B--2---:R-:W-:Y:S02]  /*17e0*/  @!P5 SHF.L.U32 R31, R8.reuse, 0x10, RZ ;  /* 0x00000010081fd819 */ /* 0x044fe400000006ff */
[----:B------:R-:W-:Y:S02]  /*17f0*/  @!P5 PRMT R8, R8, 0x7632, R8 ;  /* 0x000076320808d816 */ /* 0x000fe40000000008 */
[-C--:B------:R-:W-:Y:S02]  /*1800*/  FSETP.GT.AND P4, PT, R0, R25.reuse, PT ;  /* 0x000000190000720b */ /* 0x080fe40003f84000 */
[----:B------:R-:W-:Y:S01]  /*1810*/  MOV R85, 0xff800000 ;  /* 0xff80000000557802 */ /* 0x000fe20000000f00 */
[----:B0-----:R-:W-:Y:S01]  /*1820*/  @!P5 FMUL R85, R31, R16 ;  /* 0x000000101f55d220 */ /* 0x001fe20000400000 */
[----:B------:R-:W-:Y:S02]  /*1830*/  @!P5 SHF.L.U32 R31, R8, 0x10, RZ ;  /* 0x00000010081fd819 */ /* 0x000fe400000006ff */
[----:B------:R-:W-:-:S02]  /*1840*/  FSEL R8, R0, R25, P4 ;  /* 0x0000001900087208 */ /* 0x000fc40002000000 */
[----:B------:R-:W-:Y:S01]  /*1850*/  MOV R87, 0xff800000 ;  /* 0xff80000000577802 */ /* 0x000fe20000000f00 */
[----:B------:R-:W0:Y:S01]  /*1860*/  @!P2 LDC R0, c[0x0][0x390] ;  /* 0x0000e400ff00ab82 */ /* 0x000e220000000800 */
[CC--:B------:R-:W-:Y:S01]  /*1870*/  FSETP.GT.AND P4, PT, R8.reuse, R85.reuse, PT ;  /* 0x000000550800720b */ /* 0x0c0fe20003f84000 */
[-C--:B------:R-:W-:Y:S01]  /*1880*/  @!P5 FMUL R87, R31, R16.reuse ;  /* 0x000000101f57d220 */ /* 0x080fe20000400000 */
[----:B------:R-:W-:Y:S02]  /*1890*/  @!P5 SHF.L.U32 R31, R9, 0x10, RZ ;  /* 0x00000010091fd819 */ /* 0x000fe400000006ff */
[----:B------:R-:W-:Y:S02]  /*18a0*/  FSEL R8, R8, R85, P4 ;  /* 0x0000005508087208 */ /* 0x000fe40002000000 */
[----:B------:R-:W-:Y:S02]  /*18b0*/  MOV R88, 0xff800000 ;  /* 0xff80000000587802 */ /* 0x000fe40000000f00 */
[----:B------:R-:W-:Y:S01]  /*18c0*/  FSETP.GT.AND P4, PT, R8, R87, PT ;  /* 0x000000570800720b */ /* 0x000fe20003f84000 */
[----:B------:R-:W-:Y:S01]  /*18d0*/  @!P5 FMUL R88, R31, R16 ;  /* 0x000000101f58d220 */ /* 0x000fe20000400000 */
[----:B------:R-:W-:-:S02]  /*18e0*/  @!P5 PRMT R9, R9, 0x7632, R9 ;  /* 0x000076320909d816 */ /* 0x000fc40000000009 */
[----:B------:R-:W-:Y:S02]  /*18f0*/  FSEL R31, R8, R87, P4 ;  /* 0x00000057081f7208 */ /* 0x000fe40002000000 */
[----:B------:R-:W-:Y:S02]  /*1900*/  @!P5 SHF.L.U32 R9, R9, 0x10, RZ ;  /* 0x000000100909d819 */ /* 0x000fe400000006ff */
[----:B------:R-:W-:Y:S02]  /*1910*/  FSETP.GT.AND P4, PT, R31, R88, PT ;  /* 0x000000581f00720b */ /* 0x000fe40003f84000 */
[----:B------:R-:W-:Y:S01]  /*1920*/  MOV R89, 0xff800000 ;  /* 0xff80000000597802 */ /* 0x000fe20000000f00 */
[----:B------:R-:W-:Y:S01]  /*1930*/  @!P5 FMUL R89, R9, R16 ;  /* 0x000000100959d220 */ /* 0x000fe20000400000 */
[----:B------:R-:W-:Y:S02]  /*1940*/  FSEL R8, R31, R88, P4 ;  /* 0x000000581f087208 */ /* 0x000fe40002000000 */
[----:B----4-:R-:W-:-:S02]  /*1950*/  @!P2 SHF.L.U32 R9, R4, 0x10, RZ ;  /* 0x000000100409a819 */ /* 0x010fc400000006ff */
[-C--:B------:R-:W-:Y:S02]  /*1960*/  FSETP.GT.AND P4, PT, R8, R89.reuse, PT ;  /* 0x000000590800720b */ /* 0x080fe40003f84000 */
[----:B------:R-:W-:Y:S01]  /*1970*/  MOV R83, 0xff800000 ;  /* 0xff80000000537802 */ /* 0x000fe20000000f00 */
[-C--:B0-----:R-:W-:Y:S01]  /*1980*/  @!P2 FMUL R83, R9, R0.reuse ;  /* 0x000000000953a220 */ /* 0x081fe20000400000 */
[----:B------:R-:W-:Y:S02]  /*1990*/  @!P2 PRMT R4, R4, 0x7632, R4 ;  /* 0x000076320404a816 */ /* 0x000fe40000000004 */
[----:B------:R-:W-:Y:S02]  /*19a0*/  FSEL R8, R8, R89, P4 ;  /* 0x0000005908087208 */ /* 0x000fe40002000000 */
[----:B------:R-:W-:Y:S02]  /*19b0*/  @!P2 SHF.L.U32 R9, R4, 0x10, RZ ;  /* 0x000000100409a819 */ /* 0x000fe400000006ff */
[CC--:B------:R-:W-:Y:S01]  /*19c0*/  FSETP.GT.AND P4, PT, R8.reuse, R83.reuse, PT ;  /* 0x000000530800720b */ /* 0x0c0fe20003f84000 */
[----:B------:R-:W0:Y:S01]  /*19d0*/  @!P1 LDC R4, c[0x0][0x390] ;  /* 0x0000e400ff049b82 */ /* 0x000e220000000800 */
[----:B------:R-:W-:Y:S01]  /*19e0*/  MOV R93, 0xff800000 ;  /* 0xff800000005d7802 */ /* 0x000fe20000000f00 */
[----:B------:R-:W-:Y:S01]  /*19f0*/  @!P2 FMUL R93, R9, R0 ;  /* 0x00000000095da220 */ /* 0x000fe20000400000 */
[----:B------:R-:W-:-:S02]  /*1a00*/  FSEL R8, R8, R83, P4 ;  /* 0x0000005308087208 */ /* 0x000fc40002000000 */
[----:B------:R-:W-:Y:S02]  /*1a10*/  @!P2 SHF.L.U32 R9, R5, 0x10, RZ ;  /* 0x000000100509a819 */ /* 0x000fe400000006ff */
[CC--:B------:R-:W-:Y:S02]  /*1a20*/  FSETP.GT.AND P4, PT, R8.reuse, R93.reuse, PT ;  /* 0x0000005d0800720b */ /* 0x0c0fe40003f84000 */
[----:B------:R-:W-:Y:S01]  /*1a30*/  MOV R81, 0xff800000 ;  /* 0xff80000000517802 */ /* 0x000fe20000000f00 */
[----:B------:R-:W-:Y:S01]  /*1a40*/  @!P2 FMUL R81, R9, R0 ;  /* 0x000000000951a220 */ /* 0x000fe20000400000 */
[----:B------:R-:W-:Y:S02]  /*1a50*/  @!P2 PRMT R5, R5, 0x7632, R5 ;  /* 0x000076320505a816 */ /* 0x000fe40000000005 */
[----:B------:R-:W-:Y:S02]  /*1a60*/  FSEL R8, R8, R93, P4 ;  /* 0x0000005d08087208 */ /* 0x000fe40002000000 */
[----:B------:R-:W-:-:S02]  /*1a70*/  @!P2 SHF.L.U32 R5, R5, 0x10, RZ ;  /* 0x000000100505a819 */ /* 0x000fc400000006ff */
[CC--:B------:R-:W-:Y:S02]  /*1a80*/  FSETP.GT.AND P4, PT, R8.reuse, R81.reuse, PT ;  /* 0x000000510800720b */ /* 0x0c0fe40003f84000 */
[----:B------:R-:W-:Y:S01]  /*1a90*/  MOV R33, 0xff800000 ;  /* 0xff80000000217802 */ /* 0x000fe20000000f00 */
[----:B------:R-:W-:Y:S01]  /*1aa0*/  @!P2 FMUL R33, R5, R0 ;  /* 0x000000000521a220 */ /* 0x000fe20000400000 */
[----:B------:R-:W-:Y:S02]  /*1ab0*/  FSEL R8, R8, R81, P4 ;  /* 0x0000005108087208 */ /* 0x000fe40002000000 */
[----:B-----5:R-:W-:Y:S02]  /*1ac0*/  @!P1 SHF.L.U32 R5, R2, 0x10, RZ ;  /* 0x0000001002059819 */ /* 0x020fe400000006ff */
[----:B------:R-:W-:Y:S02]  /*1ad0*/  FSETP.GT.AND P2, PT, R8, R33, PT ;  /* 0x000000210800720b */ /* 0x000fe40003f44000 */
[----:B------:R-:W-:Y:S01]  /*1ae0*/  MOV R79, 0xff800000 ;  /* 0xff800000004f7802 */ /* 0x000fe20000000f00 */
[----:B0-----:R-:W-:Y:S01]  /*1af0*/  @!P1 FMUL R79, R5, R4 ;  /* 0x00000004054f9220 */ /* 0x001fe20000400000 */
[----:B------:R-:W-:-:S02]  /*1b00*/  @!P1 PRMT R2, R2, 0x7632, R2 ;  /* 0x0000763202029816 */ /* 0x000fc40000000002 */
[----:B------:R-:W-:Y:S02]  /*1b10*/  FSEL R8, R8, R33, P2 ;  /* 0x0000002108087208 */ /* 0x000fe40001000000 */
[----:B------:R-:W-:Y:S02]  /*1b20*/  @!P1 SHF.L.U32 R5, R2, 0x10, RZ ;  /* 0x0000001002059819 */ /* 0x000fe400000006ff */
[CC--:B------:R-:W-:Y:S02]  /*1b30*/  FSETP.GT.AND P2, PT, R8.reuse, R79.reuse, PT ;  /* 0x0000004f0800720b */ /* 0x0c0fe40003f44000 */
[----:B------:R-:W-:Y:S01]  /*1b40*/  MOV R91, 0xff800000 ;  /* 0xff800000005b7802 */ /* 0x000fe20000000f00 */
[----:B------:R-:W-:Y:S01]  /*1b50*/  @!P1 FMUL R91, R5, R4 ;  /* 0x00000004055b9220 */ /* 0x000fe20000400000 */
[----:B------:R-:W-:Y:S02]  /*1b60*/  FSEL R8, R8, R79, P2 ;  /* 0x0000004f08087208 */ /* 0x000fe40001000000 */
[----:B------:R-:W-:-:S02]  /*1b70*/  @!P1 SHF.L.U32 R5, R3, 0x10, RZ ;  /* 0x0000001003059819 */ /* 0x000fc400000006ff */
[CC--:B------:R-:W-:Y:S02]  /*1b80*/  FSETP.GT.AND P2, PT, R8.reuse, R91.reuse, PT ;  /* 0x0000005b0800720b */ /* 0x0c0fe40003f44000 */
[----:B------:R-:W-:Y:S01]  /*1b90*/  MOV R77, 0xff800000 ;  /* 0xff800000004d7802 */ /* 0x000fe20000000f00 */
[----:B------:R-:W-:Y:S01]  /*1ba0*/  @!P1 FMUL R77, R5, R4 ;  /* 0x00000004054d9220 */ /* 0x000fe20000400000 */
[----:B------:R-:W-:Y:S02]  /*1bb0*/  @!P1 PRMT R3, R3, 0x7632, R3 ;  /* 0x0000763203039816 */ /* 0x000fe40000000003 */
[----:B------:R-:W-:Y:S02]  /*1bc0*/  FSEL R8, R8, R91, P2 ;  /* 0x0000005b08087208 */ /* 0x000fe40001000000 */
[----:B------:R-:W-:Y:S02]  /*1bd0*/  @!P1 SHF.L.U32 R3, R3, 0x10, RZ ;  /* 0x0000001003039819 */ /* 0x000fe400000006ff */
[----:B------:R-:W-:-:S02]  /*1be0*/  FSETP.GT.AND P2, PT, R8, R77, PT ;  /* 0x0000004d0800720b */ /* 0x000fc40003f44000 */
        /* <DEDUP_REMOVED lines=23> */
[----:B------:R-:W-:-:S03]  /*1d60*/  FADD R5, -R0, R6 ;  /* 0x0000000600057221 */ /* 0x000fc60000000100 */
[-C--:B------:R-:W-:Y:S01]  /*1d70*/  FFMA.SAT R6, R47, R34.reuse, 0.5 ;  /* 0x3f0000002f067423 */ /* 0x080fe20000002022 */
[C---:B------:R-:W-:Y:S01]  /*1d80*/  FADD R82, -R0.reuse, R82 ;  /* 0x0000005200527221 */ /* 0x040fe20000000100 */
[----:B------:R-:W-:Y:S02]  /*1d90*/  FADD R56, -R0, R56 ;  /* 0x0000003800387221 */ /* 0x000fe40000000100 */
[-C--:B------:R-:W-:Y:S01]  /*1da0*/  FFMA.RM R6, R6, R35.reuse, 12582913 ;  /* 0x4b40000106067423 */ /* 0x080fe20000004023 */
[-C--:B------:R-:W-:Y:S01]  /*1db0*/  FFMA.SAT R46, R82, R34.reuse, 0.5 ;  /* 0x3f000000522e7423 */ /* 0x080fe20000002022 */
[----:B------:R-:W-:Y:S02]  /*1dc0*/  FFMA.SAT R8, R56, R34, 0.5 ;  /* 0x3f00000038087423 */ /* 0x000fe40000002022 */
[----:B------:R-:W-:Y:S01]  /*1dd0*/  FADD R2, R6, -12583039 ;  /* 0xcb40007f06027421 */ /* 0x000fe20000000000 */
[----:B------:R-:W-:Y:S01]  /*1de0*/  FFMA.RM R46, R46, R35, 12582913 ;  /* 0x4b4000012e2e7423 */ /* 0x000fe20000004023 */
[----:B------:R-:W-:-:S02]  /*1df0*/  FADD R66, -R0, R66 ;  /* 0x0000004200427221 */ /* 0x000fc40000000100 */
[C---:B------:R-:W-:Y:S01]  /*1e00*/  FFMA R2, R47.reuse, 1.4426950216293334961, -R2 ;  /* 0x3fb8aa3b2f027823 */ /* 0x040fe20000000802 */
[-C--:B------:R-:W-:Y:S01]  /*1e10*/  FFMA.RM R8, R8, R35.reuse, 12582913 ;  /* 0x4b40000108087423 */ /* 0x080fe20000004023 */
[----:B------:R-:W-:Y:S02]  /*1e20*/  FADD R64, -R0, R64 ;  /* 0x0000004000407221 */ /* 0x000fe40000000100 */
[----:B------:R-:W-:Y:S01]  /*1e30*/  FFMA R48, R47, 1.925963033500011079e-08, R2 ;  /* 0x32a570602f307823 */ /* 0x000fe20000000002 */
[----:B------:R-:W-:Y:S01]  /*1e40*/  FADD R47, R46, -12583039 ;  /* 0xcb40007f2e2f7421 */ /* 0x000fe20000000000 */
[----:B------:R-:W-:Y:S01]  /*1e50*/  FADD R9, -R0, R12 ;  /* 0x0000000c00097221 */ /* 0x000fe20000000100 */
[----:B------:R-:W-:Y:S01]  /*1e60*/  FADD R2, R8, -12583039 ;  /* 0xcb40007f08027421 */ /* 0x000fe20000000000 */
[-C--:B------:R-:W-:Y:S01]  /*1e70*/  FFMA.SAT R4, R66, R34.reuse, 0.5 ;  /* 0x3f00000042047423 */ /* 0x080fe20000002022 */
[-C--:B------:R-:W-:Y:S01]  /*1e80*/  FFMA.SAT R12, R64, R34.reuse, 0.5 ;  /* 0x3f000000400c7423 */ /* 0x080fe20000002022 */
        /* <DEDUP_REMOVED lines=57> */
[----:B------:R-:W-:Y:S01]  /*2220*/  FFMA R0, R82, 1.4426950216293334961, -R47 ;  /* 0x3fb8aa3b52007823 */ /* 0x000fe2000000082f */
[----:B------:R-:W-:Y:S01]  /*2230*/  FFMA R2, R56, 1.4426950216293334961, -R2 ;  /* 0x3fb8aa3b38027823 */ /* 0x000fe20000000802 */
[-C--:B------:R-:W-:Y:S01]  /*2240*/  FFMA.RM R47, R4, R35.reuse, 12582913 ;  /* 0x4b400001042f7423 */ /* 0x080fe20000004023 */
[----:B------:R-:W-:Y:S01]  /*2250*/  FFMA.RM R12, R12, R35, 12582913 ;  /* 0x4b4000010c0c7423 */ /* 0x000fe20000004023 */
[----:B------:R-:W-:Y:S01]  /*2260*/  FFMA R82, R82, 1.925963033500011079e-08, R0 ;  /* 0x32a5706052527823 */ /* 0x000fe20000000000 */
[----:B------:R-:W-:Y:S01]  /*2270*/  FFMA R56, R56, 1.925963033500011079e-08, R2 ;  /* 0x32a5706038387823 */ /* 0x000fe20000000002 */
[----:B------:R-:W-:Y:S01]  /*2280*/  FADD R0, R47, -12583039 ;  /* 0xcb40007f2f007421 */ /* 0x000fe20000000000 */
[----:B------:R-:W-:Y:S01]  /*2290*/  FFMA.SAT R10, R54, R34, 0.5 ;  /* 0x3f000000360a7423 */ /* 0x000fe20000002022 */
[----:B------:R-:W-:-:S02]  /*22a0*/  FADD R2, R12, -12583039 ;  /* 0xcb40007f0c027421 */ /* 0x000fc40000000000 */
[----:B------:R-:W-:Y:S01]  /*22b0*/  FFMA R0, R66, 1.4426950216293334961, -R0 ;  /* 0x3fb8aa3b42007823 */ /* 0x000fe20000000800 */
[-C--:B------:R-:W-:Y:S01]  /*22c0*/  FFMA.RM R10, R10, R35.reuse, 12582913 ;  /* 0x4b4000010a0a7423 */ /* 0x080fe20000004023 */
[----:B------:R-:W-:Y:S02]  /*22d0*/  FFMA R2, R64, 1.4426950216293334961, -R2 ;  /* 0x3fb8aa3b40027823 */ /* 0x000fe40000000802 */
[----:B------:R-:W-:Y:S01]  /*22e0*/  FFMA R66, R66, 1.925963033500011079e-08, R0 ;  /* 0x32a5706042427823 */ /* 0x000fe20000000000 */
[----:B------:R-:W-:Y:S01]  /*22f0*/  FADD R0, R10, -12583039 ;  /* 0xcb40007f0a007421 */ /* 0x000fe20000000000 */
[----:B------:R-:W-:Y:S01]  /*2300*/  FFMA R64, R64, 1.925963033500011079e-08, R2 ;  /* 0x32a5706040407823 */ /* 0x000fe20000000002 */
[----:B------:R-:W-:Y:S02]  /*2310*/  FFMA.SAT R2, R50, R34, 0.5 ;  /* 0x3f00000032027423 */ /* 0x000fe40000002022 */
[----:B------:R-:W-:Y:S02]  /*2320*/  FFMA R0, R54, 1.4426950216293334961, -R0 ;  /* 0x3fb8aa3b36007823 */ /* 0x000fe40000000800 */
[----:B------:R-:W-:-:S02]  /*2330*/  FFMA.RM R2, R2, R35, 12582913 ;  /* 0x4b40000102027423 */ /* 0x000fc40000004023 */
[----:B------:R-:W-:Y:S01]  /*2340*/  FFMA R54, R54, 1.925963033500011079e-08, R0 ;  /* 0x32a5706036367823 */ /* 0x000fe20000000000 */
[----:B------:R-:W-:Y:S01]  /*2350*/  FFMA.SAT R0, R24, R34, 0.5 ;  /* 0x3f00000018007423 */ /* 0x000fe20000002022 */
[----:B------:R-:W-:-:S03]  /*2360*/  FADD R14, R2, -12583039 ;  /* 0xcb40007f020e7421 */ /* 0x000fc60000000000 */
[----:B------:R-:W-:Y:S01]  /*2370*/  FFMA.RM R0, R0, R35, 12582913 ;  /* 0x4b40000100007423 */ /* 0x000fe20000004023 */
[----:B------:R-:W-:-:S03]  /*2380*/  FFMA R14, R50, 1.4426950216293334961, -R14 ;  /* 0x3fb8aa3b320e7823 */ /* 0x000fc6000000080e */
[----:B------:R-:W-:Y:S01]  /*2390*/  FADD R4, R0, -12583039 ;  /* 0xcb40007f00047421 */ /* 0x000fe20000000000 */
[----:B------:R-:W-:Y:S01]  /*23a0*/  FFMA R50, R50, 1.925963033500011079e-08, R14 ;  /* 0x32a5706032327823 */ /* 0x000fe2000000000e */
[-C--:B------:R-:W-:Y:S02]  /*23b0*/  FFMA.SAT R14, R60, R34.reuse, 0.5 ;  /* 0x3f0000003c0e7423 */ /* 0x080fe40000002022 */
[----:B------:R-:W-:Y:S02]  /*23c0*/  FFMA R4, R24, 1.4426950216293334961, -R4 ;  /* 0x3fb8aa3b18047823 */ /* 0x000fe40000000804 */
[----:B------:R-:W-:Y:S02]  /*23d0*/  FFMA.RM R14, R14, R35, 12582913 ;  /* 0x4b4000010e0e7423 */ /* 0x000fe40000004023 */
[----:B------:R-:W-:Y:S01]  /*23e0*/  FFMA R24, R24, 1.925963033500011079e-08, R4 ;  /* 0x32a5706018187823 */ /* 0x000fe20000000004 */
[----:B------:R-:W-:Y:S01]  /*23f0*/  FFMA.SAT R4, R42, R34, 0.5 ;  /* 0x3f0000002a047423 */ /* 0x000fe20000002022 */
[----:B------:R-:W-:-:S03]  /*2400*/  FADD R16, R14, -12583039 ;  /* 0xcb40007f0e107421 */ /* 0x000fc60000000000 */
[----:B------:R-:W-:Y:S01]  /*2410*/  FFMA.RM R4, R4, R35, 12582913 ;  /* 0x4b40000104047423 */ /* 0x000fe20000004023 */
[----:B------:R-:W-:-:S03]  /*2420*/  FFMA R16, R60, 1.4426950216293334961, -R16 ;  /* 0x3fb8aa3b3c107823 */ /* 0x000fc60000000810 */
[----:B------:R-:W-:Y:S01]  /*2430*/  FADD R58, R4, -12583039 ;  /* 0xcb40007f043a7421 */ /* 0x000fe20000000000 */
[----:B------:R-:W-:Y:S01]  /*2440*/  FFMA R60, R60, 1.925963033500011079e-08, R16 ;  /* 0x32a570603c3c7823 */ /* 0x000fe20000000010 */
[C---:B------:R-:W-:Y:S02]  /*2450*/  FFMA.SAT R16, R49.reuse, R34, 0.5 ;  /* 0x3f00000031107423 */ /* 0x040fe40000002022 */
[----:B------:R-:W-:Y:S02]  /*2460*/  FFMA R58, R42, 1.4426950216293334961, -R58 ;  /* 0x3fb8aa3b2a3a7823 */ /* 0x000fe4000000083a */
[----:B------:R-:W-:Y:S02]  /*2470*/  FFMA.RM R16, R16, R35, 12582913 ;  /* 0x4b40000110107423 */ /* 0x000fe40000004023 */
[----:B------:R-:W-:Y:S02]  /*2480*/  FFMA R42, R42, 1.925963033500011079e-08, R58 ;  /* 0x32a570602a2a7823 */ /* 0x000fe4000000003a */
[----:B------:R-:W-:Y:S01]  /*2490*/  FADD R58, R16, -12583039 ;  /* 0xcb40007f103a7421 */ /* 0x000fe20000000000 */
[----:B------:R-:W0:Y:S03]  /*24a0*/  MUFU.EX2 R48, R48 ;  /* 0x0000003000307308 */ /* 0x000e260000000800 */
[----:B------:R-:W-:-:S05]  /*24b0*/  FFMA R58, R49, 1.4426950216293334961, -R58 ;  /* 0x3fb8aa3b313a7823 */ /* 0x000fca000000083a */
[----:B------:R-:W1:Y:S01]  /*24c0*/  MUFU.EX2 R82, R82 ;  /* 0x0000005200527308 */ /* 0x000e620000000800 */
[----:B------:R-:W-:Y:S01]  /*24d0*/  FFMA R62, R49, 1.925963033500011079e-08, R58 ;  /* 0x32a57060313e7823 */ /* 0x000fe2000000003a */
[----:B------:R-:W-:Y:S01]  /*24e0*/  FFMA.SAT R58, R7, R34, 0.5 ;  /* 0x3f000000073a7423 */ /* 0x000fe20000002022 */
[----:B------:R-:W-:-:S03]  /*24f0*/  SHF.L.U32 R49, R6, 0x17, RZ ;  /* 0x0000001706317819 */ /* 0x000fc600000006ff */
[----:B------:R-:W-:Y:S01]  /*2500*/  FFMA.RM R6, R58, R35, 12582913 ;  /* 0x4b4000013a067423 */ /* 0x000fe20000004023 */
[----:B------:R-:W-:-:S03]  /*2510*/  SHF.L.U32 R46, R46, 0x17, RZ ;  /* 0x000000172e2e7819 */ /* 0x000fc600000006ff */
[----:B------:R-:W-:Y:S01]  /*2520*/  FADD R58, R6, -12583039 ;  /* 0xcb40007f063a7421 */ /* 0x000fe20000000000 */
[----:B0-----:R-:W-:-:S03]  /*2530*/  FMUL R49, R49, R48 ;  /* 0x0000003031317220 */ /* 0x001fc60000400000 */
[C---:B------:R-:W-:Y:S01]  /*2540*/  FFMA R58, R7.reuse, 1.4426950216293334961, -R58 ;  /* 0x3fb8aa3b073a7823 */ /* 0x040fe2000000083a */
[----:B-1----:R-:W-:Y:S01]  /*2550*/  FMUL R48, R46, R82 ;  /* 0x000000522e307220 */ /* 0x002fe20000400000 */
[-C--:B------:R-:W-:Y:S02]  /*2560*/  FFMA.SAT R46, R20, R34.reuse, 0.5 ;  /* 0x3f000000142e7423 */ /* 0x080fe40000002022 */
[----:B------:R-:W-:Y:S02]  /*2570*/  FFMA R58, R7, 1.925963033500011079e-08, R58 ;  /* 0x32a57060073a7823 */ /* 0x000fe4000000003a */
[----:B------:R-:W-:Y:S02]  /*2580*/  FFMA.RM R7, R46, R35, 12582913 ;  /* 0x4b4000012e077423 */ /* 0x000fe40000004023 */
        /* <DEDUP_REMOVED lines=8> */
[----:B0-----:R-:W-:Y:S01]  /*2610*/  FMUL R46, R82, R46 ;  /* 0x0000002e522e7220 */ /* 0x001fe20000400000 */
[----:B------:R-:W-:Y:S01]  /*2620*/  FADD R82, R8, -12583039 ;  /* 0xcb40007f08527421 */ /* 0x000fe20000000000 */
[----:B------:R-:W-:-:S03]  /*2630*/  SHF.L.U32 R47, R47, 0x17, RZ ;  /* 0x000000172f2f7819 */ /* 0x000fc600000006ff */
[----:B------:R-:W-:Y:S01]  /*2640*/  FFMA R56, R9, 1.4426950216293334961, -R82 ;  /* 0x3fb8aa3b09387823 */ /* 0x000fe20000000852 */
[----:B------:R-:W-:-:S03]  /*2650*/  FFMA.SAT R82, R36, R34, 0.5 ;  /* 0x3f00000024527423 */ /* 0x000fc60000002022 */
[----:B------:R-:W-:Y:S01]  /*2660*/  FFMA R56, R9, 1.925963033500011079e-08, R56 ;  /* 0x32a5706009387823 */ /* 0x000fe20000000038 */
[----:B------:R-:W-:Y:S01]  /*2670*/  FFMA.RM R9, R82, R35, 12582913 ;  /* 0x4b40000152097423 */ /* 0x000fe20000004023 */
[----:B-1----:R-:W-:Y:S01]  /*2680*/  FMUL R47, R47, R66 ;  /* 0x000000422f2f7220 */ /* 0x002fe20000400000 */
        /* <DEDUP_REMOVED lines=34> */
[----:B------:R-:W-:-:S04]  /*28b0*/  FADD R50, R2, -12583039 ;  /* 0xcb40007f02327421 */ /* 0x000fc80000000000 */
[----:B------:R-:W-:Y:S01]  /*28c0*/  FFMA R50, R59, 1.4426950216293334961, -R50 ;  /* 0x3fb8aa3b3b327823 */ /* 0x000fe20000000832 */
[----:B------:R-:W-:-:S03]  /*28d0*/  SHF.L.U32 R4, R4, 0x17, RZ ;  /* 0x0000001704047819 */ /* 0x000fc600000006ff */
[----:B------:R-:W-:Y:S01]  /*28e0*/  FFMA R50, R59, 1.925963033500011079e-08, R50 ;  /* 0x32a570603b327823 */ /* 0x000fe20000000032 */
[----:B------:R-:W-:-:S05]  /*28f0*/  SHF.L.U32 R59, R14, 0x17, RZ ;  /* 0x000000170e3b7819 */ /* 0x000fca00000006ff */
[----:B0-----:R-:W-:Y:S01]  /*2900*/  FMUL R59, R59, R60 ;  /* 0x0000003c3b3b7220 */ /* 0x001fe20000400000 */
[----:B-1----:R-:W-:Y:S01]  /*2910*/  FMUL R60, R4, R42 ;  /* 0x0000002a043c7220 */ /* 0x002fe20000400000 */
[-C--:B------:R-:W-:Y:S01]  /*2920*/  FFMA.SAT R4, R61, R34.reuse, 0.5 ;  /* 0x3f0000003d047423 */ /* 0x080fe20000002022 */
[----:B------:R-:W-:Y:S01]  /*2930*/  FFMA.SAT R82, R26, R34, 0.5 ;  /* 0x3f0000001a527423 */ /* 0x000fe20000002022 */
[----:B------:R-:W0:Y:S02]  /*2940*/  MUFU.EX2 R62, R62 ;  /* 0x0000003e003e7308 */ /* 0x000e240000000800 */
[-C--:B------:R-:W-:Y:S01]  /*2950*/  FFMA.RM R4, R4, R35.reuse, 12582913 ;  /* 0x4b40000104047423 */ /* 0x080fe20000004023 */
[----:B------:R-:W-:-:S03]  /*2960*/  FFMA.RM R14, R82, R35, 12582913 ;  /* 0x4b400001520e7423 */ /* 0x000fc60000004023 */
[----:B------:R-:W-:Y:S02]  /*2970*/  FADD R42, R4, -12583039 ;  /* 0xcb40007f042a7421 */ /* 0x000fe40000000000 */
[----:B------:R-:W1:Y:S01]  /*2980*/  MUFU.EX2 R58, R58 ;  /* 0x0000003a003a7308 */ /* 0x000e620000000800 */
[----:B------:R-:W-:Y:S01]  /*2990*/  FADD R82, R14, -12583039 ;  /* 0xcb40007f0e527421 */ /* 0x000fe20000000000 */
[C---:B------:R-:W-:Y:S01]  /*29a0*/  FFMA R42, R61.reuse, 1.4426950216293334961, -R42 ;  /* 0x3fb8aa3b3d2a7823 */ /* 0x040fe2000000082a */
[----:B------:R-:W-:Y:S02]  /*29b0*/  SHF.L.U32 R6, R6, 0x17, RZ ;  /* 0x0000001706067819 */ /* 0x000fe400000006ff */
[----:B------:R-:W-:Y:S01]  /*29c0*/  FFMA R82, R26, 1.4426950216293334961, -R82 ;  /* 0x3fb8aa3b1a527823 */ /* 0x000fe20000000852 */
[----:B------:R-:W-:Y:S01]  /*29d0*/  FFMA R42, R61, 1.925963033500011079e-08, R42 ;  /* 0x32a570603d2a7823 */ /* 0x000fe2000000002a */
[----:B------:R-:W-:Y:S02]  /*29e0*/  SHF.L.U32 R61, R16, 0x17, RZ ;  /* 0x00000017103d7819 */ /* 0x000fe400000006ff */
[----:B------:R-:W-:Y:S01]  /*29f0*/  FFMA R26, R26, 1.925963033500011079e-08, R82 ;  /* 0x32a570601a1a7823 */ /* 0x000fe20000000052 */
[----:B------:R-:W-:-:S02]  /*2a00*/  FFMA.SAT R82, R18, R34, 0.5 ;  /* 0x3f00000012527423 */ /* 0x000fc40000002022 */
[----:B0-----:R-:W-:Y:S02]  /*2a10*/  FMUL R61, R61, R62 ;  /* 0x0000003e3d3d7220 */ /* 0x001fe40000400000 */
[-C--:B------:R-:W-:Y:S01]  /*2a20*/  FFMA.RM R16, R82, R35.reuse, 12582913 ;  /* 0x4b40000152107423 */ /* 0x080fe20000004023 */
[----:B-1----:R-:W-:Y:S01]  /*2a30*/  FMUL R62, R6, R58 ;  /* 0x0000003a063e7220 */ /* 0x002fe20000400000 */
[----:B------:R-:W-:Y:S02]  /*2a40*/  FFMA.SAT R6, R40, R34, 0.5 ;  /* 0x3f00000028067423 */ /* 0x000fe40000002022 */
[----:B------:R-:W-:Y:S02]  /*2a50*/  FADD R82, R16, -12583039 ;  /* 0xcb40007f10527421 */ /* 0x000fe40000000000 */
[----:B------:R-:W-:Y:S01]  /*2a60*/  FFMA.RM R6, R6, R35, 12582913 ;  /* 0x4b40000106067423 */ /* 0x000fe20000004023 */
[----:B------:R-:W0:Y:S01]  /*2a70*/  MUFU.EX2 R20, R20 ;  /* 0x0000001400147308 */ /* 0x000e220000000800 */
[----:B------:R-:W-:-:S02]  /*2a80*/  FFMA R82, R18, 1.4426950216293334961, -R82 ;  /* 0x3fb8aa3b12527823 */ /* 0x000fc40000000852 */
[----:B------:R-:W-:Y:S02]  /*2a90*/  FADD R58, R6, -12583039 ;  /* 0xcb40007f063a7421 */ /* 0x000fe40000000000 */
[----:B------:R-:W-:Y:S02]  /*2aa0*/  FFMA R18, R18, 1.925963033500011079e-08, R82 ;  /* 0x32a5706012127823 */ /* 0x000fe40000000052 */
[C---:B------:R-:W-:Y:S01]  /*2ab0*/  FFMA R58, R40.reuse, 1.4426950216293334961, -R58 ;  /* 0x3fb8aa3b283a7823 */ /* 0x040fe2000000083a */
[----:B------:R-:W1:Y:S01]  /*2ac0*/  MUFU.EX2 R56, R56 ;  /* 0x0000003800387308 */ /* 0x000e620000000800 */
[----:B------:R-:W-:Y:S02]  /*2ad0*/  FFMA.SAT R82, R57, R34, 0.5 ;  /* 0x3f00000039527423 */ /* 0x000fe40000002022 */
        /* <DEDUP_REMOVED lines=27> */
[----:B------:R-:W-:Y:S01]  /*2c90*/  FADD R54, R10, -12583039 ;  /* 0xcb40007f0a367421 */ /* 0x000fe20000000000 */
[----:B------:R-:W0:Y:S01]  /*2ca0*/  MUFU.EX2 R24, R24 ;  /* 0x0000001800187308 */ /* 0x000e220000000800 */
[----:B------:R-:W-:Y:S02]  /*2cb0*/  FFMA.SAT R82, R53, R34, 0.5 ;  /* 0x3f00000035527423 */ /* 0x000fe40000002022 */
[----:B------:R-:W-:-:S04]  /*2cc0*/  FFMA R54, R22, 1.4426950216293334961, -R54 ;  /* 0x3fb8aa3b16367823 */ /* 0x000fc80000000836 */
[----:B------:R-:W-:Y:S01]  /*2cd0*/  FFMA R22, R22, 1.925963033500011079e-08, R54 ;  /* 0x32a5706016167823 */ /* 0x000fe20000000036 */
[----:B------:R-:W-:Y:S01]  /*2ce0*/  SHF.L.U32 R54, R12, 0x17, RZ ;  /* 0x000000170c367819 */ /* 0x000fe200000006ff */
[----:B------:R-:W-:-:S04]  /*2cf0*/  FFMA.RM R12, R82, R35, 12582913 ;  /* 0x4b400001520c7423 */ /* 0x000fc80000004023 */
[----:B------:R-:W-:Y:S01]  /*2d00*/  FADD R82, R12, -12583039 ;  /* 0xcb40007f0c527421 */ /* 0x000fe20000000000 */
[----:B------:R-:W-:Y:S01]  /*2d10*/  SHF.L.U32 R0, R0, 0x17, RZ ;  /* 0x0000001700007819 */ /* 0x000fe200000006ff */
[----:B------:R-:W1:Y:S02]  /*2d20*/  MUFU.EX2 R52, R52 ;  /* 0x0000003400347308 */ /* 0x000e640000000800 */
[----:B------:R-:W-:-:S04]  /*2d30*/  FFMA R82, R53, 1.4426950216293334961, -R82 ;  /* 0x3fb8aa3b35527823 */ /* 0x000fc80000000852 */
[----:B------:R-:W-:Y:S01]  /*2d40*/  FFMA R82, R53, 1.925963033500011079e-08, R82 ;  /* 0x32a5706035527823 */ /* 0x000fe20000000052 */
[----:B0-----:R-:W-:Y:S01]  /*2d50*/  FMUL R53, R0, R24 ;  /* 0x0000001800357220 */ /* 0x001fe20000400000 */
[----:B------:R-:W-:Y:S01]  /*2d60*/  FFMA.SAT R0, R51, R34, 0.5 ;  /* 0x3f00000033007423 */ /* 0x000fe20000002022 */
[----:B------:R-:W0:Y:S03]  /*2d70*/  MUFU.EX2 R50, R50 ;  /* 0x0000003200327308 */ /* 0x000e260000000800 */
[----:B------:R-:W-:-:S04]  /*2d80*/  FFMA.RM R0, R0, R35, 12582913 ;  /* 0x4b40000100007423 */ /* 0x000fc80000004023 */
[----:B------:R-:W-:Y:S01]  /*2d90*/  FADD R24, R0, -12583039 ;  /* 0xcb40007f00187421 */ /* 0x000fe20000000000 */
[----:B-1----:R-:W-:Y:S01]  /*2da0*/  FMUL R54, R54, R52 ;  /* 0x0000003436367220 */ /* 0x002fe20000400000 */
[----:B------:R-:W-:Y:S02]  /*2db0*/  FFMA.SAT R52, R3, R34, 0.5 ;  /* 0x3f00000003347423 */ /* 0x000fe40000002022 */
[C---:B------:R-:W-:Y:S01]  /*2dc0*/  FFMA R24, R51.reuse, 1.4426950216293334961, -R24 ;  /* 0x3fb8aa3b33187823 */ /* 0x040fe20000000818 */
[----:B------:R-:W1:Y:S03]  /*2dd0*/  MUFU.EX2 R26, R26 ;  /* 0x0000001a001a7308 */ /* 0x000e660000000800 */
[----:B------:R-:W-:Y:S01]  /*2de0*/  FFMA R24, R51, 1.925963033500011079e-08, R24 ;  /* 0x32a5706033187823 */ /* 0x000fe20000000018 */
[----:B------:R-:W-:Y:S01]  /*2df0*/  SHF.L.U32 R51, R2, 0x17, RZ ;  /* 0x0000001702337819 */ /* 0x000fe200000006ff */
[----:B------:R-:W-:-:S04]  /*2e00*/  FFMA.RM R2, R52, R35, 12582913 ;  /* 0x4b40000134027423 */ /* 0x000fc80000004023 */
[----:B------:R-:W-:Y:S01]  /*2e10*/  FADD R84, R2, -12583039 ;  /* 0xcb40007f02547421 */ /* 0x000fe20000000000 */
[----:B0-----:R-:W-:Y:S01]  /*2e20*/  FMUL R52, R51, R50 ;  /* 0x0000003233347220 */ /* 0x001fe20000400000 */
[----:B------:R-:W-:Y:S01]  /*2e30*/  SHF.L.U32 R51, R14, 0x17, RZ ;  /* 0x000000170e337819 */ /* 0x000fe200000006ff */
[----:B------:R-:W-:Y:S01]  /*2e40*/  FFMA.SAT R50, R43, R34, 0.5 ;  /* 0x3f0000002b327423 */ /* 0x000fe20000002022 */
[----:B------:R-:W-:-:S04]  /*2e50*/  FFMA R14, R3, 1.4426950216293334961, -R84 ;  /* 0x3fb8aa3b030e7823 */ /* 0x000fc80000000854 */
        /* <DEDUP_REMOVED lines=13> */
[----:B------:R-:W-:Y:S01]  /*2f30*/  SHF.L.U32 R43, R16, 0x17, RZ ;  /* 0x00000017102b7819 */ /* 0x000fe200000006ff */
[----:B------:R-:W-:Y:S01]  /*2f40*/  FFMA.SAT R42, R41, R34, 0.5 ;  /* 0x3f000000292a7423 */ /* 0x000fe20000002022 */
[C---:B------:R-:W-:Y:S01]  /*2f50*/  FFMA R16, R5.reuse, 1.4426950216293334961, -R84 ;  /* 0x3fb8aa3b05107823 */ /* 0x040fe20000000854 */
[----:B------:R-:W0:Y:S03]  /*2f60*/  MUFU.EX2 R40, R40 ;  /* 0x0000002800287308 */ /* 0x000e260000000800 */
[----:B------:R-:W-:Y:S01]  /*2f70*/  FFMA R16, R5, 1.925963033500011079e-08, R16 ;  /* 0x32a5706005107823 */ /* 0x000fe20000000010 */
[----:B------:R-:W-:Y:S01]  /*2f80*/  FFMA.RM R5, R42, R35, 12582913 ;  /* 0x4b4000012a057423 */ /* 0x000fe20000004023 */
[----:B-1----:R-:W-:-:S03]  /*2f90*/  FMUL R43, R43, R18 ;  /* 0x000000122b2b7220 */ /* 0x002fc60000400000 */
        /* <DEDUP_REMOVED lines=8> */
[----:B------:R-:W-:Y:S01]  /*3020*/  FFMA.SAT R40, R39, R34, 0.5 ;  /* 0x3f00000027287423 */ /* 0x000fe20000002022 */
[----:B------:R-:W-:Y:S01]  /*3030*/  SHF.L.U32 R41, R7, 0x17, RZ ;  /* 0x0000001707297819 */ /* 0x000fe200000006ff */
[----:B------:R-:W0:Y:S02]  /*3040*/  MUFU.EX2 R38, R38 ;  /* 0x0000002600267308 */ /* 0x000e240000000800 */
[----:B------:R-:W-:Y:S02]  /*3050*/  FFMA.RM R7, R40, R35, 12582913 ;  /* 0x4b40000128077423 */ /* 0x000fe40000004023 */
[----:B-1----:R-:W-:Y:S02]  /*3060*/  FMUL R41, R41, R20 ;  /* 0x0000001429297220 */ /* 0x002fe40000400000 */
[----:B------:R-:W-:Y:S02]  /*3070*/  FADD R20, R7, -12583039 ;  /* 0xcb40007f07147421 */ /* 0x000fe40000000000 */
[----:B------:R-:W1:Y:S02]  /*3080*/  MUFU.EX2 R36, R36 ;  /* 0x0000002400247308 */ /* 0x000e640000000800 */
        /* <DEDUP_REMOVED lines=8> */
[----:B------:R-:W-:Y:S02]  /*3110*/  FADD R84, R6, -12583039 ;  /* 0xcb40007f06547421 */ /* 0x000fe40000000000 */
[----:B------:R-:W-:Y:S02]  /*3120*/  FFMA.RM R9, R38, R35, 12582913 ;  /* 0x4b40000126097423 */ /* 0x000fe40000004023 */
[----:B-1----:R-:W-:Y:S01]  /*3130*/  FMUL R39, R39, R36 ;  /* 0x0000002427277220 */ /* 0x002fe20000400000 */
[----:B------:R-:W-:Y:S01]  /*3140*/  FFMA R84, R17, 1.4426950216293334961, -R84 ;  /* 0x3fb8aa3b11547823 */ /* 0x000fe20000000854 */
[----:B------:R-:W-:-:S03]  /*3150*/  FADD R36, R9, -12583039 ;  /* 0xcb40007f09247421 */ /* 0x000fc60000000000 */
[----:B------:R-:W-:Y:S01]  /*3160*/  FFMA R17, R17, 1.925963033500011079e-08, R84 ;  /* 0x32a5706011117823 */ /* 0x000fe20000000054 */
[C---:B------:R-:W-:Y:S01]  /*3170*/  FFMA R36, R37.reuse, 1.4426950216293334961, -R36 ;  /* 0x3fb8aa3b25247823 */ /* 0x040fe20000000824 */
[----:B------:R-:W-:Y:S01]  /*3180*/  FADD R84, R8, -12583039 ;  /* 0xcb40007f08547421 */ /* 0x000fe20000000000 */
[----:B------:R-:W0:Y:S02]  /*3190*/  MUFU.EX2 R22, R22 ;  /* 0x0000001600167308 */ /* 0x000e240000000800 */
[----:B------:R-:W-:Y:S01]  /*31a0*/  FFMA R36, R37, 1.925963033500011079e-08, R36 ;  /* 0x32a5706025247823 */ /* 0x000fe20000000024 */
        /* <DEDUP_REMOVED lines=11> */
[----:B------:R-:W-:Y:S02]  /*3260*/  FFMA.SAT R12, R32, R34, 0.5 ;  /* 0x3f000000200c7423 */ /* 0x000fe40000002022 */
[----:B------:R-:W-:Y:S02]  /*3270*/  FFMA R22, R11, 1.925963033500011079e-08, R22 ;  /* 0x32a570600b167823 */ /* 0x000fe40000000016 */
[----:B------:R-:W-:Y:S01]  /*3280*/  FFMA.RM R11, R12, R35, 12582913 ;  /* 0x4b4000010c0b7423 */ /* 0x000fe20000004023 */
[----:B------:R-:W0:Y:S03]  /*3290*/  MUFU.EX2 R24, R24 ;  /* 0x0000001800187308 */ /* 0x000e260000000800 */
[----:B------:R-:W-:-:S04]  /*32a0*/  FADD R12, R11, -12583039 ;  /* 0xcb40007f0b0c7421 */ /* 0x000fc80000000000 */
[----:B------:R-:W-:-:S04]  /*32b0*/  FFMA R12, R32, 1.4426950216293334961, -R12 ;  /* 0x3fb8aa3b200c7823 */ /* 0x000fc8000000080c */
[----:B------:R-:W-:Y:S01]  /*32c0*/  FFMA R32, R32, 1.925963033500011079e-08, R12 ;  /* 0x32a5706020207823 */ /* 0x000fe2000000000c */
[----:B------:R-:W-:Y:S01]  /*32d0*/  FFMA.SAT R12, R13, R34, 0.5 ;  /* 0x3f0000000d0c7423 */ /* 0x000fe20000002022 */
[----:B------:R-:W1:Y:S01]  /*32e0*/  MUFU.EX2 R14, R14 ;  /* 0x0000000e000e7308 */ /* 0x000e620000000800 */
[----:B------:R-:W-:Y:S02]  /*32f0*/  SHF.L.U32 R0, R0, 0x17, RZ ;  /* 0x0000001700007819 */ /* 0x000fe400000006ff */
[----:B------:R-:W-:-:S04]  /*3300*/  FFMA.RM R12, R12, R35, 12582913 ;  /* 0x4b4000010c0c7423 */ /* 0x000fc80000004023 */
[----:B------:R-:W-:Y:S01]  /*3310*/  FADD R82, R12, -12583039 ;  /* 0xcb40007f0c527421 */ /* 0x000fe20000000000 */
[----:B0-----:R-:W-:-:S03]  /*3320*/  FMUL R0, R0, R24 ;  /* 0x0000001800007220 */ /* 0x001fc60000400000 */
[C---:B------:R-:W-:Y:S01]  /*3330*/  FFMA R24, R13.reuse, 1.4426950216293334961, -R82 ;  /* 0x3fb8aa3b0d187823 */ /* 0x040fe20000000852 */
[----:B------:R-:W-:Y:S01]  /*3340*/  FFMA.SAT R82, R80, R34, 0.5 ;  /* 0x3f00000050527423 */ /* 0x000fe20000002022 */
[----:B------:R-:W-:Y:S02]  /*3350*/  SHF.L.U32 R2, R2, 0x17, RZ ;  /* 0x0000001702027819 */ /* 0x000fe400000006ff */
[----:B------:R-:W-:Y:S01]  /*3360*/  FFMA R24, R13, 1.925963033500011079e-08, R24 ;  /* 0x32a570600d187823 */ /* 0x000fe20000000018 */
[----:B------:R-:W-:Y:S02]  /*3370*/  FFMA.RM R13, R82, R35, 12582913 ;  /* 0x4b400001520d7423 */ /* 0x000fe40000004023 */
[----:B-1----:R-:W-:Y:S02]  /*3380*/  FMUL R2, R2, R14 ;  /* 0x0000000e02027220 */ /* 0x002fe40000400000 */
[----:B------:R-:W-:Y:S01]  /*3390*/  FADD R14, R13, -12583039 ;  /* 0xcb40007f0d0e7421 */ /* 0x000fe20000000000 */
[----:B------:R-:W0:Y:S03]  /*33a0*/  MUFU.EX2 R26, R26 ;  /* 0x0000001a001a7308 */ /* 0x000e260000000800 */
[----:B------:R-:W-:-:S04]  /*33b0*/  FFMA R14, R80, 1.4426950216293334961, -R14 ;  /* 0x3fb8aa3b500e7823 */ /* 0x000fc8000000080e */
[----:B------:R-:W-:Y:S01]  /*33c0*/  FFMA R80, R80, 1.925963033500011079e-08, R14 ;  /* 0x32a5706050507823 */ /* 0x000fe2000000000e */
[----:B------:R-:W-:Y:S01]  /*33d0*/  FFMA.SAT R14, R15, R34, 0.5 ;  /* 0x3f0000000f0e7423 */ /* 0x000fe20000002022 */
[----:B------:R-:W1:Y:S01]  /*33e0*/  MUFU.EX2 R16, R16 ;  /* 0x0000001000107308 */ /* 0x000e620000000800 */
[----:B------:R-:W-:Y:S02]  /*33f0*/  SHF.L.U32 R3, R3, 0x17, RZ ;  /* 0x0000001703037819 */ /* 0x000fe400000006ff */
[----:B------:R-:W-:-:S05]  /*3400*/  FFMA.RM R14, R14, R35, 12582913 ;  /* 0x4b4000010e0e7423 */ /* 0x000fca0000004023 */
[----:B------:R-:W2:Y:S01]  /*3410*/  MUFU.EX2 R18, R18 ;  /* 0x0000001200127308 */ /* 0x000ea20000000800 */
[----:B------:R-:W-:Y:S01]  /*3420*/  FADD R82, R14, -12583039 ;  /* 0xcb40007f0e527421 */ /* 0x000fe20000000000 */
[----:B0-----:R-:W-:-:S06]  /*3430*/  FMUL R3, R3, R26 ;  /* 0x0000001a03037220 */ /* 0x001fcc0000400000 */
[----:B------:R-:W0:Y:S01]  /*3440*/  MUFU.EX2 R17, R17 ;  /* 0x0000001100117308 */ /* 0x000e220000000800 */
[C---:B------:R-:W-:Y:S01]  /*3450*/  FFMA R26, R15.reuse, 1.4426950216293334961, -R82 ;  /* 0x3fb8aa3b0f1a7823 */ /* 0x040fe20000000852 */
[----:B------:R-:W-:Y:S01]  /*3460*/  FFMA.SAT R82, R28, R34, 0.5 ;  /* 0x3f0000001c527423 */ /* 0x000fe20000002022 */
[----:B------:R-:W-:Y:S02]  /*3470*/  SHF.L.U32 R4, R4, 0x17, RZ ;  /* 0x0000001704047819 */ /* 0x000fe400000006ff */
[----:B------:R-:W-:-:S03]  /*3480*/  FFMA R26, R15, 1.925963033500011079e-08, R26 ;  /* 0x32a570600f1a7823 */ /* 0x000fc6000000001a */
[----:B------:R-:W3:Y:S01]  /*3490*/  MUFU.EX2 R20, R20 ;  /* 0x0000001400147308 */ /* 0x000ee20000000800 */
[----:B------:R-:W-:Y:S01]  /*34a0*/  SHF.L.U32 R5, R5, 0x17, RZ ;  /* 0x0000001705057819 */ /* 0x000fe200000006ff */
[----:B------:R-:W-:Y:S01]  /*34b0*/  FFMA.RM R15, R82, R35, 12582913 ;  /* 0x4b400001520f7423 */ /* 0x000fe20000004023 */
[----:B-1----:R-:W-:Y:S01]  /*34c0*/  FMUL R4, R4, R16 ;  /* 0x0000001004047220 */ /* 0x002fe20000400000 */
[----:B------:R-:W-:-:S04]  /*34d0*/  SHF.L.U32 R6, R6, 0x17, RZ ;  /* 0x0000001706067819 */ /* 0x000fc800000006ff */
[----:B------:R-:W1:Y:S01]  /*34e0*/  MUFU.EX2 R19, R19 ;  /* 0x0000001300137308 */ /* 0x000e620000000800 */
[----:B------:R-:W-:Y:S01]  /*34f0*/  FADD R16, R15, -12583039 ;  /* 0xcb40007f0f107421 */ /* 0x000fe20000000000 */
[----:B--2---:R-:W-:Y:S01]  /*3500*/  FMUL R5, R5, R18 ;  /* 0x0000001205057220 */ /* 0x004fe20000400000 */
[-C--:B------:R-:W-:Y:S01]  /*3510*/  FFMA.SAT R18, R30, R34.reuse, 0.5 ;  /* 0x3f0000001e127423 */ /* 0x080fe20000002022 */
[----:B0-----:R-:W-:Y:S01]  /*3520*/  FMUL R6, R6, R17 ;  /* 0x0000001106067220 */ /* 0x001fe20000400000 */
[----:B------:R-:W-:Y:S01]  /*3530*/  FFMA R16, R28, 1.4426950216293334961, -R16 ;  /* 0x3fb8aa3b1c107823 */ /* 0x000fe20000000810 */
[----:B------:R-:W-:Y:S01]  /*3540*/  SHF.L.U32 R7, R7, 0x17, RZ ;  /* 0x0000001707077819 */ /* 0x000fe200000006ff */
[-C--:B------:R-:W-:Y:S01]  /*3550*/  FFMA.RM R17, R18, R35.reuse, 12582913 ;  /* 0x4b40000112117423 */ /* 0x080fe20000004023 */
[----:B------:R-:W-:Y:S01]  /*3560*/  SHF.L.U32 R8, R8, 0x17, RZ ;  /* 0x0000001708087819 */ /* 0x000fe200000006ff */
[----:B------:R-:W-:Y:S01]  /*3570*/  FFMA R28, R28, 1.925963033500011079e-08, R16 ;  /* 0x32a570601c1c7823 */ /* 0x000fe20000000010 */
[----:B------:R-:W-:Y:S01]  /*3580*/  FFMA.SAT R16, R27, R34, 0.5 ;  /* 0x3f0000001b107423 */ /* 0x000fe20000002022 */
[----:B------:R-:W-:Y:S01]  /*3590*/  FADD R18, R17, -12583039 ;  /* 0xcb40007f11127421 */ /* 0x000fe20000000000 */
[----:B---3--:R-:W-:Y:S01]  /*35a0*/  FMUL R7, R7, R20 ;  /* 0x0000001407077220 */ /* 0x008fe20000400000 */
[-C--:B------:R-:W-:Y:S01]  /*35b0*/  FFMA.SAT R20, R68, R34.reuse, 0.5 ;  /* 0x3f00000044147423 */ /* 0x080fe20000002022 */
[----:B------:R-:W-:Y:S01]  /*35c0*/  FFMA.RM R16, R16, R35, 12582913 ;  /* 0x4b40000110107423 */ /* 0x000fe20000004023 */
[----:B------:R-:W-:Y:S01]  /*35d0*/  FFMA R18, R30, 1.4426950216293334961, -R18 ;  /* 0x3fb8aa3b1e127823 */ /* 0x000fe20000000812 */
[----:B-1----:R-:W-:Y:S01]  /*35e0*/  FMUL R8, R8, R19 ;  /* 0x0000001308087220 */ /* 0x002fe20000400000 */
[-C--:B------:R-:W-:Y:S01]  /*35f0*/  FFMA.RM R19, R20, R35.reuse, 12582913 ;  /* 0x4b40000114137423 */ /* 0x080fe20000004023 */
[----:B------:R-:W-:Y:S01]  /*3600*/  FADD R82, R16, -12583039 ;  /* 0xcb40007f10527421 */ /* 0x000fe20000000000 */
[----:B------:R-:W-:Y:S01]  /*3610*/  FFMA R30, R30, 1.925963033500011079e-08, R18 ;  /* 0x32a570601e1e7823 */ /* 0x000fe20000000012 */
[----:B------:R-:W-:Y:S01]  /*3620*/  FFMA.SAT R18, R29, R34, 0.5 ;  /* 0x3f0000001d127423 */ /* 0x000fe20000002022 */
[----:B------:R-:W-:Y:S01]  /*3630*/  FADD R20, R19, -12583039 ;  /* 0xcb40007f13147421 */ /* 0x000fe20000000000 */
[C---:B------:R-:W-:Y:S01]  /*3640*/  FFMA R82, R27.reuse, 1.4426950216293334961, -R82 ;  /* 0x3fb8aa3b1b527823 */ /* 0x040fe20000000852 */
[----:B------:R-:W0:Y:S01]  /*3650*/  MUFU.EX2 R36, R36 ;  /* 0x0000002400247308 */ /* 0x000e220000000800 */
[----:B------:R-:W-:Y:S01]  /*3660*/  FFMA.RM R18, R18, R35, 12582913 ;  /* 0x4b40000112127423 */ /* 0x000fe20000004023 */
[----:B------:R-:W-:Y:S01]  /*3670*/  FFMA R20, R68, 1.4426950216293334961, -R20 ;  /* 0x3fb8aa3b44147823 */ /* 0x000fe20000000814 */
[----:B------:R-:W-:-:S02]  /*3680*/  FFMA R27, R27, 1.925963033500011079e-08, R82 ;  /* 0x32a570601b1b7823 */ /* 0x000fc40000000052 */
[----:B------:R-:W-:Y:S01]  /*3690*/  FADD R82, R18, -12583039 ;  /* 0xcb40007f12527421 */ /* 0x000fe20000000000 */
[----:B------:R-:W-:Y:S01]  /*36a0*/  FFMA R68, R68, 1.925963033500011079e-08, R20 ;  /* 0x32a5706044447823 */ /* 0x000fe20000000014 */
[----:B------:R-:W-:Y:S01]  /*36b0*/  FFMA.SAT R20, R21, R34, 0.5 ;  /* 0x3f00000015147423 */ /* 0x000fe20000002022 */
[----:B------:R-:W1:Y:S01]  /*36c0*/  MUFU.EX2 R22, R22 ;  /* 0x0000001600167308 */ /* 0x000e620000000800 */
[----:B------:R-:W-:Y:S02]  /*36d0*/  FFMA R82, R29, 1.4426950216293334961, -R82 ;  /* 0x3fb8aa3b1d527823 */ /* 0x000fe40000000852 */
[----:B------:R-:W-:Y:S01]  /*36e0*/  FFMA.RM R20, R20, R35, 12582913 ;  /* 0x4b40000114147423 */ /* 0x000fe20000004023 */
[----:B------:R-:W-:Y:S01]  /*36f0*/  SHF.L.U32 R9, R9, 0x17, RZ ;  /* 0x0000001709097819 */ /* 0x000fe200000006ff */
[----:B------:R-:W-:Y:S02]  /*3700*/  FFMA R29, R29, 1.925963033500011079e-08, R82 ;  /* 0x32a570601d1d7823 */ /* 0x000fe40000000052 */
[----:B------:R-:W-:-:S02]  /*3710*/  FADD R82, R20, -12583039 ;  /* 0xcb40007f14527421 */ /* 0x000fc40000000000 */
[----:B0-----:R-:W-:Y:S02]  /*3720*/  FMUL R9, R9, R36 ;  /* 0x0000002409097220 */ /* 0x001fe40000400000 */
        /* <DEDUP_REMOVED lines=27> */
[----:B------:R-:W1:Y:S03]  /*38e0*/  MUFU.EX2 R26, R26 ;  /* 0x0000001a001a7308 */ /* 0x000e660000000800 */
[----:B------:R-:W-:Y:S01]  /*38f0*/  FFMA.RM R24, R24, R35, 12582913 ;  /* 0x4b40000118187423 */ /* 0x000fe20000004023 */
[----:B------:R-:W-:-:S04]  /*3900*/  SHF.L.U32 R13, R13, 0x17, RZ ;  /* 0x000000170d0d7819 */ /* 0x000fc800000006ff */
[----:B------:R-:W2:Y:S01]  /*3910*/  MUFU.EX2 R28, R28 ;  /* 0x0000001c001c7308 */ /* 0x000ea20000000800 */
[----:B------:R-:W-:Y:S01]  /*3920*/  FADD R82, R24, -12583039 ;  /* 0xcb40007f18527421 */ /* 0x000fe20000000000 */
[----:B0-----:R-:W-:Y:S01]  /*3930*/  FMUL R13, R13, R80 ;  /* 0x000000500d0d7220 */ /* 0x001fe20000400000 */
[----:B------:R-:W-:-:S05]  /*3940*/  FFMA.SAT R80, R85, R34, 0.5 ;  /* 0x3f00000055507423 */ /* 0x000fca0000002022 */
[----:B------:R-:W0:Y:S01]  /*3950*/  MUFU.EX2 R27, R27 ;  /* 0x0000001b001b7308 */ /* 0x000e220000000800 */
[----:B------:R-:W-:Y:S01]  /*3960*/  FFMA R82, R25, 1.4426950216293334961, -R82 ;  /* 0x3fb8aa3b19527823 */ /* 0x000fe20000000852 */
[----:B------:R-:W-:Y:S02]  /*3970*/  SHF.L.U32 R14, R14, 0x17, RZ ;  /* 0x000000170e0e7819 */ /* 0x000fe400000006ff */
[----:B------:R-:W-:Y:S01]  /*3980*/  SHF.L.U32 R15, R15, 0x17, RZ ;  /* 0x000000170f0f7819 */ /* 0x000fe200000006ff */
[----:B------:R-:W-:-:S03]  /*3990*/  FFMA R84, R25, 1.925963033500011079e-08, R82 ;  /* 0x32a5706019547823 */ /* 0x000fc60000000052 */
[----:B------:R-:W3:Y:S01]  /*39a0*/  MUFU.EX2 R30, R30 ;  /* 0x0000001e001e7308 */ /* 0x000ee20000000800 */
[----:B------:R-:W-:Y:S01]  /*39b0*/  FFMA.RM R25, R80, R35, 12582913 ;  /* 0x4b40000150197423 */ /* 0x000fe20000004023 */
[----:B-1----:R-:W-:Y:S01]  /*39c0*/  FMUL R14, R14, R26 ;  /* 0x0000001a0e0e7220 */ /* 0x002fe20000400000 */
[----:B------:R-:W-:Y:S01]  /*39d0*/  SHF.L.U32 R16, R16, 0x17, RZ ;  /* 0x0000001710107819 */ /* 0x000fe200000006ff */
[----:B--2---:R-:W-:-:S04]  /*39e0*/  FMUL R15, R15, R28 ;  /* 0x0000001c0f0f7220 */ /* 0x004fc80000400000 */
[----:B------:R-:W1:Y:S01]  /*39f0*/  MUFU.EX2 R29, R29 ;  /* 0x0000001d001d7308 */ /* 0x000e620000000800 */
[----:B------:R-:W-:Y:S01]  /*3a00*/  FADD R26, R25, -12583039 ;  /* 0xcb40007f191a7421 */ /* 0x000fe20000000000 */
[-C--:B------:R-:W-:Y:S01]  /*3a10*/  FFMA.SAT R28, R88, R34.reuse, 0.5 ;  /* 0x3f000000581c7423 */ /* 0x080fe20000002022 */
[----:B0-----:R-:W-:Y:S01]  /*3a20*/  FMUL R16, R16, R27 ;  /* 0x0000001b10107220 */ /* 0x001fe20000400000 */
[----:B------:R-:W-:Y:S01]  /*3a30*/  SHF.L.U32 R17, R17, 0x17, RZ ;  /* 0x0000001711117819 */ /* 0x000fe200000006ff */
[C---:B------:R-:W-:Y:S01]  /*3a40*/  FFMA R26, R85.reuse, 1.4426950216293334961, -R26 ;  /* 0x3fb8aa3b551a7823 */ /* 0x040fe2000000081a */
[-C--:B------:R-:W-:Y:S01]  /*3a50*/  FFMA.RM R27, R28, R35.reuse, 12582913 ;  /* 0x4b4000011c1b7423 */ /* 0x080fe20000004023 */
[----:B------:R-:W-:Y:S02]  /*3a60*/  SHF.L.U32 R18, R18, 0x17, RZ ;  /* 0x0000001712127819 */ /* 0x000fe400000006ff */
        /* <DEDUP_REMOVED lines=8> */
[----:B------:R-:W-:Y:S01]  /*3af0*/  FFMA.RM R29, R30, R35, 12582913 ;  /* 0x4b4000011e1d7423 */ /* 0x000fe20000004023 */
[----:B------:R-:W0:Y:S01]  /*3b00*/  MUFU.EX2 R68, R68 ;  /* 0x0000004400447308 */ /* 0x000e220000000800 */
[----:B------:R-:W-:Y:S01]  /*3b10*/  FADD R80, R26, -12583039 ;  /* 0xcb40007f1a507421 */ /* 0x000fe20000000000 */
[----:B------:R-:W-:Y:S01]  /*3b20*/  FFMA R88, R88, 1.925963033500011079e-08, R28 ;  /* 0x32a5706058587823 */ /* 0x000fe2000000001c */
[----:B------:R-:W-:Y:S01]  /*3b30*/  FFMA.SAT R28, R89, R34, 0.5 ;  /* 0x3f000000591c7423 */ /* 0x000fe20000002022 */
[----:B------:R-:W-:Y:S01]  /*3b40*/  FADD R30, R29, -12583039 ;  /* 0xcb40007f1d1e7421 */ /* 0x000fe20000000000 */
[----:B------:R-:W-:-:S03]  /*3b50*/  FFMA R80, R87, 1.4426950216293334961, -R80 ;  /* 0x3fb8aa3b57507823 */ /* 0x000fc60000000850 */
[----:B------:R-:W1:Y:S01]  /*3b60*/  MUFU.EX2 R36, R36 ;  /* 0x0000002400247308 */ /* 0x000e620000000800 */
[-C--:B------:R-:W-:Y:S01]  /*3b70*/  FFMA.RM R28, R28, R35.reuse, 12582913 ;  /* 0x4b4000011c1c7423 */ /* 0x080fe20000004023 */
[----:B------:R-:W-:Y:S01]  /*3b80*/  FFMA R30, R83, 1.4426950216293334961, -R30 ;  /* 0x3fb8aa3b531e7823 */ /* 0x000fe2000000081e */
[----:B------:R-:W-:Y:S01]  /*3b90*/  FFMA R87, R87, 1.925963033500011079e-08, R80 ;  /* 0x32a5706057577823 */ /* 0x000fe20000000050 */
[----:B------:R-:W-:Y:S01]  /*3ba0*/  SHF.L.U32 R19, R19, 0x17, RZ ;  /* 0x0000001713137819 */ /* 0x000fe200000006ff */
[----:B------:R-:W-:Y:S01]  /*3bb0*/  FADD R80, R28, -12583039 ;  /* 0xcb40007f1c507421 */ /* 0x000fe20000000000 */
[----:B------:R-:W-:Y:S01]  /*3bc0*/  FFMA R83, R83, 1.925963033500011079e-08, R30 ;  /* 0x32a5706053537823 */ /* 0x000fe2000000001e */
[----:B------:R-:W-:Y:S01]  /*3bd0*/  FFMA.SAT R30, R93, R34, 0.5 ;  /* 0x3f0000005d1e7423 */ /* 0x000fe20000002022 */
[----:B------:R-:W2:Y:S01]  /*3be0*/  MUFU.EX2 R78, R78 ;  /* 0x0000004e004e7308 */ /* 0x000ea20000000800 */
[----:B------:R-:W-:Y:S01]  /*3bf0*/  FFMA R80, R89, 1.4426950216293334961, -R80 ;  /* 0x3fb8aa3b59507823 */ /* 0x000fe20000000850 */
[----:B------:R-:W-:Y:S01]  /*3c00*/  SHF.L.U32 R20, R20, 0x17, RZ ;  /* 0x0000001714147819 */ /* 0x000fe200000006ff */
[----:B------:R-:W-:Y:S01]  /*3c10*/  FFMA.RM R30, R30, R35, 12582913 ;  /* 0x4b4000011e1e7423 */ /* 0x000fe20000004023 */
[----:B0-----:R-:W-:Y:S01]  /*3c20*/  FMUL R19, R19, R68 ;  /* 0x0000004413137220 */ /* 0x001fe20000400000 */
[----:B------:R-:W-:Y:S01]  /*3c30*/  FFMA.SAT R68, R81, R34, 0.5 ;  /* 0x3f00000051447423 */ /* 0x000fe20000002022 */
[----:B------:R-:W-:-:S02]  /*3c40*/  FFMA R89, R89, 1.925963033500011079e-08, R80 ;  /* 0x32a5706059597823 */ /* 0x000fc40000000050 */
[----:B------:R-:W0:Y:S01]  /*3c50*/  MUFU.EX2 R32, R32 ;  /* 0x0000002000207308 */ /* 0x000e220000000800 */
[----:B------:R-:W-:Y:S01]  /*3c60*/  FADD R80, R30, -12583039 ;  /* 0xcb40007f1e507421 */ /* 0x000fe20000000000 */
[----:B-1----:R-:W-:Y:S01]  /*3c70*/  FMUL R20, R20, R36 ;  /* 0x0000002414147220 */ /* 0x002fe20000400000 */
[----:B------:R-:W-:Y:S01]  /*3c80*/  FFMA.RM R36, R68, R35, 12582913 ;  /* 0x4b40000144247423 */ /* 0x000fe20000004023 */
[----:B------:R-:W-:Y:S01]  /*3c90*/  SHF.L.U32 R21, R21, 0x17, RZ ;  /* 0x0000001715157819 */ /* 0x000fe200000006ff */
[C---:B------:R-:W-:Y:S02]  /*3ca0*/  FFMA R80, R93.reuse, 1.4426950216293334961, -R80 ;  /* 0x3fb8aa3b5d507823 */ /* 0x040fe40000000850 */
[----:B------:R-:W-:Y:S02]  /*3cb0*/  FADD R68, R36, -12583039 ;  /* 0xcb40007f24447421 */ /* 0x000fe40000000000 */
[----:B------:R-:W-:Y:S01]  /*3cc0*/  FFMA R82, R93, 1.925963033500011079e-08, R80 ;  /* 0x32a570605d527823 */ /* 0x000fe20000000050 */
[----:B------:R-:W-:Y:S01]  /*3cd0*/  SHF.L.U32 R93, R22, 0x17, RZ ;  /* 0x00000017165d7819 */ /* 0x000fe200000006ff */
[----:B------:R-:W-:Y:S01]  /*3ce0*/  FFMA R68, R81, 1.4426950216293334961, -R68 ;  /* 0x3fb8aa3b51447823 */ /* 0x000fe20000000844 */
[----:B--2---:R-:W-:Y:S01]  /*3cf0*/  FMUL R21, R21, R78 ;  /* 0x0000004e15157220 */ /* 0x004fe20000400000 */
[----:B------:R-:W-:-:S02]  /*3d00*/  FFMA.SAT R78, R79, R34, 0.5 ;  /* 0x3f0000004f4e7423 */ /* 0x000fc40000002022 */
[----:B------:R-:W-:Y:S01]  /*3d10*/  FFMA R81, R81, 1.925963033500011079e-08, R68 ;  /* 0x32a5706051517823 */ /* 0x000fe20000000044 */
[----:B------:R-:W-:Y:S01]  /*3d20*/  FFMA.SAT R68, R33, R34, 0.5 ;  /* 0x3f00000021447423 */ /* 0x000fe20000002022 */
[----:B0-----:R-:W-:Y:S01]  /*3d30*/  FMUL R22, R93, R32 ;  /* 0x000000205d167220 */ /* 0x001fe20000400000 */
[-C--:B------:R-:W-:Y:S01]  /*3d40*/  FFMA.RM R32, R78, R35.reuse, 12582913 ;  /* 0x4b4000014e207423 */ /* 0x080fe20000004023 */
[----:B------:R-:W0:Y:S01]  /*3d50*/  MUFU.EX2 R90, R90 ;  /* 0x0000005a005a7308 */ /* 0x000e220000000800 */
[----:B------:R-:W-:Y:S02]  /*3d60*/  FFMA.RM R68, R68, R35, 12582913 ;  /* 0x4b40000144447423 */ /* 0x000fe40000004023 */
[----:B------:R-:W-:Y:S02]  /*3d70*/  FADD R78, R32, -12583039 ;  /* 0xcb40007f204e7421 */ /* 0x000fe40000000000 */
[----:B------:R-:W-:Y:S02]  /*3d80*/  FADD R80, R68, -12583039 ;  /* 0xcb40007f44507421 */ /* 0x000fe40000000000 */
[----:B------:R-:W-:-:S02]  /*3d90*/  FFMA R78, R79, 1.4426950216293334961, -R78 ;  /* 0x3fb8aa3b4f4e7823 */ /* 0x000fc4000000084e */
[----:B------:R-:W-:Y:S02]  /*3da0*/  FFMA R80, R33, 1.4426950216293334961, -R80 ;  /* 0x3fb8aa3b21507823 */ /* 0x000fe40000000850 */
[----:B------:R-:W-:Y:S01]  /*3db0*/  FFMA R79, R79, 1.925963033500011079e-08, R78 ;  /* 0x32a570604f4f7823 */ /* 0x000fe2000000004e */
[----:B------:R-:W-:Y:S01]  /*3dc0*/  FFMA.SAT R78, R91, R34, 0.5 ;  /* 0x3f0000005b4e7423 */ /* 0x000fe20000002022 */
[----:B------:R-:W-:Y:S01]  /*3dd0*/  SHF.L.U32 R23, R23, 0x17, RZ ;  /* 0x0000001717177819 */ /* 0x000fe200000006ff */
[----:B------:R-:W-:Y:S02]  /*3de0*/  FFMA R80, R33, 1.925963033500011079e-08, R80 ;  /* 0x32a5706021507823 */ /* 0x000fe40000000050 */
[----:B------:R-:W-:Y:S02]  /*3df0*/  FFMA.RM R33, R78, R35, 12582913 ;  /* 0x4b4000014e217423 */ /* 0x000fe40000004023 */
[----:B0-----:R-:W-:Y:S01]  /*3e00*/  FMUL R23, R23, R90 ;  /* 0x0000005a17177220 */ /* 0x001fe20000400000 */
[-C--:B------:R-:W-:Y:S01]  /*3e10*/  FFMA.SAT R90, R77, R34.reuse, 0.5 ;  /* 0x3f0000004d5a7423 */ /* 0x080fe20000002022 */
[----:B------:R-:W-:Y:S01]  /*3e20*/  FADD R78, R33, -12583039 ;  /* 0xcb40007f214e7421 */ /* 0x000fe20000000000 */
[----:B------:R-:W-:-:S02]  /*3e30*/  FFMA.SAT R92, R31, R34, 0.5 ;  /* 0x3f0000001f5c7423 */ /* 0x000fc40000002022 */
[----:B------:R-:W-:Y:S01]  /*3e40*/  FFMA.RM R34, R90, R35, 12582913 ;  /* 0x4b4000015a227423 */ /* 0x000fe20000004023 */
[----:B------:R-:W-:-:S03]  /*3e50*/  FFMA R78, R91, 1.4426950216293334961, -R78 ;  /* 0x3fb8aa3b5b4e7823 */ /* 0x000fc6000000084e */
[----:B------:R-:W-:Y:S01]  /*3e60*/  FADD R90, R34, -12583039 ;  /* 0xcb40007f225a7421 */ /* 0x000fe20000000000 */
[----:B------:R-:W-:Y:S01]  /*3e70*/  FFMA R78, R91, 1.925963033500011079e-08, R78 ;  /* 0x32a570605b4e7823 */ /* 0x000fe2000000004e */
[----:B------:R-:W-:Y:S02]  /*3e80*/  FADD R91, RZ, R49 ;  /* 0x00000031ff5b7221 */ /* 0x000fe40000000000 */
[----:B------:R-:W-:Y:S02]  /*3e90*/  FFMA R90, R77, 1.4426950216293334961, -R90 ;  /* 0x3fb8aa3b4d5a7823 */ /* 0x000fe4000000085a */
[----:B------:R-:W-:Y:S02]  /*3ea0*/  FADD R91, R91, R48 ;  /* 0x000000305b5b7221 */ /* 0x000fe40000000000 */
[----:B------:R-:W-:Y:S02]  /*3eb0*/  FFMA R77, R77, 1.925963033500011079e-08, R90 ;  /* 0x32a570604d4d7823 */ /* 0x000fe4000000005a */
        /* <DEDUP_REMOVED lines=40> */
[----:B------:R-:W1:Y:S01]  /*4140*/  MUFU.EX2 R85, R85 ;  /* 0x0000005500557308 */ /* 0x000e620000000800 */
[----:B------:R-:W-:Y:S02]  /*4150*/  SHF.L.U32 R93, R24, 0x17, RZ ;  /* 0x00000017185d7819 */ /* 0x000fe400000006ff */
[----:B------:R-:W-:-:S04]  /*4160*/  FADD R90, R91, R14 ;  /* 0x0000000e5b5a7221 */ /* 0x000fc80000000000 */
[----:B------:R-:W-:Y:S01]  /*4170*/  FADD R91, R90, R15 ;  /* 0x0000000f5a5b7221 */ /* 0x000fe20000000000 */
[----:B0-----:R-:W-:-:S03]  /*4180*/  FMUL R24, R93, R84 ;  /* 0x000000545d187220 */ /* 0x001fc60000400000 */
[----:B------:R-:W-:Y:S01]  /*4190*/  FADD R84, R91, R16 ;  /* 0x000000105b547221 */ /* 0x000fe20000000000 */
[----:B------:R-:W-:-:S03]  /*41a0*/  SHF.L.U32 R90, R25, 0x17, RZ ;  /* 0x00000017195a7819 */ /* 0x000fc600000006ff */
[----:B------:R-:W-:-:S04]  /*41b0*/  FADD R91, R84, R17 ;  /* 0x00000011545b7221 */ /* 0x000fc80000000000 */
[----:B------:R-:W-:Y:S01]  /*41c0*/  FADD R84, R91, R18 ;  /* 0x000000125b547221 */ /* 0x000fe20000000000 */
[----:B-1----:R-:W-:-:S03]  /*41d0*/  FMUL R25, R90, R85 ;  /* 0x000000555a197220 */ /* 0x002fc60000400000 */
[----:B------:R-:W-:Y:S01]  /*41e0*/  FADD R85, R84, R19 ;  /* 0x0000001354557221 */ /* 0x000fe20000000000 */
[----:B------:R-:W0:Y:S03]  /*41f0*/  MUFU.EX2 R87, R87 ;  /* 0x0000005700577308 */ /* 0x000e260000000800 */
[----:B------:R-:W-:-:S04]  /*4200*/  FADD R84, R85, R20 ;  /* 0x0000001455547221 */ /* 0x000fc80000000000 */
[----:B------:R-:W-:Y:S01]  /*4210*/  FADD R85, R84, R21 ;  /* 0x0000001554557221 */ /* 0x000fe20000000000 */
[----:B------:R-:W1:Y:S03]  /*4220*/  MUFU.EX2 R88, R88 ;  /* 0x0000005800587308 */ /* 0x000e660000000800 */
[----:B------:R-:W-:-:S05]  /*4230*/  FADD R84, R85, R22 ;  /* 0x0000001655547221 */ /* 0x000fca0000000000 */
[----:B------:R-:W2:Y:S01]  /*4240*/  MUFU.EX2 R83, R83 ;  /* 0x0000005300537308 */ /* 0x000ea20000000800 */
[----:B------:R-:W-:Y:S01]  /*4250*/  FADD R85, R84, R23 ;  /* 0x0000001754557221 */ /* 0x000fe20000000000 */
[----:B------:R-:W-:-:S06]  /*4260*/  SHF.L.U32 R26, R26, 0x17, RZ ;  /* 0x000000171a1a7819 */ /* 0x000fcc00000006ff */
[----:B------:R-:W3:Y:S01]  /*4270*/  MUFU.EX2 R89, R89 ;  /* 0x0000005900597308 */ /* 0x000ee20000000800 */
[----:B------:R-:W-:Y:S01]  /*4280*/  SHF.L.U32 R27, R27, 0x17, RZ ;  /* 0x000000171b1b7819 */ /* 0x000fe200000006ff */
[----:B------:R-:W-:-:S06]  /*4290*/  FADD R84, R85, R24 ;  /* 0x0000001855547221 */ /* 0x000fcc0000000000 */
[----:B------:R-:W4:Y:S01]  /*42a0*/  MUFU.EX2 R82, R82 ;  /* 0x0000005200527308 */ /* 0x000f220000000800 */
[----:B0-----:R-:W-:Y:S01]  /*42b0*/  FMUL R26, R26, R87 ;  /* 0x000000571a1a7220 */ /* 0x001fe20000400000 */
[----:B------:R-:W-:Y:S01]  /*42c0*/  FADD R85, R84, R25 ;  /* 0x0000001954557221 */ /* 0x000fe20000000000 */
[----:B-1----:R-:W-:Y:S01]  /*42d0*/  FMUL R27, R27, R88 ;  /* 0x000000581b1b7220 */ /* 0x002fe20000400000 */
[----:B------:R-:W-:Y:S02]  /*42e0*/  SHF.L.U32 R88, R29, 0x17, RZ ;  /* 0x000000171d587819 */ /* 0x000fe400000006ff */
[----:B------:R-:W-:Y:S02]  /*42f0*/  SHF.L.U32 R28, R28, 0x17, RZ ;  /* 0x000000171c1c7819 */ /* 0x000fe400000006ff */
[----:B------:R-:W0:Y:S01]  /*4300*/  MUFU.EX2 R81, R81 ;  /* 0x0000005100517308 */ /* 0x000e220000000800 */
[----:B------:R-:W-:Y:S01]  /*4310*/  FADD R84, R85, R26 ;  /* 0x0000001a55547221 */ /* 0x000fe20000000000 */
[----:B------:R-:W-:Y:S01]  /*4320*/  FFMA.RM R35, R92, R35, 12582913 ;  /* 0x4b4000015c237423 */ /* 0x000fe20000004023 */
[----:B------:R-:W-:Y:S01]  /*4330*/  SHF.L.U32 R85, R30, 0x17, RZ ;  /* 0x000000171e557819 */ /* 0x000fe200000006ff */
[----:B--2---:R-:W-:Y:S01]  /*4340*/  FMUL R29, R88, R83 ;  /* 0x00000053581d7220 */ /* 0x004fe20000400000 */
[----:B---3--:R-:W-:Y:S01]  /*4350*/  FMUL R28, R28, R89 ;  /* 0x000000591c1c7220 */ /* 0x008fe20000400000 */
[----:B------:R-:W-:-:S02]  /*4360*/  FADD R83, R84, R27 ;  /* 0x0000001b54537221 */ /* 0x000fc40000000000 */
[----:B------:R-:W1:Y:S01]  /*4370*/  MUFU.EX2 R80, R80 ;  /* 0x0000005000507308 */ /* 0x000e620000000800 */
[----:B------:R-:W-:Y:S01]  /*4380*/  FADD R84, R35, -12583039 ;  /* 0xcb40007f23547421 */ /* 0x000fe20000000000 */
[----:B----4-:R-:W-:Y:S01]  /*4390*/  FMUL R30, R85, R82 ;  /* 0x00000052551e7220 */ /* 0x010fe20000400000 */
[----:B------:R-:W-:Y:S01]  /*43a0*/  FADD R82, R83, R28 ;  /* 0x0000001c53527221 */ /* 0x000fe20000000000 */
[----:B------:R-:W-:Y:S01]  /*43b0*/  SHF.L.U32 R36, R36, 0x17, RZ ;  /* 0x0000001724247819 */ /* 0x000fe200000006ff */
[----:B------:R-:W-:-:S03]  /*43c0*/  FFMA R84, R31, 1.4426950216293334961, -R84 ;  /* 0x3fb8aa3b1f547823 */ /* 0x000fc60000000854 */
[----:B------:R-:W2:Y:S01]  /*43d0*/  MUFU.EX2 R79, R79 ;  /* 0x0000004f004f7308 */ /* 0x000ea20000000800 */
[----:B------:R-:W-:Y:S01]  /*43e0*/  FADD R83, R82, R29 ;  /* 0x0000001d52537221 */ /* 0x000fe20000000000 */
[----:B------:R-:W-:Y:S01]  /*43f0*/  FFMA R84, R31, 1.925963033500011079e-08, R84 ;  /* 0x32a570601f547823 */ /* 0x000fe20000000054 */
[----:B------:R-:W-:Y:S01]  /*4400*/  SHF.L.U32 R85, R68, 0x17, RZ ;  /* 0x0000001744557819 */ /* 0x000fe200000006ff */
[----:B0-----:R-:W-:-:S04]  /*4410*/  FMUL R31, R36, R81 ;  /* 0x00000051241f7220 */ /* 0x001fc80000400000 */
[----:B------:R-:W0:Y:S01]  /*4420*/  MUFU.EX2 R78, R78 ;  /* 0x0000004e004e7308 */ /* 0x000e220000000800 */
[----:B------:R-:W-:Y:S01]  /*4430*/  FADD R36, R83, R30 ;  /* 0x0000001e53247221 */ /* 0x000fe20000000000 */
[----:B------:R-:W-:-:S06]  /*4440*/  SHF.L.U32 R68, R32, 0x17, RZ ;  /* 0x0000001720447819 */ /* 0x000fcc00000006ff */
[----:B------:R-:W3:Y:S01]  /*4450*/  MUFU.EX2 R77, R77 ;  /* 0x0000004d004d7308 */ /* 0x000ee20000000800 */
[----:B-1----:R-:W-:Y:S01]  /*4460*/  FMUL R32, R85, R80 ;  /* 0x0000005055207220 */ /* 0x002fe20000400000 */
[----:B------:R-:W-:Y:S01]  /*4470*/  FADD R81, R36, R31 ;  /* 0x0000001f24517221 */ /* 0x000fe20000000000 */
[----:B------:R-:W-:-:S05]  /*4480*/  SHF.L.U32 R83, R33, 0x17, RZ ;  /* 0x0000001721537819 */ /* 0x000fca00000006ff */
[----:B------:R-:W1:Y:S01]  /*4490*/  MUFU.EX2 R87, R84 ;  /* 0x0000005400577308 */ /* 0x000e620000000800 */
[----:B--2---:R-:W-:Y:S01]  /*44a0*/  FMUL R33, R68, R79 ;  /* 0x0000004f44217220 */ /* 0x004fe20000400000 */
[----:B------:R-:W-:Y:S01]  /*44b0*/  FADD R36, R81, R32 ;  /* 0x0000002051247221 */ /* 0x000fe20000000000 */
[----:B------:R-:W-:Y:S01]  /*44c0*/  SHF.L.U32 R68, R34, 0x17, RZ ;  /* 0x0000001722447819 */ /* 0x000fe200000006ff */
[----:B0-----:R-:W-:Y:S02]  /*44d0*/  FMUL R34, R83, R78 ;  /* 0x0000004e53227220 */ /* 0x001fe40000400000 */
[----:B------:R-:W-:Y:S01]  /*44e0*/  FADD R79, R36, R33 ;  /* 0x00000021244f7221 */ /* 0x000fe20000000000 */
[----:B------:R-:W-:Y:S01]  /*44f0*/  SHF.L.U32 R36, R35, 0x17, RZ ;  /* 0x0000001723247819 */ /* 0x000fe200000006ff */
[----:B---3--:R-:W-:Y:S02]  /*4500*/  FMUL R35, R68, R77 ;  /* 0x0000004d44237220 */ /* 0x008fe40000400000 */
[----:B------:R-:W-:-:S04]  /*4510*/  FADD R68, R79, R34 ;  /* 0x000000224f447221 */ /* 0x000fc80000000000 */
[----:B------:R-:W-:Y:S01]  /*4520*/  FADD R77, R68, R35 ;  /* 0x00000023444d7221 */ /* 0x000fe20000000000 */
[----:B-1----:R-:W-:-:S04]  /*4530*/  FMUL R36, R36, R87 ;  /* 0x0000005724247220 */ /* 0x002fc80000400000 */
        /* <DEDUP_REMOVED lines=22> */
[----:B------:R-:W-:Y:S05]  /*46a0*/  CALL.REL.NOINC `($__internal_33_$__cuda_sm3x_div_rn_noftz_f32_slowpath) ;  /* 0x0000003c00247944 */ /* 0x000fea0003c00000 */
[----:B------:R-:W-:-:S07]  /*46b0*/  MOV R77, R49 ;  /* 0x00000031004d7202 */ /* 0x000fce0000000f00 */
.L_x_8523:
[----:B------:R-:W-:Y:S05]  /*46c0*/  BSYNC.RECONVERGENT B2 ;  /* 0x0000000000027941 */ /* 0x000fea0003800200 */
.L_x_8522:
        /* <DEDUP_REMOVED lines=11> */
[----:B------:R-:W-:Y:S05]  /*4780*/  CALL.REL.NOINC `($__internal_33_$__cuda_sm3x_div_rn_noftz_f32_slowpath) ;  /* 0x0000003800ec7944 */ /* 0x000fea0003c00000 */
[----:B------:R-:W-:-:S07]  /*4790*/  MOV R80, R49 ;  /* 0x0000003100507202 */ /* 0x000fce0000000f00 */
.L_x_8525:
[----:B------:R-:W-:Y:S05]  /*47a0*/  BSYNC.RECONVERGENT B2 ;  /* 0x0000000000027941 */ /* 0x000fea0003800200 */
.L_x_8524:
        /* <DEDUP_REMOVED lines=13> */
.L_x_8527:
[----:B------:R-:W-:Y:S05]  /*4880*/  BSYNC.RECONVERGENT B2 ;  /* 0x0000000000027941 */ /* 0x000fea0003800200 */
.L_x_8526:
        /* <DEDUP_REMOVED lines=12> */
.L_x_8529:
[----:B------:R-:W-:Y:S05]  /*4950*/  BSYNC.RECONVERGENT B2 ;  /* 0x0000000000027941 */ /* 0x000fea0003800200 */
.L_x_8528:
        /* <DEDUP_REMOVED lines=21> */
[----:B------:R-:W-:Y:S05]  /*4ab0*/  CALL.REL.NOINC `($__internal_33_$__cuda_sm3x_div_rn_noftz_f32_slowpath) ;  /* 0x0000003800207944 */ /* 0x000fea0003c00000 */
[----:B------:R-:W-:-:S07]  /*4ac0*/  MOV R48, R49 ;  /* 0x0000003100307202 */ /* 0x000fce0000000f00 */
.L_x_8531:
[----:B------:R-:W-:Y:S05]  /*4ad0*/  BSYNC.RECONVERGENT B2 ;  /* 0x0000000000027941 */ /* 0x000fea0003800200 */
.L_x_8530:
        /* <DEDUP_REMOVED lines=13> */
.L_x_8533:
[----:B------:R-:W-:Y:S05]  /*4bb0*/  BSYNC.RECONVERGENT B2 ;  /* 0x0000000000027941 */ /* 0x000fea0003800200 */
.L_x_8532:
        /* <DEDUP_REMOVED lines=13> */
.L_x_8535:
[----:B------:R-:W-:Y:S05]  /*4c90*/  BSYNC.RECONVERGENT B2 ;  /* 0x0000000000027941 */ /* 0x000fea0003800200 */
.L_x_8534:
        /* <DEDUP_REMOVED lines=12> */
.L_x_8537:
[----:B------:R-:W-:Y:S05]  /*4d60*/  BSYNC.RECONVERGENT B2 ;  /* 0x0000000000027941 */ /* 0x000fea0003800200 */
.L_x_8536:
        /* <DEDUP_REMOVED lines=20> */
.L_x_8539:
[----:B------:R-:W-:Y:S05]  /*4eb0*/  BSYNC.RECONVERGENT B2 ;  /* 0x0000000000027941 */ /* 0x000fea0003800200 */
.L_x_8538:
        /* <DEDUP_REMOVED lines=13> */
.L_x_8541:
[----:B------:R-:W-:Y:S05]  /*4f90*/  BSYNC.RECONVERGENT B2 ;  /* 0x0000000000027941 */ /* 0x000fea0003800200 */
.L_x_8540:
        /* <DEDUP_REMOVED lines=13> */
.L_x_8543:
[----:B------:R-:W-:Y:S05]  /*5070*/  BSYNC.RECONVERGENT B2 ;  /* 0x0000000000027941 */ /* 0x000fea0003800200 */
.L_x_8542:
        /* <DEDUP_REMOVED lines=12> */
.L_x_8545:
[----:B------:R-:W-:Y:S05]  /*5140*/  BSYNC.RECONVERGENT B2 ;  /* 0x0000000000027941 */ /* 0x000fea0003800200 */
.L_x_8544:
        /* <DEDUP_REMOVED lines=17> */
[----:B------:R-:W-:Y:S05]  /*5260*/  CALL.REL.NOINC `($__internal_33_$__cuda_sm3x_div_rn_noftz_f32_slowpath) ;  /* 0x0000003000347944 */ /* 0x000fea0003c00000 */
[----:B------:R-:W-:-:S07]  /*5270*/  MOV R48, R49 ;  /* 0x0000003100307202 */ /* 0x000fce0000000f00 */
.L_x_8547:
[----:B------:R-:W-:Y:S05]  /*5280*/  BSYNC.RECONVERGENT B2 ;  /* 0x0000000000027941 */ /* 0x000fea0003800200 */
.L_x_8546:
        /* <DEDUP_REMOVED lines=13> */
.L_x_8549:
[----:B------:R-:W-:Y:S05]  /*5360*/  BSYNC.RECONVERGENT B2 ;  /* 0x0000000000027941 */ /* 0x000fea0003800200 */
.L_x_8548:
        /* <DEDUP_REMOVED lines=13> */
.L_x_8551:
[----:B------:R-:W-:Y:S05]  /*5440*/  BSYNC.RECONVERGENT B2 ;  /* 0x0000000000027941 */ /* 0x000fea0003800200 */
.L_x_8550:
        /* <DEDUP_REMOVED lines=12> */
.L_x_8553:
[----:B------:R-:W-:Y:S05]  /*5510*/  BSYNC.RECONVERGENT B2 ;  /* 0x0000000000027941 */ /* 0x000fea0003800200 */
.L_x_8552:
        /* <DEDUP_REMOVED lines=20> */
.L_x_8555:
[----:B------:R-:W-:Y:S05]  /*5660*/  BSYNC.RECONVERGENT B2 ;  /* 0x0000000000027941 */ /* 0x000fea0003800200 */
.L_x_8554:
        /* <DEDUP_REMOVED lines=13> */
.L_x_8557:
[----:B------:R-:W-:Y:S05]  /*5740*/  BSYNC.RECONVERGENT B2 ;  /* 0x0000000000027941 */ /* 0x000fea0003800200 */
.L_x_8556:
        /* <DEDUP_REMOVED lines=13> */
.L_x_8559:
[----:B------:R-:W-:Y:S05]  /*5820*/  BSYNC.RECONVERGENT B2 ;  /* 0x0000000000027941 */ /* 0x000fea0003800200 */
.L_x_8558:
        /* <DEDUP_REMOVED lines=12> */
.L_x_8561:
[----:B------:R-:W-:Y:S05]  /*58f0*/  BSYNC.RECONVERGENT B2 ;  /* 0x0000000000027941 */ /* 0x000fea0003800200 */
.L_x_8560:
        /* <DEDUP_REMOVED lines=20> */
.L_x_8563:
[----:B------:R-:W-:Y:S05]  /*5a40*/  BSYNC.RECONVERGENT B2 ;  /* 0x0000000000027941 */ /* 0x000fea0003800200 */
.L_x_8562:
        /* <DEDUP_REMOVED lines=13> */
.L_x_8565:
[----:B------:R-:W-:Y:S05]  /*5b20*/  BSYNC.RECONVERGENT B2 ;  /* 0x0000000000027941 */ /* 0x000fea0003800200 */
.L_x_8564:
        /* <DEDUP_REMOVED lines=13> */
.L_x_8567:
[----:B------:R-:W-:Y:S05]  /*5c00*/  BSYNC.RECONVERGENT B2 ;  /* 0x0000000000027941 */ /* 0x000fea0003800200 */
.L_x_8566:
        /* <DEDUP_REMOVED lines=12> */
.L_x_8569:
[----:B------:R-:W-:Y:S05]  /*5cd0*/  BSYNC.RECONVERGENT B2 ;  /* 0x0000000000027941 */ /* 0x000fea0003800200 */
.L_x_8568:
        /* <DEDUP_REMOVED lines=20> */
.L_x_8571:
[----:B------:R-:W-:Y:S05]  /*5e20*/  BSYNC.RECONVERGENT B2 ;  /* 0x0000000000027941 */ /* 0x000fea0003800200 */
.L_x_8570:
        /* <DEDUP_REMOVED lines=13> */
.L_x_8573:
[----:B------:R-:W-:Y:S05]  /*5f00*/  BSYNC.RECONVERGENT B2 ;  /* 0x0000000000027941 */ /* 0x000fea0003800200 */
.L_x_8572:
        /* <DEDUP_REMOVED lines=13> */
.L_x_8575:
[----:B------:R-:W-:Y:S05]  /*5fe0*/  BSYNC.RECONVERGENT B2 ;  /* 0x0000000000027941 */ /* 0x000fea0003800200 */
.L_x_8574:
        /* <DEDUP_REMOVED lines=12> */
.L_x_8577:
[----:B------:R-:W-:Y:S05]  /*60b0*/  BSYNC.RECONVERGENT B2 ;  /* 0x0000000000027941 */ /* 0x000fea0003800200 */
.L_x_8576:
        /* <DEDUP_REMOVED lines=20> */
.L_x_8579:
[----:B------:R-:W-:Y:S05]  /*6200*/  BSYNC.RECONVERGENT B2 ;  /* 0x0000000000027941 */ /* 0x000fea0003800200 */
.L_x_8578:
        /* <DEDUP_REMOVED lines=13> */
.L_x_8581:
[----:B------:R-:W-:Y:S05]  /*62e0*/  BSYNC.RECONVERGENT B2 ;  /* 0x0000000000027941 */ /* 0x000fea0003800200 */
.L_x_8580:
        /* <DEDUP_REMOVED lines=13> */
.L_x_8583:
[----:B------:R-:W-:Y:S05]  /*63c0*/  BSYNC.RECONVERGENT B2 ;  /* 0x0000000000027941 */ /* 0x000fea0003800200 */
.L_x_8582:
        /* <DEDUP_REMOVED lines=12> */
.L_x_8585:
[----:B------:R-:W-:Y:S05]  /*6490*/  BSYNC.RECONVERGENT B2 ;  /* 0x0000000000027941 */ /* 0x000fea0003800200 */
.L_x_8584:
        /* <DEDUP_REMOVED lines=15> */
[----:B0-----:R-:W-:Y:S02]  /*6590*/  MOV R49, R5 ;  /* 0x0000000500317202 */ /* 0x001fe40000000f00 */
[----:B------:R-:W-:-:S07]  /*65a0*/  MOV R78, 0x65c0 ;  /* 0x000065c0004e7802 */ /* 0x000fce0000000f00 */
[----:B------:R-:W-:Y:S05]  /*65b0*/  CALL.REL.NOINC `($__internal_33_$__cuda_sm3x_div_rn_noftz_f32_slowpath) ;  /* 0x0000001c00607944 */ /* 0x000fea0003c00000 */
[----:B------:R-:W-:-:S07]  /*65c0*/  MOV R0, R49 ;  /* 0x0000003100007202 */ /* 0x000fce0000000f00 */
.L_x_8587:
[----:B------:R-:W-:Y:S05]  /*65d0*/  BSYNC.RECONVERGENT B2 ;  /* 0x0000000000027941 */ /* 0x000fea0003800200 */
.L_x_8586:
        /* <DEDUP_REMOVED lines=9> */
[----:B0-----:R-:W-:Y:S02]  /*6670*/  MOV R49, R6 ;  /* 0x0000000600317202 */ /* 0x001fe40000000f00 */
[----:B------:R-:W-:-:S07]  /*6680*/  MOV R78, 0x66a0 ;  /* 0x000066a0004e7802 */ /* 0x000fce0000000f00 */
[----:B------:R-:W-:Y:S05]  /*6690*/  CALL.REL.NOINC `($__internal_33_$__cuda_sm3x_div_rn_noftz_f32_slowpath) ;  /* 0x0000001c00287944 */ /* 0x000fea0003c00000 */
[----:B------:R-:W-:-:S07]  /*66a0*/  MOV R3, R49 ;  /* 0x0000003100037202 */ /* 0x000fce0000000f00 */
.L_x_8589:
[----:B------:R-:W-:Y:S05]  /*66b0*/  BSYNC.RECONVERGENT B2 ;  /* 0x0000000000027941 */ /* 0x000fea0003800200 */
.L_x_8588:
        /* <DEDUP_REMOVED lines=13> */
.L_x_8591:
[----:B------:R-:W-:Y:S05]  /*6790*/  BSYNC.RECONVERGENT B2 ;  /* 0x0000000000027941 */ /* 0x000fea0003800200 */
.L_x_8590:
[----:B------:R-:W1:Y:S01]  /*67a0*/  MUFU.RCP R5, R68 ;  /* 0x0000004400057308 */ /* 0x000e620000001000 */
[----:B------:R-:W-:Y:S07]  /*67b0*/  BSSY.RECONVERGENT B2, `(.L_x_8592) ;  /* 0x000000b000027945 */ /* 0x000fee0003800200 */
        /* <DEDUP_REMOVED lines=9> */
[----:B------:R-:W-:Y:S05]  /*6850*/  CALL.REL.NOINC `($__internal_33_$__cuda_sm3x_div_rn_noftz_f32_slowpath) ;  /* 0x0000001800b87944 */ /* 0x000fea0003c00000 */
.L_x_8593:
[----:B------:R-:W-:Y:S05]  /*6860*/  BSYNC.RECONVERGENT B2 ;  /* 0x0000000000027941 */ /* 0x000fea0003800200 */
.L_x_8592:
        /* <DEDUP_REMOVED lines=19> */
.L_x_8595:
[----:B------:R-:W-:Y:S05]  /*69a0*/  BSYNC.RECONVERGENT B2 ;  /* 0x0000000000027941 */ /* 0x000fea0003800200 */
.L_x_8594:
        /* <DEDUP_REMOVED lines=13> */
.L_x_8597:
[----:B------:R-:W-:Y:S05]  /*6a80*/  BSYNC.RECONVERGENT B2 ;  /* 0x0000000000027941 */ /* 0x000fea0003800200 */
.L_x_8596:
        /* <DEDUP_REMOVED lines=13> */
.L_x_8599:
[----:B------:R-:W-:Y:S05]  /*6b60*/  BSYNC.RECONVERGENT B2 ;  /* 0x0000000000027941 */ /* 0x000fea0003800200 */
.L_x_8598:
        /* <DEDUP_REMOVED lines=12> */
.L_x_8601:
[----:B------:R-:W-:Y:S05]  /*6c30*/  BSYNC.RECONVERGENT B2 ;  /* 0x0000000000027941 */ /* 0x000fea0003800200 */
.L_x_8600:
        /* <DEDUP_REMOVED lines=19> */
.L_x_8603:
[----:B------:R-:W-:Y:S05]  /*6d70*/  BSYNC.RECONVERGENT B2 ;  /* 0x0000000000027941 */ /* 0x000fea0003800200 */
.L_x_8602:
        /* <DEDUP_REMOVED lines=13> */
.L_x_8605:
[----:B------:R-:W-:Y:S05]  /*6e50*/  BSYNC.RECONVERGENT B2 ;  /* 0x0000000000027941 */ /* 0x000fea0003800200 */
.L_x_8604:
        /* <DEDUP_REMOVED lines=13> */
.L_x_8607:
[----:B------:R-:W-:Y:S05]  /*6f30*/  BSYNC.RECONVERGENT B2 ;  /* 0x0000000000027941 */ /* 0x000fea0003800200 */
.L_x_8606:
        /* <DEDUP_REMOVED lines=12> */
.L_x_8609:
[----:B------:R-:W-:Y:S05]  /*7000*/  BSYNC.RECONVERGENT B2 ;  /* 0x0000000000027941 */ /* 0x000fea0003800200 */
.L_x_8608:
        /* <DEDUP_REMOVED lines=19> */
.L_x_8611:
[----:B------:R-:W-:Y:S05]  /*7140*/  BSYNC.RECONVERGENT B2 ;  /* 0x0000000000027941 */ /* 0x000fea0003800200 */
.L_x_8610:
        /* <DEDUP_REMOVED lines=13> */
.L_x_8613:
[----:B------:R-:W-:Y:S05]  /*7220*/  BSYNC.RECONVERGENT B2 ;  /* 0x0000000000027941 */ /* 0x000fea0003800200 */
.L_x_8612:
        /* <DEDUP_REMOVED lines=13> */
.L_x_8615:
[----:B------:R-:W-:Y:S05]  /*7300*/  BSYNC.RECONVERGENT B2 ;  /* 0x0000000000027941 */ /* 0x000fea0003800200 */
.L_x_8614:
        /* <DEDUP_REMOVED lines=12> */
.L_x_8617:
[----:B------:R-:W-:Y:S05]  /*73d0*/  BSYNC.RECONVERGENT B2 ;  /* 0x0000000000027941 */ /* 0x000fea0003800200 */
.L_x_8616:
        /* <DEDUP_REMOVED lines=19> */
.L_x_8619:
[----:B------:R-:W-:Y:S05]  /*7510*/  BSYNC.RECONVERGENT B2 ;  /* 0x0000000000027941 */ /* 0x000fea0003800200 */
.L_x_8618:
        /* <DEDUP_REMOVED lines=13> */
.L_x_8621:
[----:B------:R-:W-:Y:S05]  /*75f0*/  BSYNC.RECONVERGENT B2 ;  /* 0x0000000000027941 */ /* 0x000fea0003800200 */
.L_x_8620:
        /* <DEDUP_REMOVED lines=13> */
.L_x_8623:
[----:B------:R-:W-:Y:S05]  /*76d0*/  BSYNC.RECONVERGENT B2 ;  /* 0x0000000000027941 */ /* 0x000fea0003800200 */
.L_x_8622:
        /* <DEDUP_REMOVED lines=12> */
.L_x_8625:
[----:B------:R-:W-:Y:S05]  /*77a0*/  BSYNC.RECONVERGENT B2 ;  /* 0x0000000000027941 */ /* 0x000fea0003800200 */
.L_x_8624:
        /* <DEDUP_REMOVED lines=19> */
.L_x_8627:
[----:B------:R-:W-:Y:S05]  /*78e0*/  BSYNC.RECONVERGENT B2 ;  /* 0x0000000000027941 */ /* 0x000fea0003800200 */
.L_x_8626:
        /* <DEDUP_REMOVED lines=13> */
.L_x_8629:
[----:B------:R-:W-:Y:S05]  /*79c0*/  BSYNC.RECONVERGENT B2 ;  /* 0x0000000000027941 */ /* 0x000fea0003800200 */
.L_x_8628:
        /* <DEDUP_REMOVED lines=13> */
.L_x_8631:
[----:B------:R-:W-:Y:S05]  /*7aa0*/  BSYNC.RECONVERGENT B2 ;  /* 0x0000000000027941 */ /* 0x000fea0003800200 */
.L_x_8630:
        /* <DEDUP_REMOVED lines=12> */
.L_x_8633:
[----:B------:R-:W-:Y:S05]  /*7b70*/  BSYNC.RECONVERGENT B2 ;  /* 0x0000000000027941 */ /* 0x000fea0003800200 */
.L_x_8632:
        /* <DEDUP_REMOVED lines=19> */
.L_x_8635:
[----:B------:R-:W-:Y:S05]  /*7cb0*/  BSYNC.RECONVERGENT B2 ;  /* 0x0000000000027941 */ /* 0x000fea0003800200 */
.L_x_8634:
        /* <DEDUP_REMOVED lines=13> */
.L_x_8637:
[----:B------:R-:W-:Y:S05]  /*7d90*/  BSYNC.RECONVERGENT B2 ;  /* 0x0000000000027941 */ /* 0x000fea0003800200 */
.L_x_8636:
        /* <DEDUP_REMOVED lines=13> */
.L_x_8639:
[----:B------:R-:W-:Y:S05]  /*7e70*/  BSYNC.RECONVERGENT B2 ;  /* 0x0000000000027941 */ /* 0x000fea0003800200 */
.L_x_8638:
        /* <DEDUP_REMOVED lines=12> */
.L_x_8641:
[----:B------:R-:W-:Y:S05]  /*7f40*/  BSYNC.RECONVERGENT B2 ;  /* 0x0000000000027941 */ /* 0x000fea0003800200 */
.L_x_8640:
        /* <DEDUP_REMOVED lines=17> */
.L_x_8643:
[----:B------:R-:W-:Y:S05]  /*8060*/  BSYNC.RECONVERGENT B2 ;  /* 0x0000000000027941 */ /* 0x000fea0003800200 */
.L_x_8642:
        /* <DEDUP_REMOVED lines=13> */
.L_x_8645:
[----:B------:R-:W-:Y:S05]  /*8140*/  BSYNC.RECONVERGENT B2 ;  /* 0x0000000000027941 */ /* 0x000fea0003800200 */
.L_x_8644:
        /* <DEDUP_REMOVED lines=13> */
.L_x_8647:
[----:B------:R-:W-:Y:S05]  /*8220*/  BSYNC.RECONVERGENT B2 ;  /* 0x0000000000027941 */ /* 0x000fea0003800200 */
.L_x_8646:
        /* <DEDUP_REMOVED lines=12> */
.L_x_8649:
[----:B------:R-:W-:Y:S05]  /*82f0*/  BSYNC.RECONVERGENT B2 ;  /* 0x0000000000027941 */ /* 0x000fea0003800200 */
.L_x_8648:
[----:B------:R-:W-:Y:S02]  /*8300*/  F2FP.BF16.F32.PACK_AB R48, R3, R0 ;  /* 0x000000000330723e */ /* 0x000fe400000010ff */
[----:B------:R-:W-:-:S05]  /*8310*/  F2FP.BF16.F32.PACK_AB R49, R49, R2 ;  /* 0x000000023131723e */ /* 0x000fca00000010ff */
[----:B------:R-:W-:Y:S01]  /*8320*/  STG.E.64 desc[UR4][R46.64+0xf00], R48 ;  /* 0x000f00302e007986 */ /* 0x000fe2000c101b04 */
[----:B------:R-:W-:Y:S05]  /*8330*/  EXIT ;  /* 0x000000000000794d */ /* 0x000fea0003800000 */
        .weak           $__internal_33_$__cuda_sm3x_div_rn_noftz_f32_slowpath
        .type           $__internal_33_$__cuda_sm3x_div_rn_noftz_f32_slowpath,@function
        .size           $__internal_33_$__cuda_sm3x_div_rn_noftz_f32_slowpath,(.L_x_11279 - $__internal_33_$__cuda_sm3x_div_rn_noftz_f32_slowpath)
$__internal_33_$__cuda_sm3x_div_rn_noftz_f32_slowpath:
        /* <DEDUP_REMOVED lines=35> */
.L_x_8651:
[----:B------:R-:W-:Y:S01]  /*8570*/  LEA R87, R81, 0xc0800000, 0x17 ;  /* 0xc080000051577811 */ /* 0x000fe200078eb8ff */
[----:B------:R-:W-:Y:S03]  /*8580*/  BSSY.RECONVERGENT B1, `(.L_x_8656) ;  /* 0x0000036000017945 */ /* 0x000fe60003800200 */
[----:B------:R-:W-:Y:S02]  /*8590*/  IADD3 R87, PT, PT, -R87, R88, RZ ;  /* 0x0000005857577210 */ /* 0x000fe40007ffe1ff */
[----:B------:R-:W-:Y:S02]  /*85a0*/  IADD3 R88, PT, PT, R83, -0x7f, RZ ;  /* 0xffffff8153587810 */ /* 0x000fe40007ffe0ff */
[----:B------:R-:W0:Y:S01]  /*85b0*/  MUFU.RCP R85, R87 ;  /* 0x0000005700557308 */ /* 0x000e220000001000 */
[----:B------:R-:W-:Y:S02]  /*85c0*/  FADD.FTZ R84, -R87, -RZ ;  /* 0x800000ff57547221 */ /* 0x000fe40000010100 */
[----:B------:R-:W-:-:S02]  /*85d0*/  IMAD R49, R88, -0x800000, R49 ;  /* 0xff80000058317824 */ /* 0x000fc400078e0231 */
        /* <DEDUP_REMOVED lines=44> */
.L_x_8658:
[----:B------:R-:W-:-:S04]  /*88a0*/  LOP3.LUT R49, R49, 0x80000000, RZ, 0xc0, !PT ;  /* 0x8000000031317812 */ /* 0x000fc800078ec0ff */
[----:B------:R-:W-:Y:S01]  /*88b0*/  LOP3.LUT R49, R49, 0x7f800000, RZ, 0xfc, !PT ;  /* 0x7f80000031317812 */ /* 0x000fe200078efcff */
[----:B------:R-:W-:Y:S06]  /*88c0*/  BRA `(.L_x_8659) ;  /* 0x0000000000047947 */ /* 0x000fec0003800000 */
.L_x_8657:
[----:B------:R-:W-:-:S07]  /*88d0*/  LEA R49, R82, R49, 0x17 ;  /* 0x0000003152317211 */ /* 0x000fce00078eb8ff */
.L_x_8659:
[----:B------:R-:W-:Y:S05]  /*88e0*/  BSYNC.RECONVERGENT B1 ;  /* 0x0000000000017941 */ /* 0x000fea0003800200 */
.L_x_8656:
[----:B------:R-:W-:Y:S05]  /*88f0*/  BRA `(.L_x_8660) ;  /* 0x0000000000207947 */ /* 0x000fea0003800000 */
.L_x_8655:
[----:B------:R-:W-:-:S04]  /*8900*/  LOP3.LUT R49, R88, 0x80000000, R49, 0x48, !PT ;  /* 0x8000000058317812 */ /* 0x000fc800078e4831 */
[----:B------:R-:W-:Y:S01]  /*8910*/  LOP3.LUT R49, R49, 0x7f800000, RZ, 0xfc, !PT ;  /* 0x7f80000031317812 */ /* 0x000fe200078efcff */
[----:B------:R-:W-:Y:S06]  /*8920*/  BRA `(.L_x_8660) ;  /* 0x0000000000147947 */ /* 0x000fec0003800000 */
.L_x_8654:
[----:B------:R-:W-:Y:S01]  /*8930*/  LOP3.LUT R49, R88, 0x80000000, R49, 0x48, !PT ;  /* 0x8000000058317812 */ /* 0x000fe200078e4831 */
[----:B------:R-:W-:Y:S06]  /*8940*/  BRA `(.L_x_8660) ;  /* 0x00000000000c7947 */ /* 0x000fec0003800000 */
.L_x_8653:
[----:B------:R-:W0:Y:S01]  /*8950*/  MUFU.RSQ R49, -QNAN ;  /* 0xffc0000000317908 */ /* 0x000e220000001400 */
[----:B------:R-:W-:Y:S05]  /*8960*/  BRA `(.L_x_8660) ;  /* 0x0000000000047947 */ /* 0x000fea0003800000 */
.L_x_8652:
[----:B------:R-:W-:-:S07]  /*8970*/  FADD.FTZ R49, R49, R68 ;  /* 0x0000004431317221 */ /* 0x000fce0000010000 */
.L_x_8660:
[----:B------:R-:W-:Y:S05]  /*8980*/  BSYNC.RECONVERGENT B0 ;  /* 0x0000000000007941 */ /* 0x000fea0003800200 */
.L_x_8650:
[----:B------:R-:W-:Y:S01]  /*8990*/  HFMA2 R83, -RZ, RZ, 0, 0 ;  /* 0x00000000ff537431 */ /* 0x000fe200000001ff */
[----:B------:R-:W-:-:S04]  /*89a0*/  MOV R82, R78 ;  /* 0x0000004e00527202 */ /* 0x000fc80000000f00 */
[----:B0-----:R-:W-:Y:S05]  /*89b0*/  RET.REL.NODEC R82 `(_ZN18transformer_engine27scaled_softmax_warp_forwardI13__nv_bfloat16S1_fLi11EEEvPT0_PKT_T1_ii) ;  /* 0xffffff7452907950 */ /* 0x001fea0003c3ffff */
.L_x_8661:
        /* <DEDUP_REMOVED lines=12> */
.L_x_11279:


//--------------------- .text._ZN18transformer_engine27scaled_softmax_warp_forwardI13__nv_bfloat16S1_fLi10EEEvPT0_PKT_T1_ii --------------------------
	.section	.text._ZN18transformer_engine27scaled_softmax_warp_forwardI13__nv_bfloat16S1_fLi10EEEvPT0_PKT_T1_ii,"ax",@progbits
	.align	128
        .global         _ZN18transformer_engine27scaled_softmax_warp_forwardI13__nv_bfloat16S1_fLi10EEEvPT0_PKT_T1_ii
        .type           _ZN18transformer_engine27scaled_softmax_warp_forwardI13__nv_bfloat16S1_fLi10EEEvPT0_PKT_T1_ii,@function
        .size           _ZN18transformer_engine27scaled_softmax_warp_forwardI13__nv_bfloat16S1_fLi10EEEvPT0_PKT_T1_ii,(.L_x_11280 - _ZN18transformer_engine27scaled_softmax_warp_forwardI13__nv_bfloat16S1_fLi10EEEvPT0_PKT_T1_ii)
        .other          _ZN18transformer_engine27scaled_softmax_warp_forwardI13__nv_bfloat16S1_fLi10EEEvPT0_PKT_T1_ii,@"STO_CUDA_ENTRY STV_DEFAULT"
_ZN18transformer_engine27scaled_softmax_warp_forwardI13__nv_bfloat16S1_fLi10EEEvPT0_PKT_T1_ii:
.text._ZN18transformer_engine27scaled_softmax_warp_forwardI13__nv_bfloat16S1_fLi10EEEvPT0_PKT_T1_ii:
        /* <DEDUP_REMOVED lines=33> */
[----:B------:R-:W0:-:S12]  /*0210*/  @!P5 LDC R17, c[0x0][0x390] ;  /* 0x0000e400ff11db82 */ /* 0x000e180000000800 */
[----:B------:R-:W3:Y:S01]  /*0220*/  @!P6 LDG.E.64 R2, desc[UR4][R14.64+0x200] ;  /* 0x000200040e02e981 */ /* 0x000ee2000c1e1b00 */
[C---:B------:R-:W-:Y:S01]  /*0230*/  IADD3 R0, PT, PT, R22.reuse, 0x180, RZ ;  /* 0x0000018016007810 */ /* 0x040fe20007ffe0ff */
[----:B------:R-:W1:Y:S01]  /*0240*/  @!P6 LDC R19, c[0x0][0x390] ;  /* 0x0000e400ff13eb82 */ /* 0x000e620000000800 */
[----:B------:R-:W-:Y:S02]  /*0250*/  ISETP.GE.AND P0, PT, R22, UR8, PT ;  /* 0x0000000816007c0c */ /* 0x000fe4000bf06270 */
[----:B------:R-:W-:Y:S02]  /*0260*/  ISETP.GE.AND P1, PT, R0, UR8, PT ;  /* 0x0000000800007c0c */ /* 0x000fe4000bf26270 */
[C---:B------:R-:W-:Y:S02]  /*0270*/  ISETP.GT.AND P0, PT, R18.reuse, RZ, !P0 ;  /* 0x000000ff1200720c */ /* 0x040fe40004704270 */
[----:B------:R-:W-:-:S11]  /*0280*/  ISETP.LT.OR P1, PT, R18, 0x1, P1 ;  /* 0x000000011200780c */ /* 0x000fd60000f21670 */
[----:B------:R-:W4:Y:S04]  /*0290*/  @P0 LDG.E.64 R10, desc[UR4][R14.64] ;  /* 0x000000040e0a0981 */ /* 0x000f28000c1e1b00 */
[----:B------:R-:W5:Y:S01]  /*02a0*/  @!P1 LDG.E.64 R12, desc[UR4][R14.64+0x300] ;  /* 0x000300040e0c9981 */ /* 0x000f62000c1e1b00 */
[----:B------:R-:W-:-:S04]  /*02b0*/  IADD3 R0, PT, PT, R22, 0x200, RZ ;  /* 0x0000020016007810 */ /* 0x000fc80007ffe0ff */
[----:B------:R-:W-:-:S04]  /*02c0*/  ISETP.GE.AND P4, PT, R0, UR8, PT ;  /* 0x0000000800007c0c */ /* 0x000fc8000bf86270 */
[----:B------:R-:W-:Y:S02]  /*02d0*/  ISETP.LT.OR P4, PT, R18, 0x1, P4 ;  /* 0x000000011200780c */ /* 0x000fe40002781670 */
[----:B------:R-:W-:-:S11]  /*02e0*/  IADD3 R0, PT, PT, R22, 0x280, RZ ;  /* 0x0000028016007810 */ /* 0x000fd60007ffe0ff */
[----:B------:R-:W4:Y:S01]  /*02f0*/  @!P4 LDG.E.64 R8, desc[UR4][R14.64+0x400] ;  /* 0x000400040e08c981 */ /* 0x000f22000c1e1b00 */
[----:B------:R-:W-:-:S04]  /*0300*/  ISETP.GE.AND P2, PT, R0, UR8, PT ;  /* 0x0000000800007c0c */ /* 0x000fc8000bf46270 */
[----:B------:R-:W-:Y:S02]  /*0310*/  ISETP.LT.OR P2, PT, R18, 0x1, P2 ;  /* 0x000000011200780c */ /* 0x000fe40001741670 */
        /* <DEDUP_REMOVED lines=15> */
[----:B--2---:R-:W-:Y:S02]  /*0410*/  @!P5 PRMT R6, R5, 0x7632, R6 ;  /* 0x000076320506d816 */ /* 0x004fe40000000006 */
[----:B------:R-:W-:-:S02]  /*0420*/  @!P5 PRMT R0, R4, 0x7632, R0 ;  /* 0x000076320400d816 */ /* 0x000fc40000000000 */
[----:B------:R-:W-:Y:S02]  /*0430*/  @!P5 SHF.L.U32 R16, R6, 0x10, RZ ;  /* 0x000000100610d819 */ /* 0x000fe400000006ff */
[----:B------:R-:W2:Y:S01]  /*0440*/  @!P2 LDG.E.64 R6, desc[UR4][R14.64+0x500] ;  /* 0x000500040e06a981 */ /* 0x000ea2000c1e1b00 */
[----:B------:R-:W-:Y:S02]  /*0450*/  @!P5 SHF.L.U32 R0, R0, 0x10, RZ ;  /* 0x000000100000d819 */ /* 0x000fe400000006ff */
[----:B------:R-:W-:-:S03]  /*0460*/  @!P5 SHF.L.U32 R4, R4, 0x10, RZ ;  /* 0x000000100404d819 */ /* 0x000fc600000006ff */
[-C--:B0-----:R-:W-:Y:S01]  /*0470*/  @!P5 FMUL R24, R0, R17.reuse ;  /* 0x000000110018d220 */ /* 0x081fe20000400000 */
[----:B------:R-:W-:Y:S01]  /*0480*/  @!P5 SHF.L.U32 R5, R5, 0x10, RZ ;  /* 0x000000100505d819 */ /* 0x000fe200000006ff */
[-C--:B------:R-:W-:Y:S01]  /*0490*/  @!P5 FMUL R32, R4, R17.reuse ;  /* 0x000000110420d220 */ /* 0x080fe20000400000 */
[C---:B---3--:R-:W-:Y:S02]  /*04a0*/  @!P6 PRMT R0, R2.reuse, 0x7632, R0 ;  /* 0x000076320200e816 */ /* 0x048fe40000000000 */
[----:B------:R-:W-:Y:S02]  /*04b0*/  @!P6 SHF.L.U32 R2, R2, 0x10, RZ ;  /* 0x000000100202e819 */ /* 0x000fe400000006ff */
[----:B------:R-:W-:Y:S01]  /*04c0*/  @!P6 PRMT R4, R3, 0x7632, R4 ;  /* 0x000076320304e816 */ /* 0x000fe20000000004 */
[-C--:B------:R-:W-:Y:S01]  /*04d0*/  @!P5 FMUL R25, R5, R17.reuse ;  /* 0x000000110519d220 */ /* 0x080fe20000400000 */
[----:B------:R-:W-:Y:S01]  /*04e0*/  @!P6 SHF.L.U32 R3, R3, 0x10, RZ ;  /* 0x000000100303e819 */ /* 0x000fe200000006ff */
[----:B------:R-:W-:Y:S01]  /*04f0*/  @!P5 FMUL R31, R16, R17 ;  /* 0x00000011101fd220 */ /* 0x000fe20000400000 */
[----:B------:R-:W-:Y:S01]  /*0500*/  @!P6 SHF.L.U32 R0, R0, 0x10, RZ ;  /* 0x000000100000e819 */ /* 0x000fe200000006ff */
[----:B-1----:R-:W-:Y:S01]  /*0510*/  @!P6 FMUL R30, R2, R19 ;  /* 0x00000013021ee220 */ /* 0x002fe20000400000 */
[----:B------:R-:W-:-:S02]  /*0520*/  @!P6 SHF.L.U32 R4, R4, 0x10, RZ ;  /* 0x000000100404e819 */ /* 0x000fc400000006ff */
[----:B------:R-:W-:Y:S02]  /*0530*/  ISETP.GE.AND P5, PT, R18, 0x1, PT ;  /* 0x000000011200780c */ /* 0x000fe40003fa6270 */
[----:B------:R-:W-:Y:S01]  /*0540*/  IADD3 R2, PT, PT, R22, 0x300, RZ ;  /* 0x0000030016027810 */ /* 0x000fe20007ffe0ff */
[-C--:B------:R-:W-:Y:S01]  /*0550*/  @!P6 FMUL R28, R3, R19.reuse ;  /* 0x00000013031ce220 */ /* 0x080fe20000400000 */
[-C--:B------:R-:W-:Y:S01]  /*0560*/  @!P6 FMUL R29, R0, R19.reuse ;  /* 0x00000013001de220 */ /* 0x080fe20000400000 */
[----:B------:R-:W-:Y:S01]  /*0570*/  @!P6 FMUL R27, R4, R19 ;  /* 0x00000013041be220 */ /* 0x000fe20000400000 */
[----:B------:R-:W-:Y:S01]  /*0580*/  ISETP.GE.OR P6, PT, R2, UR8, !P5 ;  /* 0x0000000802007c0c */ /* 0x000fe2000efc6670 */
[----:B------:R-:W0:-:S12]  /*0590*/  @!P1 LDC R18, c[0x0][0x390] ;  /* 0x0000e400ff129b82 */ /* 0x000e180000000800 */
[----:B------:R-:W3:Y:S01]  /*05a0*/  @!P6 LDG.E.64 R2, desc[UR4][R14.64+0x600] ;  /* 0x000600040e02e981 */ /* 0x000ee2000c1e1b00 */
[----:B------:R-:W-:-:S04]  /*05b0*/  IADD3 R0, PT, PT, R22, 0x380, RZ ;  /* 0x0000038016007810 */ /* 0x000fc80007ffe0ff */
[----:B------:R-:W-:Y:S02]  /*05c0*/  ISETP.GE.OR P5, PT, R0, UR8, !P5 ;  /* 0x0000000800007c0c */ /* 0x000fe4000efa6670 */
[----:B------:R-:W1:Y:S11]  /*05d0*/  @P0 LDC R0, c[0x0][0x390] ;  /* 0x0000e400ff000b82 */ /* 0x000e760000000800 */
[----:B------:R4:W3:Y:S01]  /*05e0*/  @!P5 LDG.E.64 R4, desc[UR4][R14.64+0x700] ;  /* 0x000700040e04d981 */ /* 0x0008e2000c1e1b00 */
[----:B-----5:R-:W-:-:S02]  /*05f0*/  @!P1 SHF.L.U32 R16, R12, 0x10, RZ ;  /* 0x000000100c109819 */ /* 0x020fc400000006ff */
[----:B------:R-:W-:-:S03]  /*0600*/  @!P1 SHF.L.U32 R17, R13, 0x10, RZ ;  /* 0x000000100d119819 */ /* 0x000fc600000006ff */
[-C--:B0-----:R-:W-:Y:S01]  /*0610*/  @!P1 FMUL R26, R16, R18.reuse ;  /* 0x00000012101a9220 */ /* 0x081fe20000400000 */
[----:B------:R-:W-:Y:S02]  /*0620*/  @!P1 PRMT R16, R12, 0x7632, R16 ;  /* 0x000076320c109816 */ /* 0x000fe40000000010 */
[C---:B----4-:R-:W-:Y:S01]  /*0630*/  @P0 PRMT R12, R10.reuse, 0x7632, R12 ;  /* 0x000076320a0c0816 */ /* 0x050fe2000000000c */
[----:B------:R-:W-:Y:S01]  /*0640*/  @!P1 FMUL R20, R17, R18 ;  /* 0x0000001211149220 */ /* 0x000fe20000400000 */
[----:B------:R-:W-:Y:S02]  /*0650*/  @!P1 PRMT R17, R13, 0x7632, R17 ;  /* 0x000076320d119816 */ /* 0x000fe40000000011 */
[----:B------:R-:W-:Y:S02]  /*0660*/  @P0 SHF.L.U32 R13, R10, 0x10, RZ ;  /* 0x000000100a0d0819 */ /* 0x000fe400000006ff */
[----:B------:R-:W-:Y:S02]  /*0670*/  @P0 SHF.L.U32 R15, R12, 0x10, RZ ;  /* 0x000000100c0f0819 */ /* 0x000fe400000006ff */
[----:B------:R-:W-:Y:S01]  /*0680*/  @!P1 SHF.L.U32 R16, R16, 0x10, RZ ;  /* 0x0000001010109819 */ /* 0x000fe200000006ff */
[-C--:B-1----:R-:W-:Y:S01]  /*0690*/  @P0 FMUL R33, R13, R0.reuse ;  /* 0x000000000d210220 */ /* 0x082fe20000400000 */
[----:B------:R-:W-:Y:S01]  /*06a0*/  @!P1 SHF.L.U32 R17, R17, 0x10, RZ ;  /* 0x0000001011119819 */ /* 0x000fe200000006ff */
[----:B------:R-:W-:Y:S01]  /*06b0*/  @P0 FMUL R34, R15, R0 ;  /* 0x000000000f220220 */ /* 0x000fe20000400000 */
[----:B------:R-:W-:Y:S01]  /*06c0*/  MOV R19, 0xff800000 ;  /* 0xff80000000137802 */ /* 0x000fe20000000f00 */
[-C--:B------:R-:W-:Y:S01]  /*06d0*/  @!P1 FMUL R21, R16, R18.reuse ;  /* 0x0000001210159220 */ /* 0x080fe20000400000 */
[----:B------:R-:W-:Y:S01]  /*06e0*/  @P0 SHF.L.U32 R13, R11, 0x10, RZ ;  /* 0x000000100b0d0819 */ /* 0x000fe200000006ff */
[----:B------:R-:W-:Y:S01]  /*06f0*/  @!P1 FMUL R19, R17, R18 ;  /* 0x0000001211139220 */ /* 0x000fe20000400000 */
[----:B------:R-:W-:-:S02]  /*0700*/  FSETP.GT.AND P1, PT, R33, R34, PT ;  /* 0x000000222100720b */ /* 0x000fc40003f24000 */
[----:B------:R-:W-:Y:S01]  /*0710*/  @P0 PRMT R11, R11, 0x7632, R11 ;  /* 0x000076320b0b0816 */ /* 0x000fe2000000000b */
[----:B------:R-:W-:Y:S01]  /*0720*/  @P0 FMUL R35, R13, R0 ;  /* 0x000000000d230220 */ /* 0x000fe20000400000 */
[----:B------:R-:W-:Y:S02]  /*0730*/  FSEL R10, R33, R34, P1 ;  /* 0x00000022210a7208 */ /* 0x000fe40000800000 */
[----:B------:R-:W-:Y:S02]  /*0740*/  @P0 SHF.L.U32 R11, R11, 0x10, RZ ;  /* 0x000000100b0b0819 */ /* 0x000fe400000006ff */
[----:B------:R-:W-:-:S03]  /*0750*/  FSETP.GT.AND P1, PT, R10, R35, PT ;  /* 0x000000230a00720b */ /* 0x000fc60003f24000 */
[----:B------:R-:W-:Y:S01]  /*0760*/  @P0 FMUL R37, R11, R0 ;  /* 0x000000000b250220 */ /* 0x000fe20000400000 */
[----:B------:R-:W-:-:S04]  /*0770*/  FSEL R10, R10, R35, P1 ;  /* 0x000000230a0a7208 */ /* 0x000fc80000800000 */
[----:B------:R-:W-:-:S04]  /*0780*/  FSETP.GT.AND P1, PT, R10, R37, PT ;  /* 0x000000250a00720b */ /* 0x000fc80003f24000 */
[----:B------:R-:W-:Y:S02]  /*0790*/  FSEL R11, R10, R37, P1 ;  /* 0x000000250a0b7208 */ /* 0x000fe40000800000 */
[----:B------:R-:W0:Y:S02]  /*07a0*/  @!P4 LDC R10, c[0x0][0x390] ;  /* 0x0000e400ff0acb82 */ /* 0x000e240000000800 */
        /* <DEDUP_REMOVED lines=23> */
[-C--:B------:R-:W-:Y:S02]  /*0920*/  FSETP.GT.AND P1, PT, R12, R19.reuse, PT ;  /* 0x000000130c00720b */ /* 0x080fe40003f24000 */
[----:B------:R-:W-:Y:S01]  /*0930*/  MOV R18, 0xff800000 ;  /* 0xff80000000127802 */ /* 0x000fe20000000f00 */
[----:B0-----:R-:W-:Y:S01]  /*0940*/  @!P4 FMUL R18, R11, R10 ;  /* 0x0000000a0b12c220 */ /* 0x001fe20000400000 */
[----:B------:R-:W-:Y:S02]  /*0950*/  @!P4 PRMT R0, R8, 0x7632, R0 ;  /* 0x000076320800c816 */ /* 0x000fe40000000000 */
[----:B------:R-:W-:-:S02]  /*0960*/  FSEL R15, R12, R19, P1 ;  /* 0x000000130c0f7208 */ /* 0x000fc40000800000 */
[----:B------:R-:W-:Y:S02]  /*0970*/  @!P4 SHF.L.U32 R13, R0, 0x10, RZ ;  /* 0x00000010000dc819 */ /* 0x000fe400000006ff */
[----:B------:R-:W-:Y:S01]  /*0980*/  FSETP.GT.AND P1, PT, R15, R18, PT ;  /* 0x000000120f00720b */ /* 0x000fe20003f24000 */
[----:B------:R-:W0:Y:S01]  /*0990*/  @!P2 LDC R0, c[0x0][0x390] ;  /* 0x0000e400ff00ab82 */ /* 0x000e220000000800 */
        /* <DEDUP_REMOVED lines=10> */
[----:B------:R-:W-:Y:S02]  /*0a40*/  FSETP.GT.AND P1, PT, R11, R16, PT ;  /* 0x000000100b00720b */ /* 0x000fe40003f24000 */
[----:B------:R-:W-:Y:S01]  /*0a50*/  MOV R15, 0xff800000 ;  /* 0xff800000000f7802 */ /* 0x000fe20000000f00 */
[----:B------:R-:W-:Y:S01]  /*0a60*/  @!P4 FMUL R15, R9, R10 ;  /* 0x0000000a090fc220 */ /* 0x000fe20000400000 */
[----:B------:R-:W-:-:S02]  /*0a70*/  FSEL R8, R11, R16, P1 ;  /* 0x000000100b087208 */ /* 0x000fc40000800000 */
[----:B------:R-:W-:Y:S02]  /*0a80*/  MOV R14, 0xff800000 ;  /* 0xff800000000e7802 */ /* 0x000fe40000000f00 */
[----:B------:R-:W-:-:S04]  /*0a90*/  FSETP.GT.AND P1, PT, R8, R15, PT ;  /* 0x0000000f0800720b */ /* 0x000fc80003f24000 */
[----:B------:R-:W-:Y:S02]  /*0aa0*/  FSEL R11, R8, R15, P1 ;  /* 0x0000000f080b7208 */ /* 0x000fe40000800000 */
[----:B------:R-:W-:Y:S02]  /*0ab0*/  MOV R13, 0xff800000 ;  /* 0xff800000000d7802 */ /* 0x000fe40000000f00 */
[----:B------:R-:W-:Y:S02]  /*0ac0*/  MOV R12, 0xff800000 ;  /* 0xff800000000c7802 */ /* 0x000fe40000000f00 */
[----:B------:R-:W-:Y:S02]  /*0ad0*/  MOV R10, 0xff800000 ;  /* 0xff800000000a7802 */ /* 0x000fe40000000f00 */
[C---:B--2---:R-:W-:Y:S02]  /*0ae0*/  @!P2 SHF.L.U32 R9, R6.reuse, 0x10, RZ ;  /* 0x000000100609a819 */ /* 0x044fe400000006ff */
[----:B------:R-:W-:-:S03]  /*0af0*/  @!P2 PRMT R6, R6, 0x7632, R6 ;  /* 0x000076320606a816 */ /* 0x000fc60000000006 */
[----:B0-----:R-:W-:Y:S01]  /*0b00*/  @!P2 FMUL R14, R9, R0 ;  /* 0x00000000090ea220 */ /* 0x001fe20000400000 */
[----:B------:R-:W-:Y:S02]  /*0b10*/  @!P2 SHF.L.U32 R9, R6, 0x10, RZ ;  /* 0x000000100609a819 */ /* 0x000fe400000006ff */
[----:B------:R-:W0:Y:S02]  /*0b20*/  @!P6 LDC R6, c[0x0][0x390] ;  /* 0x0000e400ff06eb82 */ /* 0x000e240000000800 */
[----:B------:R-:W-:Y:S01]  /*0b30*/  FSETP.GT.AND P1, PT, R11, R14, PT ;  /* 0x0000000e0b00720b */ /* 0x000fe20003f24000 */
[----:B------:R-:W-:Y:S01]  /*0b40*/  @!P2 FMUL R13, R9, R0 ;  /* 0x00000000090da220 */ /* 0x000fe20000400000 */
[----:B------:R-:W-:Y:S02]  /*0b50*/  @!P2 SHF.L.U32 R9, R7, 0x10, RZ ;  /* 0x000000100709a819 */ /* 0x000fe400000006ff */
[----:B------:R-:W-:Y:S02]  /*0b60*/  FSEL R8, R11, R14, P1 ;  /* 0x0000000e0b087208 */ /* 0x000fe40000800000 */
[----:B------:R-:W-:-:S02]  /*0b70*/  @!P2 PRMT R7, R7, 0x7632, R7 ;  /* 0x000076320707a816 */ /* 0x000fc40000000007 */
[CC--:B------:R-:W-:Y:S01]  /*0b80*/  FSETP.GT.AND P1, PT, R8.reuse, R13.reuse, PT ;  /* 0x0000000d0800720b */ /* 0x0c0fe20003f24000 */
[----:B------:R-:W-:Y:S01]  /*0b90*/  @!P2 FMUL R12, R9, R0 ;  /* 0x00000000090ca220 */ /* 0x000fe20000400000 */
[----:B------:R-:W-:Y:S02]  /*0ba0*/  @!P2 SHF.L.U32 R7, R7, 0x10, RZ ;  /* 0x000000100707a819 */ /* 0x000fe400000006ff */
[----:B------:R-:W-:Y:S02]  /*0bb0*/  FSEL R9, R8, R13, P1 ;  /* 0x0000000d08097208 */ /* 0x000fe40000800000 */
[----:B------:R-:W-:Y:S02]  /*0bc0*/  MOV R11, 0xff800000 ;  /* 0xff800000000b7802 */ /* 0x000fe40000000f00 */
[----:B------:R-:W-:Y:S01]  /*0bd0*/  FSETP.GT.AND P1, PT, R9, R12, PT ;  /* 0x0000000c0900720b */ /* 0x000fe20003f24000 */
[----:B------:R-:W-:-:S03]  /*0be0*/  @!P2 FMUL R11, R7, R0 ;  /* 0x00000000070ba220 */ /* 0x000fc60000400000 */
[----:B------:R-:W-:-:S04]  /*0bf0*/  FSEL R0, R9, R12, P1 ;  /* 0x0000000c09007208 */ /* 0x000fc80000800000 */
[-C--:B------:R-:W-:Y:S02]  /*0c00*/  FSETP.GT.AND P1, PT, R0, R11.reuse, PT ;  /* 0x0000000b0000720b */ /* 0x080fe40003f24000 */
[C---:B---3--:R-:W-:Y:S02]  /*0c10*/  @!P6 SHF.L.U32 R7, R2.reuse, 0x10, RZ ;  /* 0x000000100207e819 */ /* 0x048fe400000006ff */
[----:B------:R-:W-:Y:S02]  /*0c20*/  @!P6 PRMT R2, R2, 0x7632, R2 ;  /* 0x000076320202e816 */ /* 0x000fe40000000002 */
[----:B------:R-:W-:Y:S01]  /*0c30*/  FSEL R39, R0, R11, P1 ;  /* 0x0000000b00277208 */ /* 0x000fe20000800000 */
[----:B0-----:R-:W-:Y:S01]  /*0c40*/  @!P6 FMUL R10, R7, R6 ;  /* 0x00000006070ae220 */ /* 0x001fe20000400000 */
[----:B------:R-:W-:Y:S01]  /*0c50*/  @!P6 SHF.L.U32 R7, R2, 0x10, RZ ;  /* 0x000000100207e819 */ /* 0x000fe200000006ff */
[----:B------:R-:W0:Y:S01]  /*0c60*/  @!P5 LDC R0, c[0x0][0x390] ;  /* 0x0000e400ff00db82 */ /* 0x000e220000000800 */
[----:B------:R-:W-:-:S02]  /*0c70*/  MOV R9, 0xff800000 ;  /* 0xff80000000097802 */ /* 0x000fc40000000f00 */
[----:B------:R-:W-:Y:S01]  /*0c80*/  FSETP.GT.AND P1, PT, R39, R10, PT ;  /* 0x0000000a2700720b */ /* 0x000fe20003f24000 */
[----:B------:R-:W-:Y:S01]  /*0c90*/  @!P6 FMUL R9, R7, R6 ;  /* 0x000000060709e220 */ /* 0x000fe20000400000 */
        /* <DEDUP_REMOVED lines=12> */
[----:B------:R-:W-:-:S02]  /*0d60*/  @!P5 SHF.L.U32 R3, R4, 0x10, RZ ;  /* 0x000000100403d819 */ /* 0x000fc400000006ff */
[-C--:B------:R-:W-:Y:S02]  /*0d70*/  FSETP.GT.AND P1, PT, R2, R7.reuse, PT ;  /* 0x000000070200720b */ /* 0x080fe40003f24000 */
[----:B------:R-:W-:Y:S01]  /*0d80*/  MOV R6, 0xff800000 ;  /* 0xff80000000067802 */ /* 0x000fe20000000f00 */
[----:B0-----:R-:W-:Y:S01]  /*0d90*/  @!P5 FMUL R6, R3, R0 ;  /* 0x000000000306d220 */ /* 0x001fe20000400000 */
[----:B------:R-:W-:Y:S02]  /*0da0*/  @!P5 PRMT R4, R4, 0x7632, R4 ;  /* 0x000076320404d816 */ /* 0x000fe40000000004 */
[----:B------:R-:W-:Y:S02]  /*0db0*/  FSEL R41, R2, R7, P1 ;  /* 0x0000000702297208 */ /* 0x000fe40000800000 */
[----:B------:R-:W-:Y:S02]  /*0dc0*/  @!P5 SHF.L.U32 R39, R4, 0x10, RZ ;  /* 0x000000100427d819 */ /* 0x000fe400000006ff */
[----:B------:R-:W-:-:S02]  /*0dd0*/  FSETP.GT.AND P1, PT, R41, R6, PT ;  /* 0x000000062900720b */ /* 0x000fc40003f24000 */
[----:B------:R-:W-:Y:S01]  /*0de0*/  MOV R3, 0xff800000 ;  /* 0xff80000000037802 */ /* 0x000fe20000000f00 */
[----:B------:R-:W-:Y:S01]  /*0df0*/  @!P5 FMUL R3, R39, R0 ;  /* 0x000000002703d220 */ /* 0x000fe20000400000 */
        /* <DEDUP_REMOVED lines=8> */
[----:B------:R-:W-:Y:S02]  /*0e80*/  FSETP.GT.AND P1, PT, R41, R4, PT ;  /* 0x000000042900720b */ /* 0x000fe40003f24000 */
        /* <DEDUP_REMOVED lines=25> */
[----:B------:R-:W-:-:S03]  /*1020*/  FFMA.SAT R43, R34, R0, 0.5 ;  /* 0x3f000000222b7423 */ /* 0x000fc60000002000 */
[-C--:B------:R-:W-:Y:S01]  /*1030*/  FFMA.RM R42, R41, R2.reuse, 12582913 ;  /* 0x4b400001292a7423 */ /* 0x080fe20000004002 */
[----:B------:R-:W-:Y:S01]  /*1040*/  FFMA.RM R41, R43, R2, 12582913 ;  /* 0x4b4000012b297423 */ /* 0x000fe20000004002 */
        /* <DEDUP_REMOVED lines=30> */
[----:B------:R-:W-:-:S04]  /*1230*/  FADD R39, R41, -12583039 ;  /* 0xcb40007f29277421 */ /* 0x000fc80000000000 */
[----:B------:R-:W-:-:S04]  /*1240*/  FFMA R39, R34, 1.4426950216293334961, -R39 ;  /* 0x3fb8aa3b22277823 */ /* 0x000fc80000000827 */
[----:B------:R-:W-:Y:S01]  /*1250*/  FFMA R46, R34, 1.925963033500011079e-08, R39 ;  /* 0x32a57060222e7823 */ /* 0x000fe20000000027 */
[----:B------:R-:W-:Y:S01]  /*1260*/  FFMA.SAT R39, R35, R0, 0.5 ;  /* 0x3f00000023277423 */ /* 0x000fe20000002000 */
[----:B------:R-:W-:-:S03]  /*1270*/  FADD R40, R42, -12583039 ;  /* 0xcb40007f2a287421 */ /* 0x000fc60000000000 */
[----:B------:R-:W-:Y:S01]  /*1280*/  FFMA.RM R39, R39, R2, 12582913 ;  /* 0x4b40000127277423 */ /* 0x000fe20000004002 */
[----:B------:R-:W-:Y:S01]  /*1290*/  FFMA R40, R33, 1.4426950216293334961, -R40 ;  /* 0x3fb8aa3b21287823 */ /* 0x000fe20000000828 */
[----:B------:R-:W-:Y:S02]  /*12a0*/  FFMA.SAT R43, R37, R0, 0.5 ;  /* 0x3f000000252b7423 */ /* 0x000fe40000002000 */
[----:B------:R-:W-:Y:S01]  /*12b0*/  FADD R34, R39, -12583039 ;  /* 0xcb40007f27227421 */ /* 0x000fe20000000000 */
[----:B------:R-:W-:Y:S01]  /*12c0*/  FFMA R45, R33, 1.925963033500011079e-08, R40 ;  /* 0x32a57060212d7823 */ /* 0x000fe20000000028 */
[----:B------:R-:W-:Y:S02]  /*12d0*/  FFMA.RM R40, R43, R2, 12582913 ;  /* 0x4b4000012b287423 */ /* 0x000fe40000004002 */
[----:B------:R-:W-:-:S04]  /*12e0*/  FFMA R34, R35, 1.4426950216293334961, -R34 ;  /* 0x3fb8aa3b23227823 */ /* 0x000fc80000000822 */
[----:B------:R-:W-:Y:S01]  /*12f0*/  FFMA R43, R35, 1.925963033500011079e-08, R34 ;  /* 0x32a57060232b7823 */ /* 0x000fe20000000022 */
[----:B------:R-:W-:Y:S01]  /*1300*/  FADD R34, R40, -12583039 ;  /* 0xcb40007f28227421 */ /* 0x000fe20000000000 */
[----:B------:R-:W-:-:S03]  /*1310*/  FFMA.SAT R35, R32, R0, 0.5 ;  /* 0x3f00000020237423 */ /* 0x000fc60000002000 */
[----:B------:R-:W-:Y:S01]  /*1320*/  FFMA R34, R37, 1.4426950216293334961, -R34 ;  /* 0x3fb8aa3b25227823 */ /* 0x000fe20000000822 */
[----:B------:R-:W-:-:S03]  /*1330*/  FFMA.RM R35, R35, R2, 12582913 ;  /* 0x4b40000123237423 */ /* 0x000fc60000004002 */
[----:B------:R-:W-:Y:S02]  /*1340*/  FFMA R44, R37, 1.925963033500011079e-08, R34 ;  /* 0x32a57060252c7823 */ /* 0x000fe40000000022 */
[----:B------:R-:W0:Y:S01]  /*1350*/  MUFU.EX2 R34, R46 ;  /* 0x0000002e00227308 */ /* 0x000e220000000800 */
[----:B------:R-:W-:Y:S01]  /*1360*/  FADD R37, R35, -12583039 ;  /* 0xcb40007f23257421 */ /* 0x000fe20000000000 */
[----:B------:R-:W-:-:S03]  /*1370*/  FFMA.SAT R47, R24, R0, 0.5 ;  /* 0x3f000000182f7423 */ /* 0x000fc60000002000 */
[----:B------:R-:W-:-:S03]  /*1380*/  FFMA R37, R32, 1.4426950216293334961, -R37 ;  /* 0x3fb8aa3b20257823 */ /* 0x000fc60000000825 */
[----:B------:R1:W2:Y:S08]  /*1390*/  MUFU.EX2 R33, R45 ;  /* 0x0000002d00217308 */ /* 0x0002b00000000800 */
[----:B------:R-:W3:Y:S01]  /*13a0*/  MUFU.EX2 R43, R43 ;  /* 0x0000002b002b7308 */ /* 0x000ee20000000800 */
[----:B-1----:R-:W-:Y:S01]  /*13b0*/  FFMA R45, R32, 1.925963033500011079e-08, R37 ;  /* 0x32a57060202d7823 */ /* 0x002fe20000000025 */
[----:B------:R-:W-:Y:S01]  /*13c0*/  SHF.L.U32 R37, R41, 0x17, RZ ;  /* 0x0000001729257819 */ /* 0x000fe200000006ff */
[----:B------:R-:W-:Y:S01]  /*13d0*/  FFMA.RM R41, R47, R2, 12582913 ;  /* 0x4b4000012f297423 */ /* 0x000fe20000004002 */
[----:B------:R-:W-:-:S03]  /*13e0*/  SHF.L.U32 R32, R39, 0x17, RZ ;  /* 0x0000001727207819 */ /* 0x000fc600000006ff */
[----:B0-----:R-:W-:Y:S01]  /*13f0*/  FMUL R34, R37, R34 ;  /* 0x0000002225227220 */ /* 0x001fe20000400000 */
[----:B------:R-:W-:Y:S01]  /*1400*/  FADD R37, R41, -12583039 ;  /* 0xcb40007f29257421 */ /* 0x000fe20000000000 */
[----:B------:R-:W-:Y:S01]  /*1410*/  SHF.L.U32 R42, R42, 0x17, RZ ;  /* 0x000000172a2a7819 */ /* 0x000fe200000006ff */
[----:B------:R-:W-:Y:S02]  /*1420*/  FFMA.SAT R39, R25, R0, 0.5 ;  /* 0x3f00000019277423 */ /* 0x000fe40000002000 */
[----:B------:R-:W-:Y:S02]  /*1430*/  FFMA R37, R24, 1.4426950216293334961, -R37 ;  /* 0x3fb8aa3b18257823 */ /* 0x000fe40000000825 */
[----:B------:R-:W-:Y:S01]  /*1440*/  FFMA.RM R39, R39, R2, 12582913 ;  /* 0x4b40000127277423 */ /* 0x000fe20000004002 */
[----:B--2---:R-:W-:Y:S01]  /*1450*/  FMUL R33, R42, R33 ;  /* 0x000000212a217220 */ /* 0x004fe20000400000 */
[----:B------:R-:W-:Y:S01]  /*1460*/  FFMA R42, R24, 1.925963033500011079e-08, R37 ;  /* 0x32a57060182a7823 */ /* 0x000fe20000000025 */
[----:B---3--:R-:W-:Y:S01]  /*1470*/  FMUL R24, R32, R43 ;  /* 0x0000002b20187220 */ /* 0x008fe20000400000 */
[----:B------:R-:W-:-:S04]  /*1480*/  FADD R32, R39, -12583039 ;  /* 0xcb40007f27207421 */ /* 0x000fc80000000000 */
[----:B------:R-:W-:-:S04]  /*1490*/  FFMA R32, R25, 1.4426950216293334961, -R32 ;  /* 0x3fb8aa3b19207823 */ /* 0x000fc80000000820 */
[----:B------:R-:W-:Y:S02]  /*14a0*/  FFMA R43, R25, 1.925963033500011079e-08, R32 ;  /* 0x32a57060192b7823 */ /* 0x000fe40000000020 */
[----:B------:R-:W0:Y:S01]  /*14b0*/  MUFU.EX2 R32, R45 ;  /* 0x0000002d00207308 */ /* 0x000e220000000800 */
[----:B------:R-:W-:-:S07]  /*14c0*/  SHF.L.U32 R35, R35, 0x17, RZ ;  /* 0x0000001723237819 */ /* 0x000fce00000006ff */
[----:B------:R-:W1:Y:S01]  /*14d0*/  MUFU.EX2 R44, R44 ;  /* 0x0000002c002c7308 */ /* 0x000e620000000800 */
[----:B0-----:R-:W-:Y:S01]  /*14e0*/  FMUL R32, R35, R32 ;  /* 0x0000002023207220 */ /* 0x001fe20000400000 */
[----:B------:R-:W-:-:S04]  /*14f0*/  FFMA.SAT R35, R30, R0, 0.5 ;  /* 0x3f0000001e237423 */ /* 0x000fc80000002000 */
[----:B------:R-:W-:Y:S01]  /*1500*/  FFMA.RM R35, R35, R2, 12582913 ;  /* 0x4b40000123237423 */ /* 0x000fe20000004002 */
[----:B------:R-:W-:-:S03]  /*1510*/  SHF.L.U32 R25, R40, 0x17, RZ ;  /* 0x0000001728197819 */ /* 0x000fc600000006ff */
[----:B------:R-:W-:-:S04]  /*1520*/  FADD R45, R35, -12583039 ;  /* 0xcb40007f232d7421 */ /* 0x000fc80000000000 */
[----:B------:R-:W-:Y:S01]  /*1530*/  FFMA R45, R30, 1.4426950216293334961, -R45 ;  /* 0x3fb8aa3b1e2d7823 */ /* 0x000fe2000000082d */
[----:B-1----:R-:W-:-:S03]  /*1540*/  FMUL R25, R25, R44 ;  /* 0x0000002c19197220 */ /* 0x002fc60000400000 */
[----:B------:R-:W-:Y:S02]  /*1550*/  FFMA R44, R30, 1.925963033500011079e-08, R45 ;  /* 0x32a570601e2c7823 */ /* 0x000fe4000000002d */
[----:B------:R-:W0:Y:S01]  /*1560*/  MUFU.EX2 R30, R43 ;  /* 0x0000002b001e7308 */ /* 0x000e220000000800 */
[----:B------:R-:W-:Y:S01]  /*1570*/  SHF.L.U32 R39, R39, 0x17, RZ ;  /* 0x0000001727277819 */ /* 0x000fe200000006ff */
[----:B------:R-:W-:-:S04]  /*1580*/  FFMA.SAT R37, R31, R0, 0.5 ;  /* 0x3f0000001f257423 */ /* 0x000fc80000002000 */
[----:B------:R-:W-:Y:S01]  /*1590*/  FFMA.RM R37, R37, R2, 12582913 ;  /* 0x4b40000125257423 */ /* 0x000fe20000004002 */
[----:B0-----:R-:W-:Y:S01]  /*15a0*/  FMUL R30, R39, R30 ;  /* 0x0000001e271e7220 */ /* 0x001fe20000400000 */
[----:B------:R-:W-:-:S04]  /*15b0*/  FFMA.SAT R39, R28, R0, 0.5 ;  /* 0x3f0000001c277423 */ /* 0x000fc80000002000 */
[----:B------:R-:W-:Y:S01]  /*15c0*/  FFMA.RM R39, R39, R2, 12582913 ;  /* 0x4b40000127277423 */ /* 0x000fe20000004002 */
[----:B------:R-:W-:-:S03]  /*15d0*/  FADD R40, R37, -12583039 ;  /* 0xcb40007f25287421 */ /* 0x000fc60000000000 */
[----:B------:R-:W-:Y:S01]  /*15e0*/  FADD R43, R39, -12583039 ;  /* 0xcb40007f272b7421 */ /* 0x000fe20000000000 */
[----:B------:R-:W-:-:S03]  /*15f0*/  FFMA R40, R31, 1.4426950216293334961, -R40 ;  /* 0x3fb8aa3b1f287823 */ /* 0x000fc60000000828 */
[----:B------:R-:W-:Y:S01]  /*1600*/  FFMA R43, R28, 1.4426950216293334961, -R43 ;  /* 0x3fb8aa3b1c2b7823 */ /* 0x000fe2000000082b */
[----:B------:R-:W-:-:S03]  /*1610*/  FFMA R40, R31, 1.925963033500011079e-08, R40 ;  /* 0x32a570601f287823 */ /* 0x000fc60000000028 */
[----:B------:R-:W-:Y:S01]  /*1620*/  FFMA R43, R28, 1.925963033500011079e-08, R43 ;  /* 0x32a570601c2b7823 */ /* 0x000fe2000000002b */
[----:B------:R-:W0:Y:S08]  /*1630*/  MUFU.EX2 R31, R42 ;  /* 0x0000002a001f7308 */ /* 0x000e300000000800 */
[----:B------:R-:W1:Y:S01]  /*1640*/  MUFU.EX2 R28, R44 ;  /* 0x0000002c001c7308 */ /* 0x000e620000000800 */
[----:B------:R-:W-:Y:S01]  /*1650*/  FFMA.SAT R45, R29, R0, 0.5 ;  /* 0x3f0000001d2d7423 */ /* 0x000fe20000002000 */
[----:B------:R-:W-:-:S02]  /*1660*/  SHF.L.U32 R35, R35, 0x17, RZ ;  /* 0x0000001723237819 */ /* 0x000fc400000006ff */
[----:B------:R-:W-:Y:S01]  /*1670*/  SHF.L.U32 R46, R41, 0x17, RZ ;  /* 0x00000017292e7819 */ /* 0x000fe200000006ff */
[----:B------:R-:W-:Y:S01]  /*1680*/  FFMA.RM R41, R45, R2, 12582913 ;  /* 0x4b4000012d297423 */ /* 0x000fe20000004002 */
[----:B------:R-:W-:-:S03]  /*1690*/  FFMA.SAT R45, R27, R0, 0.5 ;  /* 0x3f0000001b2d7423 */ /* 0x000fc60000002000 */
[----:B0-----:R-:W-:Y:S01]  /*16a0*/  FMUL R31, R46, R31 ;  /* 0x0000001f2e1f7220 */ /* 0x001fe20000400000 */
[----:B------:R-:W-:Y:S01]  /*16b0*/  FADD R46, R41, -12583039 ;  /* 0xcb40007f292e7421 */ /* 0x000fe20000000000 */
[----:B-1----:R-:W-:Y:S01]  /*16c0*/  FMUL R28, R35, R28 ;  /* 0x0000001c231c7220 */ /* 0x002fe20000400000 */
[----:B------:R-:W-:Y:S02]  /*16d0*/  FFMA.SAT R35, R26, R0, 0.5 ;  /* 0x3f0000001a237423 */ /* 0x000fe40000002000 */
[----:B------:R-:W-:Y:S01]  /*16e0*/  FFMA R42, R29, 1.4426950216293334961, -R46 ;  /* 0x3fb8aa3b1d2a7823 */ /* 0x000fe2000000082e */
[----:B------:R-:W-:Y:S01]  /*16f0*/  SHF.L.U32 R46, R37, 0x17, RZ ;  /* 0x00000017252e7819 */ /* 0x000fe200000006ff */
[-C--:B------:R-:W-:Y:S01]  /*1700*/  FFMA.RM R35, R35, R2.reuse, 12582913 ;  /* 0x4b40000123237423 */ /* 0x080fe20000004002 */
[----:B------:R-:W-:-:S03]  /*1710*/  FFMA.RM R37, R45, R2, 12582913 ;  /* 0x4b4000012d257423 */ /* 0x000fc60000004002 */
[----:B------:R-:W-:-:S04]  /*1720*/  FADD R45, R35, -12583039 ;  /* 0xcb40007f232d7421 */ /* 0x000fc80000000000 */
[----:B------:R-:W-:-:S04]  /*1730*/  FFMA R45, R26, 1.4426950216293334961, -R45 ;  /* 0x3fb8aa3b1a2d7823 */ /* 0x000fc8000000082d */
[----:B------:R-:W-:Y:S02]  /*1740*/  FFMA R44, R26, 1.925963033500011079e-08, R45 ;  /* 0x32a570601a2c7823 */ /* 0x000fe4000000002d */
[----:B------:R-:W0:Y:S01]  /*1750*/  MUFU.EX2 R26, R43 ;  /* 0x0000002b001a7308 */ /* 0x000e220000000800 */
[----:B------:R-:W-:Y:S01]  /*1760*/  FFMA R42, R29, 1.925963033500011079e-08, R42 ;  /* 0x32a570601d2a7823 */ /* 0x000fe2000000002a */
[----:B------:R-:W-:-:S06]  /*1770*/  SHF.L.U32 R39, R39, 0x17, RZ ;  /* 0x0000001727277819 */ /* 0x000fcc00000006ff */
[----:B------:R-:W1:Y:S01]  /*1780*/  MUFU.EX2 R29, R40 ;  /* 0x00000028001d7308 */ /* 0x000e620000000800 */
[----:B0-----:R-:W-:Y:S01]  /*1790*/  FMUL R26, R39, R26 ;  /* 0x0000001a271a7220 */ /* 0x001fe20000400000 */
[----:B------:R-:W-:-:S04]  /*17a0*/  FFMA.SAT R39, R20, R0, 0.5 ;  /* 0x3f00000014277423 */ /* 0x000fc80000002000 */
[----:B------:R-:W-:Y:S01]  /*17b0*/  FFMA.RM R39, R39, R2, 12582913 ;  /* 0x4b40000127277423 */ /* 0x000fe20000004002 */
[----:B-1----:R-:W-:-:S03]  /*17c0*/  FMUL R29, R46, R29 ;  /* 0x0000001d2e1d7220 */ /* 0x002fc60000400000 */
[----:B------:R-:W-:Y:S01]  /*17d0*/  FADD R43, R39, -12583039 ;  /* 0xcb40007f272b7421 */ /* 0x000fe20000000000 */
[----:B------:R-:W-:-:S03]  /*17e0*/  FADD R46, R37, -12583039 ;  /* 0xcb40007f252e7421 */ /* 0x000fc60000000000 */
[----:B------:R-:W-:Y:S01]  /*17f0*/  FFMA R43, R20, 1.4426950216293334961, -R43 ;  /* 0x3fb8aa3b142b7823 */ /* 0x000fe2000000082b */
[----:B------:R-:W-:-:S03]  /*1800*/  FFMA R40, R27, 1.4426950216293334961, -R46 ;  /* 0x3fb8aa3b1b287823 */ /* 0x000fc6000000082e */
[----:B------:R-:W-:Y:S01]  /*1810*/  FFMA R43, R20, 1.925963033500011079e-08, R43 ;  /* 0x32a57060142b7823 */ /* 0x000fe2000000002b */
[----:B------:R-:W-:Y:S01]  /*1820*/  FFMA R40, R27, 1.925963033500011079e-08, R40 ;  /* 0x32a570601b287823 */ /* 0x000fe20000000028 */
[----:B------:R-:W0:Y:S08]  /*1830*/  MUFU.EX2 R20, R44 ;  /* 0x0000002c00147308 */ /* 0x000e300000000800 */
[----:B------:R-:W1:Y:S01]  /*1840*/  MUFU.EX2 R27, R42 ;  /* 0x0000002a001b7308 */ /* 0x000e620000000800 */
[----:B------:R-:W-:Y:S01]  /*1850*/  FFMA.SAT R45, R21, R0, 0.5 ;  /* 0x3f000000152d7423 */ /* 0x000fe20000002000 */
[----:B------:R-:W-:-:S02]  /*1860*/  SHF.L.U32 R35, R35, 0x17, RZ ;  /* 0x0000001723237819 */ /* 0x000fc400000006ff */
[----:B------:R-:W-:Y:S01]  /*1870*/  SHF.L.U32 R46, R41, 0x17, RZ ;  /* 0x00000017292e7819 */ /* 0x000fe200000006ff */
[----:B------:R-:W-:Y:S02]  /*1880*/  FFMA.RM R41, R45, R2, 12582913 ;  /* 0x4b4000012d297423 */ /* 0x000fe40000004002 */
[----:B0-----:R-:W-:Y:S01]  /*1890*/  FMUL R20, R35, R20 ;  /* 0x0000001423147220 */ /* 0x001fe20000400000 */
[-C--:B------:R-:W-:Y:S01]  /*18a0*/  FFMA.SAT R35, R18, R0.reuse, 0.5 ;  /* 0x3f00000012237423 */ /* 0x080fe20000002000 */
[----:B------:R-:W-:Y:S01]  /*18b0*/  FFMA.SAT R45, R19, R0, 0.5 ;  /* 0x3f000000132d7423 */ /* 0x000fe20000002000 */
[----:B-1----:R-:W-:Y:S01]  /*18c0*/  FMUL R27, R46, R27 ;  /* 0x0000001b2e1b7220 */ /* 0x002fe20000400000 */
[----:B------:R-:W-:Y:S01]  /*18d0*/  FADD R46, R41, -12583039 ;  /* 0xcb40007f292e7421 */ /* 0x000fe20000000000 */
[----:B------:R-:W-:-:S03]  /*18e0*/  FFMA.RM R35, R35, R2, 12582913 ;  /* 0x4b40000123237423 */ /* 0x000fc60000004002 */
[----:B------:R-:W-:Y:S01]  /*18f0*/  FFMA R42, R21, 1.4426950216293334961, -R46 ;  /* 0x3fb8aa3b152a7823 */ /* 0x000fe2000000082e */
[----:B------:R-:W-:Y:S01]  /*1900*/  SHF.L.U32 R46, R37, 0x17, RZ ;  /* 0x00000017252e7819 */ /* 0x000fe200000006ff */
[----:B------:R-:W-:Y:S01]  /*1910*/  FFMA.RM R37, R45, R2, 12582913 ;  /* 0x4b4000012d257423 */ /* 0x000fe20000004002 */
        /* <DEDUP_REMOVED lines=97> */
[----:B------:R-:W-:Y:S01]  /*1f30*/  FFMA R45, R6, 1.4426950216293334961, -R45 ;  /* 0x3fb8aa3b062d7823 */ /* 0x000fe2000000082d */
[----:B------:R-:W-:-:S03]  /*1f40*/  FFMA R42, R9, 1.925963033500011079e-08, R42 ;  /* 0x32a57060092a7823 */ /* 0x000fc6000000002a */
[----:B------:R-:W-:Y:S01]  /*1f50*/  FFMA R44, R6, 1.925963033500011079e-08, R45 ;  /* 0x32a57060062c7823 */ /* 0x000fe2000000002d */
[----:B------:R-:W-:Y:S01]  /*1f60*/  FFMA.SAT R45, R3, R0, 0.5 ;  /* 0x3f000000032d7423 */ /* 0x000fe20000002000 */
[----:B------:R-:W0:Y:S01]  /*1f70*/  MUFU.EX2 R9, R40 ;  /* 0x0000002800097308 */ /* 0x000e220000000800 */
[----:B------:R-:W-:Y:S02]  /*1f80*/  SHF.L.U32 R6, R41, 0x17, RZ ;  /* 0x0000001729067819 */ /* 0x000fe400000006ff */
[----:B------:R-:W-:Y:S01]  /*1f90*/  FFMA.RM R41, R45, R2, 12582913 ;  /* 0x4b4000012d297423 */ /* 0x000fe20000004002 */
[-C--:B------:R-:W-:Y:S01]  /*1fa0*/  FFMA.SAT R45, R4, R0.reuse, 0.5 ;  /* 0x3f000000042d7423 */ /* 0x080fe20000002000 */
[----:B------:R-:W-:-:S03]  /*1fb0*/  FFMA.SAT R47, R5, R0, 0.5 ;  /* 0x3f000000052f7423 */ /* 0x000fc60000002000 */
[----:B------:R-:W-:-:S04]  /*1fc0*/  FFMA.RM R0, R45, R2, 12582913 ;  /* 0x4b4000012d007423 */ /* 0x000fc80000004002 */
[----:B------:R-:W-:Y:S01]  /*1fd0*/  FADD R45, R0, -12583039 ;  /* 0xcb40007f002d7421 */ /* 0x000fe20000000000 */
[----:B------:R-:W-:-:S03]  /*1fe0*/  FFMA.RM R2, R47, R2, 12582913 ;  /* 0x4b4000012f027423 */ /* 0x000fc60000004002 */
[----:B------:R-:W-:Y:S01]  /*1ff0*/  FFMA R45, R4, 1.4426950216293334961, -R45 ;  /* 0x3fb8aa3b042d7823 */ /* 0x000fe2000000082d */
[----:B0-----:R-:W-:Y:S01]  /*2000*/  FMUL R9, R46, R9 ;  /* 0x000000092e097220 */ /* 0x001fe20000400000 */
[----:B------:R-:W-:Y:S02]  /*2010*/  FADD R46, R37, -12583039 ;  /* 0xcb40007f252e7421 */ /* 0x000fe40000000000 */
[----:B------:R-:W-:Y:S01]  /*2020*/  FFMA R45, R4, 1.925963033500011079e-08, R45 ;  /* 0x32a57060042d7823 */ /* 0x000fe2000000002d */
[----:B------:R-:W-:Y:S01]  /*2030*/  FADD R4, R2, -12583039 ;  /* 0xcb40007f02047421 */ /* 0x000fe20000000000 */
[----:B------:R-:W-:-:S03]  /*2040*/  FFMA R40, R7, 1.4426950216293334961, -R46 ;  /* 0x3fb8aa3b07287823 */ /* 0x000fc6000000082e */
[----:B------:R-:W-:Y:S01]  /*2050*/  FFMA R4, R5, 1.4426950216293334961, -R4 ;  /* 0x3fb8aa3b05047823 */ /* 0x000fe20000000804 */
[----:B------:R-:W-:Y:S02]  /*2060*/  FFMA R40, R7, 1.925963033500011079e-08, R40 ;  /* 0x32a5706007287823 */ /* 0x000fe40000000028 */
[----:B------:R0:W1:Y:S02]  /*2070*/  MUFU.EX2 R7, R42 ;  /* 0x0000002a00077308 */ /* 0x0000640000000800 */
[----:B0-----:R-:W-:Y:S01]  /*2080*/  FFMA R42, R5, 1.925963033500011079e-08, R4 ;  /* 0x32a57060052a7823 */ /* 0x001fe20000000004 */
        /* <DEDUP_REMOVED lines=13> */
[----:B-1----:R-:W-:-:S03]  /*2160*/  FMUL R7, R6, R7 ;  /* 0x0000000706077220 */ /* 0x002fc60000400000 */
[----:B------:R-:W-:Y:S01]  /*2170*/  FADD R5, R4, R19 ;  /* 0x0000001304057221 */ /* 0x000fe20000000000 */
[----:B------:R-:W-:-:S03]  /*2180*/  FADD R6, R41, -12583039 ;  /* 0xcb40007f29067421 */ /* 0x000fc60000000000 */
[----:B------:R-:W-:Y:S01]  /*2190*/  FADD R4, R5, R18 ;  /* 0x0000001205047221 */ /* 0x000fe20000000000 */
[----:B------:R-:W-:-:S03]  /*21a0*/  FFMA R6, R3, 1.4426950216293334961, -R6 ;  /* 0x3fb8aa3b03067823 */ /* 0x000fc60000000806 */
[----:B------:R-:W-:Y:S01]  /*21b0*/  FADD R5, R4, R17 ;  /* 0x0000001104057221 */ /* 0x000fe20000000000 */
[----:B------:R-:W-:-:S03]  /*21c0*/  FFMA R3, R3, 1.925963033500011079e-08, R6 ;  /* 0x32a5706003037823 */ /* 0x000fc60000000006 */
[----:B------:R-:W-:Y:S01]  /*21d0*/  FADD R4, R5, R16 ;  /* 0x0000001005047221 */ /* 0x000fe20000000000 */
[----:B------:R-:W0:Y:S03]  /*21e0*/  MUFU.EX2 R6, R43 ;  /* 0x0000002b00067308 */ /* 0x000e260000000800 */
[----:B------:R-:W-:-:S04]  /*21f0*/  FADD R47, R4, R15 ;  /* 0x0000000f042f7221 */ /* 0x000fc80000000000 */
[----:B------:R-:W-:Y:S01]  /*2200*/  FADD R4, R47, R14 ;  /* 0x0000000e2f047221 */ /* 0x000fe20000000000 */
[----:B------:R-:W-:-:S03]  /*2210*/  SHF.L.U32 R39, R39, 0x17, RZ ;  /* 0x0000001727277819 */ /* 0x000fc600000006ff */
[----:B------:R-:W-:Y:S02]  /*2220*/  FADD R47, R4, R13 ;  /* 0x0000000d042f7221 */ /* 0x000fe40000000000 */
[----:B------:R-:W1:Y:S02]  /*2230*/  MUFU.EX2 R4, R44 ;  /* 0x0000002c00047308 */ /* 0x000e640000000800 */
[----:B------:R-:W-:Y:S01]  /*2240*/  FADD R46, R47, R12 ;  /* 0x0000000c2f2e7221 */ /* 0x000fe20000000000 */
[----:B0-----:R-:W-:-:S03]  /*2250*/  FMUL R6, R39, R6 ;  /* 0x0000000627067220 */ /* 0x001fc60000400000 */
[----:B------:R-:W-:Y:S02]  /*2260*/  FADD R39, R46, R11 ;  /* 0x0000000b2e277221 */ /* 0x000fe40000000000 */
[----:B------:R0:W2:Y:S02]  /*2270*/  MUFU.EX2 R5, R40 ;  /* 0x0000002800057308 */ /* 0x0000a40000000800 */
[----:B------:R-:W-:Y:S01]  /*2280*/  FADD R46, R39, R10 ;  /* 0x0000000a272e7221 */ /* 0x000fe20000000000 */
[----:B------:R-:W-:-:S03]  /*2290*/  SHF.L.U32 R48, R37, 0x17, RZ ;  /* 0x0000001725307819 */ /* 0x000fc600000006ff */
[----:B------:R-:W-:Y:S01]  /*22a0*/  FADD R37, R46, R9 ;  /* 0x000000092e257221 */ /* 0x000fe20000000000 */
[----:B------:R-:W-:Y:S01]  /*22b0*/  SHF.L.U32 R35, R35, 0x17, RZ ;  /* 0x0000001723237819 */ /* 0x000fe200000006ff */
[----:B------:R-:W3:Y:S02]  /*22c0*/  MUFU.EX2 R3, R3 ;  /* 0x0000000300037308 */ /* 0x000ee40000000800 */
[----:B0-----:R-:W-:Y:S02]  /*22d0*/  FADD R40, R37, R8 ;  /* 0x0000000825287221 */ /* 0x001fe40000000000 */
[----:B-1----:R-:W-:Y:S02]  /*22e0*/  FMUL R4, R35, R4 ;  /* 0x0000000423047220 */ /* 0x002fe40000400000 */
[----:B------:R-:W-:Y:S02]  /*22f0*/  FADD R35, R40, R7 ;  /* 0x0000000728237221 */ /* 0x000fe40000000000 */
[----:B------:R-:W0:Y:S01]  /*2300*/  MUFU.EX2 R45, R45 ;  /* 0x0000002d002d7308 */ /* 0x000e220000000800 */
[----:B--2---:R-:W-:Y:S01]  /*2310*/  FMUL R5, R48, R5 ;  /* 0x0000000530057220 */ /* 0x004fe20000400000 */
[----:B------:R-:W-:Y:S01]  /*2320*/  FADD R40, R35, R6 ;  /* 0x0000000623287221 */ /* 0x000fe20000000000 */
[----:B------:R-:W-:-:S05]  /*2330*/  SHF.L.U32 R44, R41, 0x17, RZ ;  /* 0x00000017292c7819 */ /* 0x000fca00000006ff */
[----:B------:R-:W1:Y:S01]  /*2340*/  MUFU.EX2 R42, R42 ;  /* 0x0000002a002a7308 */ /* 0x000e620000000800 */
[----:B------:R-:W-:Y:S01]  /*2350*/  FADD R35, R40, R5 ;  /* 0x0000000528237221 */ /* 0x000fe20000000000 */
[----:B------:R-:W-:Y:S01]  /*2360*/  SHF.L.U32 R40, R0, 0x17, RZ ;  /* 0x0000001700287819 */ /* 0x000fe200000006ff */
[----:B---3--:R-:W-:Y:S02]  /*2370*/  FMUL R3, R44, R3 ;  /* 0x000000032c037220 */ /* 0x008fe40000400000 */
[----:B------:R-:W-:Y:S01]  /*2380*/  FADD R0, R35, R4 ;  /* 0x0000000423007221 */ /* 0x000fe20000000000 */
[----:B------:R-:W-:Y:S01]  /*2390*/  SHF.L.U32 R37, R2, 0x17, RZ ;  /* 0x0000001702257819 */ /* 0x000fe200000006ff */
[----:B0-----:R-:W-:Y:S02]  /*23a0*/  FMUL R2, R40, R45 ;  /* 0x0000002d28027220 */ /* 0x001fe40000400000 */
        /* <DEDUP_REMOVED lines=25> */
[----:B------:R-:W-:Y:S05]  /*2540*/  CALL.REL.NOINC `($__internal_34_$__cuda_sm3x_div_rn_noftz_f32_slowpath) ;  /* 0x0000001c00847944 */ /* 0x000fea0003c00000 */
[----:B------:R-:W-:-:S07]  /*2550*/  MOV R39, R33 ;  /* 0x0000002100277202 */ /* 0x000fce0000000f00 */
.L_x_8663:
[----:B------:R-:W-:Y:S05]  /*2560*/  BSYNC.RECONVERGENT B2 ;  /* 0x0000000000027941 */ /* 0x000fea0003800200 */
.L_x_8662:
        /* <DEDUP_REMOVED lines=11> */
[----:B------:R-:W-:Y:S05]  /*2620*/  CALL.REL.NOINC `($__internal_34_$__cuda_sm3x_div_rn_noftz_f32_slowpath) ;  /* 0x0000001c004c7944 */ /* 0x000fea0003c00000 */
[----:B------:R-:W-:-:S07]  /*2630*/  MOV R40, R33 ;  /* 0x0000002100287202 */ /* 0x000fce0000000f00 */
.L_x_8665:
[----:B------:R-:W-:Y:S05]  /*2640*/  BSYNC.RECONVERGENT B2 ;  /* 0x0000000000027941 */ /* 0x000fea0003800200 */
.L_x_8664:
        /* <DEDUP_REMOVED lines=13> */
.L_x_8667:
[----:B------:R-:W-:Y:S05]  /*2720*/  BSYNC.RECONVERGENT B2 ;  /* 0x0000000000027941 */ /* 0x000fea0003800200 */
.L_x_8666:
        /* <DEDUP_REMOVED lines=12> */
.L_x_8669:
[----:B------:R-:W-:Y:S05]  /*27f0*/  BSYNC.RECONVERGENT B2 ;  /* 0x0000000000027941 */ /* 0x000fea0003800200 */
.L_x_8668:
        /* <DEDUP_REMOVED lines=21> */
[----:B------:R-:W-:Y:S05]  /*2950*/  CALL.REL.NOINC `($__internal_34_$__cuda_sm3x_div_rn_noftz_f32_slowpath) ;  /* 0x0000001800807944 */ /* 0x000fea0003c00000 */
[----:B------:R-:W-:-:S07]  /*2960*/  MOV R24, R33 ;  /* 0x0000002100187202 */ /* 0x000fce0000000f00 */
.L_x_8671:
[----:B------:R-:W-:Y:S05]  /*2970*/  BSYNC.RECONVERGENT B2 ;  /* 0x0000000000027941 */ /* 0x000fea0003800200 */
.L_x_8670:
        /* <DEDUP_REMOVED lines=13> */
.L_x_8673:
[----:B------:R-:W-:Y:S05]  /*2a50*/  BSYNC.RECONVERGENT B2 ;  /* 0x0000000000027941 */ /* 0x000fea0003800200 */
.L_x_8672:
        /* <DEDUP_REMOVED lines=13> */
.L_x_8675:
[----:B------:R-:W-:Y:S05]  /*2b30*/  BSYNC.RECONVERGENT B2 ;  /* 0x0000000000027941 */ /* 0x000fea0003800200 */
.L_x_8674:
        /* <DEDUP_REMOVED lines=12> */
.L_x_8677:
[----:B------:R-:W-:Y:S05]  /*2c00*/  BSYNC.RECONVERGENT B2 ;  /* 0x0000000000027941 */ /* 0x000fea0003800200 */
.L_x_8676:
        /* <DEDUP_REMOVED lines=20> */
.L_x_8679:
[----:B------:R-:W-:Y:S05]  /*2d50*/  BSYNC.RECONVERGENT B2 ;  /* 0x0000000000027941 */ /* 0x000fea0003800200 */
.L_x_8678:
        /* <DEDUP_REMOVED lines=13> */
.L_x_8681:
[----:B------:R-:W-:Y:S05]  /*2e30*/  BSYNC.RECONVERGENT B2 ;  /* 0x0000000000027941 */ /* 0x000fea0003800200 */
.L_x_8680:
        /* <DEDUP_REMOVED lines=13> */
.L_x_8683:
[----:B------:R-:W-:Y:S05]  /*2f10*/  BSYNC.RECONVERGENT B2 ;  /* 0x0000000000027941 */ /* 0x000fea0003800200 */
.L_x_8682:
        /* <DEDUP_REMOVED lines=12> */
.L_x_8685:
[----:B------:R-:W-:Y:S05]  /*2fe0*/  BSYNC.RECONVERGENT B2 ;  /* 0x0000000000027941 */ /* 0x000fea0003800200 */
.L_x_8684:
        /* <DEDUP_REMOVED lines=20> */
.L_x_8687:
[----:B------:R-:W-:Y:S05]  /*3130*/  BSYNC.RECONVERGENT B2 ;  /* 0x0000000000027941 */ /* 0x000fea0003800200 */
.L_x_8686:
        /* <DEDUP_REMOVED lines=13> */
.L_x_8689:
[----:B------:R-:W-:Y:S05]  /*3210*/  BSYNC.RECONVERGENT B2 ;  /* 0x0000000000027941 */ /* 0x000fea0003800200 */
.L_x_8688:
        /* <DEDUP_REMOVED lines=13> */
.L_x_8691:
[----:B------:R-:W-:Y:S05]  /*32f0*/  BSYNC.RECONVERGENT B2 ;  /* 0x0000000000027941 */ /* 0x000fea0003800200 */
.L_x_8690:
        /* <DEDUP_REMOVED lines=12> */
.L_x_8693:
[----:B------:R-:W-:Y:S05]  /*33c0*/  BSYNC.RECONVERGENT B2 ;  /* 0x0000000000027941 */ /* 0x000fea0003800200 */
.L_x_8692:
        /* <DEDUP_REMOVED lines=20> */
.L_x_8695:
[----:B------:R-:W-:Y:S05]  /*3510*/  BSYNC.RECONVERGENT B2 ;  /* 0x0000000000027941 */ /* 0x000fea0003800200 */
.L_x_8694:
        /* <DEDUP_REMOVED lines=13> */
.L_x_8697:
[----:B------:R-:W-:Y:S05]  /*35f0*/  BSYNC.RECONVERGENT B2 ;  /* 0x0000000000027941 */ /* 0x000fea0003800200 */
.L_x_8696:
        /* <DEDUP_REMOVED lines=13> */
.L_x_8699:
[----:B------:R-:W-:Y:S05]  /*36d0*/  BSYNC.RECONVERGENT B2 ;  /* 0x0000000000027941 */ /* 0x000fea0003800200 */
.L_x_8698:
        /* <DEDUP_REMOVED lines=12> */
.L_x_8701:
[----:B------:R-:W-:Y:S05]  /*37a0*/  BSYNC.RECONVERGENT B2 ;  /* 0x0000000000027941 */ /* 0x000fea0003800200 */
.L_x_8700:
        /* <DEDUP_REMOVED lines=20> */
.L_x_8703:
[----:B------:R-:W-:Y:S05]  /*38f0*/  BSYNC.RECONVERGENT B2 ;  /* 0x0000000000027941 */ /* 0x000fea0003800200 */
.L_x_8702:
        /* <DEDUP_REMOVED lines=13> */
.L_x_8705:
[----:B------:R-:W-:Y:S05]  /*39d0*/  BSYNC.RECONVERGENT B2 ;  /* 0x0000000000027941 */ /* 0x000fea0003800200 */
.L_x_8704:
        /* <DEDUP_REMOVED lines=13> */
.L_x_8707:
[----:B------:R-:W-:Y:S05]  /*3ab0*/  BSYNC.RECONVERGENT B2 ;  /* 0x0000000000027941 */ /* 0x000fea0003800200 */
.L_x_8706:
        /* <DEDUP_REMOVED lines=12> */
.L_x_8709:
[----:B------:R-:W-:Y:S05]  /*3b80*/  BSYNC.RECONVERGENT B2 ;  /* 0x0000000000027941 */ /* 0x000fea0003800200 */
.L_x_8708:
[----:B------:R-:W-:Y:S02]  /*3b90*/  F2FP.BF16.F32.PACK_AB R10, R12, R13 ;  /* 0x0000000d0c0a723e */ /* 0x000fe400000010ff */
[----:B------:R-:W-:-:S05]  /*3ba0*/  F2FP.BF16.F32.PACK_AB R11, R33, R11 ;  /* 0x0000000b210b723e */ /* 0x000fca00000010ff */
[----:B------:R0:W-:Y:S01]  /*3bb0*/  STG.E.64 desc[UR4][R38.64+0x500], R10 ;  /* 0x0005000a26007986 */ /* 0x0001e2000c101b04 */
[----:B------:R-:W-:Y:S05]  /*3bc0*/  @P3 EXIT ;  /* 0x000000000000394d */ /* 0x000fea0003800000 */
[----:B0-----:R-:W0:Y:S01]  /*3bd0*/  MUFU.RCP R10, R35 ;  /* 0x00000023000a7308 */ /* 0x001e220000001000 */
        /* <DEDUP_REMOVED lines=13> */
[----:B------:R-:W-:Y:S05]  /*3cb0*/  CALL.REL.NOINC `($__internal_34_$__cuda_sm3x_div_rn_noftz_f32_slowpath) ;  /* 0x0000000400a87944 */ /* 0x000fea0003c00000 */
[----:B------:R-:W-:-:S07]  /*3cc0*/  MOV R9, R33 ;  /* 0x0000002100097202 */ /* 0x000fce0000000f00 */
.L_x_8711:
[----:B------:R-:W-:Y:S05]  /*3cd0*/  BSYNC.RECONVERGENT B2 ;  /* 0x0000000000027941 */ /* 0x000fea0003800200 */
.L_x_8710:
        /* <DEDUP_REMOVED lines=13> */
.L_x_8713:
[----:B------:R-:W-:Y:S05]  /*3db0*/  BSYNC.RECONVERGENT B2 ;  /* 0x0000000000027941 */ /* 0x000fea0003800200 */
.L_x_8712:
        /* <DEDUP_REMOVED lines=13> */
.L_x_8715:
[----:B------:R-:W-:Y:S05]  /*3e90*/  BSYNC.RECONVERGENT B2 ;  /* 0x0000000000027941 */ /* 0x000fea0003800200 */
.L_x_8714:
        /* <DEDUP_REMOVED lines=12> */
.L_x_8717:
[----:B------:R-:W-:Y:S05]  /*3f60*/  BSYNC.RECONVERGENT B2 ;  /* 0x0000000000027941 */ /* 0x000fea0003800200 */
.L_x_8716:
[----:B------:R-:W-:Y:S02]  /*3f70*/  F2FP.BF16.F32.PACK_AB R6, R8, R9 ;  /* 0x000000090806723e */ /* 0x000fe400000010ff */
[----:B------:R-:W-:-:S05]  /*3f80*/  F2FP.BF16.F32.PACK_AB R7, R33, R7 ;  /* 0x000000072107723e */ /* 0x000fca00000010ff */
[----:B------:R0:W-:Y:S01]  /*3f90*/  STG.E.64 desc[UR4][R38.64+0x600], R6 ;  /* 0x0006000626007986 */ /* 0x0001e2000c101b04 */
[----:B------:R-:W-:Y:S05]  /*3fa0*/  @P3 EXIT ;  /* 0x000000000000394d */ /* 0x000fea0003800000 */
[----:B0-----:R-:W0:Y:S01]  /*3fb0*/  MUFU.RCP R6, R35 ;  /* 0x0000002300067308 */ /* 0x001e220000001000 */
        /* <DEDUP_REMOVED lines=12> */
.L_x_8719:
[----:B------:R-:W-:Y:S05]  /*4080*/  BSYNC.RECONVERGENT B2 ;  /* 0x0000000000027941 */ /* 0x000fea0003800200 */
.L_x_8718:
        /* <DEDUP_REMOVED lines=13> */
.L_x_8721:
[----:B------:R-:W-:Y:S05]  /*4160*/  BSYNC.RECONVERGENT B2 ;  /* 0x0000000000027941 */ /* 0x000fea0003800200 */
.L_x_8720:
        /* <DEDUP_REMOVED lines=13> */
.L_x_8723:
[----:B------:R-:W-:Y:S05]  /*4240*/  BSYNC.RECONVERGENT B2 ;  /* 0x0000000000027941 */ /* 0x000fea0003800200 */
.L_x_8722:
        /* <DEDUP_REMOVED lines=12> */
.L_x_8725:
[----:B------:R-:W-:Y:S05]  /*4310*/  BSYNC.RECONVERGENT B2 ;  /* 0x0000000000027941 */ /* 0x000fea0003800200 */
.L_x_8724:
[----:B------:R-:W-:Y:S02]  /*4320*/  F2FP.BF16.F32.PACK_AB R2, R4, R5 ;  /* 0x000000050402723e */ /* 0x000fe400000010ff */
[----:B------:R-:W-:-:S05]  /*4330*/  F2FP.BF16.F32.PACK_AB R3, R33, R3 ;  /* 0x000000032103723e */ /* 0x000fca00000010ff */
[----:B------:R-:W-:Y:S01]  /*4340*/  STG.E.64 desc[UR4][R38.64+0x700], R2 ;  /* 0x0007000226007986 */ /* 0x000fe2000c101b04 */
[----:B------:R-:W-:Y:S05]  /*4350*/  EXIT ;  /* 0x000000000000794d */ /* 0x000fea0003800000 */
        .weak           $__internal_34_$__cuda_sm3x_div_rn_noftz_f32_slowpath
        .type           $__internal_34_$__cuda_sm3x_div_rn_noftz_f32_slowpath,@function
        .size           $__internal_34_$__cuda_sm3x_div_rn_noftz_f32_slowpath,(.L_x_11280 - $__internal_34_$__cuda_sm3x_div_rn_noftz_f32_slowpath)
$__internal_34_$__cuda_sm3x_div_rn_noftz_f32_slowpath:
        /* <DEDUP_REMOVED lines=36> */
[----:B------:R-:W-:-:S07]  /*45a0*/  @!P1 IADD3 R44, PT, PT, R44, 0x40, RZ ;  /* 0x000000402c2c9810 */ /* 0x000fce0007ffe0ff */
.L_x_8727:
[----:B------:R-:W-:Y:S01]  /*45b0*/  LEA R45, R41, 0xc0800000, 0x17 ;  /* 0xc0800000292d7811 */ /* 0x000fe200078eb8ff */
[----:B------:R-:W-:Y:S03]  /*45c0*/  BSSY.RECONVERGENT B1, `(.L_x_8732) ;  /* 0x0000036000017945 */ /* 0x000fe60003800200 */
[----:B------:R-:W-:Y:S02]  /*45d0*/  IADD3 R43, PT, PT, -R45, R43, RZ ;  /* 0x0000002b2d2b7210 */ /* 0x000fe40007ffe1ff */
[----:B------:R-:W-:Y:S02]  /*45e0*/  IADD3 R45, PT, PT, R42, -0x7f, RZ ;  /* 0xffffff812a2d7810 */ /* 0x000fe40007ffe0ff */
[----:B------:R0:W1:Y:S03]  /*45f0*/  MUFU.RCP R46, R43 ;  /* 0x0000002b002e7308 */ /* 0x0000660000001000 */
[C---:B------:R-:W-:Y:S01]  /*4600*/  IMAD R33, R45.reuse, -0x800000, R33 ;  /* 0xff8000002d217824 */ /* 0x040fe200078e0221 */
        /* <DEDUP_REMOVED lines=26> */
[----:B------:R-:W-:Y:S02]  /*47b0*/  ISETP.NE.AND P1, PT, R44, RZ, PT ;  /* 0x000000ff2c00720c */ /* 0x000fe40003f25270 */
[----:B------:R-:W-:Y:S02]  /*47c0*/  LOP3.LUT R45, R45, 0x7fffff, RZ, 0xc0, !PT ;  /* 0x007fffff2d2d7812 */ /* 0x000fe400078ec0ff */
[----:B------:R-:W-:Y:S02]  /*47d0*/  FSETP.NEU.FTZ.AND P0, PT, R46, R33, PT ;  /* 0x000000212e00720b */ /* 0x000fe40003f1d000 */
[----:B------:R-:W-:Y:S02]  /*47e0*/  IADD3 R33, PT, PT, R44, 0x20, RZ ;  /* 0x000000202c217810 */ /* 0x000fe40007ffe0ff */
[----:B------:R-:W-:-:S02]  /*47f0*/  LOP3.LUT R45, R45, 0x800000, RZ, 0xfc, !PT ;  /* 0x008000002d2d7812 */ /* 0x000fc400078efcff */
[C---:B------:R-:W-:Y:S02]  /*4800*/  ISETP.NE.AND P2, PT, R44.reuse, RZ, PT ;  /* 0x000000ff2c00720c */ /* 0x040fe40003f45270 */
[----:B------:R-:W-:Y:S02]  /*4810*/  IADD3 R44, PT, PT, -R44, RZ, RZ ;  /* 0x000000ff2c2c7210 */ /* 0x000fe40007ffe1ff */
[----:B------:R-:W-:Y:S02]  /*4820*/  SHF.L.U32 R33, R45, R33, RZ ;  /* 0x000000212d217219 */ /* 0x000fe400000006ff */
        /* <DEDUP_REMOVED lines=11> */
.L_x_8734:
[----:B------:R-:W-:-:S04]  /*48e0*/  LOP3.LUT R43, R43, 0x80000000, RZ, 0xc0, !PT ;  /* 0x800000002b2b7812 */ /* 0x000fc800078ec0ff */
[----:B------:R-:W-:Y:S01]  /*48f0*/  LOP3.LUT R43, R43, 0x7f800000, RZ, 0xfc, !PT ;  /* 0x7f8000002b2b7812 */ /* 0x000fe200078efcff */
[----:B------:R-:W-:Y:S06]  /*4900*/  BRA `(.L_x_8735) ;  /* 0x0000000000047947 */ /* 0x000fec0003800000 */
.L_x_8733:
[----:B------:R-:W-:-:S07]  /*4910*/  LEA R43, R45, R43, 0x17 ;  /* 0x0000002b2d2b7211 */ /* 0x000fce00078eb8ff */
.L_x_8735:
[----:B------:R-:W-:Y:S05]  /*4920*/  BSYNC.RECONVERGENT B1 ;  /* 0x0000000000017941 */ /* 0x000fea0003800200 */
.L_x_8732:
[----:B------:R-:W-:Y:S01]  /*4930*/  MOV R33, R43 ;  /* 0x0000002b00217202 */ /* 0x000fe20000000f00 */
[----:B------:R-:W-:Y:S06]  /*4940*/  BRA `(.L_x_8736) ;  /* 0x0000000000207947 */ /* 0x000fec0003800000 */
.L_x_8731:
[----:B------:R-:W-:-:S04]  /*4950*/  LOP3.LUT R33, R43, 0x80000000, R33, 0x48, !PT ;  /* 0x800000002b217812 */ /* 0x000fc800078e4821 */
[----:B------:R-:W-:Y:S01]  /*4960*/  LOP3.LUT R33, R33, 0x7f800000, RZ, 0xfc, !PT ;  /* 0x7f80000021217812 */ /* 0x000fe200078efcff */
[----:B------:R-:W-:Y:S06]  /*4970*/  BRA `(.L_x_8736) ;  /* 0x0000000000147947 */ /* 0x000fec0003800000 */
.L_x_8730:
[----:B------:R-:W-:Y:S01]  /*4980*/  LOP3.LUT R33, R43, 0x80000000, R33, 0x48, !PT ;  /* 0x800000002b217812 */ /* 0x000fe200078e4821 */
[----:B------:R-:W-:Y:S06]  /*4990*/  BRA `(.L_x_8736) ;  /* 0x00000000000c7947 */ /* 0x000fec0003800000 */
.L_x_8729:
[----:B------:R-:W0:Y:S01]  /*49a0*/  MUFU.RSQ R33, -QNAN ;  /* 0xffc0000000217908 */ /* 0x000e220000001400 */
[----:B------:R-:W-:Y:S05]  /*49b0*/  BRA `(.L_x_8736) ;  /* 0x0000000000047947 */ /* 0x000fea0003800000 */
.L_x_8728:
[----:B------:R-:W-:-:S07]  /*49c0*/  FADD.FTZ R33, R33, R35 ;  /* 0x0000002321217221 */ /* 0x000fce0000010000 */
.L_x_8736:
[----:B------:R-:W-:Y:S05]  /*49d0*/  BSYNC.RECONVERGENT B0 ;  /* 0x0000000000007941 */ /* 0x000fea0003800200 */
.L_x_8726:
[----:B------:R-:W-:Y:S01]  /*49e0*/  HFMA2 R43, -RZ, RZ, 0, 0 ;  /* 0x00000000ff2b7431 */ /* 0x000fe200000001ff */
[----:B------:R-:W-:-:S04]  /*49f0*/  MOV R42, R37 ;  /* 0x00000025002a7202 */ /* 0x000fc80000000f00 */
[----:B0-----:R-:W-:Y:S05]  /*4a00*/  RET.REL.NODEC R42 `(_ZN18transformer_engine27scaled_softmax_warp_forwardI13__nv_bfloat16S1_fLi10EEEvPT0_PKT_T1_ii) ;  /* 0xffffffb42a7c7950 */ /* 0x001fea0003c3ffff */
.L_x_8737:
        /* <DEDUP_REMOVED lines=15> */
.L_x_11280:


//--------------------- .text._ZN18transformer_engine27scaled_softmax_warp_forwardI13__nv_bfloat16S1_fLi9EEEvPT0_PKT_T1_ii --------------------------
	.section	.text._ZN18transformer_engine27scaled_softmax_warp_forwardI13__nv_bfloat16S1_fLi9EEEvPT0_PKT_T1_ii,"ax",@progbits
	.align	128
        .global         _ZN18transformer_engine27scaled_softmax_warp_forwardI13__nv_bfloat16S1_fLi9EEEvPT0_PKT_T1_ii
        .type           _ZN18transformer_engine27scaled_softmax_warp_forwardI13__nv_bfloat16S1_fLi9EEEvPT0_PKT_T1_ii,@function
        .size           _ZN18transformer_engine27scaled_softmax_warp_forwardI13__nv_bfloat16S1_fLi9EEEvPT0_PKT_T1_ii,(.L_x_11281 - _ZN18transformer_engine27scaled_softmax_warp_forwardI13__nv_bfloat16S1_fLi9EEEvPT0_PKT_T1_ii)
        .other          _ZN18transformer_engine27scaled_softmax_warp_forwardI13__nv_bfloat16S1_fLi9EEEvPT0_PKT_T1_ii,@"STO_CUDA_ENTRY STV_DEFAULT"
_ZN18transformer_engine27scaled_softmax_warp_forwardI13__nv_bfloat16S1_fLi9EEEvPT0_PKT_T1_ii:
.text._ZN18transformer_engine27scaled_softmax_warp_forwardI13__nv_bfloat16S1_fLi9EEEvPT0_PKT_T1_ii:
        /* <DEDUP_REMOVED lines=16> */
[----:B--2---:R-:W-:Y:S01]  /*0100*/  IMAD R0, R0, R3, UR5 ;  /* 0x0000000500007e24 */ /* 0x004fe2000f8e0203 */
[----:B------:R-:W-:-:S03]  /*0110*/  ISETP.GE.AND P0, PT, R18, UR8, PT ;  /* 0x0000000812007c0c */ /* 0x000fc6000bf06270 */
[----:B-1----:R-:W-:Y:S01]  /*0120*/  IMAD R5, R0, UR4, R7 ;  /* 0x0000000400057c24 */ /* 0x002fe2000f8e0207 */
[----:B------:R-:W0:Y:S03]  /*0130*/  LDCU.64 UR4, c[0x0][0x358] ;  /* 0x00006b00ff0477ac */ /* 0x000e260008000a00 */
[C---:B------:R-:W-:Y:S01]  /*0140*/  IMAD.WIDE.U32 R2, R5.reuse, UR8, R18 ;  /* 0x0000000805027c25 */ /* 0x040fe2000f8e0012 */
[----:B-----5:R-:W-:-:S03]  /*0150*/  IADD3 R10, PT, PT, -R5, UR7, RZ ;  /* 0x00000007050a7c10 */ /* 0x020fc6000fffe1ff */
[----:B------:R-:W-:Y:S01]  /*0160*/  IMAD R17, R5, UR6, R3 ;  /* 0x0000000605117c24 */ /* 0x000fe2000f8e0203 */
[----:B------:R-:W-:Y:S02]  /*0170*/  SHF.L.U32 R16, R2, 0x1, RZ ;  /* 0x0000000102107819 */ /* 0x000fe400000006ff */
[----:B------:R-:W-:Y:S02]  /*0180*/  ISETP.GT.AND P0, PT, R10, RZ, !P0 ;  /* 0x000000ff0a00720c */ /* 0x000fe40004704270 */
[----:B------:R-:W-:Y:S02]  /*0190*/  SHF.L.U64.HI R17, R2, 0x1, R17 ;  /* 0x0000000102117819 */ /* 0x000fe40000010211 */
[----:B------:R-:W-:-:S04]  /*01a0*/  IADD3 R12, P1, PT, R16, UR10, RZ ;  /* 0x0000000a100c7c10 */ /* 0x000fc8000ff3e0ff */
[----:B------:R-:W-:-:S05]  /*01b0*/  IADD3.X R13, PT, PT, R17, UR11, RZ, P1, !PT ;  /* 0x0000000b110d7c10 */ /* 0x000fca0008ffe4ff */
[----:B0-----:R-:W2:Y:S01]  /*01c0*/  @P0 LDG.E.64 R8, desc[UR4][R12.64] ;  /* 0x000000040c080981 */ /* 0x001ea2000c1e1b00 */
[----:B------:R-:W-:Y:S01]  /*01d0*/  IADD3 R0, PT, PT, R18, 0x80, RZ ;  /* 0x0000008012007810 */ /* 0x000fe20007ffe0ff */
[----:B------:R-:W0:Y:S03]  /*01e0*/  @P0 LDC R19, c[0x0][0x390] ;  /* 0x0000e400ff130b82 */ /* 0x000e260000000800 */
[----:B------:R-:W-:-:S04]  /*01f0*/  ISETP.GE.AND P3, PT, R0, UR8, PT ;  /* 0x0000000800007c0c */ /* 0x000fc8000bf66270 */
[----:B------:R-:W-:Y:S02]  /*0200*/  ISETP.LT.OR P4, PT, R10, 0x1, P3 ;  /* 0x000000010a00780c */ /* 0x000fe40001f81670 */
[----:B------:R-:W-:-:S11]  /*0210*/  IADD3 R15, PT, PT, R18, 0x100, RZ ;  /* 0x00000100120f7810 */ /* 0x000fd60007ffe0ff */
[----:B------:R-:W3:Y:S01]  /*0220*/  @!P4 LDG.E.64 R4, desc[UR4][R12.64+0x100] ;  /* 0x000100040c04c981 */ /* 0x000ee2000c1e1b00 */
[----:B------:R-:W-:-:S04]  /*0230*/  ISETP.GE.AND P1, PT, R15, UR8, PT ;  /* 0x000000080f007c0c */ /* 0x000fc8000bf26270 */
[----:B------:R-:W-:Y:S02]  /*0240*/  ISETP.LT.OR P1, PT, R10, 0x1, P1 ;  /* 0x000000010a00780c */ /* 0x000fe40000f21670 */
[----:B------:R-:W-:-:S11]  /*0250*/  IADD3 R18, PT, PT, R18, 0x180, RZ ;  /* 0x0000018012127810 */ /* 0x000fd60007ffe0ff */
[----:B------:R-:W4:Y:S01]  /*0260*/  @!P1 LDG.E.64 R6, desc[UR4][R12.64+0x200] ;  /* 0x000200040c069981 */ /* 0x000f22000c1e1b00 */
[----:B------:R-:W-:-:S04]  /*0270*/  ISETP.GE.AND P2, PT, R18, UR8, PT ;  /* 0x0000000812007c0c */ /* 0x000fc8000bf46270 */
[----:B------:R-:W-:-:S13]  /*0280*/  ISETP.LT.OR P2, PT, R10, 0x1, P2 ;  /* 0x000000010a00780c */ /* 0x000fda0001741670 */
[----:B------:R1:W5:Y:S01]  /*0290*/  @!P2 LDG.E.64 R2, desc[UR4][R12.64+0x300] ;  /* 0x000300040c02a981 */ /* 0x000362000c1e1b00 */
        /* <DEDUP_REMOVED lines=9> */
[----:B-1----:R-:W-:Y:S02]  /*0330*/  MOV R12, 0xff800000 ;  /* 0xff800000000c7802 */ /* 0x002fe40000000f00 */
[----:B------:R-:W-:Y:S02]  /*0340*/  MOV R22, 0xff800000 ;  /* 0xff80000000167802 */ /* 0x000fe40000000f00 */
[----:B--2---:R-:W-:-:S02]  /*0350*/  @P0 PRMT R0, R8, 0x7632, R0 ;  /* 0x0000763208000816 */ /* 0x004fc40000000000 */
[----:B------:R-:W-:Y:S02]  /*0360*/  @P0 SHF.L.U32 R8, R8, 0x10, RZ ;  /* 0x0000001008080819 */ /* 0x000fe400000006ff */
[----:B------:R-:W-:-:S03]  /*0370*/  @P0 SHF.L.U32 R0, R0, 0x10, RZ ;  /* 0x0000001000000819 */ /* 0x000fc600000006ff */
[-C--:B0-----:R-:W-:Y:S02]  /*0380*/  @P0 FMUL R11, R8, R19.reuse ;  /* 0x00000013080b0220 */ /* 0x081fe40000400000 */
[----:B------:R-:W0:Y:S01]  /*0390*/  @!P4 LDC R8, c[0x0][0x390] ;  /* 0x0000e400ff08cb82 */ /* 0x000e220000000800 */
[-C--:B------:R-:W-:Y:S01]  /*03a0*/  @P0 FMUL R34, R0, R19.reuse ;  /* 0x0000001300220220 */ /* 0x080fe20000400000 */
[C---:B------:R-:W-:Y:S02]  /*03b0*/  @P0 SHF.L.U32 R0, R9.reuse, 0x10, RZ ;  /* 0x0000001009000819 */ /* 0x040fe400000006ff */
[----:B------:R-:W-:Y:S02]  /*03c0*/  @P0 PRMT R9, R9, 0x7632, R9 ;  /* 0x0000763209090816 */ /* 0x000fe40000000009 */
[----:B------:R-:W-:Y:S01]  /*03d0*/  FSETP.GT.AND P5, PT, R11, R34, PT ;  /* 0x000000220b00720b */ /* 0x000fe20003fa4000 */
[----:B------:R-:W-:Y:S01]  /*03e0*/  @P0 FMUL R36, R0, R19 ;  /* 0x0000001300240220 */ /* 0x000fe20000400000 */
[----:B------:R-:W-:-:S02]  /*03f0*/  @P0 SHF.L.U32 R9, R9, 0x10, RZ ;  /* 0x0000001009090819 */ /* 0x000fc400000006ff */
[----:B------:R-:W-:Y:S02]  /*0400*/  FSEL R13, R11, R34, P5 ;  /* 0x000000220b0d7208 */ /* 0x000fe40002800000 */
[----:B------:R-:W-:Y:S01]  /*0410*/  MOV R0, 0xff800000 ;  /* 0xff80000000007802 */ /* 0x000fe20000000f00 */
[----:B------:R-:W-:Y:S01]  /*0420*/  @P0 FMUL R20, R9, R19 ;  /* 0x0000001309140220 */ /* 0x000fe20000400000 */
[CC--:B------:R-:W-:Y:S02]  /*0430*/  FSETP.GT.AND P5, PT, R13.reuse, R36.reuse, PT ;  /* 0x000000240d00720b */ /* 0x0c0fe40003fa4000 */
[C---:B---3--:R-:W-:Y:S02]  /*0440*/  @!P4 SHF.L.U32 R9, R4.reuse, 0x10, RZ ;  /* 0x000000100409c819 */ /* 0x048fe400000006ff */
[----:B------:R-:W-:Y:S02]  /*0450*/  FSEL R13, R13, R36, P5 ;  /* 0x000000240d0d7208 */ /* 0x000fe40002800000 */
[----:B------:R-:W-:-:S02]  /*0460*/  @!P4 PRMT R4, R4, 0x7632, R4 ;  /* 0x000076320404c816 */ /* 0x000fc40000000004 */
[----:B------:R-:W-:Y:S01]  /*0470*/  FSETP.GT.AND P5, PT, R13, R20, PT ;  /* 0x000000140d00720b */ /* 0x000fe20003fa4000 */
[----:B0-----:R-:W-:Y:S01]  /*0480*/  @!P4 FMUL R14, R9, R8 ;  /* 0x00000008090ec220 */ /* 0x001fe20000400000 */
[----:B------:R-:W-:Y:S02]  /*0490*/  @!P4 SHF.L.U32 R9, R4, 0x10, RZ ;  /* 0x000000100409c819 */ /* 0x000fe400000006ff */
[----:B------:R-:W-:Y:S02]  /*04a0*/  FSEL R13, R13, R20, P5 ;  /* 0x000000140d0d7208 */ /* 0x000fe40002800000 */
[----:B------:R-:W-:Y:S01]  /*04b0*/  @!P4 PRMT R4, R5, 0x7632, R4 ;  /* 0x000076320504c816 */ /* 0x000fe20000000004 */
[----:B------:R-:W-:Y:S01]  /*04c0*/  @!P4 FMUL R30, R9, R8 ;  /* 0x00000008091ec220 */ /* 0x000fe20000400000 */
[CC--:B------:R-:W-:Y:S01]  /*04d0*/  FSETP.GT.AND P5, PT, R13.reuse, R14.reuse, PT ;  /* 0x0000000e0d00720b */ /* 0x0c0fe20003fa4000 */
[----:B------:R-:W0:Y:S03]  /*04e0*/  @!P1 LDC R9, c[0x0][0x390] ;  /* 0x0000e400ff099b82 */ /* 0x000e260000000800 */
[----:B------:R-:W-:-:S02]  /*04f0*/  FSEL R19, R13, R14, P5 ;  /* 0x0000000e0d137208 */ /* 0x000fc40002800000 */
[----:B------:R-:W-:Y:S02]  /*0500*/  @!P4 SHF.L.U32 R13, R5, 0x10, RZ ;  /* 0x00000010050dc819 */ /* 0x000fe400000006ff */
[----:B------:R-:W-:Y:S02]  /*0510*/  FSETP.GT.AND P5, PT, R19, R30, PT ;  /* 0x0000001e1300720b */ /* 0x000fe40003fa4000 */
[----:B------:R-:W-:Y:S01]  /*0520*/  MOV R5, 0xff800000 ;  /* 0xff80000000057802 */ /* 0x000fe20000000f00 */
[----:B------:R-:W-:Y:S01]  /*0530*/  @!P4 FMUL R0, R13, R8 ;  /* 0x000000080d00c220 */ /* 0x000fe20000400000 */
[----:B------:R-:W-:Y:S02]  /*0540*/  FSEL R19, R19, R30, P5 ;  /* 0x0000001e13137208 */ /* 0x000fe40002800000 */
[----:B------:R-:W-:Y:S02]  /*0550*/  @!P4 SHF.L.U32 R13, R4, 0x10, RZ ;  /* 0x00000010040dc819 */ /* 0x000fe400000006ff */
[----:B------:R-:W-:-:S02]  /*0560*/  FSETP.GT.AND P5, PT, R19, R0, PT ;  /* 0x000000001300720b */ /* 0x000fc40003fa4000 */
[C---:B----4-:R-:W-:Y:S01]  /*0570*/  @!P1 SHF.L.U32 R4, R6.reuse, 0x10, RZ ;  /* 0x0000001006049819 */ /* 0x050fe200000006ff */
[----:B------:R-:W-:Y:S01]  /*0580*/  @!P4 FMUL R5, R13, R8 ;  /* 0x000000080d05c220 */ /* 0x000fe20000400000 */
[----:B------:R-:W-:Y:S02]  /*0590*/  FSEL R8, R19, R0, P5 ;  /* 0x0000000013087208 */ /* 0x000fe40002800000 */
[----:B------:R-:W-:Y:S02]  /*05a0*/  @!P1 PRMT R6, R6, 0x7632, R6 ;  /* 0x0000763206069816 */ /* 0x000fe40000000006 */
[----:B------:R-:W-:Y:S01]  /*05b0*/  FSETP.GT.AND P4, PT, R8, R5, PT ;  /* 0x000000050800720b */ /* 0x000fe20003f84000 */
[----:B0-----:R-:W-:Y:S01]  /*05c0*/  @!P1 FMUL R28, R4, R9 ;  /* 0x00000009041c9220 */ /* 0x001fe20000400000 */
[----:B------:R-:W-:Y:S02]  /*05d0*/  @!P1 SHF.L.U32 R6, R6, 0x10, RZ ;  /* 0x0000001006069819 */ /* 0x000fe400000006ff */
[----:B------:R-:W-:-:S02]  /*05e0*/  FSEL R13, R8, R5, P4 ;  /* 0x00000005080d7208 */ /* 0x000fc40002000000 */
[----:B------:R-:W-:Y:S01]  /*05f0*/  MOV R4, 0xff800000 ;  /* 0xff80000000047802 */ /* 0x000fe20000000f00 */
[-C--:B------:R-:W-:Y:S01]  /*0600*/  @!P1 FMUL R4, R6, R9.reuse ;  /* 0x0000000906049220 */ /* 0x080fe20000400000 */
[-C--:B------:R-:W-:Y:S01]  /*0610*/  FSETP.GT.AND P4, PT, R13, R28.reuse, PT ;  /* 0x0000001c0d00720b */ /* 0x080fe20003f84000 */
[----:B------:R-:W0:Y:S01]  /*0620*/  @!P2 LDC R8, c[0x0][0x390] ;  /* 0x0000e400ff08ab82 */ /* 0x000e220000000800 */
[----:B------:R-:W-:Y:S02]  /*0630*/  @!P1 SHF.L.U32 R6, R7, 0x10, RZ ;  /* 0x0000001007069819 */ /* 0x000fe400000006ff */
[----:B------:R-:W-:Y:S02]  /*0640*/  FSEL R13, R13, R28, P4 ;  /* 0x0000001c0d0d7208 */ /* 0x000fe40002000000 */
[----:B------:R-:W-:Y:S01]  /*0650*/  @!P1 PRMT R7, R7, 0x7632, R7 ;  /* 0x0000763207079816 */ /* 0x000fe20000000007 */
[----:B------:R-:W-:Y:S01]  /*0660*/  @!P1 FMUL R26, R6, R9 ;  /* 0x00000009061a9220 */ /* 0x000fe20000400000 */
[----:B------:R-:W-:-:S02]  /*0670*/  FSETP.GT.AND P4, PT, R13, R4, PT ;  /* 0x000000040d00720b */ /* 0x000fc40003f84000 */
[----:B------:R-:W-:Y:S02]  /*0680*/  @!P1 SHF.L.U32 R10, R7, 0x10, RZ ;  /* 0x00000010070a9819 */ /* 0x000fe400000006ff */
[----:B------:R-:W-:Y:S02]  /*0690*/  FSEL R13, R13, R4, P4 ;  /* 0x000000040d0d7208 */ /* 0x000fe40002000000 */
[----:B------:R-:W-:Y:S01]  /*06a0*/  MOV R6, 0xff800000 ;  /* 0xff80000000067802 */ /* 0x000fe20000000f00 */
[----:B------:R-:W-:Y:S01]  /*06b0*/  @!P1 FMUL R6, R10, R9 ;  /* 0x000000090a069220 */ /* 0x000fe20000400000 */
[CC--:B------:R-:W-:Y:S01]  /*06c0*/  FSETP.GT.AND P4, PT, R13.reuse, R26.reuse, PT ;  /* 0x0000001a0d00720b */ /* 0x0c0fe20003f84000 */
[----:B------:R-:W-:Y:S01]  /*06d0*/  HFMA2 R9, -RZ, RZ, 0.96630859375, -0.0022525787353515625 ;  /* 0x3bbb989dff097431 */ /* 0x000fe200000001ff */
[----:B-----5:R-:W-:Y:S02]  /*06e0*/  @!P2 SHF.L.U32 R7, R2, 0x10, RZ ;  /* 0x000000100207a819 */ /* 0x020fe400000006ff */
[----:B------:R-:W-:-:S02]  /*06f0*/  FSEL R13, R13, R26, P4 ;  /* 0x0000001a0d0d7208 */ /* 0x000fc40002000000 */
[----:B------:R-:W-:Y:S02]  /*0700*/  @!P2 PRMT R2, R2, 0x7632, R2 ;  /* 0x000076320202a816 */ /* 0x000fe40000000002 */
[----:B------:R-:W-:Y:S01]  /*0710*/  FSETP.GT.AND P1, PT, R13, R6, PT ;  /* 0x000000060d00720b */ /* 0x000fe20003f24000 */
[----:B0-----:R-:W-:Y:S01]  /*0720*/  @!P2 FMUL R24, R7, R8 ;  /* 0x000000080718a220 */ /* 0x001fe20000400000 */
[----:B------:R-:W-:Y:S02]  /*0730*/  @!P2 SHF.L.U32 R7, R2, 0x10, RZ ;  /* 0x000000100207a819 */ /* 0x000fe400000006ff */
[----:B------:R-:W-:Y:S02]  /*0740*/  FSEL R13, R13, R6, P1 ;  /* 0x000000060d0d7208 */ /* 0x000fe40000800000 */
[----:B------:R-:W-:Y:S01]  /*0750*/  MOV R10, 0xff800000 ;  /* 0xff800000000a7802 */ /* 0x000fe20000000f00 */
[----:B------:R-:W-:Y:S01]  /*0760*/  @!P2 FMUL R10, R7, R8 ;  /* 0x00000008070aa220 */ /* 0x000fe20000400000 */
[----:B------:R-:W-:-:S02]  /*0770*/  FSETP.GT.AND P1, PT, R13, R24, PT ;  /* 0x000000180d00720b */ /* 0x000fc40003f24000 */
[----:B------:R-:W-:Y:S02]  /*0780*/  @!P2 SHF.L.U32 R7, R3, 0x10, RZ ;  /* 0x000000100307a819 */ /* 0x000fe400000006ff */
[----:B------:R-:W-:Y:S02]  /*0790*/  FSEL R13, R13, R24, P1 ;  /* 0x000000180d0d7208 */ /* 0x000fe40000800000 */
[----:B------:R-:W-:Y:S01]  /*07a0*/  @!P2 PRMT R3, R3, 0x7632, R3 ;  /* 0x000076320303a816 */ /* 0x000fe20000000003 */
[----:B------:R-:W-:Y:S01]  /*07b0*/  @!P2 FMUL R12, R7, R8 ;  /* 0x00000008070ca220 */ /* 0x000fe20000400000 */
[-C--:B------:R-:W-:Y:S02]  /*07c0*/  FSETP.GT.AND P1, PT, R13, R10.reuse, PT ;  /* 0x0000000a0d00720b */ /* 0x080fe40003f24000 */
[----:B------:R-:W-:Y:S02]  /*07d0*/  @!P2 SHF.L.U32 R3, R3, 0x10, RZ ;  /* 0x000000100303a819 */ /* 0x000fe400000006ff */
[----:B------:R-:W-:-:S03]  /*07e0*/  FSEL R13, R13, R10, P1 ;  /* 0x0000000a0d0d7208 */ /* 0x000fc60000800000 */
[----:B------:R-:W-:Y:S01]  /*07f0*/  @!P2 FMUL R22, R3, R8 ;  /* 0x000000080316a220 */ /* 0x000fe20000400000 */
        /* <DEDUP_REMOVED lines=18> */
[----:B------:R-:W-:Y:S02]  /*0920*/  FSEL R3, R8, R13, !P1 ;  /* 0x0000000d08037208 */ /* 0x000fe40004800000 */
[----:B------:R-:W-:-:S03]  /*0930*/  MOV R8, 0x437c0000 ;  /* 0x437c000000087802 */ /* 0x000fc60000000f00 */
[C---:B------:R-:W-:Y:S01]  /*0940*/  FADD R32, -R3.reuse, R11 ;  /* 0x0000000b03207221 */ /* 0x040fe20000000100 */
[C---:B------:R-:W-:Y:S01]  /*0950*/  FADD R34, -R3.reuse, R34 ;  /* 0x0000002203227221 */ /* 0x040fe20000000100 */
[C---:B------:R-:W-:Y:S01]  /*0960*/  FADD R2, -R3.reuse, R5 ;  /* 0x0000000503027221 */ /* 0x040fe20000000100 */
[C---:B------:R-:W-:Y:S01]  /*0970*/  FADD R36, -R3.reuse, R36 ;  /* 0x0000002403247221 */ /* 0x040fe20000000100 */
[-C--:B------:R-:W-:Y:S01]  /*0980*/  FFMA.SAT R11, R32, R9.reuse, 0.5 ;  /* 0x3f000000200b7423 */ /* 0x080fe20000002009 */
[-C--:B------:R-:W-:Y:S01]  /*0990*/  FFMA.SAT R5, R34, R9.reuse, 0.5 ;  /* 0x3f00000022057423 */ /* 0x080fe20000002009 */
[C---:B------:R-:W-:Y:S01]  /*09a0*/  FADD R20, -R3.reuse, R20 ;  /* 0x0000001403147221 */ /* 0x040fe20000000100 */
[----:B------:R-:W-:Y:S01]  /*09b0*/  FADD R14, -R3, R14 ;  /* 0x0000000e030e7221 */ /* 0x000fe20000000100 */
        /* <DEDUP_REMOVED lines=13> */
[----:B------:R-:W-:Y:S01]  /*0a90*/  FADD R7, R5, -12583039 ;  /* 0xcb40007f05077421 */ /* 0x000fe20000000000 */
[----:B------:R-:W-:-:S02]  /*0aa0*/  FFMA.SAT R23, R30, R9, 0.5 ;  /* 0x3f0000001e177423 */ /* 0x000fc40000002009 */
[----:B------:R-:W-:Y:S01]  /*0ab0*/  FFMA R3, R32, 1.4426950216293334961, -R3 ;  /* 0x3fb8aa3b20037823 */ /* 0x000fe20000000803 */
[----:B------:R-:W-:-:S03]  /*0ac0*/  FFMA R7, R34, 1.4426950216293334961, -R7 ;  /* 0x3fb8aa3b22077823 */ /* 0x000fc60000000807 */
[----:B------:R-:W-:Y:S01]  /*0ad0*/  FFMA R32, R32, 1.925963033500011079e-08, R3 ;  /* 0x32a5706020207823 */ /* 0x000fe20000000003 */
[----:B------:R-:W-:Y:S01]  /*0ae0*/  FFMA R3, R34, 1.925963033500011079e-08, R7 ;  /* 0x32a5706022037823 */ /* 0x000fe20000000007 */
[----:B------:R-:W-:Y:S01]  /*0af0*/  FFMA.SAT R7, R36, R9, 0.5 ;  /* 0x3f00000024077423 */ /* 0x000fe20000002009 */
[----:B------:R-:W-:Y:S01]  /*0b00*/  SHF.L.U32 R34, R11, 0x17, RZ ;  /* 0x000000170b227819 */ /* 0x000fe200000006ff */
[----:B------:R-:W0:Y:S02]  /*0b10*/  MUFU.EX2 R27, R32 ;  /* 0x00000020001b7308 */ /* 0x000e240000000800 */
[----:B------:R-:W-:-:S04]  /*0b20*/  FFMA.RM R7, R7, R8, 12582913 ;  /* 0x4b40000107077423 */ /* 0x000fc80000004008 */
[C---:B------:R-:W-:Y:S01]  /*0b30*/  FADD R13, R7.reuse, -12583039 ;  /* 0xcb40007f070d7421 */ /* 0x040fe20000000000 */
[----:B------:R-:W-:Y:S01]  /*0b40*/  SHF.L.U32 R21, R7, 0x17, RZ ;  /* 0x0000001707157819 */ /* 0x000fe200000006ff */
[----:B------:R-:W1:Y:S01]  /*0b50*/  MUFU.EX2 R3, R3 ;  /* 0x0000000300037308 */ /* 0x000e620000000800 */
[----:B------:R-:W-:Y:S01]  /*0b60*/  FFMA.RM R7, R23, R8, 12582913 ;  /* 0x4b40000117077423 */ /* 0x000fe20000004008 */
[----:B------:R-:W-:-:S04]  /*0b70*/  FFMA R13, R36, 1.4426950216293334961, -R13 ;  /* 0x3fb8aa3b240d7823 */ /* 0x000fc8000000080d */
[----:B------:R-:W-:Y:S01]  /*0b80*/  FFMA R36, R36, 1.925963033500011079e-08, R13 ;  /* 0x32a5706024247823 */ /* 0x000fe2000000000d */
[----:B------:R-:W-:Y:S01]  /*0b90*/  FFMA.SAT R13, R20, R9, 0.5 ;  /* 0x3f000000140d7423 */ /* 0x000fe20000002009 */
[----:B0-----:R-:W-:Y:S01]  /*0ba0*/  FMUL R27, R34, R27 ;  /* 0x0000001b221b7220 */ /* 0x001fe20000400000 */
[----:B------:R-:W-:Y:S02]  /*0bb0*/  SHF.L.U32 R34, R5, 0x17, RZ ;  /* 0x0000001705227819 */ /* 0x000fe400000006ff */
[----:B------:R-:W-:Y:S01]  /*0bc0*/  FFMA.RM R11, R13, R8, 12582913 ;  /* 0x4b4000010d0b7423 */ /* 0x000fe20000004008 */
[----:B------:R-:W0:Y:S03]  /*0bd0*/  MUFU.EX2 R36, R36 ;  /* 0x0000002400247308 */ /* 0x000e260000000800 */
[C---:B------:R-:W-:Y:S01]  /*0be0*/  FADD R13, R11.reuse, -12583039 ;  /* 0xcb40007f0b0d7421 */ /* 0x040fe20000000000 */
[----:B------:R-:W-:-:S03]  /*0bf0*/  SHF.L.U32 R32, R11, 0x17, RZ ;  /* 0x000000170b207819 */ /* 0x000fc600000006ff */
[----:B------:R-:W-:Y:S01]  /*0c00*/  FFMA R5, R20, 1.4426950216293334961, -R13 ;  /* 0x3fb8aa3b14057823 */ /* 0x000fe2000000080d */
[----:B------:R-:W-:-:S03]  /*0c10*/  FFMA.SAT R13, R14, R9, 0.5 ;  /* 0x3f0000000e0d7423 */ /* 0x000fc60000002009 */
[----:B------:R-:W-:Y:S01]  /*0c20*/  FFMA R5, R20, 1.925963033500011079e-08, R5 ;  /* 0x32a5706014057823 */ /* 0x000fe20000000005 */
[----:B-1----:R-:W-:Y:S01]  /*0c30*/  FMUL R20, R34, R3 ;  /* 0x0000000322147220 */ /* 0x002fe20000400000 */
[----:B------:R-:W-:-:S04]  /*0c40*/  FFMA.RM R3, R13, R8, 12582913 ;  /* 0x4b4000010d037423 */ /* 0x000fc80000004008 */
[----:B------:R-:W-:-:S04]  /*0c50*/  FADD R13, R3, -12583039 ;  /* 0xcb40007f030d7421 */ /* 0x000fc80000000000 */
[----:B------:R-:W-:-:S04]  /*0c60*/  FFMA R13, R14, 1.4426950216293334961, -R13 ;  /* 0x3fb8aa3b0e0d7823 */ /* 0x000fc8000000080d */
[----:B------:R-:W-:Y:S01]  /*0c70*/  FFMA R19, R14, 1.925963033500011079e-08, R13 ;  /* 0x32a570600e137823 */ /* 0x000fe2000000000d */
[----:B0-----:R-:W-:Y:S01]  /*0c80*/  FMUL R14, R21, R36 ;  /* 0x00000024150e7220 */ /* 0x001fe20000400000 */
[----:B------:R-:W-:Y:S01]  /*0c90*/  FADD R21, R7, -12583039 ;  /* 0xcb40007f07157421 */ /* 0x000fe20000000000 */
[----:B------:R0:W1:Y:S03]  /*0ca0*/  MUFU.EX2 R13, R5 ;  /* 0x00000005000d7308 */ /* 0x0000660000000800 */
[----:B------:R-:W-:Y:S01]  /*0cb0*/  FFMA R11, R30, 1.4426950216293334961, -R21 ;  /* 0x3fb8aa3b1e0b7823 */ /* 0x000fe20000000815 */
[----:B------:R-:W-:-:S03]  /*0cc0*/  FFMA.SAT R21, R0, R9, 0.5 ;  /* 0x3f00000000157423 */ /* 0x000fc60000002009 */
[----:B------:R-:W-:Y:S01]  /*0cd0*/  FFMA R11, R30, 1.925963033500011079e-08, R11 ;  /* 0x32a570601e0b7823 */ /* 0x000fe2000000000b */
[----:B------:R-:W2:Y:S01]  /*0ce0*/  MUFU.EX2 R19, R19 ;  /* 0x0000001300137308 */ /* 0x000ea20000000800 */
[----:B0-----:R-:W-:Y:S01]  /*0cf0*/  FFMA.RM R5, R21, R8, 12582913 ;  /* 0x4b40000115057423 */ /* 0x001fe20000004008 */
[----:B------:R-:W-:-:S03]  /*0d00*/  SHF.L.U32 R30, R7, 0x17, RZ ;  /* 0x00000017071e7819 */ /* 0x000fc600000006ff */
[----:B------:R-:W-:-:S03]  /*0d10*/  FADD R21, R5, -12583039 ;  /* 0xcb40007f05157421 */ /* 0x000fc60000000000 */
[----:B------:R-:W0:Y:S01]  /*0d20*/  MUFU.EX2 R11, R11 ;  /* 0x0000000b000b7308 */ /* 0x000e220000000800 */
[----:B------:R-:W-:Y:S01]  /*0d30*/  FFMA R21, R0, 1.4426950216293334961, -R21 ;  /* 0x3fb8aa3b00157823 */ /* 0x000fe20000000815 */
[----:B-1----:R-:W-:-:S03]  /*0d40*/  FMUL R13, R32, R13 ;  /* 0x0000000d200d7220 */ /* 0x002fc60000400000 */
[----:B------:R-:W-:Y:S01]  /*0d50*/  FFMA R23, R0, 1.925963033500011079e-08, R21 ;  /* 0x32a5706000177823 */ /* 0x000fe20000000015 */
[----:B------:R-:W-:Y:S01]  /*0d60*/  FFMA.SAT R21, R2, R9, 0.5 ;  /* 0x3f00000002157423 */ /* 0x000fe20000002009 */
[----:B------:R-:W-:-:S03]  /*0d70*/  SHF.L.U32 R0, R3, 0x17, RZ ;  /* 0x0000001703007819 */ /* 0x000fc600000006ff */
[----:B------:R-:W-:Y:S02]  /*0d80*/  FFMA.RM R21, R21, R8, 12582913 ;  /* 0x4b40000115157423 */ /* 0x000fe40000004008 */
[----:B--2---:R-:W-:Y:S02]  /*0d90*/  FMUL R0, R0, R19 ;  /* 0x0000001300007220 */ /* 0x004fe40000400000 */
[----:B------:R-:W-:-:S04]  /*0da0*/  FADD R3, R21, -12583039 ;  /* 0xcb40007f15037421 */ /* 0x000fc80000000000 */
[----:B------:R-:W-:-:S04]  /*0db0*/  FFMA R3, R2, 1.4426950216293334961, -R3 ;  /* 0x3fb8aa3b02037823 */ /* 0x000fc80000000803 */
[----:B------:R-:W-:Y:S01]  /*0dc0*/  FFMA R7, R2, 1.925963033500011079e-08, R3 ;  /* 0x32a5706002077823 */ /* 0x000fe20000000003 */
[----:B------:R-:W-:Y:S01]  /*0dd0*/  FFMA.SAT R3, R28, R9, 0.5 ;  /* 0x3f0000001c037423 */ /* 0x000fe20000002009 */
[----:B0-----:R-:W-:Y:S01]  /*0de0*/  FMUL R2, R30, R11 ;  /* 0x0000000b1e027220 */ /* 0x001fe20000400000 */
[----:B------:R-:W-:Y:S02]  /*0df0*/  SHF.L.U32 R30, R5, 0x17, RZ ;  /* 0x00000017051e7819 */ /* 0x000fe400000006ff */
[----:B------:R-:W-:Y:S01]  /*0e00*/  FFMA.RM R11, R3, R8, 12582913 ;  /* 0x4b400001030b7423 */ /* 0x000fe20000004008 */
[----:B------:R-:W-:Y:S03]  /*0e10*/  MUFU.EX2 R7, R7 ;  /* 0x0000000700077308 */ /* 0x000fe60000000800 */
[----:B------:R-:W-:-:S04]  /*0e20*/  FADD R19, R11, -12583039 ;  /* 0xcb40007f0b137421 */ /* 0x000fc80000000000 */
[C---:B------:R-:W-:Y:S01]  /*0e30*/  FFMA R19, R28.reuse, 1.4426950216293334961, -R19 ;  /* 0x3fb8aa3b1c137823 */ /* 0x040fe20000000813 */
[----:B------:R-:W0:Y:S03]  /*0e40*/  MUFU.EX2 R3, R23 ;  /* 0x0000001700037308 */ /* 0x000e260000000800 */
[----:B------:R-:W-:Y:S01]  /*0e50*/  FFMA R28, R28, 1.925963033500011079e-08, R19 ;  /* 0x32a570601c1c7823 */ /* 0x000fe20000000013 */
[----:B------:R-:W-:-:S04]  /*0e60*/  FFMA.SAT R19, R4, R9, 0.5 ;  /* 0x3f00000004137423 */ /* 0x000fc80000002009 */
[----:B------:R-:W-:-:S04]  /*0e70*/  FFMA.RM R19, R19, R8, 12582913 ;  /* 0x4b40000113137423 */ /* 0x000fc80000004008 */
[----:B------:R-:W-:-:S04]  /*0e80*/  FADD R5, R19, -12583039 ;  /* 0xcb40007f13057421 */ /* 0x000fc80000000000 */
[----:B------:R-:W-:Y:S01]  /*0e90*/  FFMA R5, R4, 1.4426950216293334961, -R5 ;  /* 0x3fb8aa3b04057823 */ /* 0x000fe20000000805 */
[----:B0-----:R-:W-:Y:S01]  /*0ea0*/  FMUL R3, R30, R3 ;  /* 0x000000031e037220 */ /* 0x001fe20000400000 */
[----:B------:R-:W-:Y:S02]  /*0eb0*/  SHF.L.U32 R30, R21, 0x17, RZ ;  /* 0x00000017151e7819 */ /* 0x000fe400000006ff */
[----:B------:R-:W-:Y:S01]  /*0ec0*/  FFMA R23, R4, 1.925963033500011079e-08, R5 ;  /* 0x32a5706004177823 */ /* 0x000fe20000000005 */
[----:B------:R-:W-:Y:S02]  /*0ed0*/  FFMA.SAT R5, R26, R9, 0.5 ;  /* 0x3f0000001a057423 */ /* 0x000fe40000002009 */
[----:B------:R-:W-:Y:S02]  /*0ee0*/  FMUL R4, R30, R7 ;  /* 0x000000071e047220 */ /* 0x000fe40000400000 */
[----:B------:R-:W-:Y:S01]  /*0ef0*/  FFMA.RM R7, R5, R8, 12582913 ;  /* 0x4b40000105077423 */ /* 0x000fe20000004008 */
[----:B------:R-:W-:Y:S03]  /*0f00*/  MUFU.EX2 R23, R23 ;  /* 0x0000001700177308 */ /* 0x000fe60000000800 */
[----:B------:R-:W-:-:S04]  /*0f10*/  FADD R21, R7, -12583039 ;  /* 0xcb40007f07157421 */ /* 0x000fc80000000000 */
[C---:B------:R-:W-:Y:S01]  /*0f20*/  FFMA R21, R26.reuse, 1.4426950216293334961, -R21 ;  /* 0x3fb8aa3b1a157823 */ /* 0x040fe20000000815 */
[----:B------:R-:W0:Y:S03]  /*0f30*/  MUFU.EX2 R5, R28 ;  /* 0x0000001c00057308 */ /* 0x000e260000000800 */
[----:B------:R-:W-:Y:S01]  /*0f40*/  FFMA R25, R26, 1.925963033500011079e-08, R21 ;  /* 0x32a570601a197823 */ /* 0x000fe20000000015 */
[----:B------:R-:W-:Y:S01]  /*0f50*/  FFMA.SAT R21, R6, R9, 0.5 ;  /* 0x3f00000006157423 */ /* 0x000fe20000002009 */
[----:B------:R-:W-:-:S03]  /*0f60*/  SHF.L.U32 R26, R11, 0x17, RZ ;  /* 0x000000170b1a7819 */ /* 0x000fc600000006ff */
[----:B------:R-:W-:Y:S01]  /*0f70*/  FFMA.RM R11, R21, R8, 12582913 ;  /* 0x4b400001150b7423 */ /* 0x000fe20000004008 */
[----:B------:R-:W1:Y:S03]  /*0f80*/  MUFU.EX2 R25, R25 ;  /* 0x0000001900197308 */ /* 0x000e660000000800 */
[----:B------:R-:W-:-:S04]  /*0f90*/  FADD R21, R11, -12583039 ;  /* 0xcb40007f0b157421 */ /* 0x000fc80000000000 */
[----:B------:R-:W-:Y:S01]  /*0fa0*/  FFMA R21, R6, 1.4426950216293334961, -R21 ;  /* 0x3fb8aa3b06157823 */ /* 0x000fe20000000815 */
[----:B0-----:R-:W-:Y:S01]  /*0fb0*/  FMUL R5, R26, R5 ;  /* 0x000000051a057220 */ /* 0x001fe20000400000 */
[----:B------:R-:W-:Y:S01]  /*0fc0*/  SHF.L.U32 R26, R19, 0x17, RZ ;  /* 0x00000017131a7819 */ /* 0x000fe200000006ff */
[----:B------:R-:W-:Y:S01]  /*0fd0*/  FFMA.SAT R19, R24, R9, 0.5 ;  /* 0x3f00000018137423 */ /* 0x000fe20000002009 */
[----:B------:R-:W-:-:S03]  /*0fe0*/  FFMA R21, R6, 1.925963033500011079e-08, R21 ;  /* 0x32a5706006157823 */ /* 0x000fc60000000015 */
[----:B------:R-:W-:Y:S01]  /*0ff0*/  FFMA.RM R19, R19, R8, 12582913 ;  /* 0x4b40000113137423 */ /* 0x000fe20000004008 */
[----:B------:R-:W-:Y:S01]  /*1000*/  FMUL R6, R26, R23 ;  /* 0x000000171a067220 */ /* 0x000fe20000400000 */
[----:B------:R-:W-:Y:S02]  /*1010*/  SHF.L.U32 R26, R7, 0x17, RZ ;  /* 0x00000017071a7819 */ /* 0x000fe400000006ff */
[C---:B------:R-:W-:Y:S01]  /*1020*/  FADD R23, R19.reuse, -12583039 ;  /* 0xcb40007f13177421 */ /* 0x040fe20000000000 */
[----:B------:R-:W-:Y:S02]  /*1030*/  SHF.L.U32 R30, R19, 0x17, RZ ;  /* 0x00000017131e7819 */ /* 0x000fe400000006ff */
[----:B-1----:R-:W-:Y:S01]  /*1040*/  FMUL R7, R26, R25 ;  /* 0x000000191a077220 */ /* 0x002fe20000400000 */
[----:B------:R-:W-:Y:S01]  /*1050*/  FFMA R23, R24, 1.4426950216293334961, -R23 ;  /* 0x3fb8aa3b18177823 */ /* 0x000fe20000000817 */
[----:B------:R-:W-:-:S03]  /*1060*/  FFMA.SAT R25, R12, R9, 0.5 ;  /* 0x3f0000000c197423 */ /* 0x000fc60000002009 */
[----:B------:R-:W-:Y:S01]  /*1070*/  FFMA R24, R24, 1.925963033500011079e-08, R23 ;  /* 0x32a5706018187823 */ /* 0x000fe20000000017 */
[-C--:B------:R-:W-:Y:S01]  /*1080*/  FFMA.SAT R23, R10, R9.reuse, 0.5 ;  /* 0x3f0000000a177423 */ /* 0x080fe20000002009 */
[----:B------:R-:W-:-:S03]  /*1090*/  FFMA.SAT R9, R22, R9, 0.5 ;  /* 0x3f00000016097423 */ /* 0x000fc60000002009 */
[----:B------:R-:W-:-:S04]  /*10a0*/  FFMA.RM R23, R23, R8, 12582913 ;  /* 0x4b40000117177423 */ /* 0x000fc80000004008 */
[C---:B------:R-:W-:Y:S01]  /*10b0*/  FADD R29, R23.reuse, -12583039 ;  /* 0xcb40007f171d7421 */ /* 0x040fe20000000000 */
[----:B------:R-:W-:-:S03]  /*10c0*/  SHF.L.U32 R23, R23, 0x17, RZ ;  /* 0x0000001717177819 */ /* 0x000fc600000006ff */
[----:B------:R-:W-:-:S04]  /*10d0*/  FFMA R29, R10, 1.4426950216293334961, -R29 ;  /* 0x3fb8aa3b0a1d7823 */ /* 0x000fc8000000081d */
[----:B------:R-:W-:Y:S01]  /*10e0*/  FFMA R26, R10, 1.925963033500011079e-08, R29 ;  /* 0x32a570600a1a7823 */ /* 0x000fe2000000001d */
[-C--:B------:R-:W-:Y:S01]  /*10f0*/  FFMA.RM R10, R25, R8.reuse, 12582913 ;  /* 0x4b400001190a7423 */ /* 0x080fe20000004008 */
[----:B------:R-:W-:Y:S02]  /*1100*/  FFMA.RM R25, R9, R8, 12582913 ;  /* 0x4b40000109197423 */ /* 0x000fe40000004008 */
[----:B------:R-:W0:Y:S01]  /*1110*/  MUFU.EX2 R8, R21 ;  /* 0x0000001500087308 */ /* 0x000e220000000800 */
[----:B------:R-:W-:-:S04]  /*1120*/  FADD R9, R10, -12583039 ;  /* 0xcb40007f0a097421 */ /* 0x000fc80000000000 */
[----:B------:R-:W-:-:S03]  /*1130*/  FFMA R9, R12, 1.4426950216293334961, -R9 ;  /* 0x3fb8aa3b0c097823 */ /* 0x000fc60000000809 */
[----:B------:R-:W-:Y:S01]  /*1140*/  MUFU.EX2 R26, R26 ;  /* 0x0000001a001a7308 */ /* 0x000fe20000000800 */
[----:B------:R-:W-:Y:S01]  /*1150*/  FFMA R12, R12, 1.925963033500011079e-08, R9 ;  /* 0x32a570600c0c7823 */ /* 0x000fe20000000009 */
[C---:B------:R-:W-:Y:S01]  /*1160*/  FADD R9, R25.reuse, -12583039 ;  /* 0xcb40007f19097421 */ /* 0x040fe20000000000 */
[----:B------:R-:W-:-:S03]  /*1170*/  SHF.L.U32 R25, R25, 0x17, RZ ;  /* 0x0000001719197819 */ /* 0x000fc600000006ff */
[----:B------:R-:W-:-:S04]  /*1180*/  FFMA R9, R22, 1.4426950216293334961, -R9 ;  /* 0x3fb8aa3b16097823 */ /* 0x000fc80000000809 */
[----:B------:R-:W-:Y:S01]  /*1190*/  FFMA R22, R22, 1.925963033500011079e-08, R9 ;  /* 0x32a5706016167823 */ /* 0x000fe20000000009 */
[----:B------:R-:W-:-:S04]  /*11a0*/  FADD R9, RZ, R27 ;  /* 0x0000001bff097221 */ /* 0x000fc80000000000 */
[----:B------:R-:W-:Y:S01]  /*11b0*/  FADD R9, R9, R20 ;  /* 0x0000001409097221 */ /* 0x000fe20000000000 */
[----:B------:R-:W-:Y:S03]  /*11c0*/  MUFU.EX2 R22, R22 ;  /* 0x0000001600167308 */ /* 0x000fe60000000800 */
[----:B------:R-:W-:-:S04]  /*11d0*/  FADD R28, R9, R14 ;  /* 0x0000000e091c7221 */ /* 0x000fc80000000000 */
[----:B------:R-:W-:Y:S01]  /*11e0*/  FADD R29, R28, R13 ;  /* 0x0000000d1c1d7221 */ /* 0x000fe20000000000 */
[----:B------:R-:W1:Y:S03]  /*11f0*/  MUFU.EX2 R9, R24 ;  /* 0x0000001800097308 */ /* 0x000e660000000800 */
[----:B------:R-:W-:-:S04]  /*1200*/  FADD R29, R29, R0 ;  /* 0x000000001d1d7221 */ /* 0x000fc80000000000 */
[----:B------:R-:W-:Y:S01]  /*1210*/  FADD R28, R29, R2 ;  /* 0x000000021d1c7221 */ /* 0x000fe20000000000 */
[----:B------:R-:W-:-:S03]  /*1220*/  SHF.L.U32 R29, R11, 0x17, RZ ;  /* 0x000000170b1d7819 */ /* 0x000fc600000006ff */
[----:B------:R-:W-:Y:S02]  /*1230*/  FADD R11, R28, R3 ;  /* 0x000000031c0b7221 */ /* 0x000fe40000000000 */
[----:B0-----:R-:W-:Y:S02]  /*1240*/  FMUL R8, R29, R8 ;  /* 0x000000081d087220 */ /* 0x001fe40000400000 */
[----:B------:R-:W-:Y:S02]  /*1250*/  FADD R28, R11, R4 ;  /* 0x000000040b1c7221 */ /* 0x000fe40000000000 */
[----:B------:R0:W2:Y:S01]  /*1260*/  MUFU.EX2 R11, R12 ;  /* 0x0000000c000b7308 */ /* 0x0000a20000000800 */
[----:B-1----:R-:W-:Y:S01]  /*1270*/  FMUL R9, R30, R9 ;  /* 0x000000091e097220 */ /* 0x002fe20000400000 */
[----:B------:R-:W-:Y:S01]  /*1280*/  FADD R19, R28, R5 ;  /* 0x000000051c137221 */ /* 0x000fe20000000000 */
[----:B------:R-:W-:Y:S01]  /*1290*/  SHF.L.U32 R28, R10, 0x17, RZ ;  /* 0x000000170a1c7819 */ /* 0x000fe200000006ff */
[----:B------:R-:W-:-:S02]  /*12a0*/  FMUL R10, R23, R26 ;  /* 0x0000001a170a7220 */ /* 0x000fc40000400000 */
[----:B------:R-:W-:Y:S01]  /*12b0*/  FADD R24, R19, R6 ;  /* 0x0000000613187221 */ /* 0x000fe20000000000 */
[----:B0-----:R-:W-:-:S03]  /*12c0*/  FMUL R12, R25, R22 ;  /* 0x00000016190c7220 */ /* 0x001fc60000400000 */
[----:B------:R-:W-:-:S04]  /*12d0*/  FADD R19, R24, R7 ;  /* 0x0000000718137221 */ /* 0x000fc80000000000 */
[----:B------:R-:W-:Y:S01]  /*12e0*/  FADD R24, R19, R8 ;  /* 0x0000000813187221 */ /* 0x000fe20000000000 */
[----:B--2---:R-:W-:-:S03]  /*12f0*/  FMUL R11, R28, R11 ;  /* 0x0000000b1c0b7220 */ /* 0x004fc60000400000 */
        /* <DEDUP_REMOVED lines=25> */
[----:B------:R-:W-:Y:S05]  /*1490*/  CALL.REL.NOINC `($__internal_35_$__cuda_sm3x_div_rn_noftz_f32_slowpath) ;  /* 0x0000000c009c7944 */ /* 0x000fea0003c00000 */
[----:B------:R-:W-:-:S07]  /*14a0*/  MOV R30, R23 ;  /* 0x00000017001e7202 */ /* 0x000fce0000000f00 */
.L_x_8739:
[----:B------:R-:W-:Y:S05]  /*14b0*/  BSYNC.RECONVERGENT B2 ;  /* 0x0000000000027941 */ /* 0x000fea0003800200 */
.L_x_8738:
        /* <DEDUP_REMOVED lines=11> */
[----:B------:R-:W-:Y:S05]  /*1570*/  CALL.REL.NOINC `($__internal_35_$__cuda_sm3x_div_rn_noftz_f32_slowpath) ;  /* 0x0000000c00647944 */ /* 0x000fea0003c00000 */
[----:B------:R-:W-:-:S07]  /*1580*/  MOV R21, R23 ;  /* 0x0000001700157202 */ /* 0x000fce0000000f00 */
.L_x_8741:
[----:B------:R-:W-:Y:S05]  /*1590*/  BSYNC.RECONVERGENT B2 ;  /* 0x0000000000027941 */ /* 0x000fea0003800200 */
.L_x_8740:
        /* <DEDUP_REMOVED lines=13> */
.L_x_8743:
[----:B------:R-:W-:Y:S05]  /*1670*/  BSYNC.RECONVERGENT B2 ;  /* 0x0000000000027941 */ /* 0x000fea0003800200 */
.L_x_8742:
        /* <DEDUP_REMOVED lines=12> */
.L_x_8745:
[----:B------:R-:W-:Y:S05]  /*1740*/  BSYNC.RECONVERGENT B2 ;  /* 0x0000000000027941 */ /* 0x000fea0003800200 */
.L_x_8744:
[----:B------:R-:W0:Y:S02]  /*1750*/  LDCU.64 UR6, c[0x0][0x380] ;  /* 0x00007000ff0677ac */ /* 0x000e240008000a00 */
[----:B0-----:R-:W-:Y:S02]  /*1760*/  IADD3 R32, P0, PT, R16, UR6, RZ ;  /* 0x0000000610207c10 */ /* 0x001fe4000ff1e0ff */
[----:B------:R-:W-:Y:S02]  /*1770*/  F2FP.BF16.F32.PACK_AB R16, R21, R30 ;  /* 0x0000001e1510723e */ /* 0x000fe400000010ff */
[----:B------:R-:W-:Y:S02]  /*1780*/  IADD3.X R33, PT, PT, R17, UR7, RZ, P0, !PT ;  /* 0x0000000711217c10 */ /* 0x000fe400087fe4ff */
        /* <DEDUP_REMOVED lines=16> */
[----:B------:R-:W-:Y:S05]  /*1890*/  CALL.REL.NOINC `($__internal_35_$__cuda_sm3x_div_rn_noftz_f32_slowpath) ;  /* 0x00000008009c7944 */ /* 0x000fea0003c00000 */
[----:B------:R-:W-:-:S07]  /*18a0*/  MOV R13, R23 ;  /* 0x00000017000d7202 */ /* 0x000fce0000000f00 */
.L_x_8747:
[----:B------:R-:W-:Y:S05]  /*18b0*/  BSYNC.RECONVERGENT B2 ;  /* 0x0000000000027941 */ /* 0x000fea0003800200 */
.L_x_8746:
        /* <DEDUP_REMOVED lines=13> */
.L_x_8749:
[----:B------:R-:W-:Y:S05]  /*1990*/  BSYNC.RECONVERGENT B2 ;  /* 0x0000000000027941 */ /* 0x000fea0003800200 */
.L_x_8748:
        /* <DEDUP_REMOVED lines=13> */
.L_x_8751:
[----:B------:R-:W-:Y:S05]  /*1a70*/  BSYNC.RECONVERGENT B2 ;  /* 0x0000000000027941 */ /* 0x000fea0003800200 */
.L_x_8750:
        /* <DEDUP_REMOVED lines=12> */
.L_x_8753:
[----:B------:R-:W-:Y:S05]  /*1b40*/  BSYNC.RECONVERGENT B2 ;  /* 0x0000000000027941 */ /* 0x000fea0003800200 */
.L_x_8752:
        /* <DEDUP_REMOVED lines=16> */
[----:B0-----:R-:W-:-:S07]  /*1c50*/  MOV R22, 0x1c70 ;  /* 0x00001c7000167802 */ /* 0x001fce0000000f00 */
[----:B------:R-:W-:Y:S05]  /*1c60*/  CALL.REL.NOINC `($__internal_35_$__cuda_sm3x_div_rn_noftz_f32_slowpath) ;  /* 0x0000000400a87944 */ /* 0x000fea0003c00000 */
[----:B------:R-:W-:-:S07]  /*1c70*/  MOV R0, R23 ;  /* 0x0000001700007202 */ /* 0x000fce0000000f00 */
.L_x_8755:
[----:B------:R-:W-:Y:S05]  /*1c80*/  BSYNC.RECONVERGENT B2 ;  /* 0x0000000000027941 */ /* 0x000fea0003800200 */
.L_x_8754:
        /* <DEDUP_REMOVED lines=11> */
[----:B------:R-:W-:Y:S05]  /*1d40*/  CALL.REL.NOINC `($__internal_35_$__cuda_sm3x_div_rn_noftz_f32_slowpath) ;  /* 0x0000000400707944 */ /* 0x000fea0003c00000 */
[----:B------:R-:W-:-:S07]  /*1d50*/  MOV R3, R23 ;  /* 0x0000001700037202 */ /* 0x000fce0000000f00 */
.L_x_8757:
[----:B------:R-:W-:Y:S05]  /*1d60*/  BSYNC.RECONVERGENT B2 ;  /* 0x0000000000027941 */ /* 0x000fea0003800200 */
.L_x_8756:
        /* <DEDUP_REMOVED lines=13> */
.L_x_8759:
[----:B------:R-:W-:Y:S05]  /*1e40*/  BSYNC.RECONVERGENT B2 ;  /* 0x0000000000027941 */ /* 0x000fea0003800200 */
.L_x_8758:
        /* <DEDUP_REMOVED lines=11> */
[----:B------:R-:W-:Y:S05]  /*1f00*/  CALL.REL.NOINC `($__internal_35_$__cuda_sm3x_div_rn_noftz_f32_slowpath) ;  /* 0x0000000400007944 */ /* 0x000fea0003c00000 */
.L_x_8761:
[----:B------:R-:W-:Y:S05]  /*1f10*/  BSYNC.RECONVERGENT B2 ;  /* 0x0000000000027941 */ /* 0x000fea0003800200 */
.L_x_8760:
        /* <DEDUP_REMOVED lines=17> */
.L_x_8763:
[----:B------:R-:W-:Y:S05]  /*2030*/  BSYNC.RECONVERGENT B2 ;  /* 0x0000000000027941 */ /* 0x000fea0003800200 */
.L_x_8762:
        /* <DEDUP_REMOVED lines=13> */
.L_x_8765:
[----:B------:R-:W-:Y:S05]  /*2110*/  BSYNC.RECONVERGENT B2 ;  /* 0x0000000000027941 */ /* 0x000fea0003800200 */
.L_x_8764:
        /* <DEDUP_REMOVED lines=13> */
.L_x_8767:
[----:B------:R-:W-:Y:S05]  /*21f0*/  BSYNC.RECONVERGENT B2 ;  /* 0x0000000000027941 */ /* 0x000fea0003800200 */
.L_x_8766:
        /* <DEDUP_REMOVED lines=12> */
.L_x_8769:
[----:B------:R-:W-:Y:S05]  /*22c0*/  BSYNC.RECONVERGENT B2 ;  /* 0x0000000000027941 */ /* 0x000fea0003800200 */
.L_x_8768:
[----:B------:R-:W-:Y:S02]  /*22d0*/  F2FP.BF16.F32.PACK_AB R22, R3, R0 ;  /* 0x000000000316723e */ /* 0x000fe400000010ff */
[----:B------:R-:W-:-:S05]  /*22e0*/  F2FP.BF16.F32.PACK_AB R23, R23, R2 ;  /* 0x000000021717723e */ /* 0x000fca00000010ff */
[----:B------:R-:W-:Y:S01]  /*22f0*/  STG.E.64 desc[UR4][R32.64+0x300], R22 ;  /* 0x0003001620007986 */ /* 0x000fe2000c101b04 */
[----:B------:R-:W-:Y:S05]  /*2300*/  EXIT ;  /* 0x000000000000794d */ /* 0x000fea0003800000 */
        .weak           $__internal_35_$__cuda_sm3x_div_rn_noftz_f32_slowpath
        .type           $__internal_35_$__cuda_sm3x_div_rn_noftz_f32_slowpath,@function
        .size           $__internal_35_$__cuda_sm3x_div_rn_noftz_f32_slowpath,(.L_x_11281 - $__internal_35_$__cuda_sm3x_div_rn_noftz_f32_slowpath)
$__internal_35_$__cuda_sm3x_div_rn_noftz_f32_slowpath:
[----:B------:R-:W-:Y:S01]  /*2310*/  SHF.R.U32.HI R23, RZ, 0x17, R19 ;  /* 0x00000017ff177819 */ /* 0x000fe20000011613 */
[----:B------:R-:W-:Y:S01]  /*2320*/  BSSY.RECONVERGENT B0, `(.L_x_8770) ;  /* 0x0000064000007945 */ /* 0x000fe20003800200 */
[----:B------:R-:W-:Y:S02]  /*2330*/  SHF.R.U32.HI R28, RZ, 0x17, R27 ;  /* 0x00000017ff1c7819 */ /* 0x000fe4000001161b */
[----:B------:R-:W-:Y:S02]  /*2340*/  LOP3.LUT R23, R23, 0xff, RZ, 0xc0, !PT ;  /* 0x000000ff17177812 */ /* 0x000fe400078ec0ff */
[----:B------:R-:W-:Y:S02]  /*2350*/  LOP3.LUT R28, R28, 0xff, RZ, 0xc0, !PT ;  /* 0x000000ff1c1c7812 */ /* 0x000fe400078ec0ff */
[----:B------:R-:W-:Y:S02]  /*2360*/  IADD3 R24, PT, PT, R23, -0x1, RZ ;  /* 0xffffffff17187810 */ /* 0x000fe40007ffe0ff */
[----:B------:R-:W-:-:S02]  /*2370*/  MOV R26, R19 ;  /* 0x00000013001a7202 */ /* 0x000fc40000000f00 */
[----:B------:R-:W-:Y:S02]  /*2380*/  ISETP.GT.U32.AND P0, PT, R24, 0xfd, PT ;  /* 0x000000fd1800780c */ /* 0x000fe40003f04070 */
[----:B------:R-:W-:-:S04]  /*2390*/  IADD3 R24, PT, PT, R28, -0x1, RZ ;  /* 0xffffffff1c187810 */ /* 0x000fc80007ffe0ff */
        /* <DEDUP_REMOVED lines=27> */
.L_x_8771:
        /* <DEDUP_REMOVED lines=51> */
.L_x_8778:
[----:B------:R-:W-:-:S04]  /*2880*/  LOP3.LUT R26, R26, 0x80000000, RZ, 0xc0, !PT ;  /* 0x800000001a1a7812 */ /* 0x000fc800078ec0ff */
[----:B------:R-:W-:Y:S01]  /*2890*/  LOP3.LUT R26, R26, 0x7f800000, RZ, 0xfc, !PT ;  /* 0x7f8000001a1a7812 */ /* 0x000fe200078efcff */
[----:B------:R-:W-:Y:S06]  /*28a0*/  BRA `(.L_x_8779) ;  /* 0x0000000000047947 */ /* 0x000fec0003800000 */
.L_x_8777:
[----:B------:R-:W-:-:S07]  /*28b0*/  LEA R26, R29, R26, 0x17 ;  /* 0x0000001a1d1a7211 */ /* 0x000fce00078eb8ff */
.L_x_8779:
[----:B------:R-:W-:Y:S05]  /*28c0*/  BSYNC.RECONVERGENT B1 ;  /* 0x0000000000017941 */ /* 0x000fea0003800200 */
.L_x_8776:
[----:B------:R-:W-:Y:S05]  /*28d0*/  BRA `(.L_x_8780) ;  /* 0x0000000000207947 */ /* 0x000fea0003800000 */
.L_x_8775:
[----:B------:R-:W-:-:S04]  /*28e0*/  LOP3.LUT R26, R26, 0x80000000, R27, 0x48, !PT ;  /* 0x800000001a1a7812 */ /* 0x000fc800078e481b */
[----:B------:R-:W-:Y:S01]  /*28f0*/  LOP3.LUT R26, R26, 0x7f800000, RZ, 0xfc, !PT ;  /* 0x7f8000001a1a7812 */ /* 0x000fe200078efcff */
[----:B------:R-:W-:Y:S06]  /*2900*/  BRA `(.L_x_8780) ;  /* 0x0000000000147947 */ /* 0x000fec0003800000 */
.L_x_8774:
[----:B------:R-:W-:Y:S01]  /*2910*/  LOP3.LUT R26, R26, 0x80000000, R27, 0x48, !PT ;  /* 0x800000001a1a7812 */ /* 0x000fe200078e481b */
[----:B------:R-:W-:Y:S06]  /*2920*/  BRA `(.L_x_8780) ;  /* 0x00000000000c7947 */ /* 0x000fec0003800000 */
.L_x_8773:
[----:B------:R-:W0:Y:S01]  /*2930*/  MUFU.RSQ R26, -QNAN ;  /* 0xffc00000001a7908 */ /* 0x000e220000001400 */
[----:B------:R-:W-:Y:S05]  /*2940*/  BRA `(.L_x_8780) ;  /* 0x0000000000047947 */ /* 0x000fea0003800000 */
.L_x_8772:
[----:B------:R-:W-:-:S07]  /*2950*/  FADD.FTZ R26, R27, R19 ;  /* 0x000000131b1a7221 */ /* 0x000fce0000010000 */
.L_x_8780:
[----:B------:R-:W-:Y:S05]  /*2960*/  BSYNC.RECONVERGENT B0 ;  /* 0x0000000000007941 */ /* 0x000fea0003800200 */
.L_x_8770:
[----:B------:R-:W-:Y:S01]  /*2970*/  HFMA2 R25, -RZ, RZ, 0, 0 ;  /* 0x00000000ff197431 */ /* 0x000fe200000001ff */
[----:B------:R-:W-:Y:S02]  /*2980*/  MOV R24, R22 ;  /* 0x0000001600187202 */ /* 0x000fe40000000f00 */
[----:B0-----:R-:W-:Y:S02]  /*2990*/  MOV R23, R26 ;  /* 0x0000001a00177202 */ /* 0x001fe40000000f00 */
[----:B------:R-:W-:Y:S05]  /*29a0*/  RET.REL.NODEC R24 `(_ZN18transformer_engine27scaled_softmax_warp_forwardI13__nv_bfloat16S1_fLi9EEEvPT0_PKT_T1_ii) ;  /* 0xffffffd418947950 */ /* 0x000fea0003c3ffff */
.L_x_8781:
        /* <DEDUP_REMOVED lines=13> */
.L_x_11281:


//--------------------- .text._ZN18transformer_engine27scaled_softmax_warp_forwardI13__nv_bfloat16S1_fLi8EEEvPT0_PKT_T1_ii --------------------------
	.section	.text._ZN18transformer_engine27scaled_softmax_warp_forwardI13__nv_bfloat16S1_fLi8EEEvPT0_PKT_T1_ii,"ax",@progbits
	.align	128
        .global         _ZN18transformer_engine27scaled_softmax_warp_forwardI13__nv_bfloat16S1_fLi8EEEvPT0_PKT_T1_ii
        .type           _ZN18transformer_engine27scaled_softmax_warp_forwardI13__nv_bfloat16S1_fLi8EEEvPT0_PKT_T1_ii,@function
        .size           _ZN18transformer_engine27scaled_softmax_warp_forwardI13__nv_bfloat16S1_fLi8EEEvPT0_PKT_T1_ii,(.L_x_11282 - _ZN18transformer_engine27scaled_softmax_warp_forwardI13__nv_bfloat16S1_fLi8EEEvPT0_PKT_T1_ii)
        .other          _ZN18transformer_engine27scaled_softmax_warp_forwardI13__nv_bfloat16S1_fLi8EEEvPT0_PKT_T1_ii,@"STO_CUDA_ENTRY STV_DEFAULT"
_ZN18transformer_engine27scaled_softmax_warp_forwardI13__nv_bfloat16S1_fLi8EEEvPT0_PKT_T1_ii:
.text._ZN18transformer_engine27scaled_softmax_warp_forwardI13__nv_bfloat16S1_fLi8EEEvPT0_PKT_T1_ii:
[----:B------:R-:W-:Y:S01]  /*0000*/  LDC R1, c[0x0][0x37c] ;  /* 0x0000df00ff017b82 */ /* 0x000fe20000000800 */
[----:B------:R-:W0:Y:S01]  /*0010*/  S2R R0, SR_CTAID.Y ;  /* 0x0000000000007919 */ /* 0x000e220000002600 */
[----:B------:R-:W1:Y:S06]  /*0020*/  LDCU UR4, c[0x0][0x364] ;  /* 0x00006c80ff0477ac */ /* 0x000e6c0008000800 */
[----:B------:R-:W2:Y:S01]  /*0030*/  LDC R3, c[0x0][0x370] ;  /* 0x0000dc00ff037b82 */ /* 0x000ea20000000800 */
[----:B------:R-:W0:Y:S01]  /*0040*/  S2R R2, SR_CTAID.Z ;  /* 0x0000000000027919 */ /* 0x000e220000002700 */
[----:B------:R-:W3:Y:S01]  /*0050*/  LDCU UR8, c[0x0][0x398] ;  /* 0x00007300ff0877ac */ /* 0x000ee20008000800 */
[----:B------:R-:W4:Y:S01]  /*0060*/  S2R R4, SR_TID.X ;  /* 0x0000000000047919 */ /* 0x000f220000002100 */
[----:B------:R-:W5:Y:S04]  /*0070*/  LDCU UR7, c[0x0][0x394] ;  /* 0x00007280ff0777ac */ /* 0x000f680008000800 */
[----:B------:R-:W0:Y:S01]  /*0080*/  LDC R5, c[0x0][0x374] ;  /* 0x0000dd00ff057b82 */ /* 0x000e220000000800 */
[----:B------:R-:W1:Y:S01]  /*0090*/  S2R R7, SR_TID.Y ;  /* 0x0000000000077919 */ /* 0x000e620000002200 */
[----:B------:R-:W5:Y:S06]  /*00a0*/  LDCU.64 UR10, c[0x0][0x388] ;  /* 0x00007100ff0a77ac */ /* 0x000f6c0008000a00 */
[----:B------:R-:W2:Y:S01]  /*00b0*/  S2UR UR5, SR_CTAID.X ;  /* 0x00000000000579c3 */ /* 0x000ea20000002500 */
[----:B---3--:R-:W-:Y:S01]  /*00c0*/  USHF.R.S32.HI UR6, URZ, 0x1f, UR8 ;  /* 0x0000001fff067899 */ /* 0x008fe20008011408 */
[----:B0-----:R-:W-:-:S02]  /*00d0*/  IMAD R0, R5, R2, R0 ;  /* 0x0000000205007224 */ /* 0x001fc400078e0200 */
[----:B------:R-:W-:Y:S01]  /*00e0*/  HFMA2 R5, -RZ, RZ, 0, 0 ;  /* 0x00000000ff057431 */ /* 0x000fe200000001ff */
[----:B----4-:R-:W-:Y:S01]  /*00f0*/  SHF.L.U32 R4, R4, 0x2, RZ ;  /* 0x0000000204047819 */ /* 0x010fe200000006ff */
[----:B--2---:R-:W-:-:S03]  /*0100*/  IMAD R0, R0, R3, UR5 ;  /* 0x0000000500007e24 */ /* 0x004fc6000f8e0203 */
[----:B------:R-:W-:Y:S01]  /*0110*/  ISETP.GE.AND P0, PT, R4, UR8, PT ;  /* 0x0000000804007c0c */ /* 0x000fe2000bf06270 */
        /* <DEDUP_REMOVED lines=11> */
[----:B------:R-:W-:Y:S01]  /*01d0*/  VIADD R4, R4, 0x80 ;  /* 0x0000008004047836 */ /* 0x000fe20000000000 */
[----:B------:R-:W0:Y:S04]  /*01e0*/  @P0 LDC R15, c[0x0][0x390] ;  /* 0x0000e400ff0f0b82 */ /* 0x000e280000000800 */
[----:B------:R-:W-:-:S04]  /*01f0*/  ISETP.GE.AND P1, PT, R4, UR8, PT ;  /* 0x0000000804007c0c */ /* 0x000fc8000bf26270 */
[----:B------:R-:W-:-:S13]  /*0200*/  ISETP.LT.OR P2, PT, R0, 0x1, P1 ;  /* 0x000000010000780c */ /* 0x000fda0000f41670 */
[----:B------:R1:W3:Y:S01]  /*0210*/  @!P2 LDG.E.64 R2, desc[UR4][R8.64+0x100] ;  /* 0x000100040802a981 */ /* 0x0002e2000c1e1b00 */
[----:B------:R-:W-:Y:S01]  /*0220*/  MOV R5, 0xff800000 ;  /* 0xff80000000057802 */ /* 0x000fe20000000f00 */
[----:B------:R-:W4:Y:S01]  /*0230*/  @!P2 LDC R17, c[0x0][0x390] ;  /* 0x0000e400ff11ab82 */ /* 0x000f220000000800 */
[----:B------:R-:W-:Y:S02]  /*0240*/  MOV R4, 0xff800000 ;  /* 0xff80000000047802 */ /* 0x000fe40000000f00 */
[----:B------:R-:W-:Y:S02]  /*0250*/  MOV R12, 0xff800000 ;  /* 0xff800000000c7802 */ /* 0x000fe40000000f00 */
[----:B-1----:R-:W-:Y:S02]  /*0260*/  MOV R9, 0xff800000 ;  /* 0xff80000000097802 */ /* 0x002fe40000000f00 */
[C---:B--2---:R-:W-:Y:S02]  /*0270*/  @P0 PRMT R0, R6.reuse, 0x7632, R0 ;  /* 0x0000763206000816 */ /* 0x044fe40000000000 */
[----:B------:R-:W-:-:S03]  /*0280*/  @P0 SHF.L.U32 R6, R6, 0x10, RZ ;  /* 0x0000001006060819 */ /* 0x000fc600000006ff */
[----:B------:R-:W-:Y:S02]  /*0290*/  @P0 IMAD.U32 R0, R0, 0x10000, RZ ;  /* 0x0001000000000824 */ /* 0x000fe400078e00ff */
[-C--:B0-----:R-:W-:Y:S01]  /*02a0*/  @P0 FMUL R4, R6, R15.reuse ;  /* 0x0000000f06040220 */ /* 0x081fe20000400000 */
[----:B------:R-:W-:Y:S01]  /*02b0*/  MOV R6, 0xff800000 ;  /* 0xff80000000067802 */ /* 0x000fe20000000f00 */
[----:B------:R-:W-:Y:S01]  /*02c0*/  @P0 FMUL R5, R0, R15 ;  /* 0x0000000f00050220 */ /* 0x000fe20000400000 */
[C---:B------:R-:W-:Y:S02]  /*02d0*/  @P0 SHF.L.U32 R0, R7.reuse, 0x10, RZ ;  /* 0x0000001007000819 */ /* 0x040fe400000006ff */
[----:B------:R-:W-:Y:S02]  /*02e0*/  @P0 PRMT R7, R7, 0x7632, R7 ;  /* 0x0000763207070816 */ /* 0x000fe40000000007 */
[----:B------:R-:W-:Y:S01]  /*02f0*/  FSETP.GT.AND P3, PT, R4, R5, PT ;  /* 0x000000050400720b */ /* 0x000fe20003f64000 */
[----:B------:R-:W-:-:S02]  /*0300*/  @P0 FMUL R6, R0, R15 ;  /* 0x0000000f00060220 */ /* 0x000fc40000400000 */
[----:B------:R-:W-:Y:S01]  /*0310*/  @P0 IMAD.U32 R7, R7, 0x10000, RZ ;  /* 0x0001000007070824 */ /* 0x000fe200078e00ff */
[----:B------:R-:W-:-:S03]  /*0320*/  FSEL R13, R4, R5, P3 ;  /* 0x00000005040d7208 */ /* 0x000fc60001800000 */
[----:B------:R-:W-:Y:S01]  /*0330*/  @P0 FMUL R9, R7, R15 ;  /* 0x0000000f07090220 */ /* 0x000fe20000400000 */
[CC--:B------:R-:W-:Y:S02]  /*0340*/  FSETP.GT.AND P3, PT, R13.reuse, R6.reuse, PT ;  /* 0x000000060d00720b */ /* 0x0c0fe40003f64000 */
[----:B---3--:R-:W-:Y:S02]  /*0350*/  @!P2 SHF.L.U32 R0, R2, 0x10, RZ ;  /* 0x000000100200a819 */ /* 0x008fe400000006ff */
[----:B------:R-:W-:Y:S02]  /*0360*/  FSEL R8, R13, R6, P3 ;  /* 0x000000060d087208 */ /* 0x000fe40001800000 */
[----:B------:R-:W-:Y:S01]  /*0370*/  MOV R7, 0xff800000 ;  /* 0xff80000000077802 */ /* 0x000fe20000000f00 */
[----:B----4-:R-:W-:Y:S01]  /*0380*/  @!P2 FMUL R7, R0, R17 ;  /* 0x000000110007a220 */ /* 0x010fe20000400000 */
[----:B------:R-:W-:Y:S02]  /*0390*/  FSETP.GT.AND P3, PT, R8, R9, PT ;  /* 0x000000090800720b */ /* 0x000fe40003f64000 */
[----:B------:R-:W-:-:S02]  /*03a0*/  @!P2 PRMT R2, R2, 0x7632, R2 ;  /* 0x000076320202a816 */ /* 0x000fc40000000002 */
[----:B------:R-:W-:Y:S02]  /*03b0*/  FSEL R8, R8, R9, P3 ;  /* 0x0000000908087208 */ /* 0x000fe40001800000 */
[C---:B------:R-:W-:Y:S01]  /*03c0*/  @!P2 SHF.L.U32 R0, R3.reuse, 0x10, RZ ;  /* 0x000000100300a819 */ /* 0x040fe200000006ff */
[----:B------:R-:W-:Y:S01]  /*03d0*/  @!P2 IMAD.U32 R2, R2, 0x10000, RZ ;  /* 0x000100000202a824 */ /* 0x000fe200078e00ff */
[----:B------:R-:W-:Y:S02]  /*03e0*/  FSETP.GT.AND P3, PT, R8, R7, PT ;  /* 0x000000070800720b */ /* 0x000fe40003f64000 */
[----:B------:R-:W-:Y:S01]  /*03f0*/  MOV R13, 0xff800000 ;  /* 0xff800000000d7802 */ /* 0x000fe20000000f00 */
[----:B------:R-:W-:Y:S01]  /*0400*/  @!P2 FMUL R12, R2, R17 ;  /* 0x00000011020ca220 */ /* 0x000fe20000400000 */
[----:B------:R-:W-:Y:S01]  /*0410*/  FSEL R15, R8, R7, P3 ;  /* 0x00000007080f7208 */ /* 0x000fe20001800000 */
[----:B------:R-:W-:Y:S01]  /*0420*/  @!P2 FMUL R13, R0, R17 ;  /* 0x00000011000da220 */ /* 0x000fe20000400000 */
[----:B------:R-:W-:-:S02]  /*0430*/  @!P2 PRMT R3, R3, 0x7632, R3 ;  /* 0x000076320303a816 */ /* 0x000fc40000000003 */
[-C--:B------:R-:W-:Y:S02]  /*0440*/  FSETP.GT.AND P3, PT, R15, R12.reuse, PT ;  /* 0x0000000c0f00720b */ /* 0x080fe40003f64000 */
[----:B------:R-:W-:Y:S01]  /*0450*/  MOV R8, 0xff800000 ;  /* 0xff80000000087802 */ /* 0x000fe20000000f00 */
[----:B------:R-:W-:Y:S01]  /*0460*/  @!P2 IMAD.U32 R3, R3, 0x10000, RZ ;  /* 0x000100000303a824 */ /* 0x000fe200078e00ff */
        /* <DEDUP_REMOVED lines=25> */
[C---:B------:R-:W-:Y:S01]  /*0600*/  FADD R15, -R14.reuse, R6 ;  /* 0x000000060e0f7221 */ /* 0x040fe20000000100 */
[-C--:B------:R-:W-:Y:S01]  /*0610*/  FFMA.SAT R3, R19, R0.reuse, 0.5 ;  /* 0x3f00000013037423 */ /* 0x080fe20000002000 */
[C---:B------:R-:W-:Y:S01]  /*0620*/  FADD R17, -R14.reuse, R9 ;  /* 0x000000090e117221 */ /* 0x040fe20000000100 */
[----:B------:R-:W-:Y:S01]  /*0630*/  FFMA.SAT R21, R5, R0, 0.5 ;  /* 0x3f00000005157423 */ /* 0x000fe20000002000 */
[----:B------:R-:W-:Y:S01]  /*0640*/  FADD R23, -R14, R13 ;  /* 0x0000000d0e177221 */ /* 0x000fe20000000100 */
[-C--:B------:R-:W-:Y:S02]  /*0650*/  FFMA.RM R3, R3, R4.reuse, 12582913 ;  /* 0x4b40000103037423 */ /* 0x080fe40000004004 */
[----:B------:R-:W-:Y:S01]  /*0660*/  FFMA.RM R6, R21, R4, 12582913 ;  /* 0x4b40000115067423 */ /* 0x000fe20000004004 */
[-C--:B------:R-:W-:Y:S01]  /*0670*/  FFMA.SAT R21, R15, R0.reuse, 0.5 ;  /* 0x3f0000000f157423 */ /* 0x080fe20000002000 */
[----:B------:R-:W-:Y:S01]  /*0680*/  FADD R2, R3, -12583039 ;  /* 0xcb40007f03027421 */ /* 0x000fe20000000000 */
[----:B------:R-:W-:Y:S01]  /*0690*/  FFMA.SAT R13, R23, R0, 0.5 ;  /* 0x3f000000170d7423 */ /* 0x000fe20000002000 */
[----:B------:R-:W-:Y:S01]  /*06a0*/  FADD R18, R6, -12583039 ;  /* 0xcb40007f06127421 */ /* 0x000fe20000000000 */
[----:B------:R-:W-:Y:S01]  /*06b0*/  SHF.L.U32 R3, R3, 0x17, RZ ;  /* 0x0000001703037819 */ /* 0x000fe200000006ff */
[----:B------:R-:W-:Y:S01]  /*06c0*/  FFMA R2, R19, 1.4426950216293334961, -R2 ;  /* 0x3fb8aa3b13027823 */ /* 0x000fe20000000802 */
[----:B------:R-:W-:Y:S01]  /*06d0*/  FFMA.RM R13, R13, R4, 12582913 ;  /* 0x4b4000010d0d7423 */ /* 0x000fe20000004004 */
[----:B------:R-:W-:-:S02]  /*06e0*/  FFMA R18, R5, 1.4426950216293334961, -R18 ;  /* 0x3fb8aa3b05127823 */ /* 0x000fc40000000812 */
[----:B------:R-:W-:Y:S01]  /*06f0*/  FFMA R16, R19, 1.925963033500011079e-08, R2 ;  /* 0x32a5706013107823 */ /* 0x000fe20000000002 */
[----:B------:R-:W-:Y:S01]  /*0700*/  FFMA.RM R2, R21, R4, 12582913 ;  /* 0x4b40000115027423 */ /* 0x000fe20000004004 */
[----:B------:R-:W-:Y:S01]  /*0710*/  FFMA.SAT R21, R17, R0, 0.5 ;  /* 0x3f00000011157423 */ /* 0x000fe20000002000 */
[----:B------:R-:W-:Y:S01]  /*0720*/  FFMA R9, R5, 1.925963033500011079e-08, R18 ;  /* 0x32a5706005097823 */ /* 0x000fe20000000012 */
[----:B------:R-:W-:Y:S01]  /*0730*/  FADD R19, -R14, R7 ;  /* 0x000000070e137221 */ /* 0x000fe20000000100 */
[----:B------:R-:W-:Y:S01]  /*0740*/  FADD R20, R2, -12583039 ;  /* 0xcb40007f02147421 */ /* 0x000fe20000000000 */
[----:B------:R-:W-:Y:S01]  /*0750*/  FFMA.RM R5, R21, R4, 12582913 ;  /* 0x4b40000115057423 */ /* 0x000fe20000004004 */
[----:B------:R-:W-:Y:S01]  /*0760*/  FADD R21, -R14, R12 ;  /* 0x0000000c0e157221 */ /* 0x000fe20000000100 */
[-C--:B------:R-:W-:Y:S01]  /*0770*/  FFMA.SAT R7, R19, R0.reuse, 0.5 ;  /* 0x3f00000013077423 */ /* 0x080fe20000002000 */
[----:B------:R-:W-:Y:S01]  /*0780*/  FFMA R20, R15, 1.4426950216293334961, -R20 ;  /* 0x3fb8aa3b0f147823 */ /* 0x000fe20000000814 */
[----:B------:R-:W-:Y:S01]  /*0790*/  FADD R18, R5, -12583039 ;  /* 0xcb40007f05127421 */ /* 0x000fe20000000000 */
[----:B------:R-:W-:Y:S01]  /*07a0*/  FFMA.SAT R25, R21, R0, 0.5 ;  /* 0x3f00000015197423 */ /* 0x000fe20000002000 */
[-C--:B------:R-:W-:Y:S01]  /*07b0*/  FFMA.RM R7, R7, R4.reuse, 12582913 ;  /* 0x4b40000107077423 */ /* 0x080fe20000004004 */
[----:B------:R-:W-:Y:S01]  /*07c0*/  FFMA R15, R15, 1.925963033500011079e-08, R20 ;  /* 0x32a570600f0f7823 */ /* 0x000fe20000000014 */
[----:B------:R-:W-:Y:S01]  /*07d0*/  FFMA R18, R17, 1.4426950216293334961, -R18 ;  /* 0x3fb8aa3b11127823 */ /* 0x000fe20000000812 */
[----:B------:R-:W-:Y:S01]  /*07e0*/  FFMA.RM R12, R25, R4, 12582913 ;  /* 0x4b400001190c7423 */ /* 0x000fe20000004004 */
[----:B------:R-:W0:Y:S01]  /*07f0*/  MUFU.EX2 R16, R16 ;  /* 0x0000001000107308 */ /* 0x000e220000000800 */
[----:B------:R-:W-:Y:S01]  /*0800*/  FADD R20, R7, -12583039 ;  /* 0xcb40007f07147421 */ /* 0x000fe20000000000 */
[----:B------:R-:W-:Y:S01]  /*0810*/  FFMA R17, R17, 1.925963033500011079e-08, R18 ;  /* 0x32a5706011117823 */ /* 0x000fe20000000012 */
[----:B------:R-:W-:Y:S01]  /*0820*/  FADD R18, R12, -12583039 ;  /* 0xcb40007f0c127421 */ /* 0x000fe20000000000 */
[----:B------:R-:W-:Y:S01]  /*0830*/  FADD R25, -R14, R8 ;  /* 0x000000080e197221 */ /* 0x000fe20000000100 */
[----:B------:R-:W-:Y:S01]  /*0840*/  FFMA R20, R19, 1.4426950216293334961, -R20 ;  /* 0x3fb8aa3b13147823 */ /* 0x000fe20000000814 */
[----:B------:R-:W-:Y:S01]  /*0850*/  FADD R8, R13, -12583039 ;  /* 0xcb40007f0d087421 */ /* 0x000fe20000000000 */
[----:B------:R-:W-:Y:S01]  /*0860*/  FFMA R18, R21, 1.4426950216293334961, -R18 ;  /* 0x3fb8aa3b15127823 */ /* 0x000fe20000000812 */
[----:B------:R-:W1:Y:S01]  /*0870*/  MUFU.EX2 R9, R9 ;  /* 0x0000000900097308 */ /* 0x000e620000000800 */
[----:B------:R-:W-:Y:S01]  /*0880*/  FFMA.SAT R27, R25, R0, 0.5 ;  /* 0x3f000000191b7423 */ /* 0x000fe20000002000 */
[----:B------:R-:W-:Y:S01]  /*0890*/  FFMA R20, R19, 1.925963033500011079e-08, R20 ;  /* 0x32a5706013147823 */ /* 0x000fe20000000014 */
[----:B------:R-:W-:Y:S01]  /*08a0*/  FFMA R19, R21, 1.925963033500011079e-08, R18 ;  /* 0x32a5706015137823 */ /* 0x000fe20000000012 */
[----:B------:R-:W-:Y:S01]  /*08b0*/  FFMA R8, R23, 1.4426950216293334961, -R8 ;  /* 0x3fb8aa3b17087823 */ /* 0x000fe20000000808 */
[----:B------:R-:W-:Y:S01]  /*08c0*/  FFMA.RM R18, R27, R4, 12582913 ;  /* 0x4b4000011b127423 */ /* 0x000fe20000004004 */
[----:B------:R-:W-:Y:S01]  /*08d0*/  IMAD.SHL.U32 R0, R6, 0x800000, RZ ;  /* 0x0080000006007824 */ /* 0x000fe200078e00ff */
[----:B------:R-:W-:Y:S01]  /*08e0*/  SHF.L.U32 R2, R2, 0x17, RZ ;  /* 0x0000001702027819 */ /* 0x000fe200000006ff */
[----:B------:R-:W2:Y:S01]  /*08f0*/  MUFU.EX2 R15, R15 ;  /* 0x0000000f000f7308 */ /* 0x000ea20000000800 */
[----:B------:R-:W-:Y:S01]  /*0900*/  FADD R4, R18, -12583039 ;  /* 0xcb40007f12047421 */ /* 0x000fe20000000000 */
[----:B------:R-:W-:Y:S01]  /*0910*/  FFMA R23, R23, 1.925963033500011079e-08, R8 ;  /* 0x32a5706017177823 */ /* 0x000fe20000000008 */
[----:B0-----:R-:W-:Y:S01]  /*0920*/  FMUL R8, R3, R16 ;  /* 0x0000001003087220 */ /* 0x001fe20000400000 */
[----:B------:R-:W-:Y:S01]  /*0930*/  SHF.L.U32 R7, R7, 0x17, RZ ;  /* 0x0000001707077819 */ /* 0x000fe200000006ff */
[----:B------:R-:W-:Y:S01]  /*0940*/  FFMA R4, R25, 1.4426950216293334961, -R4 ;  /* 0x3fb8aa3b19047823 */ /* 0x000fe20000000804 */
[----:B------:R-:W-:-:S02]  /*0950*/  IMAD.SHL.U32 R16, R12, 0x800000, RZ ;  /* 0x008000000c107824 */ /* 0x000fc400078e00ff */
[----:B------:R-:W-:Y:S01]  /*0960*/  FADD R3, RZ, R8 ;  /* 0x00000008ff037221 */ /* 0x000fe20000000000 */
[----:B------:R-:W0:Y:S01]  /*0970*/  MUFU.EX2 R17, R17 ;  /* 0x0000001100117308 */ /* 0x000e220000000800 */
[----:B-1----:R-:W-:Y:S01]  /*0980*/  FMUL R0, R0, R9 ;  /* 0x0000000900007220 */ /* 0x002fe20000400000 */
[----:B------:R-:W-:Y:S01]  /*0990*/  FFMA R25, R25, 1.925963033500011079e-08, R4 ;  /* 0x32a5706019197823 */ /* 0x000fe20000000004 */
[----:B------:R-:W-:Y:S02]  /*09a0*/  SHF.L.U32 R4, R5, 0x17, RZ ;  /* 0x0000001705047819 */ /* 0x000fe400000006ff */
[----:B------:R-:W-:Y:S01]  /*09b0*/  FADD R3, R3, R0 ;  /* 0x0000000003037221 */ /* 0x000fe20000000000 */
[----:B------:R-:W-:Y:S02]  /*09c0*/  SHF.L.U32 R18, R18, 0x17, RZ ;  /* 0x0000001712127819 */ /* 0x000fe400000006ff */
[----:B------:R-:W1:Y:S01]  /*09d0*/  MUFU.EX2 R14, R20 ;  /* 0x00000014000e7308 */ /* 0x000e620000000800 */
[----:B--2---:R-:W-:-:S04]  /*09e0*/  FMUL R2, R2, R15 ;  /* 0x0000000f02027220 */ /* 0x004fc80000400000 */
[----:B------:R-:W-:-:S03]  /*09f0*/  FADD R5, R3, R2 ;  /* 0x0000000203057221 */ /* 0x000fc60000000000 */
[----:B------:R-:W2:Y:S01]  /*0a00*/  MUFU.EX2 R19, R19 ;  /* 0x0000001300137308 */ /* 0x000ea20000000800 */
[----:B0-----:R-:W-:-:S04]  /*0a10*/  FMUL R4, R4, R17 ;  /* 0x0000001104047220 */ /* 0x001fc80000400000 */
[----:B------:R-:W-:-:S03]  /*0a20*/  FADD R12, R5, R4 ;  /* 0x00000004050c7221 */ /* 0x000fc60000000000 */
[----:B------:R-:W0:Y:S01]  /*0a30*/  MUFU.EX2 R6, R23 ;  /* 0x0000001700067308 */ /* 0x000e220000000800 */
[----:B-1----:R-:W-:Y:S01]  /*0a40*/  FMUL R3, R7, R14 ;  /* 0x0000000e07037220 */ /* 0x002fe20000400000 */
[----:B------:R-:W-:-:S03]  /*0a50*/  SHF.L.U32 R7, R13, 0x17, RZ ;  /* 0x000000170d077819 */ /* 0x000fc600000006ff */
[----:B------:R-:W-:-:S03]  /*0a60*/  FADD R12, R12, R3 ;  /* 0x000000030c0c7221 */ /* 0x000fc60000000000 */
[----:B------:R-:W1:Y:S01]  /*0a70*/  MUFU.EX2 R25, R25 ;  /* 0x0000001900197308 */ /* 0x000e620000000800 */
[----:B--2---:R-:W-:-:S04]  /*0a80*/  FMUL R5, R16, R19 ;  /* 0x0000001310057220 */ /* 0x004fc80000400000 */
[----:B------:R-:W-:Y:S01]  /*0a90*/  FADD R12, R12, R5 ;  /* 0x000000050c0c7221 */ /* 0x000fe20000000000 */
[----:B0-----:R-:W-:-:S04]  /*0aa0*/  FMUL R7, R7, R6 ;  /* 0x0000000607077220 */ /* 0x001fc80000400000 */
        /* <DEDUP_REMOVED lines=25> */
[----:B------:R-:W-:Y:S05]  /*0c40*/  CALL.REL.NOINC `($__internal_36_$__cuda_sm3x_div_rn_noftz_f32_slowpath) ;  /* 0x0000000400d87944 */ /* 0x000fea0003c00000 */
[----:B------:R-:W-:-:S07]  /*0c50*/  IMAD.MOV.U32 R14, RZ, RZ, R15 ;  /* 0x000000ffff0e7224 */ /* 0x000fce00078e000f */
.L_x_8783:
[----:B------:R-:W-:Y:S05]  /*0c60*/  BSYNC.RECONVERGENT B0 ;  /* 0x0000000000007941 */ /* 0x000fea0003800200 */
.L_x_8782:
        /* <DEDUP_REMOVED lines=12> */
[----:B------:R-:W-:Y:S05]  /*0d30*/  CALL.REL.NOINC `($__internal_36_$__cuda_sm3x_div_rn_noftz_f32_slowpath) ;  /* 0x00000004009c7944 */ /* 0x000fea0003c00000 */
[----:B------:R-:W-:-:S07]  /*0d40*/  MOV R17, R15 ;  /* 0x0000000f00117202 */ /* 0x000fce0000000f00 */
.L_x_8785:
[----:B------:R-:W-:Y:S05]  /*0d50*/  BSYNC.RECONVERGENT B0 ;  /* 0x0000000000007941 */ /* 0x000fea0003800200 */
.L_x_8784:
        /* <DEDUP_REMOVED lines=10> */
[----:B------:R-:W-:Y:S02]  /*0e00*/  MOV R9, R13 ;  /* 0x0000000d00097202 */ /* 0x000fe40000000f00 */
[----:B------:R-:W-:-:S07]  /*0e10*/  MOV R12, 0xe30 ;  /* 0x00000e30000c7802 */ /* 0x000fce0000000f00 */
[----:B------:R-:W-:Y:S05]  /*0e20*/  CALL.REL.NOINC `($__internal_36_$__cuda_sm3x_div_rn_noftz_f32_slowpath) ;  /* 0x0000000400607944 */ /* 0x000fea0003c00000 */
[----:B------:R-:W-:-:S07]  /*0e30*/  MOV R0, R15 ;  /* 0x0000000f00007202 */ /* 0x000fce0000000f00 */
.L_x_8787:
[----:B------:R-:W-:Y:S05]  /*0e40*/  BSYNC.RECONVERGENT B0 ;  /* 0x0000000000007941 */ /* 0x000fea0003800200 */
.L_x_8786:
        /* <DEDUP_REMOVED lines=9> */
[----:B------:R-:W-:Y:S01]  /*0ee0*/  MOV R8, R4 ;  /* 0x0000000400087202 */ /* 0x000fe20000000f00 */
[----:B------:R-:W-:Y:S01]  /*0ef0*/  IMAD.MOV.U32 R9, RZ, RZ, R13 ;  /* 0x000000ffff097224 */ /* 0x000fe200078e000d */
[----:B------:R-:W-:-:S07]  /*0f00*/  MOV R12, 0xf20 ;  /* 0x00000f20000c7802 */ /* 0x000fce0000000f00 */
[----:B------:R-:W-:Y:S05]  /*0f10*/  CALL.REL.NOINC `($__internal_36_$__cuda_sm3x_div_rn_noftz_f32_slowpath) ;  /* 0x0000000400247944 */ /* 0x000fea0003c00000 */
[----:B------:R-:W-:-:S07]  /*0f20*/  MOV R9, R15 ;  /* 0x0000000f00097202 */ /* 0x000fce0000000f00 */
.L_x_8789:
[----:B------:R-:W-:Y:S05]  /*0f30*/  BSYNC.RECONVERGENT B0 ;  /* 0x0000000000007941 */ /* 0x000fea0003800200 */
.L_x_8788:
[----:B------:R-:W0:Y:S01]  /*0f40*/  LDCU.64 UR6, c[0x0][0x380] ;  /* 0x00007000ff0677ac */ /* 0x000e220008000a00 */
[----:B------:R-:W-:Y:S02]  /*0f50*/  F2FP.BF16.F32.PACK_AB R8, R17, R14 ;  /* 0x0000000e1108723e */ /* 0x000fe400000010ff */
[----:B------:R-:W-:Y:S02]  /*0f60*/  F2FP.BF16.F32.PACK_AB R9, R9, R0 ;  /* 0x000000000909723e */ /* 0x000fe400000010ff */
[----:B0-----:R-:W-:-:S04]  /*0f70*/  IADD3 R10, P0, PT, R10, UR6, RZ ;  /* 0x000000060a0a7c10 */ /* 0x001fc8000ff1e0ff */
[----:B------:R-:W-:-:S05]  /*0f80*/  IADD3.X R11, PT, PT, R11, UR7, RZ, P0, !PT ;  /* 0x000000070b0b7c10 */ /* 0x000fca00087fe4ff */
[----:B------:R0:W-:Y:S01]  /*0f90*/  STG.E.64 desc[UR4][R10.64], R8 ;  /* 0x000000080a007986 */ /* 0x0001e2000c101b04 */
[----:B------:R-:W-:Y:S05]  /*0fa0*/  @P1 EXIT ;  /* 0x000000000000194d */ /* 0x000fea0003800000 */
        /* <DEDUP_REMOVED lines=13> */
[----:B------:R-:W-:-:S07]  /*1080*/  IMAD.MOV.U32 R0, RZ, RZ, R15 ;  /* 0x000000ffff007224 */ /* 0x000fce00078e000f */
.L_x_8791:
[----:B------:R-:W-:Y:S05]  /*1090*/  BSYNC.RECONVERGENT B0 ;  /* 0x0000000000007941 */ /* 0x000fea0003800200 */
.L_x_8790:
        /* <DEDUP_REMOVED lines=14> */
.L_x_8793:
[----:B------:R-:W-:Y:S05]  /*1180*/  BSYNC.RECONVERGENT B0 ;  /* 0x0000000000007941 */ /* 0x000fea0003800200 */
.L_x_8792:
        /* <DEDUP_REMOVED lines=14> */
.L_x_8795:
[----:B------:R-:W-:Y:S05]  /*1270*/  BSYNC.RECONVERGENT B0 ;  /* 0x0000000000007941 */ /* 0x000fea0003800200 */
.L_x_8794:
        /* <DEDUP_REMOVED lines=14> */
.L_x_8797:
[----:B------:R-:W-:Y:S05]  /*1360*/  BSYNC.RECONVERGENT B0 ;  /* 0x0000000000007941 */ /* 0x000fea0003800200 */
.L_x_8796:
[----:B------:R-:W-:Y:S02]  /*1370*/  F2FP.BF16.F32.PACK_AB R4, R3, R0 ;  /* 0x000000000304723e */ /* 0x000fe400000010ff */
[----:B------:R-:W-:-:S05]  /*1380*/  F2FP.BF16.F32.PACK_AB R5, R5, R2 ;  /* 0x000000020505723e */ /* 0x000fca00000010ff */
[----:B------:R-:W-:Y:S01]  /*1390*/  STG.E.64 desc[UR4][R10.64+0x100], R4 ;  /* 0x000100040a007986 */ /* 0x000fe2000c101b04 */
[----:B------:R-:W-:Y:S05]  /*13a0*/  EXIT ;  /* 0x000000000000794d */ /* 0x000fea0003800000 */
        .weak           $__internal_36_$__cuda_sm3x_div_rn_noftz_f32_slowpath
        .type           $__internal_36_$__cuda_sm3x_div_rn_noftz_f32_slowpath,@function
        .size           $__internal_36_$__cuda_sm3x_div_rn_noftz_f32_slowpath,(.L_x_11282 - $__internal_36_$__cuda_sm3x_div_rn_noftz_f32_slowpath)
$__internal_36_$__cuda_sm3x_div_rn_noftz_f32_slowpath:
        /* <DEDUP_REMOVED lines=31> */
[----:B------:R-:W-:Y:S01]  /*15a0*/  @P0 IMAD.MOV.U32 R16, RZ, RZ, RZ ;  /* 0x000000ffff100224 */ /* 0x000fe200078e00ff */
[----:B------:R-:W-:Y:S01]  /*15b0*/  @!P0 MOV R16, 0xffffffc0 ;  /* 0xffffffc000108802 */ /* 0x000fe20000000f00 */
[----:B------:R-:W-:-:S03]  /*15c0*/  @!P0 FFMA R8, R8, 1.84467440737095516160e+19, RZ ;  /* 0x5f80000008088823 */ /* 0x000fc600000000ff */
[----:B------:R-:W-:-:S07]  /*15d0*/  @!P2 IADD3 R16, PT, PT, R16, 0x40, RZ ;  /* 0x000000401010a810 */ /* 0x000fce0007ffe0ff */
.L_x_8799:
[----:B------:R-:W-:Y:S01]  /*15e0*/  LEA R20, R15, 0xc0800000, 0x17 ;  /* 0xc08000000f147811 */ /* 0x000fe200078eb8ff */
[----:B------:R-:W-:Y:S01]  /*15f0*/  BSSY.RECONVERGENT B2, `(.L_x_8804) ;  /* 0x0000036000027945 */ /* 0x000fe20003800200 */
[----:B------:R-:W-:Y:S02]  /*1600*/  IADD3 R19, PT, PT, R18, -0x7f, RZ ;  /* 0xffffff8112137810 */ /* 0x000fe40007ffe0ff */
[----:B------:R-:W-:-:S03]  /*1610*/  IADD3 R20, PT, PT, -R20, R9, RZ ;  /* 0x0000000914147210 */ /* 0x000fc60007ffe1ff */
[C---:B------:R-:W-:Y:S01]  /*1620*/  IMAD R8, R19.reuse, -0x800000, R8 ;  /* 0xff80000013087824 */ /* 0x040fe200078e0208 */
[----:B------:R-:W0:Y:S01]  /*1630*/  MUFU.RCP R22, R20 ;  /* 0x0000001400167308 */ /* 0x000e220000001000 */
[----:B------:R-:W-:Y:S01]  /*1640*/  FADD.FTZ R21, -R20, -RZ ;  /* 0x800000ff14157221 */ /* 0x000fe20000010100 */
[----:B------:R-:W-:-:S05]  /*1650*/  IADD3 R19, PT, PT, R19, 0x7f, -R15 ;  /* 0x0000007f13137810 */ /* 0x000fca0007ffe80f */
        /* <DEDUP_REMOVED lines=43> */
.L_x_8806:
[----:B------:R-:W-:-:S04]  /*1910*/  LOP3.LUT R8, R8, 0x80000000, RZ, 0xc0, !PT ;  /* 0x8000000008087812 */ /* 0x000fc800078ec0ff */
[----:B------:R-:W-:Y:S01]  /*1920*/  LOP3.LUT R8, R8, 0x7f800000, RZ, 0xfc, !PT ;  /* 0x7f80000008087812 */ /* 0x000fe200078efcff */
[----:B------:R-:W-:Y:S06]  /*1930*/  BRA `(.L_x_8807) ;  /* 0x0000000000047947 */ /* 0x000fec0003800000 */
.L_x_8805:
[----:B------:R-:W-:-:S07]  /*1940*/  LEA R8, R19, R8, 0x17 ;  /* 0x0000000813087211 */ /* 0x000fce00078eb8ff */
.L_x_8807:
[----:B------:R-:W-:Y:S05]  /*1950*/  BSYNC.RECONVERGENT B2 ;  /* 0x0000000000027941 */ /* 0x000fea0003800200 */
.L_x_8804:
[----:B------:R-:W-:Y:S05]  /*1960*/  BRA `(.L_x_8808) ;  /* 0x0000000000207947 */ /* 0x000fea0003800000 */
.L_x_8803:
[----:B------:R-:W-:-:S04]  /*1970*/  LOP3.LUT R8, R9, 0x80000000, R8, 0x48, !PT ;  /* 0x8000000009087812 */ /* 0x000fc800078e4808 */
[----:B------:R-:W-:Y:S01]  /*1980*/  LOP3.LUT R8, R8, 0x7f800000, RZ, 0xfc, !PT ;  /* 0x7f80000008087812 */ /* 0x000fe200078efcff */
[----:B------:R-:W-:Y:S06]  /*1990*/  BRA `(.L_x_8808) ;  /* 0x0000000000147947 */ /* 0x000fec0003800000 */
.L_x_8802:
[----:B------:R-:W-:Y:S01]  /*19a0*/  LOP3.LUT R8, R9, 0x80000000, R8, 0x48, !PT ;  /* 0x8000000009087812 */ /* 0x000fe200078e4808 */
[----:B------:R-:W-:Y:S06]  /*19b0*/  BRA `(.L_x_8808) ;  /* 0x00000000000c7947 */ /* 0x000fec0003800000 */
.L_x_8801:
[----:B------:R-:W0:Y:S01]  /*19c0*/  MUFU.RSQ R8, -QNAN ;  /* 0xffc0000000087908 */ /* 0x000e220000001400 */
[----:B------:R-:W-:Y:S05]  /*19d0*/  BRA `(.L_x_8808) ;  /* 0x0000000000047947 */ /* 0x000fea0003800000 */
.L_x_8800:
[----:B------:R-:W-:-:S07]  /*19e0*/  FADD.FTZ R8, R8, R9 ;  /* 0x0000000908087221 */ /* 0x000fce0000010000 */
.L_x_8808:
[----:B------:R-:W-:Y:S05]  /*19f0*/  BSYNC.RECONVERGENT B1 ;  /* 0x0000000000017941 */ /* 0x000fea0003800200 */
.L_x_8798:
[----:B------:R-:W-:Y:S01]  /*1a00*/  HFMA2 R9, -RZ, RZ, 0, 0 ;  /* 0x00000000ff097431 */ /* 0x000fe200000001ff */
[----:B0-----:R-:W-:Y:S02]  /*1a10*/  MOV R15, R8 ;  /* 0x00000008000f7202 */ /* 0x001fe40000000f00 */
[----:B------:R-:W-:-:S04]  /*1a20*/  MOV R8, R12 ;  /* 0x0000000c00087202 */ /* 0x000fc80000000f00 */
[----:B------:R-:W-:Y:S05]  /*1a30*/  RET.REL.NODEC R8 `(_ZN18transformer_engine27scaled_softmax_warp_forwardI13__nv_bfloat16S1_fLi8EEEvPT0_PKT_T1_ii) ;  /* 0xffffffe408707950 */ /* 0x000fea0003c3ffff */
.L_x_8809:
        /* <DEDUP_REMOVED lines=12> */
.L_x_11282:


//--------------------- .text._ZN18transformer_engine27scaled_softmax_warp_forwardI13__nv_bfloat16S1_fLi7EEEvPT0_PKT_T1_ii --------------------------
	.section	.text._ZN18transformer_engine27scaled_softmax_warp_forwardI13__nv_bfloat16S1_fLi7EEEvPT0_PKT_T1_ii,"ax",@progbits
	.align	128
        .global         _ZN18transformer_engine27scaled_softmax_warp_forwardI13__nv_bfloat16S1_fLi7EEEvPT0_PKT_T1_ii
        .type           _ZN18transformer_engine27scaled_softmax_warp_forwardI13__nv_bfloat16S1_fLi7EEEvPT0_PKT_T1_ii,@function
        .size           _ZN18transformer_engine27scaled_softmax_warp_forwardI13__nv_bfloat16S1_fLi7EEEvPT0_PKT_T1_ii,(.L_x_11283 - _ZN18transformer_engine27scaled_softmax_warp_forwardI13__nv_bfloat16S1_fLi7EEEvPT0_PKT_T1_ii)
        .other          _ZN18transformer_engine27scaled_softmax_warp_forwardI13__nv_bfloat16S1_fLi7EEEvPT0_PKT_T1_ii,@"STO_CUDA_ENTRY STV_DEFAULT"
_ZN18transformer_engine27scaled_softmax_warp_forwardI13__nv_bfloat16S1_fLi7EEEvPT0_PKT_T1_ii:
.text._ZN18transformer_engine27scaled_softmax_warp_forwardI13__nv_bfloat16S1_fLi7EEEvPT0_PKT_T1_ii:
[----:B------:R-:W-:Y:S01]  /*0000*/  LDC R1, c[0x0][0x37c] ;  /* 0x0000df00ff017b82 */ /* 0x000fe20000000800 */
[----:B------:R-:W0:Y:S01]  /*0010*/  S2R R0, SR_CTAID.Y ;  /* 0x0000000000007919 */ /* 0x000e220000002600 */
[----:B------:R-:W1:Y:S06]  /*0020*/  LDCU UR4, c[0x0][0x364] ;  /* 0x00006c80ff0477ac */ /* 0x000e6c0008000800 */
[----:B------:R-:W2:Y:S01]  /*0030*/  LDC R3, c[0x0][0x370] ;  /* 0x0000dc00ff037b82 */ /* 0x000ea20000000800 */
[----:B------:R-:W-:Y:S01]  /*0040*/  IMAD.MOV.U32 R13, RZ, RZ, RZ ;  /* 0x000000ffff0d7224 */ /* 0x000fe200078e00ff */
[----:B------:R-:W0:Y:S01]  /*0050*/  S2R R2, SR_CTAID.Z ;  /* 0x0000000000027919 */ /* 0x000e220000002700 */
[----:B------:R-:W3:Y:S01]  /*0060*/  LDCU UR7, c[0x0][0x398] ;  /* 0x00007300ff0777ac */ /* 0x000ee20008000800 */
[----:B------:R-:W1:Y:S01]  /*0070*/  S2R R7, SR_TID.Y ;  /* 0x0000000000077919 */ /* 0x000e620000002200 */
[----:B------:R-:W4:Y:S03]  /*0080*/  LDCU UR6, c[0x0][0x394] ;  /* 0x00007280ff0677ac */ /* 0x000f260008000800 */
[----:B------:R-:W0:Y:S01]  /*0090*/  LDC R5, c[0x0][0x374] ;  /* 0x0000dd00ff057b82 */ /* 0x000e220000000800 */
[----:B------:R-:W5:Y:S07]  /*00a0*/  S2R R12, SR_TID.X ;  /* 0x00000000000c7919 */ /* 0x000f6e0000002100 */
[----:B------:R-:W2:Y:S01]  /*00b0*/  S2UR UR5, SR_CTAID.X ;  /* 0x00000000000579c3 */ /* 0x000ea20000002500 */
[----:B0-----:R-:W-:-:S04]  /*00c0*/  IMAD R0, R5, R2, R0 ;  /* 0x0000000205007224 */ /* 0x001fc800078e0200 */
[----:B--2---:R-:W-:Y:S01]  /*00d0*/  IMAD R0, R0, R3, UR5 ;  /* 0x0000000500007e24 */ /* 0x004fe2000f8e0203 */
[----:B-----5:R-:W-:-:S03]  /*00e0*/  SHF.L.U32 R12, R12, 0x2, RZ ;  /* 0x000000020c0c7819 */ /* 0x020fc600000006ff */
[----:B-1----:R-:W-:Y:S01]  /*00f0*/  IMAD R0, R0, UR4, R7 ;  /* 0x0000000400007c24 */ /* 0x002fe2000f8e0207 */
[----:B------:R-:W0:Y:S01]  /*0100*/  LDCU.64 UR4, c[0x0][0x358] ;  /* 0x00006b00ff0477ac */ /* 0x000e220008000a00 */
[----:B---3--:R-:W-:-:S03]  /*0110*/  ISETP.GE.AND P0, PT, R12, UR7, PT ;  /* 0x000000070c007c0c */ /* 0x008fc6000bf06270 */
[----:B------:R-:W-:-:S04]  /*0120*/  SHF.L.U32 R15, R0, 0x1, RZ ;  /* 0x00000001000f7819 */ /* 0x000fc800000006ff */
[C---:B----4-:R-:W-:Y:S01]  /*0130*/  IADD3 R22, PT, PT, -R15.reuse, UR6, RZ ;  /* 0x000000060f167c10 */ /* 0x050fe2000fffe1ff */
[----:B------:R-:W-:Y:S02]  /*0140*/  USHF.R.S32.HI UR6, URZ, 0x1f, UR7 ;  /* 0x0000001fff067899 */ /* 0x000fe40008011407 */
[C---:B------:R-:W-:Y:S01]  /*0150*/  IMAD.WIDE.U32 R10, R15.reuse, UR7, R12 ;  /* 0x000000070f0a7c25 */ /* 0x040fe2000f8e000c */
[C---:B------:R-:W-:Y:S02]  /*0160*/  ISETP.LT.OR P2, PT, R22.reuse, 0x1, P0 ;  /* 0x000000011600780c */ /* 0x040fe40000741670 */
[----:B------:R-:W-:Y:S01]  /*0170*/  ISETP.LT.OR P1, PT, R22, 0x2, P0 ;  /* 0x000000021600780c */ /* 0x000fe20000721670 */
[----:B------:R-:W-:-:S10]  /*0180*/  IMAD R15, R15, UR6, R11 ;  /* 0x000000060f0f7c24 */ /* 0x000fd4000f8e020b */
[----:B------:R-:W1:Y:S08]  /*0190*/  @!P2 LDC.64 R4, c[0x0][0x388] ;  /* 0x0000e200ff04ab82 */ /* 0x000e700000000a00 */
[----:B------:R-:W2:Y:S08]  /*01a0*/  @!P1 LDC.64 R6, c[0x0][0x388] ;  /* 0x0000e200ff069b82 */ /* 0x000eb00000000a00 */
[----:B------:R-:W3:Y:S01]  /*01b0*/  @!P2 LDC R19, c[0x0][0x390] ;  /* 0x0000e400ff13ab82 */ /* 0x000ee20000000800 */
[----:B-1----:R-:W-:-:S04]  /*01c0*/  @!P2 LEA R4, P3, R10, R4, 0x1 ;  /* 0x000000040a04a211 */ /* 0x002fc800078608ff */
[----:B------:R-:W-:-:S06]  /*01d0*/  @!P2 LEA.HI.X R5, R10, R5, R15, 0x1, P3 ;  /* 0x000000050a05a211 */ /* 0x000fcc00018f0c0f */
[----:B0-----:R-:W4:Y:S01]  /*01e0*/  @!P2 LDG.E.64 R4, desc[UR4][R4.64] ;  /* 0x000000040404a981 */ /* 0x001f22000c1e1b00 */
[----:B------:R-:W-:-:S04]  /*01f0*/  @!P1 IADD3 R0, P3, PT, R10, UR7, RZ ;  /* 0x000000070a009c10 */ /* 0x000fc8000ff7e0ff */
[----:B------:R-:W-:Y:S02]  /*0200*/  @!P1 IADD3.X R3, PT, PT, RZ, R15, RZ, P3, !PT ;  /* 0x0000000fff039210 */ /* 0x000fe40001ffe4ff */
[----:B--2---:R-:W-:-:S04]  /*0210*/  @!P1 LEA R2, P3, R0, R6, 0x1 ;  /* 0x0000000600029211 */ /* 0x004fc800078608ff */
[----:B------:R-:W-:-:S06]  /*0220*/  @!P1 LEA.HI.X R3, R0, R7, R3, 0x1, P3 ;  /* 0x0000000700039211 */ /* 0x000fcc00018f0c03 */
[----:B------:R-:W2:Y:S01]  /*0230*/  @!P1 LDG.E.64 R2, desc[UR4][R2.64] ;  /* 0x0000000402029981 */ /* 0x000ea2000c1e1b00 */
[----:B------:R-:W-:Y:S01]  /*0240*/  MOV R7, 0xff800000 ;  /* 0xff80000000077802 */ /* 0x000fe20000000f00 */
[----:B------:R-:W-:Y:S01]  /*0250*/  IMAD.MOV.U32 R14, RZ, RZ, -0x800000 ;  /* 0xff800000ff0e7424 */ /* 0x000fe200078e00ff */
[----:B------:R-:W-:Y:S01]  /*0260*/  MOV R9, 0xff800000 ;  /* 0xff80000000097802 */ /* 0x000fe20000000f00 */
[----:B------:R-:W-:Y:S01]  /*0270*/  IMAD.MOV.U32 R8, RZ, RZ, -0x800000 ;  /* 0xff800000ff087424 */ /* 0x000fe200078e00ff */
[C---:B----4-:R-:W-:Y:S02]  /*0280*/  @!P2 PRMT R0, R4.reuse, 0x7632, R0 ;  /* 0x000076320400a816 */ /* 0x050fe40000000000 */
[----:B------:R-:W-:Y:S02]  /*0290*/  @!P2 SHF.L.U32 R6, R4, 0x10, RZ ;  /* 0x000000100406a819 */ /* 0x000fe400000006ff */
[----:B------:R-:W-:Y:S02]  /*02a0*/  @!P2 SHF.L.U32 R0, R0, 0x10, RZ ;  /* 0x000000100000a819 */ /* 0x000fe400000006ff */
[C---:B------:R-:W-:Y:S01]  /*02b0*/  @!P2 SHF.L.U32 R4, R5.reuse, 0x10, RZ ;  /* 0x000000100504a819 */ /* 0x040fe200000006ff */
[-C--:B---3--:R-:W-:Y:S01]  /*02c0*/  @!P2 FMUL R14, R6, R19.reuse ;  /* 0x00000013060ea220 */ /* 0x088fe20000400000 */
[----:B------:R-:W-:Y:S01]  /*02d0*/  @!P2 PRMT R5, R5, 0x7632, R5 ;  /* 0x000076320505a816 */ /* 0x000fe20000000005 */
[----:B------:R-:W-:-:S02]  /*02e0*/  @!P2 FMUL R7, R0, R19 ;  /* 0x000000130007a220 */ /* 0x000fc40000400000 */
[----:B------:R-:W0:Y:S01]  /*02f0*/  @!P1 LDC R0, c[0x0][0x390] ;  /* 0x0000e400ff009b82 */ /* 0x000e220000000800 */
[----:B------:R-:W-:Y:S01]  /*0300*/  @!P2 FMUL R8, R4, R19 ;  /* 0x000000130408a220 */ /* 0x000fe20000400000 */
[----:B------:R-:W-:Y:S01]  /*0310*/  @!P2 IMAD.U32 R5, R5, 0x10000, RZ ;  /* 0x000100000505a824 */ /* 0x000fe200078e00ff */
[C---:B------:R-:W-:Y:S02]  /*0320*/  FSETP.GT.AND P3, PT, R14.reuse, R7, PT ;  /* 0x000000070e00720b */ /* 0x040fe40003f64000 */
[----:B------:R-:W-:Y:S01]  /*0330*/  MOV R4, 0xff800000 ;  /* 0xff80000000047802 */ /* 0x000fe20000000f00 */
[----:B------:R-:W-:Y:S01]  /*0340*/  @!P2 FMUL R9, R5, R19 ;  /* 0x000000130509a220 */ /* 0x000fe20000400000 */
[----:B------:R-:W-:Y:S02]  /*0350*/  FSEL R17, R14, R7, P3 ;  /* 0x000000070e117208 */ /* 0x000fe40001800000 */
[----:B--2---:R-:W-:Y:S02]  /*0360*/  @!P1 PRMT R6, R2, 0x7632, R6 ;  /* 0x0000763202069816 */ /* 0x004fe40000000006 */
[----:B------:R-:W-:-:S02]  /*0370*/  FSETP.GT.AND P3, PT, R17, R8, PT ;  /* 0x000000081100720b */ /* 0x000fc40003f64000 */
[----:B------:R-:W-:Y:S02]  /*0380*/  @!P1 SHF.L.U32 R19, R6, 0x10, RZ ;  /* 0x0000001006139819 */ /* 0x000fe400000006ff */
[----:B------:R-:W-:Y:S01]  /*0390*/  FSEL R16, R17, R8, P3 ;  /* 0x0000000811107208 */ /* 0x000fe20001800000 */
[----:B------:R-:W-:Y:S01]  /*03a0*/  @!P1 IMAD.U32 R17, R2, 0x10000, RZ ;  /* 0x0001000002119824 */ /* 0x000fe200078e00ff */
[----:B------:R-:W-:Y:S02]  /*03b0*/  MOV R5, 0xff800000 ;  /* 0xff80000000057802 */ /* 0x000fe40000000f00 */
[CC--:B------:R-:W-:Y:S02]  /*03c0*/  FSETP.GT.AND P2, PT, R16.reuse, R9.reuse, PT ;  /* 0x000000091000720b */ /* 0x0c0fe40003f44000 */
[----:B------:R-:W-:Y:S02]  /*03d0*/  MOV R6, 0xff800000 ;  /* 0xff80000000067802 */ /* 0x000fe40000000f00 */
[----:B------:R-:W-:Y:S01]  /*03e0*/  FSEL R16, R16, R9, P2 ;  /* 0x0000000910107208 */ /* 0x000fe20001000000 */
[-C--:B0-----:R-:W-:Y:S01]  /*03f0*/  @!P1 FMUL R4, R17, R0.reuse ;  /* 0x0000000011049220 */ /* 0x081fe20000400000 */
[-C--:B------:R-:W-:Y:S01]  /*0400*/  @!P1 FMUL R5, R19, R0.reuse ;  /* 0x0000000013059220 */ /* 0x080fe20000400000 */
[C---:B------:R-:W-:Y:S01]  /*0410*/  @!P1 IMAD.U32 R17, R3.reuse, 0x10000, RZ ;  /* 0x0001000003119824 */ /* 0x040fe200078e00ff */
[----:B------:R-:W-:Y:S01]  /*0420*/  @!P1 PRMT R3, R3, 0x7632, R3 ;  /* 0x0000763203039816 */ /* 0x000fe20000000003 */
[----:B------:R-:W0:Y:S01]  /*0430*/  SHFL.BFLY PT, R19, R16, 0x10, 0x1f ;  /* 0x0e001f0010137f89 */ /* 0x000e2200000e0000 */
[----:B------:R-:W-:Y:S01]  /*0440*/  MOV R2, 0xff800000 ;  /* 0xff80000000027802 */ /* 0x000fe20000000f00 */
[----:B------:R-:W-:Y:S01]  /*0450*/  @!P1 FMUL R6, R17, R0 ;  /* 0x0000000011069220 */ /* 0x000fe20000400000 */
[----:B------:R-:W-:-:S02]  /*0460*/  FSETP.GT.AND P2, PT, R4, R5, PT ;  /* 0x000000050400720b */ /* 0x000fc40003f44000 */
[----:B------:R-:W-:Y:S02]  /*0470*/  @!P1 SHF.L.U32 R3, R3, 0x10, RZ ;  /* 0x0000001003039819 */ /* 0x000fe400000006ff */
[----:B------:R-:W-:-:S03]  /*0480*/  FSEL R17, R4, R5, P2 ;  /* 0x0000000504117208 */ /* 0x000fc60001000000 */
[----:B------:R-:W-:Y:S01]  /*0490*/  @!P1 FMUL R2, R3, R0 ;  /* 0x0000000003029220 */ /* 0x000fe20000400000 */
[----:B------:R-:W-:-:S04]  /*04a0*/  FSETP.GT.AND P2, PT, R17, R6, PT ;  /* 0x000000061100720b */ /* 0x000fc80003f44000 */
[----:B------:R-:W-:-:S04]  /*04b0*/  FSEL R17, R17, R6, P2 ;  /* 0x0000000611117208 */ /* 0x000fc80001000000 */
[----:B------:R-:W-:-:S04]  /*04c0*/  FSETP.GT.AND P1, PT, R17, R2, PT ;  /* 0x000000021100720b */ /* 0x000fc80003f24000 */
[----:B------:R-:W-:Y:S02]  /*04d0*/  FSEL R17, R17, R2, P1 ;  /* 0x0000000211117208 */ /* 0x000fe40000800000 */
[----:B0-----:R-:W-:-:S03]  /*04e0*/  FSETP.GEU.AND P1, PT, R16, R19, PT ;  /* 0x000000131000720b */ /* 0x001fc60003f2e000 */
        /* <DEDUP_REMOVED lines=14> */
[----:B------:R-:W-:-:S04]  /*05d0*/  HFMA2 R3, -RZ, RZ, 3.7421875, 0 ;  /* 0x437c0000ff037431 */ /* 0x000fc800000001ff */
        /* <DEDUP_REMOVED lines=13> */
[C---:B------:R-:W-:Y:S01]  /*06b0*/  FADD R25, -R19.reuse, R14 ;  /* 0x0000000e13197221 */ /* 0x040fe20000000100 */
[C---:B------:R-:W-:Y:S01]  /*06c0*/  FADD R23, -R19.reuse, R7 ;  /* 0x0000000713177221 */ /* 0x040fe20000000100 */
[C---:B------:R-:W-:Y:S01]  /*06d0*/  FADD R17, -R19.reuse, R8 ;  /* 0x0000000813117221 */ /* 0x040fe20000000100 */
[----:B------:R-:W-:Y:S01]  /*06e0*/  FADD R19, -R19, R9 ;  /* 0x0000000913137221 */ /* 0x000fe20000000100 */
[-C--:B------:R-:W-:Y:S01]  /*06f0*/  FFMA.SAT R14, R25, R0.reuse, 0.5 ;  /* 0x3f000000190e7423 */ /* 0x080fe20000002000 */
[-C--:B------:R-:W-:Y:S01]  /*0700*/  FFMA.SAT R18, R23, R0.reuse, 0.5 ;  /* 0x3f00000017127423 */ /* 0x080fe20000002000 */
[-C--:B------:R-:W-:Y:S01]  /*0710*/  FFMA.SAT R20, R17, R0.reuse, 0.5 ;  /* 0x3f00000011147423 */ /* 0x080fe20000002000 */
[----:B------:R-:W-:Y:S01]  /*0720*/  FFMA.SAT R24, R19, R0, 0.5 ;  /* 0x3f00000013187423 */ /* 0x000fe20000002000 */
[-C--:B------:R-:W-:Y:S01]  /*0730*/  FFMA.RM R7, R14, R3.reuse, 12582913 ;  /* 0x4b4000010e077423 */ /* 0x080fe20000004003 */
[----:B------:R-:W-:-:S03]  /*0740*/  FFMA.RM R8, R18, R3, 12582913 ;  /* 0x4b40000112087423 */ /* 0x000fc60000004003 */
[----:B------:R-:W-:Y:S01]  /*0750*/  FADD R14, R7, -12583039 ;  /* 0xcb40007f070e7421 */ /* 0x000fe20000000000 */
[----:B------:R-:W-:-:S03]  /*0760*/  FADD R18, R8, -12583039 ;  /* 0xcb40007f08127421 */ /* 0x000fc60000000000 */
[----:B------:R-:W-:Y:S01]  /*0770*/  FFMA R14, R25, 1.4426950216293334961, -R14 ;  /* 0x3fb8aa3b190e7823 */ /* 0x000fe2000000080e */
[----:B------:R-:W-:Y:S01]  /*0780*/  FFMA R18, R23, 1.4426950216293334961, -R18 ;  /* 0x3fb8aa3b17127823 */ /* 0x000fe20000000812 */
[----:B0-----:R-:W-:Y:S02]  /*0790*/  FSETP.GEU.AND P1, PT, R16, R21, PT ;  /* 0x000000151000720b */ /* 0x001fe40003f2e000 */
[----:B------:R-:W-:Y:S01]  /*07a0*/  FFMA R9, R25, 1.925963033500011079e-08, R14 ;  /* 0x32a5706019097823 */ /* 0x000fe2000000000e */
[-C--:B------:R-:W-:Y:S01]  /*07b0*/  FFMA.RM R14, R20, R3.reuse, 12582913 ;  /* 0x4b400001140e7423 */ /* 0x080fe20000004003 */
[----:B------:R-:W-:Y:S01]  /*07c0*/  FSEL R21, R21, R16, !P1 ;  /* 0x0000001015157208 */ /* 0x000fe20004800000 */
[----:B------:R-:W-:Y:S01]  /*07d0*/  FFMA R16, R23, 1.925963033500011079e-08, R18 ;  /* 0x32a5706017107823 */ /* 0x000fe20000000012 */
[----:B------:R-:W-:Y:S01]  /*07e0*/  ISETP.GE.AND P1, PT, R22, 0x1, PT ;  /* 0x000000011600780c */ /* 0x000fe20003f26270 */
[----:B------:R-:W-:Y:S01]  /*07f0*/  FADD R20, R14, -12583039 ;  /* 0xcb40007f0e147421 */ /* 0x000fe20000000000 */
[----:B------:R-:W0:Y:S01]  /*0800*/  MUFU.EX2 R9, R9 ;  /* 0x0000000900097308 */ /* 0x000e220000000800 */
[----:B------:R-:W-:Y:S01]  /*0810*/  FADD R23, -R21, R4 ;  /* 0x0000000415177221 */ /* 0x000fe20000000100 */
[-C--:B------:R-:W-:Y:S01]  /*0820*/  FFMA.RM R4, R24, R3.reuse, 12582913 ;  /* 0x4b40000118047423 */ /* 0x080fe20000004003 */
[----:B------:R-:W-:Y:S01]  /*0830*/  FFMA R20, R17, 1.4426950216293334961, -R20 ;  /* 0x3fb8aa3b11147823 */ /* 0x000fe20000000814 */
[----:B------:R-:W-:Y:S01]  /*0840*/  FADD R25, -R21, R5 ;  /* 0x0000000515197221 */ /* 0x000fe20000000100 */
[-C--:B------:R-:W-:Y:S01]  /*0850*/  FFMA.SAT R18, R23, R0.reuse, 0.5 ;  /* 0x3f00000017127423 */ /* 0x080fe20000002000 */
[----:B------:R-:W-:Y:S01]  /*0860*/  FADD R24, R4, -12583039 ;  /* 0xcb40007f04187421 */ /* 0x000fe20000000000 */
[----:B------:R-:W-:Y:S01]  /*0870*/  FFMA R17, R17, 1.925963033500011079e-08, R20 ;  /* 0x32a5706011117823 */ /* 0x000fe20000000014 */
[-C--:B------:R-:W-:Y:S01]  /*0880*/  FFMA.SAT R26, R25, R0.reuse, 0.5 ;  /* 0x3f000000191a7423 */ /* 0x080fe20000002000 */
[-C--:B------:R-:W-:Y:S01]  /*0890*/  FFMA.RM R18, R18, R3.reuse, 12582913 ;  /* 0x4b40000112127423 */ /* 0x080fe20000004003 */
[----:B------:R-:W-:Y:S01]  /*08a0*/  FFMA R24, R19, 1.4426950216293334961, -R24 ;  /* 0x3fb8aa3b13187823 */ /* 0x000fe20000000818 */
[----:B------:R-:W-:Y:S01]  /*08b0*/  FADD R27, -R21, R6 ;  /* 0x00000006151b7221 */ /* 0x000fe20000000100 */
[----:B------:R-:W-:Y:S01]  /*08c0*/  MUFU.EX2 R16, R16 ;  /* 0x0000001000107308 */ /* 0x000fe20000000800 */
[----:B------:R-:W-:Y:S01]  /*08d0*/  FADD R20, R18, -12583039 ;  /* 0xcb40007f12147421 */ /* 0x000fe20000000000 */
[----:B------:R-:W-:Y:S01]  /*08e0*/  FFMA R5, R19, 1.925963033500011079e-08, R24 ;  /* 0x32a5706013057823 */ /* 0x000fe20000000018 */
[----:B------:R-:W-:Y:S01]  /*08f0*/  FFMA.RM R19, R26, R3, 12582913 ;  /* 0x4b4000011a137423 */ /* 0x000fe20000004003 */
[----:B------:R-:W-:Y:S01]  /*0900*/  FFMA.SAT R6, R27, R0, 0.5 ;  /* 0x3f0000001b067423 */ /* 0x000fe20000002000 */
[----:B------:R-:W-:-:S03]  /*0910*/  FFMA R20, R23, 1.4426950216293334961, -R20 ;  /* 0x3fb8aa3b17147823 */ /* 0x000fc60000000814 */
[-C--:B------:R-:W-:Y:S01]  /*0920*/  FFMA.RM R6, R6, R3.reuse, 12582913 ;  /* 0x4b40000106067423 */ /* 0x080fe20000004003 */
[----:B------:R-:W-:Y:S01]  /*0930*/  FFMA R24, R23, 1.925963033500011079e-08, R20 ;  /* 0x32a5706017187823 */ /* 0x000fe20000000014 */
[----:B------:R-:W-:Y:S01]  /*0940*/  FADD R20, R19, -12583039 ;  /* 0xcb40007f13147421 */ /* 0x000fe20000000000 */
[----:B------:R-:W-:Y:S01]  /*0950*/  FADD R23, -R21, R2 ;  /* 0x0000000215177221 */ /* 0x000fe20000000100 */
[----:B------:R-:W1:Y:S02]  /*0960*/  MUFU.EX2 R17, R17 ;  /* 0x0000001100117308 */ /* 0x000e640000000800 */
[----:B------:R-:W-:Y:S01]  /*0970*/  FFMA R20, R25, 1.4426950216293334961, -R20 ;  /* 0x3fb8aa3b19147823 */ /* 0x000fe20000000814 */
[----:B------:R-:W-:Y:S01]  /*0980*/  FFMA.SAT R26, R23, R0, 0.5 ;  /* 0x3f000000171a7423 */ /* 0x000fe20000002000 */
[----:B------:R-:W-:Y:S02]  /*0990*/  FADD R0, R6, -12583039 ;  /* 0xcb40007f06007421 */ /* 0x000fe40000000000 */
[----:B------:R-:W-:Y:S01]  /*09a0*/  FFMA R25, R25, 1.925963033500011079e-08, R20 ;  /* 0x32a5706019197823 */ /* 0x000fe20000000014 */
[----:B------:R-:W-:Y:S01]  /*09b0*/  FFMA.RM R20, R26, R3, 12582913 ;  /* 0x4b4000011a147423 */ /* 0x000fe20000004003 */
[C---:B------:R-:W-:Y:S01]  /*09c0*/  FFMA R0, R27.reuse, 1.4426950216293334961, -R0 ;  /* 0x3fb8aa3b1b007823 */ /* 0x040fe20000000800 */
[----:B------:R2:W3:Y:S02]  /*09d0*/  MUFU.EX2 R2, R24 ;  /* 0x0000001800027308 */ /* 0x0004e40000000800 */
[----:B------:R-:W-:Y:S01]  /*09e0*/  FADD R26, R20, -12583039 ;  /* 0xcb40007f141a7421 */ /* 0x000fe20000000000 */
[----:B------:R-:W-:Y:S01]  /*09f0*/  FFMA R21, R27, 1.925963033500011079e-08, R0 ;  /* 0x32a570601b157823 */ /* 0x000fe20000000000 */
[----:B------:R-:W-:Y:S01]  /*0a00*/  SHF.L.U32 R0, R7, 0x17, RZ ;  /* 0x0000001707007819 */ /* 0x000fe200000006ff */
[----:B------:R-:W-:-:S02]  /*0a10*/  IMAD.SHL.U32 R7, R8, 0x800000, RZ ;  /* 0x0080000008077824 */ /* 0x000fc400078e00ff */
[C---:B------:R-:W-:Y:S01]  /*0a20*/  FFMA R26, R23.reuse, 1.4426950216293334961, -R26 ;  /* 0x3fb8aa3b171a7823 */ /* 0x040fe2000000081a */
[----:B------:R-:W4:Y:S01]  /*0a30*/  MUFU.EX2 R3, R25 ;  /* 0x0000001900037308 */ /* 0x000f220000000800 */
[----:B--2---:R-:W-:Y:S02]  /*0a40*/  SHF.L.U32 R24, R14, 0x17, RZ ;  /* 0x000000170e187819 */ /* 0x004fe400000006ff */
[----:B------:R-:W-:Y:S01]  /*0a50*/  FFMA R26, R23, 1.925963033500011079e-08, R26 ;  /* 0x32a57060171a7823 */ /* 0x000fe2000000001a */
[----:B------:R-:W-:Y:S01]  /*0a60*/  SHF.L.U32 R23, R18, 0x17, RZ ;  /* 0x0000001712177819 */ /* 0x000fe200000006ff */
[----:B------:R-:W-:Y:S02]  /*0a70*/  IMAD.SHL.U32 R18, R19, 0x800000, RZ ;  /* 0x0080000013127824 */ /* 0x000fe400078e00ff */
[----:B0-----:R-:W-:Y:S01]  /*0a80*/  FMUL R8, R0, R9 ;  /* 0x0000000900087220 */ /* 0x001fe20000400000 */
[----:B-1----:R-:W-:Y:S01]  /*0a90*/  FMUL R0, R24, R17 ;  /* 0x0000001118007220 */ /* 0x002fe20000400000 */
[----:B------:R-:W-:Y:S01]  /*0aa0*/  SHF.L.U32 R24, R6, 0x17, RZ ;  /* 0x0000001706187819 */ /* 0x000fe200000006ff */
[----:B------:R-:W0:Y:S01]  /*0ab0*/  MUFU.EX2 R21, R21 ;  /* 0x0000001500157308 */ /* 0x000e220000000800 */
[----:B---3--:R-:W-:Y:S01]  /*0ac0*/  FMUL R2, R23, R2 ;  /* 0x0000000217027220 */ /* 0x008fe20000400000 */
[----:B------:R-:W-:Y:S01]  /*0ad0*/  FMUL R7, R7, R16 ;  /* 0x0000001007077220 */ /* 0x000fe20000400000 */
[----:B------:R-:W-:Y:S01]  /*0ae0*/  FADD R6, RZ, R8 ;  /* 0x00000008ff067221 */ /* 0x000fe20000000000 */
[----:B------:R-:W-:Y:S01]  /*0af0*/  SHF.L.U32 R16, R4, 0x17, RZ ;  /* 0x0000001704107819 */ /* 0x000fe200000006ff */
[----:B------:R-:W-:-:S02]  /*0b00*/  IMAD.SHL.U32 R19, R20, 0x800000, RZ ;  /* 0x0080000014137824 */ /* 0x000fc400078e00ff */
[----:B------:R-:W-:Y:S01]  /*0b10*/  FADD R9, R6, R7 ;  /* 0x0000000706097221 */ /* 0x000fe20000000000 */
[----:B------:R-:W1:Y:S01]  /*0b20*/  MUFU.EX2 R14, R26 ;  /* 0x0000001a000e7308 */ /* 0x000e620000000800 */
[----:B----4-:R-:W-:Y:S01]  /*0b30*/  FMUL R3, R18, R3 ;  /* 0x0000000312037220 */ /* 0x010fe20000400000 */
[----:B------:R-:W-:-:S04]  /*0b40*/  FADD R18, RZ, R2 ;  /* 0x00000002ff127221 */ /* 0x000fc80000000000 */
[----:B------:R-:W-:Y:S02]  /*0b50*/  FADD R17, R18, R3 ;  /* 0x0000000312117221 */ /* 0x000fe40000000000 */
[----:B------:R-:W2:Y:S01]  /*0b60*/  MUFU.EX2 R5, R5 ;  /* 0x0000000500057308 */ /* 0x000ea20000000800 */
[----:B0-----:R-:W-:-:S04]  /*0b70*/  FMUL R4, R24, R21 ;  /* 0x0000001518047220 */ /* 0x001fc80000400000 */
[----:B------:R-:W-:Y:S01]  /*0b80*/  FADD R17, R17, R4 ;  /* 0x0000000411117221 */ /* 0x000fe20000000000 */
[----:B-1----:R-:W-:Y:S01]  /*0b90*/  FMUL R6, R19, R14 ;  /* 0x0000000e13067220 */ /* 0x002fe20000400000 */
[----:B------:R-:W-:-:S03]  /*0ba0*/  FADD R14, R9, R0 ;  /* 0x00000000090e7221 */ /* 0x000fc60000000000 */
[----:B------:R-:W-:Y:S01]  /*0bb0*/  FADD R17, R17, R6 ;  /* 0x0000000611117221 */ /* 0x000fe20000000000 */
[----:B--2---:R-:W-:-:S04]  /*0bc0*/  FMUL R5, R16, R5 ;  /* 0x0000000510057220 */ /* 0x004fc80000400000 */
        /* <DEDUP_REMOVED lines=21> */
[----:B-1----:R-:W-:Y:S01]  /*0d20*/  FADD R16, R14, R9 ;  /* 0x000000090e107221 */ /* 0x002fe20000000000 */
[----:B0-2---:R-:W-:Y:S02]  /*0d30*/  FADD R17, R17, R24 ;  /* 0x0000001811117221 */ /* 0x005fe40000000000 */
[----:B------:R-:W-:Y:S05]  /*0d40*/  @P0 BRA `(.L_x_8811) ;  /* 0x0000000400040947 */ /* 0x000fea0003800000 */
        /* <DEDUP_REMOVED lines=11> */
[----:B------:R-:W-:Y:S05]  /*0e00*/  CALL.REL.NOINC `($__internal_37_$__cuda_sm3x_div_rn_noftz_f32_slowpath) ;  /* 0x0000000800007944 */ /* 0x000fea0003c00000 */
[----:B------:R-:W-:-:S07]  /*0e10*/  MOV R14, R18 ;  /* 0x00000012000e7202 */ /* 0x000fce0000000f00 */
.L_x_8813:
[----:B------:R-:W-:Y:S05]  /*0e20*/  BSYNC.RECONVERGENT B1 ;  /* 0x0000000000017941 */ /* 0x000fea0003800200 */
.L_x_8812:
        /* <DEDUP_REMOVED lines=12> */
[----:B------:R-:W-:Y:S05]  /*0ef0*/  CALL.REL.NOINC `($__internal_37_$__cuda_sm3x_div_rn_noftz_f32_slowpath) ;  /* 0x0000000400c47944 */ /* 0x000fea0003c00000 */
[----:B------:R-:W-:-:S07]  /*0f00*/  MOV R19, R18 ;  /* 0x0000001200137202 */ /* 0x000fce0000000f00 */
.L_x_8815:
[----:B------:R-:W-:Y:S05]  /*0f10*/  BSYNC.RECONVERGENT B1 ;  /* 0x0000000000017941 */ /* 0x000fea0003800200 */
.L_x_8814:
        /* <DEDUP_REMOVED lines=14> */
.L_x_8817:
[----:B------:R-:W-:Y:S05]  /*1000*/  BSYNC.RECONVERGENT B1 ;  /* 0x0000000000017941 */ /* 0x000fea0003800200 */
.L_x_8816:
        /* <DEDUP_REMOVED lines=14> */
.L_x_8819:
[----:B------:R-:W-:Y:S05]  /*10f0*/  BSYNC.RECONVERGENT B1 ;  /* 0x0000000000017941 */ /* 0x000fea0003800200 */
.L_x_8818:
[----:B------:R-:W0:Y:S01]  /*1100*/  LDCU.64 UR8, c[0x0][0x380] ;  /* 0x00007000ff0877ac */ /* 0x000e220008000a00 */
[----:B------:R-:W-:Y:S02]  /*1110*/  F2FP.BF16.F32.PACK_AB R18, R19, R14 ;  /* 0x0000000e1312723e */ /* 0x000fe400000010ff */
[----:B------:R-:W-:Y:S02]  /*1120*/  F2FP.BF16.F32.PACK_AB R19, R0, R7 ;  /* 0x000000070013723e */ /* 0x000fe400000010ff */
[----:B0-----:R-:W-:-:S04]  /*1130*/  LEA R8, P0, R10, UR8, 0x1 ;  /* 0x000000080a087c11 */ /* 0x001fc8000f8008ff */
[----:B------:R-:W-:-:S05]  /*1140*/  LEA.HI.X R9, R10, UR9, R15, 0x1, P0 ;  /* 0x000000090a097c11 */ /* 0x000fca00080f0c0f */
[----:B------:R0:W-:Y:S04]  /*1150*/  STG.E.64 desc[UR4][R8.64], R18 ;  /* 0x0000001208007986 */ /* 0x0001e8000c101b04 */
.L_x_8811:
[----:B------:R-:W-:Y:S05]  /*1160*/  BSYNC.RECONVERGENT B0 ;  /* 0x0000000000007941 */ /* 0x000fea0003800200 */
.L_x_8810:
[----:B------:R-:W1:Y:S02]  /*1170*/  LDCU UR7, c[0x0][0x398] ;  /* 0x00007300ff0777ac */ /* 0x000e640008000800 */
[----:B-1----:R-:W-:-:S04]  /*1180*/  ISETP.GE.AND P0, PT, R12, UR7, PT ;  /* 0x000000070c007c0c */ /* 0x002fc8000bf06270 */
[----:B------:R-:W-:-:S13]  /*1190*/  ISETP.EQ.OR P0, PT, R22, 0x1, P0 ;  /* 0x000000011600780c */ /* 0x000fda0000702670 */
        /* <DEDUP_REMOVED lines=10> */
[----:B0-----:R-:W-:Y:S01]  /*1240*/  IMAD.MOV.U32 R8, RZ, RZ, R2 ;  /* 0x000000ffff087224 */ /* 0x001fe200078e0002 */
[----:B------:R-:W-:Y:S02]  /*1250*/  MOV R9, R17 ;  /* 0x0000001100097202 */ /* 0x000fe40000000f00 */
[----:B------:R-:W-:-:S07]  /*1260*/  MOV R21, 0x1280 ;  /* 0x0000128000157802 */ /* 0x000fce0000000f00 */
[----:B------:R-:W-:Y:S05]  /*1270*/  CALL.REL.NOINC `($__internal_37_$__cuda_sm3x_div_rn_noftz_f32_slowpath) ;  /* 0x0000000000e47944 */ /* 0x000fea0003c00000 */
[----:B------:R-:W-:-:S07]  /*1280*/  MOV R0, R18 ;  /* 0x0000001200007202 */ /* 0x000fce0000000f00 */
.L_x_8821:
[----:B------:R-:W-:Y:S05]  /*1290*/  BSYNC.RECONVERGENT B0 ;  /* 0x0000000000007941 */ /* 0x000fea0003800200 */
.L_x_8820:
        /* <DEDUP_REMOVED lines=14> */
.L_x_8823:
[----:B------:R-:W-:Y:S05]  /*1380*/  BSYNC.RECONVERGENT B0 ;  /* 0x0000000000007941 */ /* 0x000fea0003800200 */
.L_x_8822:
        /* <DEDUP_REMOVED lines=14> */
.L_x_8825:
[----:B------:R-:W-:Y:S05]  /*1470*/  BSYNC.RECONVERGENT B0 ;  /* 0x0000000000007941 */ /* 0x000fea0003800200 */
.L_x_8824:
        /* <DEDUP_REMOVED lines=9> */
[----:B------:R-:W-:Y:S01]  /*1510*/  IMAD.MOV.U32 R8, RZ, RZ, R6 ;  /* 0x000000ffff087224 */ /* 0x000fe200078e0006 */
[----:B------:R-:W-:Y:S02]  /*1520*/  MOV R9, R17 ;  /* 0x0000001100097202 */ /* 0x000fe40000000f00 */
[----:B------:R-:W-:-:S07]  /*1530*/  MOV R21, 0x1550 ;  /* 0x0000155000157802 */ /* 0x000fce0000000f00 */
[----:B------:R-:W-:Y:S05]  /*1540*/  CALL.REL.NOINC `($__internal_37_$__cuda_sm3x_div_rn_noftz_f32_slowpath) ;  /* 0x0000000000307944 */ /* 0x000fea0003c00000 */
[----:B------:R-:W-:-:S07]  /*1550*/  MOV R3, R18 ;  /* 0x0000001200037202 */ /* 0x000fce0000000f00 */
.L_x_8827:
[----:B------:R-:W-:Y:S05]  /*1560*/  BSYNC.RECONVERGENT B0 ;  /* 0x0000000000007941 */ /* 0x000fea0003800200 */
.L_x_8826:
[----:B------:R-:W0:Y:S01]  /*1570*/  LDCU UR7, c[0x0][0x398] ;  /* 0x00007300ff0777ac */ /* 0x000e220008000800 */
[----:B------:R-:W-:Y:S02]  /*1580*/  F2FP.BF16.F32.PACK_AB R6, R5, R0 ;  /* 0x000000000506723e */ /* 0x000fe400000010ff */
[----:B------:R-:W-:Y:S01]  /*1590*/  F2FP.BF16.F32.PACK_AB R7, R3, R2 ;  /* 0x000000020307723e */ /* 0x000fe200000010ff */
[----:B------:R-:W1:Y:S01]  /*15a0*/  LDCU.64 UR8, c[0x0][0x380] ;  /* 0x00007000ff0877ac */ /* 0x000e620008000a00 */
[----:B0-----:R-:W-:-:S04]  /*15b0*/  IADD3 R10, P0, PT, R10, UR7, RZ ;  /* 0x000000070a0a7c10 */ /* 0x001fc8000ff1e0ff */
[----:B------:R-:W-:Y:S02]  /*15c0*/  IADD3.X R15, PT, PT, R15, UR6, RZ, P0, !PT ;  /* 0x000000060f0f7c10 */ /* 0x000fe400087fe4ff */
[----:B-1----:R-:W-:-:S04]  /*15d0*/  LEA R4, P0, R10, UR8, 0x1 ;  /* 0x000000080a047c11 */ /* 0x002fc8000f8008ff */
[----:B------:R-:W-:-:S05]  /*15e0*/  LEA.HI.X R5, R10, UR9, R15, 0x1, P0 ;  /* 0x000000090a057c11 */ /* 0x000fca00080f0c0f */
[----:B------:R-:W-:Y:S01]  /*15f0*/  STG.E.64 desc[UR4][R4.64], R6 ;  /* 0x0000000604007986 */ /* 0x000fe2000c101b04 */
[----:B------:R-:W-:Y:S05]  /*1600*/  EXIT ;  /* 0x000000000000794d */ /* 0x000fea0003800000 */
        .weak           $__internal_37_$__cuda_sm3x_div_rn_noftz_f32_slowpath
        .type           $__internal_37_$__cuda_sm3x_div_rn_noftz_f32_slowpath,@function
        .size           $__internal_37_$__cuda_sm3x_div_rn_noftz_f32_slowpath,(.L_x_11283 - $__internal_37_$__cuda_sm3x_div_rn_noftz_f32_slowpath)
$__internal_37_$__cuda_sm3x_div_rn_noftz_f32_slowpath:
        /* <DEDUP_REMOVED lines=27> */
[----:B------:R-:W-:Y:S01]  /*17c0*/  ISETP.GE.AND P0, PT, R24, RZ, PT ;  /* 0x000000ff1800720c */ /* 0x000fe20003f06270 */
[----:B------:R-:W-:-:S05]  /*17d0*/  VIADD R18, R20, 0xffffffff ;  /* 0xffffffff14127836 */ /* 0x000fca0000000000 */
[----:B------:R-:W-:-:S07]  /*17e0*/  ISETP.GE.AND P1, PT, R18, RZ, PT ;  /* 0x000000ff1200720c */ /* 0x000fce0003f26270 */
[----:B------:R-:W-:Y:S01]  /*17f0*/  @P0 MOV R18, RZ ;  /* 0x000000ff00120202 */ /* 0x000fe20000000f00 */
[----:B------:R-:W-:Y:S01]  /*1800*/  @!P0 FFMA R8, R8, 1.84467440737095516160e+19, RZ ;  /* 0x5f80000008088823 */ /* 0x000fe200000000ff */
[----:B------:R-:W-:-:S04]  /*1810*/  @!P0 MOV R18, 0xffffffc0 ;  /* 0xffffffc000128802 */ /* 0x000fc80000000f00 */
[----:B------:R-:W-:Y:S01]  /*1820*/  @!P1 FFMA R9, R9, 1.84467440737095516160e+19, RZ ;  /* 0x5f80000009099823 */ /* 0x000fe200000000ff */
[----:B------:R-:W-:-:S07]  /*1830*/  @!P1 IADD3 R18, PT, PT, R18, 0x40, RZ ;  /* 0x0000004012129810 */ /* 0x000fce0007ffe0ff */
.L_x_8829:
[----:B------:R-:W-:Y:S01]  /*1840*/  LEA R24, R20, 0xc0800000, 0x17 ;  /* 0xc080000014187811 */ /* 0x000fe200078eb8ff */
[----:B------:R-:W-:Y:S01]  /*1850*/  BSSY.RECONVERGENT B3, `(.L_x_8834) ;  /* 0x0000036000037945 */ /* 0x000fe20003800200 */
[----:B------:R-:W-:-:S03]  /*1860*/  IADD3 R23, PT, PT, R23, -0x7f, RZ ;  /* 0xffffff8117177810 */ /* 0x000fc60007ffe0ff */
[----:B------:R-:W-:Y:S02]  /*1870*/  IMAD.IADD R27, R9, 0x1, -R24 ;  /* 0x00000001091b7824 */ /* 0x000fe400078e0a18 */
[C---:B------:R-:W-:Y:S01]  /*1880*/  IMAD R8, R23.reuse, -0x800000, R8 ;  /* 0xff80000017087824 */ /* 0x040fe200078e0208 */
[----:B------:R-:W-:Y:S01]  /*1890*/  IADD3 R23, PT, PT, R23, 0x7f, -R20 ;  /* 0x0000007f17177810 */ /* 0x000fe20007ffe814 */
[----:B------:R-:W0:Y:S01]  /*18a0*/  MUFU.RCP R24, R27 ;  /* 0x0000001b00187308 */ /* 0x000e220000001000 */
[----:B------:R-:W-:Y:S02]  /*18b0*/  FADD.FTZ R9, -R27, -RZ ;  /* 0x800000ff1b097221 */ /* 0x000fe40000010100 */
        /* <DEDUP_REMOVED lines=43> */
.L_x_8836:
[----:B------:R-:W-:-:S04]  /*1b70*/  LOP3.LUT R8, R8, 0x80000000, RZ, 0xc0, !PT ;  /* 0x8000000008087812 */ /* 0x000fc800078ec0ff */
[----:B------:R-:W-:Y:S01]  /*1b80*/  LOP3.LUT R8, R8, 0x7f800000, RZ, 0xfc, !PT ;  /* 0x7f80000008087812 */ /* 0x000fe200078efcff */
[----:B------:R-:W-:Y:S06]  /*1b90*/  BRA `(.L_x_8837) ;  /* 0x0000000000047947 */ /* 0x000fec0003800000 */
.L_x_8835:
[----:B------:R-:W-:-:S07]  /*1ba0*/  IMAD R8, R23, 0x800000, R8 ;  /* 0x0080000017087824 */ /* 0x000fce00078e0208 */
.L_x_8837:
[----:B------:R-:W-:Y:S05]  /*1bb0*/  BSYNC.RECONVERGENT B3 ;  /* 0x0000000000037941 */ /* 0x000fea0003800200 */
.L_x_8834:
[----:B------:R-:W-:Y:S05]  /*1bc0*/  BRA `(.L_x_8838) ;  /* 0x0000000000207947 */ /* 0x000fea0003800000 */
.L_x_8833:
[----:B------:R-:W-:-:S04]  /*1bd0*/  LOP3.LUT R8, R9, 0x80000000, R8, 0x48, !PT ;  /* 0x8000000009087812 */ /* 0x000fc800078e4808 */
[----:B------:R-:W-:Y:S01]  /*1be0*/  LOP3.LUT R8, R8, 0x7f800000, RZ, 0xfc, !PT ;  /* 0x7f80000008087812 */ /* 0x000fe200078efcff */
[----:B------:R-:W-:Y:S06]  /*1bf0*/  BRA `(.L_x_8838) ;  /* 0x0000000000147947 */ /* 0x000fec0003800000 */
.L_x_8832:
[----:B------:R-:W-:Y:S01]  /*1c00*/  LOP3.LUT R8, R9, 0x80000000, R8, 0x48, !PT ;  /* 0x8000000009087812 */ /* 0x000fe200078e4808 */
[----:B------:R-:W-:Y:S06]  /*1c10*/  BRA `(.L_x_8838) ;  /* 0x00000000000c7947 */ /* 0x000fec0003800000 */
.L_x_8831:
[----:B------:R-:W0:Y:S01]  /*1c20*/  MUFU.RSQ R8, -QNAN ;  /* 0xffc0000000087908 */ /* 0x000e220000001400 */
[----:B------:R-:W-:Y:S05]  /*1c30*/  BRA `(.L_x_8838) ;  /* 0x0000000000047947 */ /* 0x000fea0003800000 */
.L_x_8830:
[----:B------:R-:W-:-:S07]  /*1c40*/  FADD.FTZ R8, R8, R9 ;  /* 0x0000000908087221 */ /* 0x000fce0000010000 */
.L_x_8838:
[----:B------:R-:W-:Y:S05]  /*1c50*/  BSYNC.RECONVERGENT B2 ;  /* 0x0000000000027941 */ /* 0x000fea0003800200 */
.L_x_8828:
[----:B------:R-:W-:Y:S01]  /*1c60*/  HFMA2 R9, -RZ, RZ, 0, 0 ;  /* 0x00000000ff097431 */ /* 0x000fe200000001ff */
[----:B0-----:R-:W-:Y:S02]  /*1c70*/  MOV R18, R8 ;  /* 0x0000000800127202 */ /* 0x001fe40000000f00 */
[----:B------:R-:W-:-:S04]  /*1c80*/  MOV R8, R21 ;  /* 0x0000001500087202 */ /* 0x000fc80000000f00 */
[----:B------:R-:W-:Y:S05]  /*1c90*/  RET.REL.NODEC R8 `(_ZN18transformer_engine27scaled_softmax_warp_forwardI13__nv_bfloat16S1_fLi7EEEvPT0_PKT_T1_ii) ;  /* 0xffffffe008d87950 */ /* 0x000fea0003c3ffff */
.L_x_8839:
        /* <DEDUP_REMOVED lines=14> */
.L_x_11283:


//--------------------- .text._ZN18transformer_engine27scaled_softmax_warp_forwardI13__nv_bfloat16S1_fLi6EEEvPT0_PKT_T1_ii --------------------------
	.section	.text._ZN18transformer_engine27scaled_softmax_warp_forwardI13__nv_bfloat16S1_fLi6EEEvPT0_PKT_T1_ii,"ax",@progbits
	.align	128
        .global         _ZN18transformer_engine27scaled_softmax_warp_forwardI13__nv_bfloat16S1_fLi6EEEvPT0_PKT_T1_ii
        .type           _ZN18transformer_engine27scaled_softmax_warp_forwardI13__nv_bfloat16S1_fLi6EEEvPT0_PKT_T1_ii,@function
        .size           _ZN18transformer_engine27scaled_softmax_warp_forwardI13__nv_bfloat16S1_fLi6EEEvPT0_PKT_T1_ii,(.L_x_11284 - _ZN18transformer_engine27scaled_softmax_warp_forwardI13__nv_bfloat16S1_fLi6EEEvPT0_PKT_T1_ii)
        .other          _ZN18transformer_engine27scaled_softmax_warp_forwardI13__nv_bfloat16S1_fLi6EEEvPT0_PKT_T1_ii,@"STO_CUDA_ENTRY STV_DEFAULT"
_ZN18transformer_engine27scaled_softmax_warp_forwardI13__nv_bfloat16S1_fLi6EEEvPT0_PKT_T1_ii:
.text._ZN18transformer_engine27scaled_softmax_warp_forwardI13__nv_bfloat16S1_fLi6EEEvPT0_PKT_T1_ii:
[----:B------:R-:W-:Y:S01]  /*0000*/  LDC R1, c[0x0][0x37c] ;  /* 0x0000df00ff017b82 */ /* 0x000fe20000000800 */
[----:B------:R-:W0:Y:S01]  /*0010*/  S2R R0, SR_CTAID.Y ;  /* 0x0000000000007919 */ /* 0x000e220000002600 */
[----:B------:R-:W1:Y:S06]  /*0020*/  LDCU UR4, c[0x0][0x364] ;  /* 0x00006c80ff0477ac */ /* 0x000e6c0008000800 */
[----:B------:R-:W2:Y:S01]  /*0030*/  LDC R3, c[0x0][0x370] ;  /* 0x0000dc00ff037b82 */ /* 0x000ea20000000800 */
[----:B------:R-:W0:Y:S01]  /*0040*/  S2R R2, SR_CTAID.Z ;  /* 0x0000000000027919 */ /* 0x000e220000002700 */
[----:B------:R-:W3:Y:S01]  /*0050*/  LDCU UR6, c[0x0][0x394] ;  /* 0x00007280ff0677ac */ /* 0x000ee20008000800 */
[----:B------:R-:W1:Y:S01]  /*0060*/  S2R R7, SR_TID.Y ;  /* 0x0000000000077919 */ /* 0x000e620000002200 */
[----:B------:R-:W4:Y:S04]  /*0070*/  LDCU.64 UR8, c[0x0][0x388] ;  /* 0x00007100ff0877ac */ /* 0x000f280008000a00 */
[----:B------:R-:W0:Y:S01]  /*0080*/  LDC R5, c[0x0][0x374] ;  /* 0x0000dd00ff057b82 */ /* 0x000e220000000800 */
[----:B------:R-:W5:Y:S07]  /*0090*/  S2R R6, SR_TID.X ;  /* 0x0000000000067919 */ /* 0x000f6e0000002100 */
[----:B------:R-:W2:Y:S08]  /*00a0*/  S2UR UR5, SR_CTAID.X ;  /* 0x00000000000579c3 */ /* 0x000eb00000002500 */
[----:B------:R-:W3:Y:S01]  /*00b0*/  LDC R11, c[0x0][0x398] ;  /* 0x0000e600ff0b7b82 */ /* 0x000ee20000000800 */
[----:B0-----:R-:W-:-:S04]  /*00c0*/  IMAD R0, R5, R2, R0 ;  /* 0x0000000205007224 */ /* 0x001fc800078e0200 */
[----:B--2---:R-:W-:Y:S02]  /*00d0*/  IMAD R0, R0, R3, UR5 ;  /* 0x0000000500007e24 */ /* 0x004fe4000f8e0203 */
[----:B-----5:R-:W-:Y:S02]  /*00e0*/  VIADD R12, R6, 0x20 ;  /* 0x00000020060c7836 */ /* 0x020fe40000000000 */
[----:B-1----:R-:W-:Y:S02]  /*00f0*/  IMAD R0, R0, UR4, R7 ;  /* 0x0000000400007c24 */ /* 0x002fe4000f8e0207 */
[----:B------:R-:W-:Y:S01]  /*0100*/  HFMA2 R7, -RZ, RZ, 0, 0 ;  /* 0x00000000ff077431 */ /* 0x000fe200000001ff */
[----:B------:R-:W0:Y:S01]  /*0110*/  LDCU.64 UR4, c[0x0][0x358] ;  /* 0x00006b00ff0477ac */ /* 0x000e220008000a00 */
[----:B------:R-:W-:Y:S01]  /*0120*/  IMAD.SHL.U32 R17, R0, 0x2, RZ ;  /* 0x0000000200117824 */ /* 0x000fe200078e00ff */
[-C--:B---3--:R-:W-:Y:S02]  /*0130*/  ISETP.GE.AND P0, PT, R6, R11.reuse, PT ;  /* 0x0000000b0600720c */ /* 0x088fe40003f06270 */
[----:B------:R-:W-:-:S02]  /*0140*/  ISETP.GE.AND P2, PT, R12, R11, PT ;  /* 0x0000000b0c00720c */ /* 0x000fc40003f46270 */
[C---:B------:R-:W-:Y:S02]  /*0150*/  IADD3 R22, PT, PT, -R17.reuse, UR6, RZ ;  /* 0x0000000611167c10 */ /* 0x040fe4000fffe1ff */
[----:B------:R-:W-:Y:S01]  /*0160*/  SHF.R.S32.HI R15, RZ, 0x1f, R11 ;  /* 0x0000001fff0f7819 */ /* 0x000fe2000001140b */
[C---:B------:R-:W-:Y:S01]  /*0170*/  IMAD.WIDE.U32 R8, R17.reuse, R11, R6 ;  /* 0x0000000b11087225 */ /* 0x040fe200078e0006 */
[C---:B------:R-:W-:Y:S02]  /*0180*/  ISETP.LT.OR P4, PT, R22.reuse, 0x1, P0 ;  /* 0x000000011600780c */ /* 0x040fe40000781670 */
[----:B------:R-:W-:Y:S01]  /*0190*/  ISETP.LT.OR P5, PT, R22, 0x1, P2 ;  /* 0x000000011600780c */ /* 0x000fe200017a1670 */
[----:B------:R-:W-:Y:S01]  /*01a0*/  IMAD R17, R17, R15, R9 ;  /* 0x0000000f11117224 */ /* 0x000fe200078e0209 */
[----:B----4-:R-:W-:Y:S02]  /*01b0*/  LEA R4, P1, R8, UR8, 0x1 ;  /* 0x0000000808047c11 */ /* 0x010fe4000f8208ff */
[----:B------:R-:W-:-:S02]  /*01c0*/  ISETP.LT.OR P3, PT, R22, 0x2, P0 ;  /* 0x000000021600780c */ /* 0x000fc40000761670 */
[----:B------:R-:W-:Y:S02]  /*01d0*/  LEA.HI.X R5, R8, UR9, R17, 0x1, P1 ;  /* 0x0000000908057c11 */ /* 0x000fe400088f0c11 */
[----:B------:R-:W-:-:S03]  /*01e0*/  ISETP.LT.OR P1, PT, R22, 0x2, P2 ;  /* 0x000000021600780c */ /* 0x000fc60001721670 */
[----:B0-----:R-:W2:Y:S01]  /*01f0*/  @!P4 LDG.E.U16 R2, desc[UR4][R4.64] ;  /* 0x000000040402c981 */ /* 0x001ea2000c1e1500 */
[----:B------:R-:W0:Y:S03]  /*0200*/  @!P4 LDC R19, c[0x0][0x390] ;  /* 0x0000e400ff13cb82 */ /* 0x000e260000000800 */
[----:B------:R1:W3:Y:S01]  /*0210*/  @!P5 LDG.E.U16 R13, desc[UR4][R4.64+0x40] ;  /* 0x00004004040dd981 */ /* 0x0002e2000c1e1500 */
[----:B------:R-:W-:-:S04]  /*0220*/  IMAD.WIDE.U32 R10, R11, 0x2, R4 ;  /* 0x000000020b0a7825 */ /* 0x000fc800078e0004 */
[----:B------:R-:W4:Y:S01]  /*0230*/  @!P5 LDC R18, c[0x0][0x390] ;  /* 0x0000e400ff12db82 */ /* 0x000f220000000800 */
[----:B------:R-:W5:Y:S04]  /*0240*/  @!P3 LDG.E.U16 R14, desc[UR4][R10.64] ;  /* 0x000000040a0eb981 */ /* 0x000f68000c1e1500 */
[----:B------:R-:W5:Y:S01]  /*0250*/  @!P1 LDG.E.U16 R16, desc[UR4][R10.64+0x40] ;  /* 0x000040040a109981 */ /* 0x000f62000c1e1500 */
[----:B------:R-:W-:Y:S02]  /*0260*/  IMAD.MOV.U32 R3, RZ, RZ, -0x800000 ;  /* 0xff800000ff037424 */ /* 0x000fe400078e00ff */
[----:B------:R-:W5:Y:S01]  /*0270*/  @!P3 LDC R21, c[0x0][0x390] ;  /* 0x0000e400ff15bb82 */ /* 0x000f620000000800 */
[----:B------:R-:W-:Y:S02]  /*0280*/  IMAD.MOV.U32 R0, RZ, RZ, -0x800000 ;  /* 0xff800000ff007424 */ /* 0x000fe400078e00ff */
[----:B-1----:R-:W-:-:S05]  /*0290*/  IMAD.MOV.U32 R5, RZ, RZ, -0x800000 ;  /* 0xff800000ff057424 */ /* 0x002fca00078e00ff */
[----:B------:R-:W1:Y:S01]  /*02a0*/  @!P1 LDC R23, c[0x0][0x390] ;  /* 0x0000e400ff179b82 */ /* 0x000e620000000800 */
[----:B--2---:R-:W-:Y:S01]  /*02b0*/  @!P4 SHF.L.U32 R2, R2, 0x10, RZ ;  /* 0x000000100202c819 */ /* 0x004fe200000006ff */
[----:B---3--:R-:W-:-:S04]  /*02c0*/  @!P5 IMAD.U32 R13, R13, 0x10000, RZ ;  /* 0x000100000d0dd824 */ /* 0x008fc800078e00ff */
[----:B0-----:R-:W-:Y:S01]  /*02d0*/  @!P4 FMUL R3, R2, R19 ;  /* 0x000000130203c220 */ /* 0x001fe20000400000 */
[----:B------:R-:W-:Y:S01]  /*02e0*/  MOV R2, 0xff800000 ;  /* 0xff80000000027802 */ /* 0x000fe20000000f00 */
[----:B----4-:R-:W-:Y:S01]  /*02f0*/  @!P5 FMUL R0, R13, R18 ;  /* 0x000000120d00d220 */ /* 0x010fe20000400000 */
[----:B-----5:R-:W-:-:S04]  /*0300*/  @!P3 IMAD.U32 R14, R14, 0x10000, RZ ;  /* 0x000100000e0eb824 */ /* 0x020fc800078e00ff */
[CC--:B------:R-:W-:Y:S01]  /*0310*/  FSETP.GT.AND P4, PT, R3.reuse, R0.reuse, PT ;  /* 0x000000000300720b */ /* 0x0c0fe20003f84000 */
[----:B------:R-:W-:Y:S02]  /*0320*/  @!P1 IMAD.U32 R16, R16, 0x10000, RZ ;  /* 0x0001000010109824 */ /* 0x000fe400078e00ff */
[----:B------:R-:W-:Y:S01]  /*0330*/  @!P3 FMUL R5, R14, R21 ;  /* 0x000000150e05b220 */ /* 0x000fe20000400000 */
[----:B------:R-:W-:Y:S01]  /*0340*/  FSEL R4, R3, R0, P4 ;  /* 0x0000000003047208 */ /* 0x000fe20002000000 */
[----:B-1----:R-:W-:-:S04]  /*0350*/  @!P1 FMUL R2, R16, R23 ;  /* 0x0000001710029220 */ /* 0x002fc80000400000 */
[----:B------:R-:W0:Y:S01]  /*0360*/  SHFL.BFLY PT, R11, R4, 0x10, 0x1f ;  /* 0x0e001f00040b7f89 */ /* 0x000e2200000e0000 */
        /* <DEDUP_REMOVED lines=22> */
[----:B------:R-:W-:Y:S01]  /*04d0*/  FSEL R10, R4, R19, !P1 ;  /* 0x00000013040a7208 */ /* 0x000fe20004800000 */
[----:B------:R-:W-:-:S04]  /*04e0*/  HFMA2 R4, -RZ, RZ, 0.96630859375, -0.0022525787353515625 ;  /* 0x3bbb989dff047431 */ /* 0x000fc800000001ff */
[----:B------:R-:W0:Y:S01]  /*04f0*/  SHFL.BFLY PT, R11, R10, 0x1, 0x1f ;  /* 0x0c201f000a0b7f89 */ /* 0x000e2200000e0000 */
[----:B-1----:R-:W-:-:S04]  /*0500*/  FSETP.GEU.AND P1, PT, R21, R18, PT ;  /* 0x000000121500720b */ /* 0x002fc80003f2e000 */
[----:B------:R-:W-:-:S05]  /*0510*/  FSEL R18, R18, R21, !P1 ;  /* 0x0000001512127208 */ /* 0x000fca0004800000 */
[----:B------:R-:W1:Y:S01]  /*0520*/  SHFL.BFLY PT, R13, R18, 0x1, 0x1f ;  /* 0x0c201f00120d7f89 */ /* 0x000e6200000e0000 */
[----:B0-----:R-:W-:-:S04]  /*0530*/  FSETP.GEU.AND P1, PT, R10, R11, PT ;  /* 0x0000000b0a00720b */ /* 0x001fc80003f2e000 */
[----:B------:R-:W-:-:S05]  /*0540*/  FSEL R11, R11, R10, !P1 ;  /* 0x0000000a0b0b7208 */ /* 0x000fca0004800000 */
[C---:B------:R-:W-:Y:S01]  /*0550*/  FADD R19, -R11.reuse, R3 ;  /* 0x000000030b137221 */ /* 0x040fe20000000100 */
[----:B------:R-:W-:Y:S01]  /*0560*/  IMAD.MOV.U32 R3, RZ, RZ, 0x437c0000 ;  /* 0x437c0000ff037424 */ /* 0x000fe200078e00ff */
[----:B-1----:R-:W-:Y:S01]  /*0570*/  FSETP.GEU.AND P1, PT, R18, R13, PT ;  /* 0x0000000d1200720b */ /* 0x002fe20003f2e000 */
[----:B------:R-:W-:Y:S01]  /*0580*/  FADD R11, -R11, R0 ;  /* 0x000000000b0b7221 */ /* 0x000fe20000000100 */
[----:B------:R-:W-:Y:S02]  /*0590*/  FFMA.SAT R14, R19, R4, 0.5 ;  /* 0x3f000000130e7423 */ /* 0x000fe40000002004 */
[----:B------:R-:W-:Y:S01]  /*05a0*/  FSEL R13, R13, R18, !P1 ;  /* 0x000000120d0d7208 */ /* 0x000fe20004800000 */
[----:B------:R-:W-:Y:S01]  /*05b0*/  FFMA.SAT R10, R11, R4, 0.5 ;  /* 0x3f0000000b0a7423 */ /* 0x000fe20000002004 */
[-C--:B------:R-:W-:Y:S01]  /*05c0*/  FFMA.RM R0, R14, R3.reuse, 12582913 ;  /* 0x4b4000010e007423 */ /* 0x080fe20000004003 */
[----:B------:R-:W-:Y:S02]  /*05d0*/  ISETP.GE.AND P1, PT, R22, 0x1, PT ;  /* 0x000000011600780c */ /* 0x000fe40003f26270 */
[----:B------:R-:W-:Y:S01]  /*05e0*/  FADD R5, -R13, R5 ;  /* 0x000000050d057221 */ /* 0x000fe20000000100 */
[----:B------:R-:W-:Y:S01]  /*05f0*/  FADD R14, R0, -12583039 ;  /* 0xcb40007f000e7421 */ /* 0x000fe20000000000 */
[----:B------:R-:W-:-:S02]  /*0600*/  FFMA.RM R10, R10, R3, 12582913 ;  /* 0x4b4000010a0a7423 */ /* 0x000fc40000004003 */
[-C--:B------:R-:W-:Y:S01]  /*0610*/  FFMA.SAT R18, R5, R4.reuse, 0.5 ;  /* 0x3f00000005127423 */ /* 0x080fe20000002004 */
[C---:B------:R-:W-:Y:S01]  /*0620*/  FFMA R14, R19.reuse, 1.4426950216293334961, -R14 ;  /* 0x3fb8aa3b130e7823 */ /* 0x040fe2000000080e */
[C---:B------:R-:W-:Y:S01]  /*0630*/  FADD R16, R10.reuse, -12583039 ;  /* 0xcb40007f0a107421 */ /* 0x040fe20000000000 */
[----:B------:R-:W-:Y:S02]  /*0640*/  IMAD.SHL.U32 R10, R10, 0x800000, RZ ;  /* 0x008000000a0a7824 */ /* 0x000fe400078e00ff */
[----:B------:R-:W-:Y:S01]  /*0650*/  FFMA R14, R19, 1.925963033500011079e-08, R14 ;  /* 0x32a57060130e7823 */ /* 0x000fe2000000000e */
[----:B------:R-:W-:Y:S01]  /*0660*/  FADD R19, -R13, R2 ;  /* 0x000000020d137221 */ /* 0x000fe20000000100 */
[-C--:B------:R-:W-:Y:S01]  /*0670*/  FFMA.RM R13, R18, R3.reuse, 12582913 ;  /* 0x4b400001120d7423 */ /* 0x080fe20000004003 */
[----:B------:R-:W-:Y:S01]  /*0680*/  FFMA R16, R11, 1.4426950216293334961, -R16 ;  /* 0x3fb8aa3b0b107823 */ /* 0x000fe20000000810 */
[----:B------:R-:W0:Y:S01]  /*0690*/  MUFU.EX2 R2, R14 ;  /* 0x0000000e00027308 */ /* 0x000e220000000800 */
[----:B------:R-:W-:Y:S01]  /*06a0*/  FFMA.SAT R18, R19, R4, 0.5 ;  /* 0x3f00000013127423 */ /* 0x000fe20000002004 */
[----:B------:R-:W-:Y:S01]  /*06b0*/  FADD R4, R13, -12583039 ;  /* 0xcb40007f0d047421 */ /* 0x000fe20000000000 */
[----:B------:R-:W-:Y:S01]  /*06c0*/  FFMA R16, R11, 1.925963033500011079e-08, R16 ;  /* 0x32a570600b107823 */ /* 0x000fe20000000010 */
[----:B------:R-:W-:Y:S01]  /*06d0*/  SHF.L.U32 R13, R13, 0x17, RZ ;  /* 0x000000170d0d7819 */ /* 0x000fe200000006ff */
[----:B------:R-:W-:Y:S01]  /*06e0*/  FFMA.RM R20, R18, R3, 12582913 ;  /* 0x4b40000112147423 */ /* 0x000fe20000004003 */
[C---:B------:R-:W-:Y:S01]  /*06f0*/  FFMA R4, R5.reuse, 1.4426950216293334961, -R4 ;  /* 0x3fb8aa3b05047823 */ /* 0x040fe20000000804 */
[----:B------:R-:W-:Y:S01]  /*0700*/  IMAD.SHL.U32 R3, R0, 0x800000, RZ ;  /* 0x0080000000037824 */ /* 0x000fe200078e00ff */
[----:B------:R-:W1:Y:S01]  /*0710*/  MUFU.EX2 R11, R16 ;  /* 0x00000010000b7308 */ /* 0x000e620000000800 */
[C---:B------:R-:W-:Y:S01]  /*0720*/  FADD R18, R20.reuse, -12583039 ;  /* 0xcb40007f14127421 */ /* 0x040fe20000000000 */
[----:B------:R-:W-:Y:S01]  /*0730*/  FFMA R5, R5, 1.925963033500011079e-08, R4 ;  /* 0x32a5706005057823 */ /* 0x000fe20000000004 */
[----:B------:R-:W-:-:S02]  /*0740*/  IMAD.SHL.U32 R0, R20, 0x800000, RZ ;  /* 0x0080000014007824 */ /* 0x000fc400078e00ff */
[----:B------:R-:W-:-:S03]  /*0750*/  FFMA R4, R19, 1.4426950216293334961, -R18 ;  /* 0x3fb8aa3b13047823 */ /* 0x000fc60000000812 */
[----:B------:R-:W2:Y:S01]  /*0760*/  MUFU.EX2 R18, R5 ;  /* 0x0000000500127308 */ /* 0x000ea20000000800 */
[----:B------:R-:W-:Y:S01]  /*0770*/  FFMA R19, R19, 1.925963033500011079e-08, R4 ;  /* 0x32a5706013137823 */ /* 0x000fe20000000004 */
[----:B0-----:R-:W-:-:S06]  /*0780*/  FMUL R4, R3, R2 ;  /* 0x0000000203047220 */ /* 0x001fcc0000400000 */
[----:B------:R-:W0:Y:S01]  /*0790*/  MUFU.EX2 R19, R19 ;  /* 0x0000001300137308 */ /* 0x000e220000000800 */
[----:B-1----:R-:W-:Y:S01]  /*07a0*/  FMUL R3, R10, R11 ;  /* 0x0000000b0a037220 */ /* 0x002fe20000400000 */
[----:B------:R-:W-:-:S04]  /*07b0*/  FADD R10, RZ, R4 ;  /* 0x00000004ff0a7221 */ /* 0x000fc80000000000 */
        /* <DEDUP_REMOVED lines=20> */
[----:B------:R1:W2:Y:S01]  /*0900*/  SHFL.BFLY PT, R11, R10, 0x1, 0x1f ;  /* 0x0c201f000a0b7f89 */ /* 0x0002a200000e0000 */
[----:B0-----:R-:W-:-:S05]  /*0910*/  FADD R5, R18, R5 ;  /* 0x0000000512057221 */ /* 0x001fca0000000000 */
[----:B------:R1:W0:Y:S01]  /*0920*/  SHFL.BFLY PT, R14, R5, 0x1, 0x1f ;  /* 0x0c201f00050e7f89 */ /* 0x00022200000e0000 */
[----:B------:R-:W-:Y:S05]  /*0930*/  @!P1 EXIT ;  /* 0x000000000000994d */ /* 0x000fea0003800000 */
[----:B------:R-:W-:Y:S01]  /*0940*/  BSSY.RECONVERGENT B0, `(.L_x_8840) ;  /* 0x0000029000007945 */ /* 0x000fe20003800200 */
[----:B--2---:R-:W-:Y:S01]  /*0950*/  FADD R19, R10, R11 ;  /* 0x0000000b0a137221 */ /* 0x004fe20000000000 */
[----:B0-----:R-:W-:Y:S02]  /*0960*/  FADD R13, R5, R14 ;  /* 0x0000000e050d7221 */ /* 0x001fe40000000000 */
[----:B------:R-:W-:Y:S05]  /*0970*/  @P0 BRA `(.L_x_8841) ;  /* 0x0000000000940947 */ /* 0x000fea0003800000 */
[----:B-1----:R-:W0:Y:S01]  /*0980*/  MUFU.RCP R10, R19 ;  /* 0x00000013000a7308 */ /* 0x002e220000001000 */
        /* <DEDUP_REMOVED lines=10> */
[----:B------:R-:W-:Y:S05]  /*0a30*/  CALL.REL.NOINC `($__internal_38_$__cuda_sm3x_div_rn_noftz_f32_slowpath) ;  /* 0x0000000400247944 */ /* 0x000fea0003c00000 */
[----:B------:R-:W-:-:S07]  /*0a40*/  IMAD.MOV.U32 R5, RZ, RZ, R14 ;  /* 0x000000ffff057224 */ /* 0x000fce00078e000e */
.L_x_8843:
[----:B------:R-:W-:Y:S05]  /*0a50*/  BSYNC.RECONVERGENT B1 ;  /* 0x0000000000017941 */ /* 0x000fea0003800200 */
.L_x_8842:
[----:B------:R-:W0:Y:S01]  /*0a60*/  LDCU.64 UR6, c[0x0][0x380] ;  /* 0x00007000ff0677ac */ /* 0x000e220008000a00 */
[----:B------:R-:W-:Y:S02]  /*0a70*/  F2FP.BF16.F32.PACK_AB R5, RZ, R5 ;  /* 0x00000005ff05723e */ /* 0x000fe400000010ff */
[----:B0-----:R-:W-:-:S04]  /*0a80*/  LEA R10, P0, R8, UR6, 0x1 ;  /* 0x00000006080a7c11 */ /* 0x001fc8000f8008ff */
[----:B------:R-:W-:-:S05]  /*0a90*/  LEA.HI.X R11, R8, UR7, R17, 0x1, P0 ;  /* 0x00000007080b7c11 */ /* 0x000fca00080f0c11 */
[----:B------:R0:W-:Y:S01]  /*0aa0*/  STG.E.U16 desc[UR4][R10.64], R5 ;  /* 0x000000050a007986 */ /* 0x0001e2000c101504 */
        /* <DEDUP_REMOVED lines=13> */
[----:B------:R-:W-:Y:S05]  /*0b80*/  CALL.REL.NOINC `($__internal_38_$__cuda_sm3x_div_rn_noftz_f32_slowpath) ;  /* 0x0000000000d07944 */ /* 0x000fea0003c00000 */
[----:B------:R-:W-:-:S07]  /*0b90*/  IMAD.MOV.U32 R4, RZ, RZ, R14 ;  /* 0x000000ffff047224 */ /* 0x000fce00078e000e */
.L_x_8845:
[----:B------:R-:W-:Y:S05]  /*0ba0*/  BSYNC.RECONVERGENT B1 ;  /* 0x0000000000017941 */ /* 0x000fea0003800200 */
.L_x_8844:
[----:B------:R-:W-:-:S05]  /*0bb0*/  F2FP.BF16.F32.PACK_AB R4, RZ, R4 ;  /* 0x00000004ff04723e */ /* 0x000fca00000010ff */
[----:B------:R2:W-:Y:S02]  /*0bc0*/  STG.E.U16 desc[UR4][R10.64+0x40], R4 ;  /* 0x000040040a007986 */ /* 0x0005e4000c101504 */
.L_x_8841:
[----:B------:R-:W-:Y:S05]  /*0bd0*/  BSYNC.RECONVERGENT B0 ;  /* 0x0000000000007941 */ /* 0x000fea0003800200 */
.L_x_8840:
[----:B------:R-:W-:-:S13]  /*0be0*/  ISETP.NE.AND P0, PT, R22, 0x1, PT ;  /* 0x000000011600780c */ /* 0x000fda0003f05270 */
[----:B------:R-:W-:Y:S05]  /*0bf0*/  @!P0 EXIT ;  /* 0x000000000000894d */ /* 0x000fea0003800000 */
[----:B------:R-:W3:Y:S02]  /*0c00*/  LDCU UR6, c[0x0][0x398] ;  /* 0x00007300ff0677ac */ /* 0x000ee40008000800 */
[----:B---3--:R-:W-:Y:S02]  /*0c10*/  ISETP.GE.AND P0, PT, R6, UR6, PT ;  /* 0x0000000606007c0c */ /* 0x008fe4000bf06270 */
[----:B------:R-:W-:-:S11]  /*0c20*/  IADD3 R8, P1, PT, R8, UR6, RZ ;  /* 0x0000000608087c10 */ /* 0x000fd6000ff3e0ff */
[----:B------:R-:W-:Y:S05]  /*0c30*/  @P0 EXIT ;  /* 0x000000000000094d */ /* 0x000fea0003800000 */
[----:B--2---:R-:W2:Y:S01]  /*0c40*/  MUFU.RCP R4, R13 ;  /* 0x0000000d00047308 */ /* 0x004ea20000001000 */
[----:B------:R-:W-:Y:S01]  /*0c50*/  BSSY.RECONVERGENT B0, `(.L_x_8846) ;  /* 0x000000f000007945 */ /* 0x000fe20003800200 */
[----:B------:R-:W-:Y:S01]  /*0c60*/  ISETP.GE.AND P2, PT, R12, UR6, PT ;  /* 0x000000060c007c0c */ /* 0x000fe2000bf46270 */
[----:B------:R-:W-:-:S05]  /*0c70*/  IMAD.X R15, R15, 0x1, R17, P1 ;  /* 0x000000010f0f7824 */ /* 0x000fca00008e0611 */
[----:B------:R-:W3:Y:S01]  /*0c80*/  FCHK P0, R2, R13 ;  /* 0x0000000d02007302 */ /* 0x000ee20000000000 */
[----:B--2---:R-:W-:-:S04]  /*0c90*/  FFMA R3, -R13, R4, 1 ;  /* 0x3f8000000d037423 */ /* 0x004fc80000000104 */
[----:B------:R-:W-:-:S04]  /*0ca0*/  FFMA R3, R4, R3, R4 ;  /* 0x0000000304037223 */ /* 0x000fc80000000004 */
[----:B------:R-:W-:-:S04]  /*0cb0*/  FFMA R4, R2, R3, RZ ;  /* 0x0000000302047223 */ /* 0x000fc800000000ff */
[----:B01----:R-:W-:-:S04]  /*0cc0*/  FFMA R5, -R13, R4, R2 ;  /* 0x000000040d057223 */ /* 0x003fc80000000102 */
[----:B------:R-:W-:Y:S01]  /*0cd0*/  FFMA R3, R3, R5, R4 ;  /* 0x0000000503037223 */ /* 0x000fe20000000004 */
[----:B---3--:R-:W-:Y:S06]  /*0ce0*/  @!P0 BRA `(.L_x_8847) ;  /* 0x0000000000148947 */ /* 0x008fec0003800000 */
[----:B------:R-:W-:Y:S01]  /*0cf0*/  MOV R4, R2 ;  /* 0x0000000200047202 */ /* 0x000fe20000000f00 */
[----:B------:R-:W-:Y:S01]  /*0d00*/  IMAD.MOV.U32 R5, RZ, RZ, R13 ;  /* 0x000000ffff057224 */ /* 0x000fe200078e000d */
[----:B------:R-:W-:-:S07]  /*0d10*/  MOV R16, 0xd30 ;  /* 0x00000d3000107802 */ /* 0x000fce0000000f00 */
[----:B------:R-:W-:Y:S05]  /*0d20*/  CALL.REL.NOINC `($__internal_38_$__cuda_sm3x_div_rn_noftz_f32_slowpath) ;  /* 0x0000000000687944 */ /* 0x000fea0003c00000 */
[----:B------:R-:W-:-:S07]  /*0d30*/  IMAD.MOV.U32 R3, RZ, RZ, R14 ;  /* 0x000000ffff037224 */ /* 0x000fce00078e000e */
.L_x_8847:
[----:B------:R-:W-:Y:S05]  /*0d40*/  BSYNC.RECONVERGENT B0 ;  /* 0x0000000000007941 */ /* 0x000fea0003800200 */
.L_x_8846:
[----:B------:R-:W0:Y:S01]  /*0d50*/  LDCU.64 UR6, c[0x0][0x380] ;  /* 0x00007000ff0677ac */ /* 0x000e220008000a00 */
[----:B------:R-:W-:Y:S02]  /*0d60*/  F2FP.BF16.F32.PACK_AB R4, RZ, R3 ;  /* 0x00000003ff04723e */ /* 0x000fe400000010ff */
[----:B0-----:R-:W-:-:S04]  /*0d70*/  LEA R2, P0, R8, UR6, 0x1 ;  /* 0x0000000608027c11 */ /* 0x001fc8000f8008ff */
[----:B------:R-:W-:-:S05]  /*0d80*/  LEA.HI.X R3, R8, UR7, R15, 0x1, P0 ;  /* 0x0000000708037c11 */ /* 0x000fca00080f0c0f */
[----:B------:R0:W-:Y:S01]  /*0d90*/  STG.E.U16 desc[UR4][R2.64], R4 ;  /* 0x0000000402007986 */ /* 0x0001e2000c101504 */
        /* <DEDUP_REMOVED lines=13> */
[----:B------:R-:W-:Y:S05]  /*0e70*/  CALL.REL.NOINC `($__internal_38_$__cuda_sm3x_div_rn_noftz_f32_slowpath) ;  /* 0x0000000000147944 */ /* 0x000fea0003c00000 */
[----:B------:R-:W-:-:S07]  /*0e80*/  MOV R4, R14 ;  /* 0x0000000e00047202 */ /* 0x000fce0000000f00 */
.L_x_8849:
[----:B------:R-:W-:Y:S05]  /*0e90*/  BSYNC.RECONVERGENT B0 ;  /* 0x0000000000007941 */ /* 0x000fea0003800200 */
.L_x_8848:
[----:B------:R-:W-:-:S05]  /*0ea0*/  F2FP.BF16.F32.PACK_AB R4, RZ, R4 ;  /* 0x00000004ff04723e */ /* 0x000fca00000010ff */
[----:B------:R-:W-:Y:S01]  /*0eb0*/  STG.E.U16 desc[UR4][R2.64+0x40], R4 ;  /* 0x0000400402007986 */ /* 0x000fe2000c101504 */
[----:B------:R-:W-:Y:S05]  /*0ec0*/  EXIT ;  /* 0x000000000000794d */ /* 0x000fea0003800000 */
        .weak           $__internal_38_$__cuda_sm3x_div_rn_noftz_f32_slowpath
        .type           $__internal_38_$__cuda_sm3x_div_rn_noftz_f32_slowpath,@function
        .size           $__internal_38_$__cuda_sm3x_div_rn_noftz_f32_slowpath,(.L_x_11284 - $__internal_38_$__cuda_sm3x_div_rn_noftz_f32_slowpath)
$__internal_38_$__cuda_sm3x_div_rn_noftz_f32_slowpath:
        /* <DEDUP_REMOVED lines=28> */
[----:B------:R-:W-:Y:S01]  /*1090*/  ISETP.GE.AND P0, PT, R18, RZ, PT ;  /* 0x000000ff1200720c */ /* 0x000fe20003f06270 */
[----:B------:R-:W-:-:S05]  /*10a0*/  VIADD R18, R14, 0xffffffff ;  /* 0xffffffff0e127836 */ /* 0x000fca0000000000 */
[----:B------:R-:W-:-:S07]  /*10b0*/  ISETP.GE.AND P1, PT, R18, RZ, PT ;  /* 0x000000ff1200720c */ /* 0x000fce0003f26270 */
[----:B------:R-:W-:Y:S01]  /*10c0*/  @P0 MOV R18, RZ ;  /* 0x000000ff00120202 */ /* 0x000fe20000000f00 */
[----:B------:R-:W-:Y:S02]  /*10d0*/  @!P0 IMAD.MOV.U32 R18, RZ, RZ, -0x40 ;  /* 0xffffffc0ff128424 */ /* 0x000fe400078e00ff */
[----:B------:R-:W-:-:S03]  /*10e0*/  @!P0 FFMA R4, R4, 1.84467440737095516160e+19, RZ ;  /* 0x5f80000004048823 */ /* 0x000fc600000000ff */
[----:B------:R-:W-:Y:S01]  /*10f0*/  @!P1 FFMA R5, R5, 1.84467440737095516160e+19, RZ ;  /* 0x5f80000005059823 */ /* 0x000fe200000000ff */
[----:B------:R-:W-:-:S07]  /*1100*/  @!P1 IADD3 R18, PT, PT, R18, 0x40, RZ ;  /* 0x0000004012129810 */ /* 0x000fce0007ffe0ff */
.L_x_8851:
        /* <DEDUP_REMOVED lines=35> */
[----:B------:R-:W-:Y:S01]  /*1340*/  IADD3 R4, PT, PT, R14, 0x20, RZ ;  /* 0x000000200e047810 */ /* 0x000fe20007ffe0ff */
        /* <DEDUP_REMOVED lines=15> */
.L_x_8858:
[----:B------:R-:W-:-:S04]  /*1440*/  LOP3.LUT R5, R5, 0x80000000, RZ, 0xc0, !PT ;  /* 0x8000000005057812 */ /* 0x000fc800078ec0ff */
[----:B------:R-:W-:Y:S01]  /*1450*/  LOP3.LUT R5, R5, 0x7f800000, RZ, 0xfc, !PT ;  /* 0x7f80000005057812 */ /* 0x000fe200078efcff */
[----:B------:R-:W-:Y:S06]  /*1460*/  BRA `(.L_x_8859) ;  /* 0x0000000000047947 */ /* 0x000fec0003800000 */
.L_x_8857:
[----:B------:R-:W-:-:S07]  /*1470*/  IMAD R5, R21, 0x800000, R5 ;  /* 0x0080000015057824 */ /* 0x000fce00078e0205 */
.L_x_8859:
[----:B------:R-:W-:Y:S05]  /*1480*/  BSYNC.RECONVERGENT B3 ;  /* 0x0000000000037941 */ /* 0x000fea0003800200 */
.L_x_8856:
[----:B------:R-:W-:Y:S05]  /*1490*/  BRA `(.L_x_8860) ;  /* 0x0000000000207947 */ /* 0x000fea0003800000 */
.L_x_8855:
[----:B------:R-:W-:-:S04]  /*14a0*/  LOP3.LUT R5, R5, 0x80000000, R4, 0x48, !PT ;  /* 0x8000000005057812 */ /* 0x000fc800078e4804 */
[----:B------:R-:W-:Y:S01]  /*14b0*/  LOP3.LUT R5, R5, 0x7f800000, RZ, 0xfc, !PT ;  /* 0x7f80000005057812 */ /* 0x000fe200078efcff */
[----:B------:R-:W-:Y:S06]  /*14c0*/  BRA `(.L_x_8860) ;  /* 0x0000000000147947 */ /* 0x000fec0003800000 */
.L_x_8854:
[----:B------:R-:W-:Y:S01]  /*14d0*/  LOP3.LUT R5, R5, 0x80000000, R4, 0x48, !PT ;  /* 0x8000000005057812 */ /* 0x000fe200078e4804 */
[----:B------:R-:W-:Y:S06]  /*14e0*/  BRA `(.L_x_8860) ;  /* 0x00000000000c7947 */ /* 0x000fec0003800000 */
.L_x_8853:
[----:B------:R-:W0:Y:S01]  /*14f0*/  MUFU.RSQ R5, -QNAN ;  /* 0xffc0000000057908 */ /* 0x000e220000001400 */
[----:B------:R-:W-:Y:S05]  /*1500*/  BRA `(.L_x_8860) ;  /* 0x0000000000047947 */ /* 0x000fea0003800000 */
.L_x_8852:
[----:B------:R-:W-:-:S07]  /*1510*/  FADD.FTZ R5, R4, R5 ;  /* 0x0000000504057221 */ /* 0x000fce0000010000 */
.L_x_8860:
[----:B------:R-:W-:Y:S05]  /*1520*/  BSYNC.RECONVERGENT B2 ;  /* 0x0000000000027941 */ /* 0x000fea0003800200 */
.L_x_8850:
[----:B0-----:R-:W-:Y:S01]  /*1530*/  MOV R14, R5 ;  /* 0x00000005000e7202 */ /* 0x001fe20000000f00 */
[----:B------:R-:W-:Y:S02]  /*1540*/  HFMA2 R5, -RZ, RZ, 0, 0 ;  /* 0x00000000ff057431 */ /* 0x000fe400000001ff */
[----:B------:R-:W-:-:S04]  /*1550*/  IMAD.MOV.U32 R4, RZ, RZ, R16 ;  /* 0x000000ffff047224 */ /* 0x000fc800078e0010 */
[----:B------:R-:W-:Y:S05]  /*1560*/  RET.REL.NODEC R4 `(_ZN18transformer_engine27scaled_softmax_warp_forwardI13__nv_bfloat16S1_fLi6EEEvPT0_PKT_T1_ii) ;  /* 0xffffffe804a47950 */ /* 0x000fea0003c3ffff */
.L_x_8861:
        /* <DEDUP_REMOVED lines=9> */
.L_x_11284:


//--------------------- .text._ZN18transformer_engine27scaled_softmax_warp_forwardI13__nv_bfloat16S1_fLi5EEEvPT0_PKT_T1_ii --------------------------
	.section	.text._ZN18transformer_engine27scaled_softmax_warp_forwardI13__nv_bfloat16S1_fLi5EEEvPT0_PKT_T1_ii,"ax",@progbits
	.align	128
        .global         _ZN18transformer_engine27scaled_softmax_warp_forwardI13__nv_bfloat16S1_fLi5EEEvPT0_PKT_T1_ii
        .type           _ZN18transformer_engine27scaled_softmax_warp_forwardI13__nv_bfloat16S1_fLi5EEEvPT0_PKT_T1_ii,@function
        .size           _ZN18transformer_engine27scaled_softmax_warp_forwardI13__nv_bfloat16S1_fLi5EEEvPT0_PKT_T1_ii,(.L_x_11285 - _ZN18transformer_engine27scaled_softmax_warp_forwardI13__nv_bfloat16S1_fLi5EEEvPT0_PKT_T1_ii)
        .other          _ZN18transformer_engine27scaled_softmax_warp_forwardI13__nv_bfloat16S1_fLi5EEEvPT0_PKT_T1_ii,@"STO_CUDA_ENTRY STV_DEFAULT"
_ZN18transformer_engine27scaled_softmax_warp_forwardI13__nv_bfloat16S1_fLi5EEEvPT0_PKT_T1_ii:
.text._ZN18transformer_engine27scaled_softmax_warp_forwardI13__nv_bfloat16S1_fLi5EEEvPT0_PKT_T1_ii:
[----:B------:R-:W-:Y:S01]  /*0000*/  LDC R1, c[0x0][0x37c] ;  /* 0x0000df00ff017b82 */ /* 0x000fe20000000800 */
[----:B------:R-:W0:Y:S01]  /*0010*/  S2R R0, SR_CTAID.Y ;  /* 0x0000000000007919 */ /* 0x000e220000002600 */
[----:B------:R-:W1:Y:S06]  /*0020*/  LDCU UR4, c[0x0][0x364] ;  /* 0x00006c80ff0477ac */ /* 0x000e6c0008000800 */
[----:B------:R-:W2:Y:S01]  /*0030*/  LDC R3, c[0x0][0x370] ;  /* 0x0000dc00ff037b82 */ /* 0x000ea20000000800 */
[----:B------:R-:W0:Y:S01]  /*0040*/  S2R R2, SR_CTAID.Z ;  /* 0x0000000000027919 */ /* 0x000e220000002700 */
[----:B------:R-:W3:Y:S01]  /*0050*/  LDCU UR6, c[0x0][0x394] ;  /* 0x00007280ff0677ac */ /* 0x000ee20008000800 */
[----:B------:R-:W1:Y:S01]  /*0060*/  S2R R7, SR_TID.Y ;  /* 0x0000000000077919 */ /* 0x000e620000002200 */
[----:B------:R-:W4:Y:S04]  /*0070*/  LDCU UR7, c[0x0][0x398] ;  /* 0x00007300ff0777ac */ /* 0x000f280008000800 */
[----:B------:R-:W0:Y:S01]  /*0080*/  LDC R5, c[0x0][0x374] ;  /* 0x0000dd00ff057b82 */ /* 0x000e220000000800 */
[----:B------:R-:W4:Y:S07]  /*0090*/  S2R R6, SR_TID.X ;  /* 0x0000000000067919 */ /* 0x000f2e0000002100 */
[----:B------:R-:W2:Y:S01]  /*00a0*/  S2UR UR5, SR_CTAID.X ;  /* 0x00000000000579c3 */ /* 0x000ea20000002500 */
[----:B0-----:R-:W-:-:S04]  /*00b0*/  IMAD R0, R5, R2, R0 ;  /* 0x0000000205007224 */ /* 0x001fc800078e0200 */
[----:B--2---:R-:W-:-:S04]  /*00c0*/  IMAD R0, R0, R3, UR5 ;  /* 0x0000000500007e24 */ /* 0x004fc8000f8e0203 */
[----:B-1----:R-:W-:Y:S01]  /*00d0*/  IMAD R0, R0, UR4, R7 ;  /* 0x0000000400007c24 */ /* 0x002fe2000f8e0207 */
[----:B------:R-:W0:Y:S01]  /*00e0*/  LDCU.64 UR4, c[0x0][0x358] ;  /* 0x00006b00ff0477ac */ /* 0x000e220008000a00 */
[----:B------:R-:W-:Y:S02]  /*00f0*/  IMAD.MOV.U32 R7, RZ, RZ, RZ ;  /* 0x000000ffff077224 */ /* 0x000fe400078e00ff */
[----:B------:R-:W-:-:S04]  /*0100*/  IMAD.SHL.U32 R9, R0, 0x2, RZ ;  /* 0x0000000200097824 */ /* 0x000fc800078e00ff */
[C---:B----4-:R-:W-:Y:S01]  /*0110*/  IMAD.WIDE.U32 R4, R9.reuse, UR7, R6 ;  /* 0x0000000709047c25 */ /* 0x050fe2000f8e0006 */
[----:B---3--:R-:W-:Y:S01]  /*0120*/  IADD3 R14, PT, PT, -R9, UR6, RZ ;  /* 0x00000006090e7c10 */ /* 0x008fe2000fffe1ff */
[----:B------:R-:W-:-:S03]  /*0130*/  USHF.R.S32.HI UR6, URZ, 0x1f, UR7 ;  /* 0x0000001fff067899 */ /* 0x000fc60008011407 */
[C---:B------:R-:W-:Y:S02]  /*0140*/  ISETP.GE.AND P1, PT, R14.reuse, 0x1, PT ;  /* 0x000000010e00780c */ /* 0x040fe40003f26270 */
[----:B------:R-:W-:Y:S01]  /*0150*/  ISETP.GE.AND P0, PT, R14, 0x2, PT ;  /* 0x000000020e00780c */ /* 0x000fe20003f06270 */
[----:B------:R-:W-:Y:S01]  /*0160*/  IMAD R9, R9, UR6, R5 ;  /* 0x0000000609097c24 */ /* 0x000fe2000f8e0205 */
[C---:B------:R-:W-:Y:S02]  /*0170*/  ISETP.GE.OR P2, PT, R6.reuse, UR7, !P1 ;  /* 0x0000000706007c0c */ /* 0x040fe4000cf46670 */
[----:B------:R-:W-:-:S11]  /*0180*/  ISETP.GE.OR P0, PT, R6, UR7, !P0 ;  /* 0x0000000706007c0c */ /* 0x000fd6000c706670 */
[----:B------:R-:W1:Y:S02]  /*0190*/  @!P2 LDC.64 R10, c[0x0][0x388] ;  /* 0x0000e200ff0aab82 */ /* 0x000e640000000a00 */
[----:B------:R-:W-:-:S05]  /*01a0*/  @!P0 IADD3 R0, P4, PT, R4, UR7, RZ ;  /* 0x0000000704008c10 */ /* 0x000fca000ff9e0ff */
[----:B------:R-:W-:Y:S01]  /*01b0*/  @!P0 IMAD.X R2, RZ, RZ, R9, P4 ;  /* 0x000000ffff028224 */ /* 0x000fe200020e0609 */
[----:B------:R-:W2:Y:S08]  /*01c0*/  @!P0 LDC.64 R12, c[0x0][0x388] ;  /* 0x0000e200ff0c8b82 */ /* 0x000eb00000000a00 */
[----:B------:R-:W3:Y:S01]  /*01d0*/  @!P2 LDC R16, c[0x0][0x390] ;  /* 0x0000e400ff10ab82 */ /* 0x000ee20000000800 */
[----:B-1----:R-:W-:-:S07]  /*01e0*/  @!P2 LEA R10, P3, R4, R10, 0x1 ;  /* 0x0000000a040aa211 */ /* 0x002fce00078608ff */
[----:B------:R-:W1:Y:S01]  /*01f0*/  @!P0 LDC R15, c[0x0][0x390] ;  /* 0x0000e400ff0f8b82 */ /* 0x000e620000000800 */
[----:B------:R-:W-:Y:S02]  /*0200*/  @!P2 LEA.HI.X R11, R4, R11, R9, 0x1, P3 ;  /* 0x0000000b040ba211 */ /* 0x000fe400018f0c09 */
[----:B--2---:R-:W-:-:S03]  /*0210*/  @!P0 LEA R12, P4, R0, R12, 0x1 ;  /* 0x0000000c000c8211 */ /* 0x004fc600078808ff */
[----:B0-----:R-:W2:Y:S01]  /*0220*/  @!P2 LDG.E.U16 R10, desc[UR4][R10.64] ;  /* 0x000000040a0aa981 */ /* 0x001ea2000c1e1500 */
[----:B------:R-:W-:-:S05]  /*0230*/  @!P0 LEA.HI.X R13, R0, R13, R2, 0x1, P4 ;  /* 0x0000000d000d8211 */ /* 0x000fca00020f0c02 */
[----:B------:R-:W4:Y:S01]  /*0240*/  @!P0 LDG.E.U16 R12, desc[UR4][R12.64] ;  /* 0x000000040c0c8981 */ /* 0x000f22000c1e1500 */
[----:B------:R-:W-:Y:S02]  /*0250*/  IMAD.MOV.U32 R0, RZ, RZ, -0x800000 ;  /* 0xff800000ff007424 */ /* 0x000fe400078e00ff */
[----:B------:R-:W-:Y:S02]  /*0260*/  IMAD.MOV.U32 R2, RZ, RZ, -0x800000 ;  /* 0xff800000ff027424 */ /* 0x000fe400078e00ff */
[----:B--2---:R-:W-:-:S04]  /*0270*/  @!P2 IMAD.U32 R3, R10, 0x10000, RZ ;  /* 0x000100000a03a824 */ /* 0x004fc800078e00ff */
[----:B---3--:R-:W-:Y:S01]  /*0280*/  @!P2 FMUL R0, R3, R16 ;  /* 0x000000100300a220 */ /* 0x008fe20000400000 */
[----:B----4-:R-:W-:-:S04]  /*0290*/  @!P0 IMAD.U32 R8, R12, 0x10000, RZ ;  /* 0x000100000c088824 */ /* 0x010fc800078e00ff */
[----:B------:R-:W0:Y:S01]  /*02a0*/  SHFL.BFLY PT, R3, R0, 0x10, 0x1f ;  /* 0x0e001f0000037f89 */ /* 0x000e2200000e0000 */
[----:B-1----:R-:W-:-:S05]  /*02b0*/  @!P0 FMUL R2, R8, R15 ;  /* 0x0000000f08028220 */ /* 0x002fca0000400000 */
        /* <DEDUP_REMOVED lines=25> */
[----:B------:R-:W-:Y:S02]  /*0450*/  IMAD.MOV.U32 R8, RZ, RZ, 0x3bbb989d ;  /* 0x3bbb989dff087424 */ /* 0x000fe400078e00ff */
[----:B------:R-:W-:Y:S01]  /*0460*/  IMAD.MOV.U32 R13, RZ, RZ, 0x437c0000 ;  /* 0x437c0000ff0d7424 */ /* 0x000fe200078e00ff */
[----:B0-----:R-:W-:-:S04]  /*0470*/  FSETP.GEU.AND P0, PT, R12, R3, PT ;  /* 0x000000030c00720b */ /* 0x001fc80003f0e000 */
[----:B------:R-:W-:Y:S02]  /*0480*/  FSEL R3, R3, R12, !P0 ;  /* 0x0000000c03037208 */ /* 0x000fe40004000000 */
[----:B-1----:R-:W-:-:S03]  /*0490*/  FSETP.GEU.AND P2, PT, R16, R11, PT ;  /* 0x0000000b1000720b */ /* 0x002fc60003f4e000 */
[----:B------:R-:W-:Y:S01]  /*04a0*/  FADD R3, -R3, R0 ;  /* 0x0000000003037221 */ /* 0x000fe20000000100 */
[----:B------:R-:W-:-:S03]  /*04b0*/  FSEL R11, R11, R16, !P2 ;  /* 0x000000100b0b7208 */ /* 0x000fc60005000000 */
[-C--:B------:R-:W-:Y:S02]  /*04c0*/  FFMA.SAT R0, R3, R8.reuse, 0.5 ;  /* 0x3f00000003007423 */ /* 0x080fe40000002008 */
[----:B------:R-:W-:Y:S02]  /*04d0*/  FADD R11, -R11, R2 ;  /* 0x000000020b0b7221 */ /* 0x000fe40000000100 */
[-C--:B------:R-:W-:Y:S02]  /*04e0*/  FFMA.RM R0, R0, R13.reuse, 12582913 ;  /* 0x4b40000100007423 */ /* 0x080fe4000000400d */
[----:B------:R-:W-:Y:S02]  /*04f0*/  FFMA.SAT R8, R11, R8, 0.5 ;  /* 0x3f0000000b087423 */ /* 0x000fe40000002008 */
[----:B------:R-:W-:Y:S02]  /*0500*/  FADD R2, R0, -12583039 ;  /* 0xcb40007f00027421 */ /* 0x000fe40000000000 */
[----:B------:R-:W-:-:S02]  /*0510*/  FFMA.RM R8, R8, R13, 12582913 ;  /* 0x4b40000108087423 */ /* 0x000fc4000000400d */
[C---:B------:R-:W-:Y:S02]  /*0520*/  FFMA R2, R3.reuse, 1.4426950216293334961, -R2 ;  /* 0x3fb8aa3b03027823 */ /* 0x040fe40000000802 */
[----:B------:R-:W-:Y:S02]  /*0530*/  FADD R10, R8, -12583039 ;  /* 0xcb40007f080a7421 */ /* 0x000fe40000000000 */
[----:B------:R-:W-:Y:S02]  /*0540*/  FFMA R3, R3, 1.925963033500011079e-08, R2 ;  /* 0x32a5706003037823 */ /* 0x000fe40000000002 */
[----:B------:R-:W-:-:S04]  /*0550*/  FFMA R10, R11, 1.4426950216293334961, -R10 ;  /* 0x3fb8aa3b0b0a7823 */ /* 0x000fc8000000080a */
[----:B------:R-:W-:Y:S01]  /*0560*/  FFMA R10, R11, 1.925963033500011079e-08, R10 ;  /* 0x32a570600b0a7823 */ /* 0x000fe2000000000a */
[----:B------:R-:W0:Y:S08]  /*0570*/  MUFU.EX2 R3, R3 ;  /* 0x0000000300037308 */ /* 0x000e300000000800 */
[----:B------:R-:W1:Y:S01]  /*0580*/  MUFU.EX2 R11, R10 ;  /* 0x0000000a000b7308 */ /* 0x000e620000000800 */
[----:B------:R-:W-:-:S02]  /*0590*/  IMAD.SHL.U32 R2, R0, 0x800000, RZ ;  /* 0x0080000000027824 */ /* 0x000fc400078e00ff */
[----:B------:R-:W-:Y:S02]  /*05a0*/  IMAD.SHL.U32 R0, R8, 0x800000, RZ ;  /* 0x0080000008007824 */ /* 0x000fe400078e00ff */
[----:B0-----:R-:W-:-:S04]  /*05b0*/  FMUL R2, R2, R3 ;  /* 0x0000000302027220 */ /* 0x001fc80000400000 */
[----:B------:R-:W-:Y:S01]  /*05c0*/  FADD R8, RZ, R2 ;  /* 0x00000002ff087221 */ /* 0x000fe20000000000 */
[----:B-1----:R-:W-:-:S04]  /*05d0*/  FMUL R0, R0, R11 ;  /* 0x0000000b00007220 */ /* 0x002fc80000400000 */
[----:B------:R-:W-:Y:S01]  /*05e0*/  FADD R11, RZ, R0 ;  /* 0x00000000ff0b7221 */ /* 0x000fe20000000000 */
        /* <DEDUP_REMOVED lines=21> */
[----:B-1----:R-:W-:Y:S01]  /*0740*/  FADD R13, R8, R13 ;  /* 0x0000000d080d7221 */ /* 0x002fe20000000000 */
[----:B0-2---:R-:W-:-:S10]  /*0750*/  FADD R11, R11, R12 ;  /* 0x0000000c0b0b7221 */ /* 0x005fd40000000000 */
        /* <DEDUP_REMOVED lines=12> */
[----:B------:R-:W-:Y:S05]  /*0820*/  CALL.REL.NOINC `($__internal_39_$__cuda_sm3x_div_rn_noftz_f32_slowpath) ;  /* 0x0000000000907944 */ /* 0x000fea0003c00000 */
[----:B------:R-:W-:-:S07]  /*0830*/  IMAD.MOV.U32 R3, RZ, RZ, R10 ;  /* 0x000000ffff037224 */ /* 0x000fce00078e000a */
.L_x_8865:
[----:B------:R-:W-:Y:S05]  /*0840*/  BSYNC.RECONVERGENT B1 ;  /* 0x0000000000017941 */ /* 0x000fea0003800200 */
.L_x_8864:
[----:B------:R-:W0:Y:S01]  /*0850*/  LDCU.64 UR8, c[0x0][0x380] ;  /* 0x00007000ff0877ac */ /* 0x000e220008000a00 */
[----:B------:R-:W-:Y:S02]  /*0860*/  F2FP.BF16.F32.PACK_AB R8, RZ, R3 ;  /* 0x00000003ff08723e */ /* 0x000fe400000010ff */
[----:B0-----:R-:W-:-:S04]  /*0870*/  LEA R2, P0, R4, UR8, 0x1 ;  /* 0x0000000804027c11 */ /* 0x001fc8000f8008ff */
[----:B------:R-:W-:-:S05]  /*0880*/  LEA.HI.X R3, R4, UR9, R9, 0x1, P0 ;  /* 0x0000000904037c11 */ /* 0x000fca00080f0c09 */
[----:B------:R0:W-:Y:S04]  /*0890*/  STG.E.U16 desc[UR4][R2.64], R8 ;  /* 0x0000000802007986 */ /* 0x0001e8000c101504 */
.L_x_8863:
[----:B------:R-:W-:Y:S05]  /*08a0*/  BSYNC.RECONVERGENT B0 ;  /* 0x0000000000007941 */ /* 0x000fea0003800200 */
.L_x_8862:
[----:B------:R-:W1:Y:S02]  /*08b0*/  LDCU UR7, c[0x0][0x398] ;  /* 0x00007300ff0777ac */ /* 0x000e640008000800 */
[----:B-1----:R-:W-:-:S04]  /*08c0*/  ISETP.GE.AND P0, PT, R6, UR7, PT ;  /* 0x0000000706007c0c */ /* 0x002fc8000bf06270 */
[----:B------:R-:W-:-:S13]  /*08d0*/  ISETP.EQ.OR P0, PT, R14, 0x1, P0 ;  /* 0x000000010e00780c */ /* 0x000fda0000702670 */
        /* <DEDUP_REMOVED lines=11> */
[----:B------:R-:W-:Y:S01]  /*0990*/  MOV R8, 0x9c0 ;  /* 0x000009c000087802 */ /* 0x000fe20000000f00 */
[----:B------:R-:W-:-:S07]  /*09a0*/  IMAD.MOV.U32 R3, RZ, RZ, R11 ;  /* 0x000000ffff037224 */ /* 0x000fce00078e000b */
[----:B------:R-:W-:Y:S05]  /*09b0*/  CALL.REL.NOINC `($__internal_39_$__cuda_sm3x_div_rn_noftz_f32_slowpath) ;  /* 0x00000000002c7944 */ /* 0x000fea0003c00000 */
[----:B------:R-:W-:-:S07]  /*09c0*/  IMAD.MOV.U32 R3, RZ, RZ, R10 ;  /* 0x000000ffff037224 */ /* 0x000fce00078e000a */
.L_x_8867:
[----:B------:R-:W-:Y:S05]  /*09d0*/  BSYNC.RECONVERGENT B0 ;  /* 0x0000000000007941 */ /* 0x000fea0003800200 */
.L_x_8866:
[----:B------:R-:W0:Y:S01]  /*09e0*/  LDCU UR7, c[0x0][0x398] ;  /* 0x00007300ff0777ac */ /* 0x000e220008000800 */
[----:B------:R-:W-:Y:S01]  /*09f0*/  F2FP.BF16.F32.PACK_AB R0, RZ, R3 ;  /* 0x00000003ff00723e */ /* 0x000fe200000010ff */
[----:B------:R-:W1:Y:S01]  /*0a00*/  LDCU.64 UR8, c[0x0][0x380] ;  /* 0x00007000ff0877ac */ /* 0x000e620008000a00 */
[----:B0-----:R-:W-:-:S04]  /*0a10*/  IADD3 R4, P0, PT, R4, UR7, RZ ;  /* 0x0000000704047c10 */ /* 0x001fc8000ff1e0ff */
[----:B------:R-:W-:Y:S02]  /*0a20*/  IADD3.X R9, PT, PT, R9, UR6, RZ, P0, !PT ;  /* 0x0000000609097c10 */ /* 0x000fe400087fe4ff */
[----:B-1----:R-:W-:-:S04]  /*0a30*/  LEA R2, P0, R4, UR8, 0x1 ;  /* 0x0000000804027c11 */ /* 0x002fc8000f8008ff */
[----:B------:R-:W-:-:S05]  /*0a40*/  LEA.HI.X R3, R4, UR9, R9, 0x1, P0 ;  /* 0x0000000904037c11 */ /* 0x000fca00080f0c09 */
[----:B------:R-:W-:Y:S01]  /*0a50*/  STG.E.U16 desc[UR4][R2.64], R0 ;  /* 0x0000000002007986 */ /* 0x000fe2000c101504 */
[----:B------:R-:W-:Y:S05]  /*0a60*/  EXIT ;  /* 0x000000000000794d */ /* 0x000fea0003800000 */
        .weak           $__internal_39_$__cuda_sm3x_div_rn_noftz_f32_slowpath
        .type           $__internal_39_$__cuda_sm3x_div_rn_noftz_f32_slowpath,@function
        .size           $__internal_39_$__cuda_sm3x_div_rn_noftz_f32_slowpath,(.L_x_11285 - $__internal_39_$__cuda_sm3x_div_rn_noftz_f32_slowpath)
$__internal_39_$__cuda_sm3x_div_rn_noftz_f32_slowpath:
        /* <DEDUP_REMOVED lines=34> */
.L_x_8869:
[----:B------:R-:W-:Y:S01]  /*0c90*/  LEA R16, R12, 0xc0800000, 0x17 ;  /* 0xc08000000c107811 */ /* 0x000fe200078eb8ff */
[----:B------:R-:W-:Y:S04]  /*0ca0*/  BSSY.RECONVERGENT B3, `(.L_x_8874) ;  /* 0x0000036000037945 */ /* 0x000fe80003800200 */
[----:B------:R-:W-:Y:S02]  /*0cb0*/  IMAD.IADD R16, R3, 0x1, -R16 ;  /* 0x0000000103107824 */ /* 0x000fe400078e0a10 */
[----:B------:R-:W-:Y:S02]  /*0cc0*/  VIADD R3, R17, 0xffffff81 ;  /* 0xffffff8111037836 */ /* 0x000fe40000000000 */
[----:B------:R-:W0:Y:S01]  /*0cd0*/  MUFU.RCP R13, R16 ;  /* 0x00000010000d7308 */ /* 0x000e220000001000 */
[----:B------:R-:W-:Y:S01]  /*0ce0*/  FADD.FTZ R15, -R16, -RZ ;  /* 0x800000ff100f7221 */ /* 0x000fe20000010100 */
[----:B------:R-:W-:-:S03]  /*0cf0*/  IMAD R2, R3, -0x800000, R2 ;  /* 0xff80000003027824 */ /* 0x000fc600078e0202 */
[----:B0-----:R-:W-:-:S04]  /*0d00*/  FFMA R18, R13, R15, 1 ;  /* 0x3f8000000d127423 */ /* 0x001fc8000000000f */
[----:B------:R-:W-:-:S04]  /*0d10*/  FFMA R20, R13, R18, R13 ;  /* 0x000000120d147223 */ /* 0x000fc8000000000d */
[----:B------:R-:W-:-:S04]  /*0d20*/  FFMA R13, R2, R20, RZ ;  /* 0x00000014020d7223 */ /* 0x000fc800000000ff */
[----:B------:R-:W-:-:S04]  /*0d30*/  FFMA R18, R15, R13, R2 ;  /* 0x0000000d0f127223 */ /* 0x000fc80000000002 */
[----:B------:R-:W-:Y:S01]  /*0d40*/  FFMA R17, R20, R18, R13 ;  /* 0x0000001214117223 */ /* 0x000fe2000000000d */
[----:B------:R-:W-:-:S03]  /*0d50*/  IADD3 R13, PT, PT, R3, 0x7f, -R12 ;  /* 0x0000007f030d7810 */ /* 0x000fc60007ffe80c */
[----:B------:R-:W-:Y:S02]  /*0d60*/  FFMA R18, R15, R17, R2 ;  /* 0x000000110f127223 */ /* 0x000fe40000000002 */
[----:B------:R-:W-:Y:S02]  /*0d70*/  IMAD.IADD R13, R13, 0x1, R10 ;  /* 0x000000010d0d7824 */ /* 0x000fe400078e020a */
        /* <DEDUP_REMOVED lines=15> */
[C---:B------:R-:W-:Y:S02]  /*0e70*/  VIADD R13, R15.reuse, 0x20 ;  /* 0x000000200f0d7836 */ /* 0x040fe40000000000 */
[CCC-:B------:R-:W-:Y:S01]  /*0e80*/  FFMA.RM R10, R20.reuse, R18.reuse, R17.reuse ;  /* 0x00000012140a7223 */ /* 0x1c0fe20000004011 */
[----:B------:R-:W-:Y:S02]  /*0e90*/  ISETP.NE.AND P2, PT, R15, RZ, PT ;  /* 0x000000ff0f00720c */ /* 0x000fe40003f45270 */
[----:B------:R-:W-:Y:S01]  /*0ea0*/  LOP3.LUT R12, R3, 0x7fffff, RZ, 0xc0, !PT ;  /* 0x007fffff030c7812 */ /* 0x000fe200078ec0ff */
[----:B------:R-:W-:Y:S01]  /*0eb0*/  FFMA.RP R3, R20, R18, R17 ;  /* 0x0000001214037223 */ /* 0x000fe20000008011 */
        /* <DEDUP_REMOVED lines=16> */
.L_x_8876:
[----:B------:R-:W-:-:S04]  /*0fc0*/  LOP3.LUT R2, R2, 0x80000000, RZ, 0xc0, !PT ;  /* 0x8000000002027812 */ /* 0x000fc800078ec0ff */
[----:B------:R-:W-:Y:S01]  /*0fd0*/  LOP3.LUT R2, R2, 0x7f800000, RZ, 0xfc, !PT ;  /* 0x7f80000002027812 */ /* 0x000fe200078efcff */
[----:B------:R-:W-:Y:S06]  /*0fe0*/  BRA `(.L_x_8877) ;  /* 0x0000000000047947 */ /* 0x000fec0003800000 */
.L_x_8875:
[----:B------:R-:W-:-:S07]  /*0ff0*/  IMAD R2, R13, 0x800000, R2 ;  /* 0x008000000d027824 */ /* 0x000fce00078e0202 */
.L_x_8877:
[----:B------:R-:W-:Y:S05]  /*1000*/  BSYNC.RECONVERGENT B3 ;  /* 0x0000000000037941 */ /* 0x000fea0003800200 */
.L_x_8874:
[----:B------:R-:W-:Y:S05]  /*1010*/  BRA `(.L_x_8878) ;  /* 0x0000000000207947 */ /* 0x000fea0003800000 */
.L_x_8873:
[----:B------:R-:W-:-:S04]  /*1020*/  LOP3.LUT R2, R3, 0x80000000, R2, 0x48, !PT ;  /* 0x8000000003027812 */ /* 0x000fc800078e4802 */
[----:B------:R-:W-:Y:S01]  /*1030*/  LOP3.LUT R2, R2, 0x7f800000, RZ, 0xfc, !PT ;  /* 0x7f80000002027812 */ /* 0x000fe200078efcff */
[----:B------:R-:W-:Y:S06]  /*1040*/  BRA `(.L_x_8878) ;  /* 0x0000000000147947 */ /* 0x000fec0003800000 */
.L_x_8872:
[----:B------:R-:W-:Y:S01]  /*1050*/  LOP3.LUT R2, R3, 0x80000000, R2, 0x48, !PT ;  /* 0x8000000003027812 */ /* 0x000fe200078e4802 */
[----:B------:R-:W-:Y:S06]  /*1060*/  BRA `(.L_x_8878) ;  /* 0x00000000000c7947 */ /* 0x000fec0003800000 */
.L_x_8871:
[----:B------:R-:W0:Y:S01]  /*1070*/  MUFU.RSQ R2, -QNAN ;  /* 0xffc0000000027908 */ /* 0x000e220000001400 */
[----:B------:R-:W-:Y:S05]  /*1080*/  BRA `(.L_x_8878) ;  /* 0x0000000000047947 */ /* 0x000fea0003800000 */
.L_x_8870:
[----:B------:R-:W-:-:S07]  /*1090*/  FADD.FTZ R2, R2, R3 ;  /* 0x0000000302027221 */ /* 0x000fce0000010000 */
.L_x_8878:
[----:B------:R-:W-:Y:S05]  /*10a0*/  BSYNC.RECONVERGENT B2 ;  /* 0x0000000000027941 */ /* 0x000fea0003800200 */
.L_x_8868:
[----:B0-----:R-:W-:Y:S02]  /*10b0*/  IMAD.MOV.U32 R10, RZ, RZ, R2 ;  /* 0x000000ffff0a7224 */ /* 0x001fe400078e0002 */
[----:B------:R-:W-:Y:S02]  /*10c0*/  IMAD.MOV.U32 R2, RZ, RZ, R8 ;  /* 0x000000ffff027224 */ /* 0x000fe400078e0008 */
[----:B------:R-:W-:-:S04]  /*10d0*/  IMAD.MOV.U32 R3, RZ, RZ, 0x0 ;  /* 0x00000000ff037424 */ /* 0x000fc800078e00ff */
[----:B------:R-:W-:Y:S05]  /*10e0*/  RET.REL.NODEC R2 `(_ZN18transformer_engine27scaled_softmax_warp_forwardI13__nv_bfloat16S1_fLi5EEEvPT0_PKT_T1_ii) ;  /* 0xffffffec02c47950 */ /* 0x000fea0003c3ffff */
.L_x_8879:
        /* <DEDUP_REMOVED lines=9> */
.L_x_11285:


//--------------------- .text._ZN18transformer_engine27scaled_softmax_warp_forwardI13__nv_bfloat16S1_fLi4EEEvPT0_PKT_T1_ii --------------------------
	.section	.text._ZN18transformer_engine27scaled_softmax_warp_forwardI13__nv_bfloat16S1_fLi4EEEvPT0_PKT_T1_ii,"ax",@progbits
	.align	128
        .global         _ZN18transformer_engine27scaled_softmax_warp_forwardI13__nv_bfloat16S1_fLi4EEEvPT0_PKT_T1_ii
        .type           _ZN18transformer_engine27scaled_softmax_warp_forwardI13__nv_bfloat16S1_fLi4EEEvPT0_PKT_T1_ii,@function
        .size           _ZN18transformer_engine27scaled_softmax_warp_forwardI13__nv_bfloat16S1_fLi4EEEvPT0_PKT_T1_ii,(.L_x_11286 - _ZN18transformer_engine27scaled_softmax_warp_forwardI13__nv_bfloat16S1_fLi4EEEvPT0_PKT_T1_ii)
        .other          _ZN18transformer_engine27scaled_softmax_warp_forwardI13__nv_bfloat16S1_fLi4EEEvPT0_PKT_T1_ii,@"STO_CUDA_ENTRY STV_DEFAULT"
_ZN18transformer_engine27scaled_softmax_warp_forwardI13__nv_bfloat16S1_fLi4EEEvPT0_PKT_T1_ii:
.text._ZN18transformer_engine27scaled_softmax_warp_forwardI13__nv_bfloat16S1_fLi4EEEvPT0_PKT_T1_ii:
        /* <DEDUP_REMOVED lines=39> */
[----:B------:R-:W-:Y:S02]  /*0270*/  IMAD.MOV.U32 R17, RZ, RZ, 0x437c0000 ;  /* 0x437c0000ff117424 */ /* 0x000fe400078e00ff */
        /* <DEDUP_REMOVED lines=66> */
[----:B01----:R-:W-:Y:S01]  /*06a0*/  FADD R15, R15, R8 ;  /* 0x000000080f0f7221 */ /* 0x003fe20000000000 */
[----:B--2---:R-:W-:-:S10]  /*06b0*/  FADD R11, R16, R11 ;  /* 0x0000000b100b7221 */ /* 0x004fd40000000000 */
        /* <DEDUP_REMOVED lines=12> */
[----:B------:R-:W-:Y:S05]  /*0780*/  CALL.REL.NOINC `($__internal_40_$__cuda_sm3x_div_rn_noftz_f32_slowpath) ;  /* 0x0000000000907944 */ /* 0x000fea0003c00000 */
[----:B------:R-:W-:-:S07]  /*0790*/  IMAD.MOV.U32 R3, RZ, RZ, R10 ;  /* 0x000000ffff037224 */ /* 0x000fce00078e000a */
.L_x_8883:
[----:B------:R-:W-:Y:S05]  /*07a0*/  BSYNC.RECONVERGENT B1 ;  /* 0x0000000000017941 */ /* 0x000fea0003800200 */
.L_x_8882:
[----:B------:R-:W0:Y:S01]  /*07b0*/  LDCU.64 UR8, c[0x0][0x380] ;  /* 0x00007000ff0877ac */ /* 0x000e220008000a00 */
[----:B------:R-:W-:Y:S02]  /*07c0*/  F2FP.BF16.F32.PACK_AB R8, RZ, R3 ;  /* 0x00000003ff08723e */ /* 0x000fe400000010ff */
[----:B0-----:R-:W-:-:S04]  /*07d0*/  LEA R2, P0, R4, UR8, 0x1 ;  /* 0x0000000804027c11 */ /* 0x001fc8000f8008ff */
[----:B------:R-:W-:-:S05]  /*07e0*/  LEA.HI.X R3, R4, UR9, R9, 0x1, P0 ;  /* 0x0000000904037c11 */ /* 0x000fca00080f0c09 */
[----:B------:R0:W-:Y:S04]  /*07f0*/  STG.E.U16 desc[UR4][R2.64], R8 ;  /* 0x0000000802007986 */ /* 0x0001e8000c101504 */
.L_x_8881:
[----:B------:R-:W-:Y:S05]  /*0800*/  BSYNC.RECONVERGENT B0 ;  /* 0x0000000000007941 */ /* 0x000fea0003800200 */
.L_x_8880:
        /* <DEDUP_REMOVED lines=16> */
[----:B------:R-:W-:Y:S05]  /*0910*/  CALL.REL.NOINC `($__internal_40_$__cuda_sm3x_div_rn_noftz_f32_slowpath) ;  /* 0x00000000002c7944 */ /* 0x000fea0003c00000 */
[----:B------:R-:W-:-:S07]  /*0920*/  IMAD.MOV.U32 R3, RZ, RZ, R10 ;  /* 0x000000ffff037224 */ /* 0x000fce00078e000a */
.L_x_8885:
[----:B------:R-:W-:Y:S05]  /*0930*/  BSYNC.RECONVERGENT B0 ;  /* 0x0000000000007941 */ /* 0x000fea0003800200 */
.L_x_8884:
        /* <DEDUP_REMOVED lines=9> */
        .weak           $__internal_40_$__cuda_sm3x_div_rn_noftz_f32_slowpath
        .type           $__internal_40_$__cuda_sm3x_div_rn_noftz_f32_slowpath,@function
        .size           $__internal_40_$__cuda_sm3x_div_rn_noftz_f32_slowpath,(.L_x_11286 - $__internal_40_$__cuda_sm3x_div_rn_noftz_f32_slowpath)
$__internal_40_$__cuda_sm3x_div_rn_noftz_f32_slowpath:
        /* <DEDUP_REMOVED lines=34> */
.L_x_8887:
        /* <DEDUP_REMOVED lines=31> */
[CCC-:B------:R-:W-:Y:S01]  /*0de0*/  FFMA.RM R10, R20.reuse, R18.reuse, R17.reuse ;  /* 0x00000012140a7223 */ /* 0x1c0fe20000004011 */
[----:B------:R-:W-:Y:S02]  /*0df0*/  ISETP.NE.AND P2, PT, R15, RZ, PT ;  /* 0x000000ff0f00720c */ /* 0x000fe40003f45270 */
[----:B------:R-:W-:Y:S01]  /*0e00*/  LOP3.LUT R12, R3, 0x7fffff, RZ, 0xc0, !PT ;  /* 0x007fffff030c7812 */ /* 0x000fe200078ec0ff */
[----:B------:R-:W-:Y:S01]  /*0e10*/  FFMA.RP R3, R20, R18, R17 ;  /* 0x0000001214037223 */ /* 0x000fe20000008011 */
[----:B------:R-:W-:Y:S01]  /*0e20*/  ISETP.NE.AND P1, PT, R15, RZ, PT ;  /* 0x000000ff0f00720c */ /* 0x000fe20003f25270 */
[----:B------:R-:W-:Y:S01]  /*0e30*/  IMAD.MOV R15, RZ, RZ, -R15 ;  /* 0x000000ffff0f7224 */ /* 0x000fe200078e0a0f */
[----:B------:R-:W-:Y:S02]  /*0e40*/  LOP3.LUT R12, R12, 0x800000, RZ, 0xfc, !PT ;  /* 0x008000000c0c7812 */ /* 0x000fe400078efcff */
[----:B------:R-:W-:-:S02]  /*0e50*/  FSETP.NEU.FTZ.AND P0, PT, R3, R10, PT ;  /* 0x0000000a0300720b */ /* 0x000fc40003f1d000 */
[----:B------:R-:W-:Y:S02]  /*0e60*/  SHF.L.U32 R13, R12, R13, RZ ;  /* 0x0000000d0c0d7219 */ /* 0x000fe400000006ff */
[----:B------:R-:W-:Y:S02]  /*0e70*/  SEL R3, R15, RZ, P2 ;  /* 0x000000ff0f037207 */ /* 0x000fe40001000000 */
[----:B------:R-:W-:Y:S02]  /*0e80*/  ISETP.NE.AND P1, PT, R13, RZ, P1 ;  /* 0x000000ff0d00720c */ /* 0x000fe40000f25270 */
[----:B------:R-:W-:Y:S02]  /*0e90*/  SHF.R.U32.HI R3, RZ, R3, R12 ;  /* 0x00000003ff037219 */ /* 0x000fe4000001160c */
[----:B------:R-:W-:Y:S02]  /*0ea0*/  PLOP3.LUT P0, PT, P0, P1, PT, 0xf8, 0x8f ;  /* 0x00000000008f781c */ /* 0x000fe40000703f70 */
[----:B------:R-:W-:-:S02]  /*0eb0*/  SHF.R.U32.HI R13, RZ, 0x1, R3 ;  /* 0x00000001ff0d7819 */ /* 0x000fc40000011603 */
[----:B------:R-:W-:-:S04]  /*0ec0*/  SEL R10, RZ, 0x1, !P0 ;  /* 0x00000001ff0a7807 */ /* 0x000fc80004000000 */
[----:B------:R-:W-:-:S04]  /*0ed0*/  LOP3.LUT R10, R10, 0x1, R13, 0xf8, !PT ;  /* 0x000000010a0a7812 */ /* 0x000fc800078ef80d */
[----:B------:R-:W-:-:S05]  /*0ee0*/  LOP3.LUT R10, R10, R3, RZ, 0xc0, !PT ;  /* 0x000000030a0a7212 */ /* 0x000fca00078ec0ff */
[----:B------:R-:W-:-:S05]  /*0ef0*/  IMAD.IADD R13, R13, 0x1, R10 ;  /* 0x000000010d0d7824 */ /* 0x000fca00078e020a */
[----:B------:R-:W-:Y:S01]  /*0f00*/  LOP3.LUT R2, R13, R2, RZ, 0xfc, !PT ;  /* 0x000000020d027212 */ /* 0x000fe200078efcff */
[----:B------:R-:W-:Y:S06]  /*0f10*/  BRA `(.L_x_8895) ;  /* 0x0000000000107947 */ /* 0x000fec0003800000 */
.L_x_8894:
[----:B------:R-:W-:-:S04]  /*0f20*/  LOP3.LUT R2, R2, 0x80000000, RZ, 0xc0, !PT ;  /* 0x8000000002027812 */ /* 0x000fc800078ec0ff */
[----:B------:R-:W-:Y:S01]  /*0f30*/  LOP3.LUT R2, R2, 0x7f800000, RZ, 0xfc, !PT ;  /* 0x7f80000002027812 */ /* 0x000fe200078efcff */
[----:B------:R-:W-:Y:S06]  /*0f40*/  BRA `(.L_x_8895) ;  /* 0x0000000000047947 */ /* 0x000fec0003800000 */
.L_x_8893:
[----:B------:R-:W-:-:S07]  /*0f50*/  IMAD R2, R13, 0x800000, R2 ;  /* 0x008000000d027824 */ /* 0x000fce00078e0202 */
.L_x_8895:
[----:B------:R-:W-:Y:S05]  /*0f60*/  BSYNC.RECONVERGENT B3 ;  /* 0x0000000000037941 */ /* 0x000fea0003800200 */
.L_x_8892:
[----:B------:R-:W-:Y:S05]  /*0f70*/  BRA `(.L_x_8896) ;  /* 0x0000000000207947 */ /* 0x000fea0003800000 */
.L_x_8891:
[----:B------:R-:W-:-:S04]  /*0f80*/  LOP3.LUT R2, R3, 0x80000000, R2, 0x48, !PT ;  /* 0x8000000003027812 */ /* 0x000fc800078e4802 */
[----:B------:R-:W-:Y:S01]  /*0f90*/  LOP3.LUT R2, R2, 0x7f800000, RZ, 0xfc, !PT ;  /* 0x7f80000002027812 */ /* 0x000fe200078efcff */
[----:B------:R-:W-:Y:S06]  /*0fa0*/  BRA `(.L_x_8896) ;  /* 0x0000000000147947 */ /* 0x000fec0003800000 */
.L_x_8890:
[----:B------:R-:W-:Y:S01]  /*0fb0*/  LOP3.LUT R2, R3, 0x80000000, R2, 0x48, !PT ;  /* 0x8000000003027812 */ /* 0x000fe200078e4802 */
[----:B------:R-:W-:Y:S06]  /*0fc0*/  BRA `(.L_x_8896) ;  /* 0x00000000000c7947 */ /* 0x000fec0003800000 */
.L_x_8889:
[----:B------:R-:W0:Y:S01]  /*0fd0*/  MUFU.RSQ R2, -QNAN ;  /* 0xffc0000000027908 */ /* 0x000e220000001400 */
[----:B------:R-:W-:Y:S05]  /*0fe0*/  BRA `(.L_x_8896) ;  /* 0x0000000000047947 */ /* 0x000fea0003800000 */
.L_x_8888:
[----:B------:R-:W-:-:S07]  /*0ff0*/  FADD.FTZ R2, R2, R3 ;  /* 0x0000000302027221 */ /* 0x000fce0000010000 */
.L_x_8896:
[----:B------:R-:W-:Y:S05]  /*1000*/  BSYNC.RECONVERGENT B2 ;  /* 0x0000000000027941 */ /* 0x000fea0003800200 */
.L_x_8886:
[----:B0-----:R-:W-:Y:S02]  /*1010*/  IMAD.MOV.U32 R10, RZ, RZ, R2 ;  /* 0x000000ffff0a7224 */ /* 0x001fe400078e0002 */
[----:B------:R-:W-:Y:S02]  /*1020*/  IMAD.MOV.U32 R2, RZ, RZ, R8 ;  /* 0x000000ffff027224 */ /* 0x000fe400078e0008 */
[----:B------:R-:W-:-:S04]  /*1030*/  IMAD.MOV.U32 R3, RZ, RZ, 0x0 ;  /* 0x00000000ff037424 */ /* 0x000fc800078e00ff */
[----:B------:R-:W-:Y:S05]  /*1040*/  RET.REL.NODEC R2 `(_ZN18transformer_engine27scaled_softmax_warp_forwardI13__nv_bfloat16S1_fLi4EEEvPT0_PKT_T1_ii) ;  /* 0xffffffec02ec7950 */ /* 0x000fea0003c3ffff */
.L_x_8897:
        /* <DEDUP_REMOVED lines=11> */
.L_x_11286:


//--------------------- .text._ZN18transformer_engine27scaled_softmax_warp_forwardI13__nv_bfloat16S1_fLi3EEEvPT0_PKT_T1_ii --------------------------
	.section	.text._ZN18transformer_engine27scaled_softmax_warp_forwardI13__nv_bfloat16S1_fLi3EEEvPT0_PKT_T1_ii,"ax",@progbits
	.align	128
        .global         _ZN18transformer_engine27scaled_softmax_warp_forwardI13__nv_bfloat16S1_fLi3EEEvPT0_PKT_T1_ii
        .type           _ZN18transformer_engine27scaled_softmax_warp_forwardI13__nv_bfloat16S1_fLi3EEEvPT0_PKT_T1_ii,@function
        .size           _ZN18transformer_engine27scaled_softmax_warp_forwardI13__nv_bfloat16S1_fLi3EEEvPT0_PKT_T1_ii,(.L_x_11287 - _ZN18transformer_engine27scaled_softmax_warp_forwardI13__nv_bfloat16S1_fLi3EEEvPT0_PKT_T1_ii)
        .other          _ZN18transformer_engine27scaled_softmax_warp_forwardI13__nv_bfloat16S1_fLi3EEEvPT0_PKT_T1_ii,@"STO_CUDA_ENTRY STV_DEFAULT"
_ZN18transformer_engine27scaled_softmax_warp_forwardI13__nv_bfloat16S1_fLi3EEEvPT0_PKT_T1_ii:
.text._ZN18transformer_engine27scaled_softmax_warp_forwardI13__nv_bfloat16S1_fLi3EEEvPT0_PKT_T1_ii:
        /* <DEDUP_REMOVED lines=11> */
[----:B0-----:R-:W-:-:S02]  /*00b0*/  IMAD R0, R5, R2, R0 ;  /* 0x0000000205007224 */ /* 0x001fc400078e0200 */
[----:B------:R-:W-:Y:S02]  /*00c0*/  IMAD.MOV.U32 R5, RZ, RZ, RZ ;  /* 0x000000ffff057224 */ /* 0x000fe400078e00ff */
[----:B--2---:R-:W-:-:S04]  /*00d0*/  IMAD R0, R0, R3, UR5 ;  /* 0x0000000500007e24 */ /* 0x004fc8000f8e0203 */
[----:B-1----:R-:W-:Y:S01]  /*00e0*/  IMAD R0, R0, UR4, R7 ;  /* 0x0000000400007c24 */ /* 0x002fe2000f8e0207 */
[----:B------:R-:W0:Y:S03]  /*00f0*/  LDCU.64 UR4, c[0x0][0x358] ;  /* 0x00006b00ff0477ac */ /* 0x000e260008000a00 */
        /* <DEDUP_REMOVED lines=9> */
[----:B------:R-:W1:Y:S01]  /*0190*/  @!P0 LDC.64 R10, c[0x0][0x388] ;  /* 0x0000e200ff0a8b82 */ /* 0x000e620000000a00 */
[----:B------:R-:W-:-:S05]  /*01a0*/  @!P0 IADD3 R0, P3, PT, R6, UR7, RZ ;  /* 0x0000000706008c10 */ /* 0x000fca000ff7e0ff */
[----:B------:R-:W-:Y:S02]  /*01b0*/  @!P0 IMAD.X R3, RZ, RZ, R9, P3 ;  /* 0x000000ffff038224 */ /* 0x000fe400018e0609 */
[----:B------:R-:W2:Y:S08]  /*01c0*/  @!P2 LDC.64 R14, c[0x0][0x388] ;  /* 0x0000e200ff0eab82 */ /* 0x000eb00000000a00 */
[----:B------:R-:W3:Y:S01]  /*01d0*/  @!P0 LDC R17, c[0x0][0x390] ;  /* 0x0000e400ff118b82 */ /* 0x000ee20000000800 */
[----:B-1----:R-:W-:-:S04]  /*01e0*/  @!P0 LEA R10, P4, R0, R10, 0x1 ;  /* 0x0000000a000a8211 */ /* 0x002fc800078808ff */
[----:B------:R-:W-:Y:S02]  /*01f0*/  @!P0 LEA.HI.X R11, R0, R11, R3, 0x1, P4 ;  /* 0x0000000b000b8211 */ /* 0x000fe400020f0c03 */
[----:B--2---:R-:W-:-:S03]  /*0200*/  @!P2 LEA R2, P3, R6, R14, 0x1 ;  /* 0x0000000e0602a211 */ /* 0x004fc600078608ff */
[----:B0-----:R-:W2:Y:S01]  /*0210*/  @!P0 LDG.E.U16 R10, desc[UR4][R10.64] ;  /* 0x000000040a0a8981 */ /* 0x001ea2000c1e1500 */
[----:B------:R-:W-:Y:S02]  /*0220*/  @!P2 LEA.HI.X R3, R6, R15, R9, 0x1, P3 ;  /* 0x0000000f0603a211 */ /* 0x000fe400018f0c09 */
[----:B------:R-:W0:Y:S03]  /*0230*/  @!P2 LDC R15, c[0x0][0x390] ;  /* 0x0000e400ff0fab82 */ /* 0x000e260000000800 */
[----:B------:R-:W4:Y:S01]  /*0240*/  @!P2 LDG.E.U16 R2, desc[UR4][R2.64] ;  /* 0x000000040202a981 */ /* 0x000f22000c1e1500 */
[----:B------:R-:W-:Y:S02]  /*0250*/  IMAD.MOV.U32 R12, RZ, RZ, -0x800000 ;  /* 0xff800000ff0c7424 */ /* 0x000fe400078e00ff */
[----:B------:R-:W-:Y:S02]  /*0260*/  IMAD.MOV.U32 R0, RZ, RZ, -0x800000 ;  /* 0xff800000ff007424 */ /* 0x000fe400078e00ff */
[----:B--2---:R-:W-:-:S04]  /*0270*/  @!P0 IMAD.U32 R14, R10, 0x10000, RZ ;  /* 0x000100000a0e8824 */ /* 0x004fc800078e00ff */
[----:B---3--:R-:W-:Y:S01]  /*0280*/  @!P0 FMUL R12, R14, R17 ;  /* 0x000000110e0c8220 */ /* 0x008fe20000400000 */
[----:B----4-:R-:W-:-:S04]  /*0290*/  @!P2 IMAD.U32 R8, R2, 0x10000, RZ ;  /* 0x000100000208a824 */ /* 0x010fc800078e00ff */
[----:B0-----:R-:W-:Y:S02]  /*02a0*/  @!P2 FMUL R0, R8, R15 ;  /* 0x0000000f0800a220 */ /* 0x001fe40000400000 */
[----:B------:R-:W0:Y:S04]  /*02b0*/  SHFL.BFLY PT, R15, R12, 0x4, 0x181f ;  /* 0x0c981f000c0f7f89 */ /* 0x000e2800000e0000 */
        /* <DEDUP_REMOVED lines=13> */
[----:B------:R-:W-:Y:S02]  /*0390*/  HFMA2 R11, -RZ, RZ, 3.7421875, 0 ;  /* 0x437c0000ff0b7431 */ /* 0x000fe400000001ff */
        /* <DEDUP_REMOVED lines=12> */
[----:B------:R-:W-:Y:S02]  /*0460*/  FFMA R8, R17, 1.4426950216293334961, -R2 ;  /* 0x3fb8aa3b11087823 */ /* 0x000fe40000000802 */
[----:B------:R-:W-:-:S04]  /*0470*/  FADD R2, R0, -12583039 ;  /* 0xcb40007f00027421 */ /* 0x000fc80000000000 */
[----:B------:R-:W-:Y:S01]  /*0480*/  FFMA R2, R3, 1.4426950216293334961, -R2 ;  /* 0x3fb8aa3b03027823 */ /* 0x000fe20000000802 */
[----:B------:R-:W-:-:S03]  /*0490*/  FFMA R17, R17, 1.925963033500011079e-08, R8 ;  /* 0x32a5706011117823 */ /* 0x000fc60000000008 */
[----:B------:R-:W-:-:S03]  /*04a0*/  FFMA R3, R3, 1.925963033500011079e-08, R2 ;  /* 0x32a5706003037823 */ /* 0x000fc60000000002 */
[----:B------:R-:W0:Y:S08]  /*04b0*/  MUFU.EX2 R17, R17 ;  /* 0x0000001100117308 */ /* 0x000e300000000800 */
[----:B------:R-:W1:Y:S01]  /*04c0*/  MUFU.EX2 R3, R3 ;  /* 0x0000000300037308 */ /* 0x000e620000000800 */
[----:B------:R-:W-:Y:S02]  /*04d0*/  IMAD.SHL.U32 R10, R10, 0x800000, RZ ;  /* 0x008000000a0a7824 */ /* 0x000fe400078e00ff */
[----:B------:R-:W-:-:S02]  /*04e0*/  IMAD.SHL.U32 R2, R0, 0x800000, RZ ;  /* 0x0080000000027824 */ /* 0x000fc400078e00ff */
        /* <DEDUP_REMOVED lines=18> */
[----:B--2---:R-:W-:-:S10]  /*0610*/  FADD R15, R12, R3 ;  /* 0x000000030c0f7221 */ /* 0x004fd40000000000 */
[----:B------:R-:W-:Y:S05]  /*0620*/  @P0 BRA `(.L_x_8899) ;  /* 0x00000000004c0947 */ /* 0x000fea0003800000 */
        /* <DEDUP_REMOVED lines=11> */
[----:B0-----:R-:W-:Y:S05]  /*06e0*/  CALL.REL.NOINC `($__internal_41_$__cuda_sm3x_div_rn_noftz_f32_slowpath) ;  /* 0x0000000000907944 */ /* 0x001fea0003c00000 */
[----:B------:R-:W-:-:S07]  /*06f0*/  IMAD.MOV.U32 R3, RZ, RZ, R10 ;  /* 0x000000ffff037224 */ /* 0x000fce00078e000a */
.L_x_8901:
[----:B------:R-:W-:Y:S05]  /*0700*/  BSYNC.RECONVERGENT B1 ;  /* 0x0000000000017941 */ /* 0x000fea0003800200 */
.L_x_8900:
[----:B------:R-:W1:Y:S01]  /*0710*/  LDCU.64 UR8, c[0x0][0x380] ;  /* 0x00007000ff0877ac */ /* 0x000e620008000a00 */
[----:B------:R-:W-:Y:S02]  /*0720*/  F2FP.BF16.F32.PACK_AB R8, RZ, R3 ;  /* 0x00000003ff08723e */ /* 0x000fe400000010ff */
[----:B-1----:R-:W-:-:S04]  /*0730*/  LEA R2, P0, R6, UR8, 0x1 ;  /* 0x0000000806027c11 */ /* 0x002fc8000f8008ff */
[----:B------:R-:W-:-:S05]  /*0740*/  LEA.HI.X R3, R6, UR9, R9, 0x1, P0 ;  /* 0x0000000906037c11 */ /* 0x000fca00080f0c09 */
[----:B------:R1:W-:Y:S04]  /*0750*/  STG.E.U16 desc[UR4][R2.64], R8 ;  /* 0x0000000802007986 */ /* 0x0003e8000c101504 */
.L_x_8899:
[----:B------:R-:W-:Y:S05]  /*0760*/  BSYNC.RECONVERGENT B0 ;  /* 0x0000000000007941 */ /* 0x000fea0003800200 */
.L_x_8898:
[----:B------:R-:W2:Y:S02]  /*0770*/  LDCU UR7, c[0x0][0x398] ;  /* 0x00007300ff0777ac */ /* 0x000ea40008000800 */
[----:B--2---:R-:W-:-:S04]  /*0780*/  ISETP.GE.AND P0, PT, R4, UR7, PT ;  /* 0x0000000704007c0c */ /* 0x004fc8000bf06270 */
[----:B------:R-:W-:-:S13]  /*0790*/  ISETP.EQ.OR P0, PT, R13, 0x1, P0 ;  /* 0x000000010d00780c */ /* 0x000fda0000702670 */
        /* <DEDUP_REMOVED lines=11> */
[----:B------:R-:W-:Y:S01]  /*0850*/  MOV R8, 0x880 ;  /* 0x0000088000087802 */ /* 0x000fe20000000f00 */
[----:B------:R-:W-:-:S07]  /*0860*/  IMAD.MOV.U32 R3, RZ, RZ, R11 ;  /* 0x000000ffff037224 */ /* 0x000fce00078e000b */
[----:B0-----:R-:W-:Y:S05]  /*0870*/  CALL.REL.NOINC `($__internal_41_$__cuda_sm3x_div_rn_noftz_f32_slowpath) ;  /* 0x00000000002c7944 */ /* 0x001fea0003c00000 */
[----:B------:R-:W-:-:S07]  /*0880*/  MOV R3, R10 ;  /* 0x0000000a00037202 */ /* 0x000fce0000000f00 */
.L_x_8903:
[----:B------:R-:W-:Y:S05]  /*0890*/  BSYNC.RECONVERGENT B0 ;  /* 0x0000000000007941 */ /* 0x000fea0003800200 */
.L_x_8902:
[----:B------:R-:W1:Y:S01]  /*08a0*/  LDCU UR7, c[0x0][0x398] ;  /* 0x00007300ff0777ac */ /* 0x000e620008000800 */
[----:B------:R-:W-:Y:S01]  /*08b0*/  F2FP.BF16.F32.PACK_AB R0, RZ, R3 ;  /* 0x00000003ff00723e */ /* 0x000fe200000010ff */
[----:B------:R-:W2:Y:S01]  /*08c0*/  LDCU.64 UR8, c[0x0][0x380] ;  /* 0x00007000ff0877ac */ /* 0x000ea20008000a00 */
[----:B-1----:R-:W-:-:S04]  /*08d0*/  IADD3 R6, P0, PT, R6, UR7, RZ ;  /* 0x0000000706067c10 */ /* 0x002fc8000ff1e0ff */
[----:B------:R-:W-:Y:S02]  /*08e0*/  IADD3.X R9, PT, PT, R9, UR6, RZ, P0, !PT ;  /* 0x0000000609097c10 */ /* 0x000fe400087fe4ff */
[----:B--2---:R-:W-:-:S04]  /*08f0*/  LEA R2, P0, R6, UR8, 0x1 ;  /* 0x0000000806027c11 */ /* 0x004fc8000f8008ff */
[----:B------:R-:W-:-:S05]  /*0900*/  LEA.HI.X R3, R6, UR9, R9, 0x1, P0 ;  /* 0x0000000906037c11 */ /* 0x000fca00080f0c09 */
[----:B------:R-:W-:Y:S01]  /*0910*/  STG.E.U16 desc[UR4][R2.64], R0 ;  /* 0x0000000002007986 */ /* 0x000fe2000c101504 */
[----:B------:R-:W-:Y:S05]  /*0920*/  EXIT ;  /* 0x000000000000794d */ /* 0x000fea0003800000 */
        .weak           $__internal_41_$__cuda_sm3x_div_rn_noftz_f32_slowpath
        .type           $__internal_41_$__cuda_sm3x_div_rn_noftz_f32_slowpath,@function
        .size           $__internal_41_$__cuda_sm3x_div_rn_noftz_f32_slowpath,(.L_x_11287 - $__internal_41_$__cuda_sm3x_div_rn_noftz_f32_slowpath)
$__internal_41_$__cuda_sm3x_div_rn_noftz_f32_slowpath:
        /* <DEDUP_REMOVED lines=34> */
.L_x_8905:
[----:B------:R-:W-:Y:S01]  /*0b50*/  LEA R14, R12, 0xc0800000, 0x17 ;  /* 0xc08000000c0e7811 */ /* 0x000fe200078eb8ff */
[----:B------:R-:W-:Y:S03]  /*0b60*/  BSSY.RECONVERGENT B3, `(.L_x_8910) ;  /* 0x0000036000037945 */ /* 0x000fe60003800200 */
[----:B------:R-:W-:Y:S01]  /*0b70*/  IADD3 R14, PT, PT, -R14, R3, RZ ;  /* 0x000000030e0e7210 */ /* 0x000fe20007ffe1ff */
[----:B------:R-:W-:-:S03]  /*0b80*/  VIADD R3, R16, 0xffffff81 ;  /* 0xffffff8110037836 */ /* 0x000fc60000000000 */
        /* <DEDUP_REMOVED lines=26> */
[----:B------:R-:W-:Y:S02]  /*0d30*/  VIADD R15, R14, 0x20 ;  /* 0x000000200e0f7836 */ /* 0x000fe40000000000 */
[-CC-:B------:R-:W-:Y:S01]  /*0d40*/  FFMA.RM R10, R18, R16.reuse, R19.reuse ;  /* 0x00000010120a7223 */ /* 0x180fe20000004013 */
        /* <DEDUP_REMOVED lines=19> */
.L_x_8912:
[----:B------:R-:W-:-:S04]  /*0e80*/  LOP3.LUT R2, R2, 0x80000000, RZ, 0xc0, !PT ;  /* 0x8000000002027812 */ /* 0x000fc800078ec0ff */
[----:B------:R-:W-:Y:S01]  /*0e90*/  LOP3.LUT R2, R2, 0x7f800000, RZ, 0xfc, !PT ;  /* 0x7f80000002027812 */ /* 0x000fe200078efcff */
[----:B------:R-:W-:Y:S06]  /*0ea0*/  BRA `(.L_x_8913) ;  /* 0x0000000000047947 */ /* 0x000fec0003800000 */
.L_x_8911:
[----:B------:R-:W-:-:S07]  /*0eb0*/  IMAD R2, R15, 0x800000, R2 ;  /* 0x008000000f027824 */ /* 0x000fce00078e0202 */
.L_x_8913:
[----:B------:R-:W-:Y:S05]  /*0ec0*/  BSYNC.RECONVERGENT B3 ;  /* 0x0000000000037941 */ /* 0x000fea0003800200 */
.L_x_8910:
[----:B------:R-:W-:Y:S05]  /*0ed0*/  BRA `(.L_x_8914) ;  /* 0x0000000000207947 */ /* 0x000fea0003800000 */
.L_x_8909:
[----:B------:R-:W-:-:S04]  /*0ee0*/  LOP3.LUT R2, R3, 0x80000000, R2, 0x48, !PT ;  /* 0x8000000003027812 */ /* 0x000fc800078e4802 */
[----:B------:R-:W-:Y:S01]  /*0ef0*/  LOP3.LUT R2, R2, 0x7f800000, RZ, 0xfc, !PT ;  /* 0x7f80000002027812 */ /* 0x000fe200078efcff */
[----:B------:R-:W-:Y:S06]  /*0f00*/  BRA `(.L_x_8914) ;  /* 0x0000000000147947 */ /* 0x000fec0003800000 */
.L_x_8908:
[----:B------:R-:W-:Y:S01]  /*0f10*/  LOP3.LUT R2, R3, 0x80000000, R2, 0x48, !PT ;  /* 0x8000000003027812 */ /* 0x000fe200078e4802 */
[----:B------:R-:W-:Y:S06]  /*0f20*/  BRA `(.L_x_8914) ;  /* 0x00000000000c7947 */ /* 0x000fec0003800000 */
.L_x_8907:
[----:B------:R-:W0:Y:S01]  /*0f30*/  MUFU.RSQ R2, -QNAN ;  /* 0xffc0000000027908 */ /* 0x000e220000001400 */
[----:B------:R-:W-:Y:S05]  /*0f40*/  BRA `(.L_x_8914) ;  /* 0x0000000000047947 */ /* 0x000fea0003800000 */
.L_x_8906:
[----:B------:R-:W-:-:S07]  /*0f50*/  FADD.FTZ R2, R2, R3 ;  /* 0x0000000302027221 */ /* 0x000fce0000010000 */
.L_x_8914:
[----:B------:R-:W-:Y:S05]  /*0f60*/  BSYNC.RECONVERGENT B2 ;  /* 0x0000000000027941 */ /* 0x000fea0003800200 */
.L_x_8904:
[----:B0-----:R-:W-:Y:S02]  /*0f70*/  IMAD.MOV.U32 R10, RZ, RZ, R2 ;  /* 0x000000ffff0a7224 */ /* 0x001fe400078e0002 */
[----:B------:R-:W-:Y:S02]  /*0f80*/  IMAD.MOV.U32 R2, RZ, RZ, R8 ;  /* 0x000000ffff027224 */ /* 0x000fe400078e0008 */
[----:B------:R-:W-:-:S04]  /*0f90*/  IMAD.MOV.U32 R3, RZ, RZ, 0x0 ;  /* 0x00000000ff037424 */ /* 0x000fc800078e00ff */
[----:B------:R-:W-:Y:S05]  /*0fa0*/  RET.REL.NODEC R2 `(_ZN18transformer_engine27scaled_softmax_warp_forwardI13__nv_bfloat16S1_fLi3EEEvPT0_PKT_T1_ii) ;  /* 0xfffffff002147950 */ /* 0x000fea0003c3ffff */
.L_x_8915:
        /* <DEDUP_REMOVED lines=13> */
.L_x_11287:


//--------------------- .text._ZN18transformer_engine27scaled_softmax_warp_forwardI13__nv_bfloat16S1_fLi2EEEvPT0_PKT_T1_ii --------------------------
	.section	.text._ZN18transformer_engine27scaled_softmax_warp_forwardI13__nv_bfloat16S1_fLi2EEEvPT0_PKT_T1_ii,"ax",@progbits
	.align	128
        .global         _ZN18transformer_engine27scaled_softmax_warp_forwardI13__nv_bfloat16S1_fLi2EEEvPT0_PKT_T1_ii
        .type           _ZN18transformer_engine27scaled_softmax_warp_forwardI13__nv_bfloat16S1_fLi2EEEvPT0_PKT_T1_ii,@function
        .size           _ZN18transformer_engine27scaled_softmax_warp_forwardI13__nv_bfloat16S1_fLi2EEEvPT0_PKT_T1_ii,(.L_x_11288 - _ZN18transformer_engine27scaled_softmax_warp_forwardI13__nv_bfloat16S1_fLi2EEEvPT0_PKT_T1_ii)
        .other          _ZN18transformer_engine27scaled_softmax_warp_forwardI13__nv_bfloat16S1_fLi2EEEvPT0_PKT_T1_ii,@"STO_CUDA_ENTRY STV_DEFAULT"
_ZN18transformer_engine27scaled_softmax_warp_forwardI13__nv_bfloat16S1_fLi2EEEvPT0_PKT_T1_ii:
.text._ZN18transformer_engine27scaled_softmax_warp_forwardI13__nv_bfloat16S1_fLi2EEEvPT0_PKT_T1_ii:
        /* <DEDUP_REMOVED lines=39> */
[----:B------:R-:W-:-:S02]  /*0270*/  IMAD.MOV.U32 R19, RZ, RZ, 0x437c0000 ;  /* 0x437c0000ff137424 */ /* 0x000fc400078e00ff */
[----:B--2---:R-:W-:-:S04]  /*0280*/  @!P0 IMAD.U32 R14, R10, 0x10000, RZ ;  /* 0x000100000a0e8824 */ /* 0x004fc800078e00ff */
[----:B---3--:R-:W-:Y:S01]  /*0290*/  @!P0 FMUL R12, R14, R17 ;  /* 0x000000110e0c8220 */ /* 0x008fe20000400000 */
[----:B----4-:R-:W-:-:S05]  /*02a0*/  @!P2 SHF.L.U32 R8, R2, 0x10, RZ ;  /* 0x000000100208a819 */ /* 0x010fca00000006ff */
        /* <DEDUP_REMOVED lines=57> */
[----:B------:R-:W-:Y:S05]  /*0640*/  CALL.REL.NOINC `($__internal_42_$__cuda_sm3x_div_rn_noftz_f32_slowpath) ;  /* 0x0000000000907944 */ /* 0x000fea0003c00000 */
[----:B------:R-:W-:-:S07]  /*0650*/  MOV R3, R10 ;  /* 0x0000000a00037202 */ /* 0x000fce0000000f00 */
.L_x_8919:
[----:B------:R-:W-:Y:S05]  /*0660*/  BSYNC.RECONVERGENT B1 ;  /* 0x0000000000017941 */ /* 0x000fea0003800200 */
.L_x_8918:
[----:B------:R-:W0:Y:S01]  /*0670*/  LDCU.64 UR8, c[0x0][0x380] ;  /* 0x00007000ff0877ac */ /* 0x000e220008000a00 */
[----:B------:R-:W-:Y:S02]  /*0680*/  F2FP.BF16.F32.PACK_AB R8, RZ, R3 ;  /* 0x00000003ff08723e */ /* 0x000fe400000010ff */
[----:B0-----:R-:W-:-:S04]  /*0690*/  LEA R2, P0, R6, UR8, 0x1 ;  /* 0x0000000806027c11 */ /* 0x001fc8000f8008ff */
[----:B------:R-:W-:-:S05]  /*06a0*/  LEA.HI.X R3, R6, UR9, R9, 0x1, P0 ;  /* 0x0000000906037c11 */ /* 0x000fca00080f0c09 */
[----:B------:R0:W-:Y:S04]  /*06b0*/  STG.E.U16 desc[UR4][R2.64], R8 ;  /* 0x0000000802007986 */ /* 0x0001e8000c101504 */
.L_x_8917:
[----:B------:R-:W-:Y:S05]  /*06c0*/  BSYNC.RECONVERGENT B0 ;  /* 0x0000000000007941 */ /* 0x000fea0003800200 */
.L_x_8916:
        /* <DEDUP_REMOVED lines=16> */
[----:B------:R-:W-:Y:S05]  /*07d0*/  CALL.REL.NOINC `($__internal_42_$__cuda_sm3x_div_rn_noftz_f32_slowpath) ;  /* 0x00000000002c7944 */ /* 0x000fea0003c00000 */
[----:B------:R-:W-:-:S07]  /*07e0*/  IMAD.MOV.U32 R3, RZ, RZ, R10 ;  /* 0x000000ffff037224 */ /* 0x000fce00078e000a */
.L_x_8921:
[----:B------:R-:W-:Y:S05]  /*07f0*/  BSYNC.RECONVERGENT B0 ;  /* 0x0000000000007941 */ /* 0x000fea0003800200 */
.L_x_8920:
        /* <DEDUP_REMOVED lines=9> */
        .weak           $__internal_42_$__cuda_sm3x_div_rn_noftz_f32_slowpath
        .type           $__internal_42_$__cuda_sm3x_div_rn_noftz_f32_slowpath,@function
        .size           $__internal_42_$__cuda_sm3x_div_rn_noftz_f32_slowpath,(.L_x_11288 - $__internal_42_$__cuda_sm3x_div_rn_noftz_f32_slowpath)
$__internal_42_$__cuda_sm3x_div_rn_noftz_f32_slowpath:
        /* <DEDUP_REMOVED lines=34> */
.L_x_8923:
        /* <DEDUP_REMOVED lines=51> */
.L_x_8930:
[----:B------:R-:W-:-:S04]  /*0de0*/  LOP3.LUT R2, R2, 0x80000000, RZ, 0xc0, !PT ;  /* 0x8000000002027812 */ /* 0x000fc800078ec0ff */
[----:B------:R-:W-:Y:S01]  /*0df0*/  LOP3.LUT R2, R2, 0x7f800000, RZ, 0xfc, !PT ;  /* 0x7f80000002027812 */ /* 0x000fe200078efcff */
[----:B------:R-:W-:Y:S06]  /*0e00*/  BRA `(.L_x_8931) ;  /* 0x0000000000047947 */ /* 0x000fec0003800000 */
.L_x_8929:
[----:B------:R-:W-:-:S07]  /*0e10*/  LEA R2, R15, R2, 0x17 ;  /* 0x000000020f027211 */ /* 0x000fce00078eb8ff */
.L_x_8931:
[----:B------:R-:W-:Y:S05]  /*0e20*/  BSYNC.RECONVERGENT B3 ;  /* 0x0000000000037941 */ /* 0x000fea0003800200 */
.L_x_8928:
[----:B------:R-:W-:Y:S05]  /*0e30*/  BRA `(.L_x_8932) ;  /* 0x0000000000207947 */ /* 0x000fea0003800000 */
.L_x_8927:
[----:B------:R-:W-:-:S04]  /*0e40*/  LOP3.LUT R2, R3, 0x80000000, R2, 0x48, !PT ;  /* 0x8000000003027812 */ /* 0x000fc800078e4802 */
[----:B------:R-:W-:Y:S01]  /*0e50*/  LOP3.LUT R2, R2, 0x7f800000, RZ, 0xfc, !PT ;  /* 0x7f80000002027812 */ /* 0x000fe200078efcff */
[----:B------:R-:W-:Y:S06]  /*0e60*/  BRA `(.L_x_8932) ;  /* 0x0000000000147947 */ /* 0x000fec0003800000 */
.L_x_8926:
[----:B------:R-:W-:Y:S01]  /*0e70*/  LOP3.LUT R2, R3, 0x80000000, R2, 0x48, !PT ;  /* 0x8000000003027812 */ /* 0x000fe200078e4802 */
[----:B------:R-:W-:Y:S06]  /*0e80*/  BRA `(.L_x_8932) ;  /* 0x00000000000c7947 */ /* 0x000fec0003800000 */
.L_x_8925:
[----:B------:R-:W0:Y:S01]  /*0e90*/  MUFU.RSQ R2, -QNAN ;  /* 0xffc0000000027908 */ /* 0x000e220000001400 */
[----:B------:R-:W-:Y:S05]  /*0ea0*/  BRA `(.L_x_8932) ;  /* 0x0000000000047947 */ /* 0x000fea0003800000 */
.L_x_8924:
[----:B------:R-:W-:-:S07]  /*0eb0*/  FADD.FTZ R2, R2, R3 ;  /* 0x0000000302027221 */ /* 0x000fce0000010000 */
.L_x_8932:
[----:B------:R-:W-:Y:S05]  /*0ec0*/  BSYNC.RECONVERGENT B2 ;  /* 0x0000000000027941 */ /* 0x000fea0003800200 */
.L_x_8922:
[----:B0-----:R-:W-:Y:S02]  /*0ed0*/  IMAD.MOV.U32 R10, RZ, RZ, R2 ;  /* 0x000000ffff0a7224 */ /* 0x001fe400078e0002 */
[----:B------:R-:W-:Y:S02]  /*0ee0*/  IMAD.MOV.U32 R2, RZ, RZ, R8 ;  /* 0x000000ffff027224 */ /* 0x000fe400078e0008 */
[----:B------:R-:W-:-:S04]  /*0ef0*/  IMAD.MOV.U32 R3, RZ, RZ, 0x0 ;  /* 0x00000000ff037424 */ /* 0x000fc800078e00ff */
[----:B------:R-:W-:Y:S05]  /*0f00*/  RET.REL.NODEC R2 `(_ZN18transformer_engine27scaled_softmax_warp_forwardI13__nv_bfloat16S1_fLi2EEEvPT0_PKT_T1_ii) ;  /* 0xfffffff0023c7950 */ /* 0x000fea0003c3ffff */
.L_x_8933:
        /* <DEDUP_REMOVED lines=15> */
.L_x_11288:


//--------------------- .text._ZN18transformer_engine27scaled_softmax_warp_forwardI13__nv_bfloat16S1_fLi1EEEvPT0_PKT_T1_ii --------------------------
	.section	.text._ZN18transformer_engine27scaled_softmax_warp_forwardI13__nv_bfloat16S1_fLi1EEEvPT0_PKT_T1_ii,"ax",@progbits
	.align	128
        .global         _ZN18transformer_engine27scaled_softmax_warp_forwardI13__nv_bfloat16S1_fLi1EEEvPT0_PKT_T1_ii
        .type           _ZN18transformer_engine27scaled_softmax_warp_forwardI13__nv_bfloat16S1_fLi1EEEvPT0_PKT_T1_ii,@function
        .size           _ZN18transformer_engine27scaled_softmax_warp_forwardI13__nv_bfloat16S1_fLi1EEEvPT0_PKT_T1_ii,(.L_x_11289 - _ZN18transformer_engine27scaled_softmax_warp_forwardI13__nv_bfloat16S1_fLi1EEEvPT0_PKT_T1_ii)
        .other          _ZN18transformer_engine27scaled_softmax_warp_forwardI13__nv_bfloat16S1_fLi1EEEvPT0_PKT_T1_ii,@"STO_CUDA_ENTRY STV_DEFAULT"
_ZN18transformer_engine27scaled_softmax_warp_forwardI13__nv_bfloat16S1_fLi1EEEvPT0_PKT_T1_ii:
.text._ZN18transformer_engine27scaled_softmax_warp_forwardI13__nv_bfloat16S1_fLi1EEEvPT0_PKT_T1_ii:
        /* <DEDUP_REMOVED lines=37> */
[----:B------:R-:W-:Y:S01]  /*0250*/  IMAD.MOV.U32 R12, RZ, RZ, -0x800000 ;  /* 0xff800000ff0c7424 */ /* 0x000fe200078e00ff */
[----:B------:R-:W-:Y:S01]  /*0260*/  MOV R0, 0xff800000 ;  /* 0xff80000000007802 */ /* 0x000fe20000000f00 */
[----:B--2---:R-:W-:-:S04]  /*0270*/  @!P0 IMAD.U32 R14, R10, 0x10000, RZ ;  /* 0x000100000a0e8824 */ /* 0x004fc800078e00ff */
[----:B---3--:R-:W-:Y:S01]  /*0280*/  @!P0 FMUL R12, R14, R17 ;  /* 0x000000110e0c8220 */ /* 0x008fe20000400000 */
[----:B----4-:R-:W-:-:S04]  /*0290*/  @!P2 IMAD.U32 R8, R2, 0x10000, RZ ;  /* 0x000100000208a824 */ /* 0x010fc800078e00ff */
[----:B0-----:R-:W-:Y:S02]  /*02a0*/  @!P2 FMUL R0, R8, R15 ;  /* 0x0000000f0800a220 */ /* 0x001fe40000400000 */
[----:B------:R-:W0:Y:S04]  /*02b0*/  SHFL.BFLY PT, R15, R12, 0x1, 0x1e1f ;  /* 0x0c3e1f000c0f7f89 */ /* 0x000e2800000e0000 */
        /* <DEDUP_REMOVED lines=21> */
[----:B------:R-:W-:Y:S01]  /*0410*/  SHF.L.U32 R2, R0, 0x17, RZ ;  /* 0x0000001700027819 */ /* 0x000fe200000006ff */
[----:B------:R-:W-:-:S04]  /*0420*/  IMAD.SHL.U32 R3, R3, 0x800000, RZ ;  /* 0x0080000003037824 */ /* 0x000fc800078e00ff */
[----:B0-----:R-:W-:-:S04]  /*0430*/  FMUL R0, R3, R8 ;  /* 0x0000000803007220 */ /* 0x001fc80000400000 */
[----:B------:R-:W-:Y:S01]  /*0440*/  FADD R10, RZ, R0 ;  /* 0x00000000ff0a7221 */ /* 0x000fe20000000000 */
[----:B-1----:R-:W-:-:S04]  /*0450*/  FMUL R2, R2, R11 ;  /* 0x0000000b02027220 */ /* 0x002fc80000400000 */
[----:B------:R-:W-:Y:S01]  /*0460*/  FADD R3, RZ, R2 ;  /* 0x00000002ff037221 */ /* 0x000fe20000000000 */
        /* <DEDUP_REMOVED lines=19> */
[----:B------:R-:W-:Y:S05]  /*05a0*/  CALL.REL.NOINC `($__internal_43_$__cuda_sm3x_div_rn_noftz_f32_slowpath) ;  /* 0x0000000000907944 */ /* 0x000fea0003c00000 */
[----:B------:R-:W-:-:S07]  /*05b0*/  IMAD.MOV.U32 R3, RZ, RZ, R10 ;  /* 0x000000ffff037224 */ /* 0x000fce00078e000a */
.L_x_8937:
[----:B------:R-:W-:Y:S05]  /*05c0*/  BSYNC.RECONVERGENT B1 ;  /* 0x0000000000017941 */ /* 0x000fea0003800200 */
.L_x_8936:
[----:B------:R-:W0:Y:S01]  /*05d0*/  LDCU.64 UR8, c[0x0][0x380] ;  /* 0x00007000ff0877ac */ /* 0x000e220008000a00 */
[----:B------:R-:W-:Y:S02]  /*05e0*/  F2FP.BF16.F32.PACK_AB R8, RZ, R3 ;  /* 0x00000003ff08723e */ /* 0x000fe400000010ff */
[----:B0-----:R-:W-:-:S04]  /*05f0*/  LEA R2, P0, R6, UR8, 0x1 ;  /* 0x0000000806027c11 */ /* 0x001fc8000f8008ff */
[----:B------:R-:W-:-:S05]  /*0600*/  LEA.HI.X R3, R6, UR9, R9, 0x1, P0 ;  /* 0x0000000906037c11 */ /* 0x000fca00080f0c09 */
[----:B------:R1:W-:Y:S04]  /*0610*/  STG.E.U16 desc[UR4][R2.64], R8 ;  /* 0x0000000802007986 */ /* 0x0003e8000c101504 */
.L_x_8935:
[----:B------:R-:W-:Y:S05]  /*0620*/  BSYNC.RECONVERGENT B0 ;  /* 0x0000000000007941 */ /* 0x000fea0003800200 */
.L_x_8934:
[----:B------:R-:W2:Y:S02]  /*0630*/  LDCU UR7, c[0x0][0x398] ;  /* 0x00007300ff0777ac */ /* 0x000ea40008000800 */
[----:B--2---:R-:W-:-:S04]  /*0640*/  ISETP.GE.AND P0, PT, R4, UR7, PT ;  /* 0x0000000704007c0c */ /* 0x004fc8000bf06270 */
[----:B------:R-:W-:-:S13]  /*0650*/  ISETP.EQ.OR P0, PT, R13, 0x1, P0 ;  /* 0x000000010d00780c */ /* 0x000fda0000702670 */
[----:B------:R-:W-:Y:S05]  /*0660*/  @P0 EXIT ;  /* 0x000000000000094d */ /* 0x000fea0003800000 */
        /* <DEDUP_REMOVED lines=12> */
[----:B------:R-:W-:Y:S05]  /*0730*/  CALL.REL.NOINC `($__internal_43_$__cuda_sm3x_div_rn_noftz_f32_slowpath) ;  /* 0x00000000002c7944 */ /* 0x000fea0003c00000 */
[----:B------:R-:W-:-:S07]  /*0740*/  MOV R3, R10 ;  /* 0x0000000a00037202 */ /* 0x000fce0000000f00 */
.L_x_8939:
[----:B------:R-:W-:Y:S05]  /*0750*/  BSYNC.RECONVERGENT B0 ;  /* 0x0000000000007941 */ /* 0x000fea0003800200 */
.L_x_8938:
        /* <DEDUP_REMOVED lines=9> */
        .weak           $__internal_43_$__cuda_sm3x_div_rn_noftz_f32_slowpath
        .type           $__internal_43_$__cuda_sm3x_div_rn_noftz_f32_slowpath,@function
        .size           $__internal_43_$__cuda_sm3x_div_rn_noftz_f32_slowpath,(.L_x_11289 - $__internal_43_$__cuda_sm3x_div_rn_noftz_f32_slowpath)
$__internal_43_$__cuda_sm3x_div_rn_noftz_f32_slowpath:
        /* <DEDUP_REMOVED lines=34> */
.L_x_8941:
        /* <DEDUP_REMOVED lines=51> */
.L_x_8948:
[----:B------:R-:W-:-:S04]  /*0d40*/  LOP3.LUT R2, R2, 0x80000000, RZ, 0xc0, !PT ;  /* 0x8000000002027812 */ /* 0x000fc800078ec0ff */
[----:B------:R-:W-:Y:S01]  /*0d50*/  LOP3.LUT R2, R2, 0x7f800000, RZ, 0xfc, !PT ;  /* 0x7f80000002027812 */ /* 0x000fe200078efcff */
[----:B------:R-:W-:Y:S06]  /*0d60*/  BRA `(.L_x_8949) ;  /* 0x0000000000047947 */ /* 0x000fec0003800000 */
.L_x_8947:
[----:B------:R-:W-:-:S07]  /*0d70*/  LEA R2, R15, R2, 0x17 ;  /* 0x000000020f027211 */ /* 0x000fce00078eb8ff */
.L_x_8949:
[----:B------:R-:W-:Y:S05]  /*0d80*/  BSYNC.RECONVERGENT B3 ;  /* 0x0000000000037941 */ /* 0x000fea0003800200 */
.L_x_8946:
[----:B------:R-:W-:Y:S05]  /*0d90*/  BRA `(.L_x_8950) ;  /* 0x0000000000207947 */ /* 0x000fea0003800000 */
.L_x_8945:
[----:B------:R-:W-:-:S04]  /*0da0*/  LOP3.LUT R2, R3, 0x80000000, R2, 0x48, !PT ;  /* 0x8000000003027812 */ /* 0x000fc800078e4802 */
[----:B------:R-:W-:Y:S01]  /*0db0*/  LOP3.LUT R2, R2, 0x7f800000, RZ, 0xfc, !PT ;  /* 0x7f80000002027812 */ /* 0x000fe200078efcff */
[----:B------:R-:W-:Y:S06]  /*0dc0*/  BRA `(.L_x_8950) ;  /* 0x0000000000147947 */ /* 0x000fec0003800000 */
.L_x_8944:
[----:B------:R-:W-:Y:S01]  /*0dd0*/  LOP3.LUT R2, R3, 0x80000000, R2, 0x48, !PT ;  /* 0x8000000003027812 */ /* 0x000fe200078e4802 */
[----:B------:R-:W-:Y:S06]  /*0de0*/  BRA `(.L_x_8950) ;  /* 0x00000000000c7947 */ /* 0x000fec0003800000 */
.L_x_8943:
[----:B------:R-:W0:Y:S01]  /*0df0*/  MUFU.RSQ R2, -QNAN ;  /* 0xffc0000000027908 */ /* 0x000e220000001400 */
[----:B------:R-:W-:Y:S05]  /*0e00*/  BRA `(.L_x_8950) ;  /* 0x0000000000047947 */ /* 0x000fea0003800000 */
.L_x_8942:
[----:B------:R-:W-:-:S07]  /*0e10*/  FADD.FTZ R2, R2, R3 ;  /* 0x0000000302027221 */ /* 0x000fce0000010000 */
.L_x_8950:
[----:B------:R-:W-:Y:S05]  /*0e20*/  BSYNC.RECONVERGENT B2 ;  /* 0x0000000000027941 */ /* 0x000fea0003800200 */
.L_x_8940:
[----:B0-----:R-:W-:Y:S02]  /*0e30*/  IMAD.MOV.U32 R10, RZ, RZ, R2 ;  /* 0x000000ffff0a7224 */ /* 0x001fe400078e0002 */
[----:B------:R-:W-:Y:S02]  /*0e40*/  IMAD.MOV.U32 R2, RZ, RZ, R8 ;  /* 0x000000ffff027224 */ /* 0x000fe400078e0008 */
[----:B------:R-:W-:-:S04]  /*0e50*/  IMAD.MOV.U32 R3, RZ, RZ, 0x0 ;  /* 0x00000000ff037424 */ /* 0x000fc800078e00ff */
[----:B------:R-:W-:Y:S05]  /*0e60*/  RET.REL.NODEC R2 `(_ZN18transformer_engine27scaled_softmax_warp_forwardI13__nv_bfloat16S1_fLi1EEEvPT0_PKT_T1_ii) ;  /* 0xfffffff002647950 */ /* 0x000fea0003c3ffff */
.L_x_8951:
        /* <DEDUP_REMOVED lines=9> */
.L_x_11289:


//--------------------- .text._ZN18transformer_engine27scaled_softmax_warp_forwardI13__nv_bfloat16S1_fLi0EEEvPT0_PKT_T1_ii --------------------------
	.section	.text._ZN18transformer_engine27scaled_softmax_warp_forwardI13__nv_bfloat16S1_fLi0EEEvPT0_PKT_T1_ii,"ax",@progbits
	.align	128
        .global         _ZN18transformer_engine27scaled_softmax_warp_forwardI13__nv_bfloat16S1_fLi0EEEvPT0_PKT_T1_ii
        .type           _ZN18transformer_engine27scaled_softmax_warp_forwardI13__nv_bfloat16S1_fLi0EEEvPT0_PKT_T1_ii,@function
        .size           _ZN18transformer_engine27scaled_softmax_warp_forwardI13__nv_bfloat16S1_fLi0EEEvPT0_PKT_T1_ii,(.L_x_11290 - _ZN18transformer_engine27scaled_softmax_warp_forwardI13__nv_bfloat16S1_fLi0EEEvPT0_PKT_T1_ii)
        .other          _ZN18transformer_engine27scaled_softmax_warp_forwardI13__nv_bfloat16S1_fLi0EEEvPT0_PKT_T1_ii,@"STO_CUDA_ENTRY STV_DEFAULT"
_ZN18transformer_engine27scaled_softmax_warp_forwardI13__nv_bfloat16S1_fLi0EEEvPT0_PKT_T1_ii:
.text._ZN18transformer_engine27scaled_softmax_warp_forwardI13__nv_bfloat16S1_fLi0EEEvPT0_PKT_T1_ii:
        /* <DEDUP_REMOVED lines=33> */
[----:B0-----:R0:W2:Y:S01]  /*0210*/  @!P0 LDG.E.U16 R10, desc[UR4][R10.64] ;  /* 0x000000040a0a8981 */ /* 0x0010a2000c1e1500 */
[----:B------:R-:W-:Y:S02]  /*0220*/  @!P2 LEA.HI.X R3, R6, R15, R9, 0x1, P3 ;  /* 0x0000000f0603a211 */ /* 0x000fe400018f0c09 */
[----:B------:R-:W1:Y:S03]  /*0230*/  @!P2 LDC R15, c[0x0][0x390] ;  /* 0x0000e400ff0fab82 */ /* 0x000e660000000800 */
[----:B------:R-:W4:Y:S01]  /*0240*/  @!P2 LDG.E.U16 R2, desc[UR4][R2.64] ;  /* 0x000000040202a981 */ /* 0x000f22000c1e1500 */
[----:B------:R-:W-:Y:S02]  /*0250*/  IMAD.MOV.U32 R12, RZ, RZ, -0x800000 ;  /* 0xff800000ff0c7424 */ /* 0x000fe400078e00ff */
[----:B0-----:R-:W-:Y:S01]  /*0260*/  IMAD.MOV.U32 R11, RZ, RZ, 0x437c0000 ;  /* 0x437c0000ff0b7424 */ /* 0x001fe200078e00ff */
[----:B--2---:R-:W-:-:S05]  /*0270*/  @!P0 SHF.L.U32 R0, R10, 0x10, RZ ;  /* 0x000000100a008819 */ /* 0x004fca00000006ff */
[----:B---3--:R-:W-:Y:S01]  /*0280*/  @!P0 FMUL R12, R0, R17 ;  /* 0x00000011000c8220 */ /* 0x008fe20000400000 */
[----:B------:R-:W-:Y:S02]  /*0290*/  IMAD.MOV.U32 R0, RZ, RZ, -0x800000 ;  /* 0xff800000ff007424 */ /* 0x000fe400078e00ff */
[----:B----4-:R-:W-:Y:S02]  /*02a0*/  @!P2 IMAD.U32 R8, R2, 0x10000, RZ ;  /* 0x000100000208a824 */ /* 0x010fe400078e00ff */
[----:B------:R-:W-:Y:S01]  /*02b0*/  FADD R12, R12, -R12 ;  /* 0x8000000c0c0c7221 */ /* 0x000fe20000000000 */
[----:B------:R-:W-:Y:S02]  /*02c0*/  IMAD.MOV.U32 R17, RZ, RZ, 0x3bbb989d ;  /* 0x3bbb989dff117424 */ /* 0x000fe400078e00ff */
[----:B-1----:R-:W-:Y:S02]  /*02d0*/  @!P2 FMUL R0, R8, R15 ;  /* 0x0000000f0800a220 */ /* 0x002fe40000400000 */
[----:B------:R-:W-:-:S02]  /*02e0*/  FFMA.SAT R2, R12, R17, 0.5 ;  /* 0x3f0000000c027423 */ /* 0x000fc40000002011 */
[----:B------:R-:W-:Y:S02]  /*02f0*/  FADD R0, R0, -R0 ;  /* 0x8000000000007221 */ /* 0x000fe40000000000 */
[----:B------:R-:W-:Y:S02]  /*0300*/  FFMA.RM R8, R2, R11, 12582913 ;  /* 0x4b40000102087423 */ /* 0x000fe4000000400b */
[----:B------:R-:W-:Y:S02]  /*0310*/  FFMA.SAT R2, R0, R17, 0.5 ;  /* 0x3f00000000027423 */ /* 0x000fe40000002011 */
[----:B------:R-:W-:Y:S02]  /*0320*/  FADD R3, R8, -12583039 ;  /* 0xcb40007f08037421 */ /* 0x000fe40000000000 */
[----:B------:R-:W-:Y:S02]  /*0330*/  FFMA.RM R2, R2, R11, 12582913 ;  /* 0x4b40000102027423 */ /* 0x000fe4000000400b */
[----:B------:R-:W-:-:S02]  /*0340*/  FFMA R11, R12, 1.4426950216293334961, -R3 ;  /* 0x3fb8aa3b0c0b7823 */ /* 0x000fc40000000803 */
[----:B------:R-:W-:Y:S02]  /*0350*/  FADD R3, R2, -12583039 ;  /* 0xcb40007f02037421 */ /* 0x000fe40000000000 */
[----:B------:R-:W-:Y:S02]  /*0360*/  FFMA R11, R12, 1.925963033500011079e-08, R11 ;  /* 0x32a570600c0b7823 */ /* 0x000fe4000000000b */
[----:B------:R-:W-:-:S04]  /*0370*/  FFMA R3, R0, 1.4426950216293334961, -R3 ;  /* 0x3fb8aa3b00037823 */ /* 0x000fc80000000803 */
[----:B------:R-:W-:Y:S01]  /*0380*/  FFMA R3, R0, 1.925963033500011079e-08, R3 ;  /* 0x32a5706000037823 */ /* 0x000fe20000000003 */
[----:B------:R-:W0:Y:S01]  /*0390*/  MUFU.EX2 R11, R11 ;  /* 0x0000000b000b7308 */ /* 0x000e220000000800 */
[----:B------:R-:W-:-:S07]  /*03a0*/  SHF.L.U32 R0, R8, 0x17, RZ ;  /* 0x0000001708007819 */ /* 0x000fce00000006ff */
[----:B------:R-:W1:Y:S01]  /*03b0*/  MUFU.EX2 R3, R3 ;  /* 0x0000000300037308 */ /* 0x000e620000000800 */
[----:B------:R-:W-:Y:S05]  /*03c0*/  @!P1 EXIT ;  /* 0x000000000000994d */ /* 0x000fea0003800000 */
[----:B------:R-:W-:Y:S01]  /*03d0*/  ISETP.GE.AND P0, PT, R4, UR7, PT ;  /* 0x0000000704007c0c */ /* 0x000fe2000bf06270 */
[----:B------:R-:W-:Y:S02]  /*03e0*/  IMAD.SHL.U32 R2, R2, 0x800000, RZ ;  /* 0x0080000002027824 */ /* 0x000fe400078e00ff */
[----:B0-----:R-:W-:Y:S01]  /*03f0*/  FMUL R0, R0, R11 ;  /* 0x0000000b00007220 */ /* 0x001fe20000400000 */
[----:B------:R-:W-:Y:S01]  /*0400*/  BSSY.RECONVERGENT B0, `(.L_x_8952) ;  /* 0x0000018000007945 */ /* 0x000fe20003800200 */
[----:B-1----:R-:W-:Y:S02]  /*0410*/  FMUL R2, R2, R3 ;  /* 0x0000000302027220 */ /* 0x002fe40000400000 */
[----:B------:R-:W-:-:S06]  /*0420*/  FADD R11, RZ, R0 ;  /* 0x00000000ff0b7221 */ /* 0x000fcc0000000000 */
[----:B------:R-:W-:Y:S05]  /*0430*/  @P0 BRA `(.L_x_8953) ;  /* 0x0000000000500947 */ /* 0x000fea0003800000 */
[----:B------:R-:W-:Y:S01]  /*0440*/  FADD R15, RZ, R2 ;  /* 0x00000002ff0f7221 */ /* 0x000fe20000000000 */
[----:B------:R-:W-:Y:S03]  /*0450*/  BSSY.RECONVERGENT B1, `(.L_x_8954) ;  /* 0x000000d000017945 */ /* 0x000fe60003800200 */
[----:B------:R-:W0:Y:S08]  /*0460*/  MUFU.RCP R3, R15 ;  /* 0x0000000f00037308 */ /* 0x000e300000001000 */
        /* <DEDUP_REMOVED lines=9> */
[----:B------:R-:W-:Y:S05]  /*0500*/  CALL.REL.NOINC `($__internal_44_$__cuda_sm3x_div_rn_noftz_f32_slowpath) ;  /* 0x0000000000907944 */ /* 0x000fea0003c00000 */
[----:B------:R-:W-:-:S07]  /*0510*/  IMAD.MOV.U32 R3, RZ, RZ, R10 ;  /* 0x000000ffff037224 */ /* 0x000fce00078e000a */
.L_x_8955:
[----:B------:R-:W-:Y:S05]  /*0520*/  BSYNC.RECONVERGENT B1 ;  /* 0x0000000000017941 */ /* 0x000fea0003800200 */
.L_x_8954:
[----:B------:R-:W0:Y:S01]  /*0530*/  LDCU.64 UR8, c[0x0][0x380] ;  /* 0x00007000ff0877ac */ /* 0x000e220008000a00 */
[----:B------:R-:W-:Y:S02]  /*0540*/  F2FP.BF16.F32.PACK_AB R8, RZ, R3 ;  /* 0x00000003ff08723e */ /* 0x000fe400000010ff */
[----:B0-----:R-:W-:-:S04]  /*0550*/  LEA R2, P0, R6, UR8, 0x1 ;  /* 0x0000000806027c11 */ /* 0x001fc8000f8008ff */
[----:B------:R-:W-:-:S05]  /*0560*/  LEA.HI.X R3, R6, UR9, R9, 0x1, P0 ;  /* 0x0000000906037c11 */ /* 0x000fca00080f0c09 */
[----:B------:R0:W-:Y:S04]  /*0570*/  STG.E.U16 desc[UR4][R2.64], R8 ;  /* 0x0000000802007986 */ /* 0x0001e8000c101504 */
.L_x_8953:
[----:B------:R-:W-:Y:S05]  /*0580*/  BSYNC.RECONVERGENT B0 ;  /* 0x0000000000007941 */ /* 0x000fea0003800200 */
.L_x_8952:
        /* <DEDUP_REMOVED lines=16> */
[----:B------:R-:W-:Y:S05]  /*0690*/  CALL.REL.NOINC `($__internal_44_$__cuda_sm3x_div_rn_noftz_f32_slowpath) ;  /* 0x00000000002c7944 */ /* 0x000fea0003c00000 */
[----:B------:R-:W-:-:S07]  /*06a0*/  IMAD.MOV.U32 R3, RZ, RZ, R10 ;  /* 0x000000ffff037224 */ /* 0x000fce00078e000a */
.L_x_8957:
[----:B------:R-:W-:Y:S05]  /*06b0*/  BSYNC.RECONVERGENT B0 ;  /* 0x0000000000007941 */ /* 0x000fea0003800200 */
.L_x_8956:
        /* <DEDUP_REMOVED lines=9> */
        .weak           $__internal_44_$__cuda_sm3x_div_rn_noftz_f32_slowpath
        .type           $__internal_44_$__cuda_sm3x_div_rn_noftz_f32_slowpath,@function
        .size           $__internal_44_$__cuda_sm3x_div_rn_noftz_f32_slowpath,(.L_x_11290 - $__internal_44_$__cuda_sm3x_div_rn_noftz_f32_slowpath)
$__internal_44_$__cuda_sm3x_div_rn_noftz_f32_slowpath:
        /* <DEDUP_REMOVED lines=34> */
.L_x_8959:
[----:B------:R-:W-:Y:S01]  /*0970*/  LEA R14, R12, 0xc0800000, 0x17 ;  /* 0xc08000000c0e7811 */ /* 0x000fe200078eb8ff */
[----:B------:R-:W-:Y:S04]  /*0980*/  BSSY.RECONVERGENT B3, `(.L_x_8964) ;  /* 0x0000036000037945 */ /* 0x000fe80003800200 */
[----:B------:R-:W-:Y:S01]  /*0990*/  IMAD.IADD R14, R3, 0x1, -R14 ;  /* 0x00000001030e7824 */ /* 0x000fe200078e0a0e */
[----:B------:R-:W-:-:S03]  /*09a0*/  IADD3 R3, PT, PT, R16, -0x7f, RZ ;  /* 0xffffff8110037810 */ /* 0x000fc60007ffe0ff */
        /* <DEDUP_REMOVED lines=27> */
[-CC-:B------:R-:W-:Y:S01]  /*0b60*/  FFMA.RM R10, R18, R16.reuse, R19.reuse ;  /* 0x00000010120a7223 */ /* 0x180fe20000004013 */
        /* <DEDUP_REMOVED lines=19> */
.L_x_8966:
[----:B------:R-:W-:-:S04]  /*0ca0*/  LOP3.LUT R2, R2, 0x80000000, RZ, 0xc0, !PT ;  /* 0x8000000002027812 */ /* 0x000fc800078ec0ff */
[----:B------:R-:W-:Y:S01]  /*0cb0*/  LOP3.LUT R2, R2, 0x7f800000, RZ, 0xfc, !PT ;  /* 0x7f80000002027812 */ /* 0x000fe200078efcff */
[----:B------:R-:W-:Y:S06]  /*0cc0*/  BRA `(.L_x_8967) ;  /* 0x0000000000047947 */ /* 0x000fec0003800000 */
.L_x_8965:
[----:B------:R-:W-:-:S07]  /*0cd0*/  IMAD R2, R15, 0x800000, R2 ;  /* 0x008000000f027824 */ /* 0x000fce00078e0202 */
.L_x_8967:
[----:B------:R-:W-:Y:S05]  /*0ce0*/  BSYNC.RECONVERGENT B3 ;  /* 0x0000000000037941 */ /* 0x000fea0003800200 */
.L_x_8964:
[----:B------:R-:W-:Y:S05]  /*0cf0*/  BRA `(.L_x_8968) ;  /* 0x0000000000207947 */ /* 0x000fea0003800000 */
.L_x_8963:
[----:B------:R-:W-:-:S04]  /*0d00*/  LOP3.LUT R2, R3, 0x80000000, R2, 0x48, !PT ;  /* 0x8000000003027812 */ /* 0x000fc800078e4802 */
[----:B------:R-:W-:Y:S01]  /*0d10*/  LOP3.LUT R2, R2, 0x7f800000, RZ, 0xfc, !PT ;  /* 0x7f80000002027812 */ /* 0x000fe200078efcff */
[----:B------:R-:W-:Y:S06]  /*0d20*/  BRA `(.L_x_8968) ;  /* 0x0000000000147947 */ /* 0x000fec0003800000 */
.L_x_8962:
[----:B------:R-:W-:Y:S01]  /*0d30*/  LOP3.LUT R2, R3, 0x80000000, R2, 0x48, !PT ;  /* 0x8000000003027812 */ /* 0x000fe200078e4802 */
[----:B------:R-:W-:Y:S06]  /*0d40*/  BRA `(.L_x_8968) ;  /* 0x00000000000c7947 */ /* 0x000fec0003800000 */
.L_x_8961:
[----:B------:R-:W0:Y:S01]  /*0d50*/  MUFU.RSQ R2, -QNAN ;  /* 0xffc0000000027908 */ /* 0x000e220000001400 */
[----:B------:R-:W-:Y:S05]  /*0d60*/  BRA `(.L_x_8968) ;  /* 0x0000000000047947 */ /* 0x000fea0003800000 */
.L_x_8960:
[----:B------:R-:W-:-:S07]  /*0d70*/  FADD.FTZ R2, R2, R3 ;  /* 0x0000000302027221 */ /* 0x000fce0000010000 */
.L_x_8968:
[----:B------:R-:W-:Y:S05]  /*0d80*/  BSYNC.RECONVERGENT B2 ;  /* 0x0000000000027941 */ /* 0x000fea0003800200 */
.L_x_8958:
[----:B0-----:R-:W-:Y:S01]  /*0d90*/  MOV R10, R2 ;  /* 0x00000002000a7202 */ /* 0x001fe20000000f00 */
[----:B------:R-:W-:Y:S02]  /*0da0*/  IMAD.MOV.U32 R2, RZ, RZ, R8 ;  /* 0x000000ffff027224 */ /* 0x000fe400078e0008 */
[----:B------:R-:W-:-:S04]  /*0db0*/  IMAD.MOV.U32 R3, RZ, RZ, 0x0 ;  /* 0x00000000ff037424 */ /* 0x000fc800078e00ff */
[----:B------:R-:W-:Y:S05]  /*0dc0*/  RET.REL.NODEC R2 `(_ZN18transformer_engine27scaled_softmax_warp_forwardI13__nv_bfloat16S1_fLi0EEEvPT0_PKT_T1_ii) ;  /* 0xfffffff0028c7950 */ /* 0x000fea0003c3ffff */
.L_x_8969:
        /* <DEDUP_REMOVED lines=11> */
.L_x_11290:


//--------------------- .text._ZN18transformer_engine27scaled_softmax_warp_forwardI6__halfS1_fLi14EEEvPT0_PKT_T1_ii --------------------------
	.section	.text._ZN18transformer_engine27scaled_softmax_warp_forwardI6__halfS1_fLi14EEEvPT0_PKT_T1_ii,"ax",@progbits
	.align	128
        .global         _ZN18transformer_engine27scaled_softmax_warp_forwardI6__halfS1_fLi14EEEvPT0_PKT_T1_ii
        .type           _ZN18transformer_engine27scaled_softmax_warp_forwardI6__halfS1_fLi14EEEvPT0_PKT_T1_ii,@function
        .size           _ZN18transformer_engine27scaled_softmax_warp_forwardI6__halfS1_fLi14EEEvPT0_PKT_T1_ii,(.L_x_11291 - _ZN18transformer_engine27scaled_softmax_warp_forwardI6__halfS1_fLi14EEEvPT0_PKT_T1_ii)
        .other          _ZN18transformer_engine27scaled_softmax_warp_forwardI6__halfS1_fLi14EEEvPT0_PKT_T1_ii,@"STO_CUDA_ENTRY STV_DEFAULT"
_ZN18transformer_engine27scaled_softmax_warp_forwardI6__halfS1_fLi14EEEvPT0_PKT_T1_ii:
.text._ZN18transformer_engine27scaled_softmax_warp_forwardI6__halfS1_fLi14EEEvPT0_PKT_T1_ii:
        /* <DEDUP_REMOVED lines=28> */
[----:B------:R1:W-:Y:S01]  /*01c0*/  STL [R1+0x6e4], R6 ;  /* 0x0006e40601007387 */ /* 0x0003e20000100800 */
[----:B------:R-:W-:Y:S02]  /*01d0*/  SHF.L.U64.HI R4, R2, 0x1, R5 ;  /* 0x0000000102047819 */ /* 0x000fe40000010205 */
[----:B------:R-:W-:Y:S02]  /*01e0*/  IADD3 R118, P0, PT, R6, UR10, RZ ;  /* 0x0000000a06767c10 */ /* 0x000fe4000ff1e0ff */
[----:B------:R-:W-:Y:S01]  /*01f0*/  ISETP.GE.AND P4, PT, R0, UR8, PT ;  /* 0x0000000800007c0c */ /* 0x000fe2000bf86270 */
[----:B------:R2:W-:Y:S01]  /*0200*/  STL [R1+0x6e8], R4 ;  /* 0x0006e80401007387 */ /* 0x0005e20000100800 */
[----:B------:R-:W-:Y:S02]  /*0210*/  IADD3.X R119, PT, PT, R4, UR11, RZ, P0, !PT ;  /* 0x0000000b04777c10 */ /* 0x000fe400087fe4ff */
[----:B------:R-:W-:Y:S01]  /*0220*/  ISETP.LT.OR P4, PT, R36, 0x1, P4 ;  /* 0x000000012400780c */ /* 0x000fe20002781670 */
[----:B------:R-:W3:Y:S02]  /*0230*/  @!P3 LDC R5, c[0x0][0x390] ;  /* 0x0000e400ff05bb82 */ /* 0x000ee40000000800 */
[----:B0-----:R-:W4:Y:S10]  /*0240*/  @!P3 LDG.E.64 R2, desc[UR4][R118.64+0x100] ;  /* 0x000100047602b981 */ /* 0x001f34000c1e1b00 */
[----:B-1----:R-:W3:Y:S01]  /*0250*/  @!P4 LDG.E.64 R6, desc[UR4][R118.64+0x200] ;  /* 0x000200047606c981 */ /* 0x002ee2000c1e1b00 */
[----:B------:R-:W-:Y:S01]  /*0260*/  IADD3 R0, PT, PT, R124, 0x180, RZ ;  /* 0x000001807c007810 */ /* 0x000fe20007ffe0ff */
[----:B------:R-:W0:Y:S03]  /*0270*/  @!P4 LDC R15, c[0x0][0x390] ;  /* 0x0000e400ff0fcb82 */ /* 0x000e260000000800 */
[----:B------:R-:W-:-:S04]  /*0280*/  ISETP.GE.AND P5, PT, R0, UR8, PT ;  /* 0x0000000800007c0c */ /* 0x000fc8000bfa6270 */
[----:B------:R-:W-:Y:S02]  /*0290*/  ISETP.LT.OR P5, PT, R36, 0x1, P5 ;  /* 0x000000012400780c */ /* 0x000fe40002fa1670 */
[----:B------:R-:W-:-:S11]  /*02a0*/  IADD3 R0, PT, PT, R124, 0x200, RZ ;  /* 0x000002007c007810 */ /* 0x000fd60007ffe0ff */
[----:B------:R-:W3:Y:S01]  /*02b0*/  @!P5 LDG.E.64 R8, desc[UR4][R118.64+0x300] ;  /* 0x000300047608d981 */ /* 0x000ee2000c1e1b00 */
[----:B------:R-:W-:-:S04]  /*02c0*/  ISETP.GE.AND P6, PT, R0, UR8, PT ;  /* 0x0000000800007c0c */ /* 0x000fc8000bfc6270 */
[----:B------:R-:W-:-:S13]  /*02d0*/  ISETP.LT.OR P6, PT, R36, 0x1, P6 ;  /* 0x000000012400780c */ /* 0x000fda00037c1670 */
[----:B------:R-:W3:Y:S01]  /*02e0*/  @!P6 LDG.E.64 R10, desc[UR4][R118.64+0x400] ;  /* 0x00040004760ae981 */ /* 0x000ee2000c1e1b00 */
[----:B------:R-:W-:-:S04]  /*02f0*/  IADD3 R0, PT, PT, R124, 0x280, RZ ;  /* 0x000002807c007810 */ /* 0x000fc80007ffe0ff */
[----:B------:R-:W-:-:S04]  /*0300*/  ISETP.GE.AND P0, PT, R0, UR8, PT ;  /* 0x0000000800007c0c */ /* 0x000fc8000bf06270 */
[----:B------:R-:W-:-:S13]  /*0310*/  ISETP.LT.OR P0, PT, R36, 0x1, P0 ;  /* 0x000000012400780c */ /* 0x000fda0000701670 */
[----:B------:R-:W3:Y:S01]  /*0320*/  @!P0 LDG.E.64 R12, desc[UR4][R118.64+0x500] ;  /* 0x00050004760c8981 */ /* 0x000ee2000c1e1b00 */
        /* <DEDUP_REMOVED lines=22> */
[----:B------:R-:W-:Y:S01]  /*0490*/  MOV R65, 0xff800000 ;  /* 0xff80000000417802 */ /* 0x000fe20000000f00 */
[----:B----4-:R-:W-:Y:S02]  /*04a0*/  @!P3 HADD2.F32 R0, -RZ, R2.H0_H0 ;  /* 0x20000002ff00b230 */ /* 0x010fe40000004100 */
[----:B--2---:R-:W-:-:S02]  /*04b0*/  @!P3 HADD2.F32 R4, -RZ, R3.H0_H0 ;  /* 0x20000003ff04b230 */ /* 0x004fc40000004100 */
[----:B------:R-:W-:Y:S02]  /*04c0*/  @!P3 HADD2.F32 R2, -RZ, R2.H1_H1 ;  /* 0x30000002ff02b230 */ /* 0x000fe40000004100 */
[-C--:B---3--:R-:W-:Y:S01]  /*04d0*/  @!P3 FMUL R46, R0, R5.reuse ;  /* 0x00000005002eb220 */ /* 0x088fe20000400000 */
[----:B------:R-:W-:Y:S01]  /*04e0*/  @!P3 HADD2.F32 R3, -RZ, R3.H1_H1 ;  /* 0x30000003ff03b230 */ /* 0x000fe20000004100 */
[----:B------:R-:W-:Y:S01]  /*04f0*/  IADD3 R0, PT, PT, R124, 0x380, RZ ;  /* 0x000003807c007810 */ /* 0x000fe20007ffe0ff */
[-C--:B------:R-:W-:Y:S01]  /*0500*/  @!P3 FMUL R48, R4, R5.reuse ;  /* 0x000000050430b220 */ /* 0x080fe20000400000 */
[-C--:B------:R-:W-:Y:S02]  /*0510*/  @!P3 FMUL R47, R2, R5.reuse ;  /* 0x00000005022fb220 */ /* 0x080fe40000400000 */
[----:B------:R-:W-:Y:S01]  /*0520*/  @!P3 FMUL R49, R3, R5 ;  /* 0x000000050331b220 */ /* 0x000fe20000400000 */
[----:B------:R-:W-:Y:S01]  /*0530*/  ISETP.GE.AND P3, PT, R0, UR8, PT ;  /* 0x0000000800007c0c */ /* 0x000fe2000bf66270 */
[--C-:B------:R-:W-:Y:S01]  /*0540*/  @!P4 HADD2.F32 R0, -RZ, R6.reuse.H0_H0 ;  /* 0x20000006ff00c230 */ /* 0x100fe20000004100 */
[----:B------:R-:W2:Y:S01]  /*0550*/  @!P1 LDG.E.64 R4, desc[UR4][R118.64+0x600] ;  /* 0x0006000476049981 */ /* 0x000ea2000c1e1b00 */
[----:B------:R-:W-:Y:S01]  /*0560*/  @!P4 HADD2.F32 R2, -RZ, R7.H0_H0 ;  /* 0x20000007ff02c230 */ /* 0x000fe20000004100 */
[----:B------:R-:W-:Y:S01]  /*0570*/  ISETP.LT.OR P3, PT, R36, 0x1, P3 ;  /* 0x000000012400780c */ /* 0x000fe20001f61670 */
[----:B------:R-:W-:-:S02]  /*0580*/  @!P4 HADD2.F32 R6, -RZ, R6.H1_H1 ;  /* 0x30000006ff06c230 */ /* 0x000fc40000004100 */
[-C--:B0-----:R-:W-:Y:S01]  /*0590*/  @!P4 FMUL R50, R0, R15.reuse ;  /* 0x0000000f0032c220 */ /* 0x081fe20000400000 */
[----:B------:R-:W-:Y:S01]  /*05a0*/  @!P4 HADD2.F32 R7, -RZ, R7.H1_H1 ;  /* 0x30000007ff07c230 */ /* 0x000fe20000004100 */
[----:B------:R-:W-:Y:S01]  /*05b0*/  IADD3 R0, PT, PT, R124, 0x400, RZ ;  /* 0x000004007c007810 */ /* 0x000fe20007ffe0ff */
[-C--:B------:R-:W-:Y:S01]  /*05c0*/  @!P4 FMUL R52, R2, R15.reuse ;  /* 0x0000000f0234c220 */ /* 0x080fe20000400000 */
[-C--:B------:R-:W-:Y:S01]  /*05d0*/  @!P4 FMUL R51, R6, R15.reuse ;  /* 0x0000000f0633c220 */ /* 0x080fe20000400000 */
[----:B------:R-:W0:Y:S01]  /*05e0*/  @!P5 LDC R3, c[0x0][0x390] ;  /* 0x0000e400ff03db82 */ /* 0x000e220000000800 */
[----:B------:R-:W-:Y:S01]  /*05f0*/  @!P4 FMUL R53, R7, R15 ;  /* 0x0000000f0735c220 */ /* 0x000fe20000400000 */
[----:B------:R-:W-:-:S04]  /*0600*/  ISETP.GE.AND P4, PT, R0, UR8, PT ;  /* 0x0000000800007c0c */ /* 0x000fc8000bf86270 */
[----:B------:R-:W-:Y:S01]  /*0610*/  ISETP.LT.OR P4, PT, R36, 0x1, P4 ;  /* 0x000000012400780c */ /* 0x000fe20002781670 */
[----:B------:R-:W3:Y:S01]  /*0620*/  @!P3 LDG.E.64 R6, desc[UR4][R118.64+0x700] ;  /* 0x000700047606b981 */ /* 0x000ee2000c1e1b00 */
[----:B------:R-:W1:Y:S11]  /*0630*/  @!P3 LDC R17, c[0x0][0x390] ;  /* 0x0000e400ff11bb82 */ /* 0x000e760000000800 */
[----:B------:R-:W4:Y:S01]  /*0640*/  @!P4 LDG.E.64 R14, desc[UR4][R118.64+0x800] ;  /* 0x00080004760ec981 */ /* 0x000f22000c1e1b00 */
[----:B------:R-:W-:-:S02]  /*0650*/  @!P5 HADD2.F32 R0, -RZ, R8.H0_H0 ;  /* 0x20000008ff00d230 */ /* 0x000fc40000004100 */
[--C-:B------:R-:W-:Y:S02]  /*0660*/  @!P5 HADD2.F32 R2, -RZ, R9.reuse.H0_H0 ;  /* 0x20000009ff02d230 */ /* 0x100fe40000004100 */
[----:B------:R-:W-:Y:S02]  /*0670*/  @!P5 HADD2.F32 R8, -RZ, R8.H1_H1 ;  /* 0x30000008ff08d230 */ /* 0x000fe40000004100 */
[-C--:B0-----:R-:W-:Y:S01]  /*0680*/  @!P5 FMUL R54, R0, R3.reuse ;  /* 0x000000030036d220 */ /* 0x081fe20000400000 */
[----:B------:R-:W-:Y:S01]  /*0690*/  @!P5 HADD2.F32 R9, -RZ, R9.H1_H1 ;  /* 0x30000009ff09d230 */ /* 0x000fe20000004100 */
[----:B------:R-:W-:Y:S01]  /*06a0*/  IADD3 R0, PT, PT, R124, 0x480, RZ ;  /* 0x000004807c007810 */ /* 0x000fe20007ffe0ff */
[-C--:B------:R-:W-:Y:S01]  /*06b0*/  @!P5 FMUL R56, R2, R3.reuse ;  /* 0x000000030238d220 */ /* 0x080fe20000400000 */
[-C--:B------:R-:W-:Y:S02]  /*06c0*/  @!P5 FMUL R55, R8, R3.reuse ;  /* 0x000000030837d220 */ /* 0x080fe40000400000 */
[----:B------:R-:W-:Y:S01]  /*06d0*/  @!P5 FMUL R57, R9, R3 ;  /* 0x000000030939d220 */ /* 0x000fe20000400000 */
[----:B------:R-:W-:Y:S01]  /*06e0*/  ISETP.GE.AND P5, PT, R0, UR8, PT ;  /* 0x0000000800007c0c */ /* 0x000fe2000bfa6270 */
[----:B------:R-:W0:Y:S03]  /*06f0*/  @!P6 LDC R3, c[0x0][0x390] ;  /* 0x0000e400ff03eb82 */ /* 0x000e260000000800 */
[----:B------:R-:W-:Y:S01]  /*0700*/  ISETP.LT.OR P5, PT, R36, 0x1, P5 ;  /* 0x000000012400780c */ /* 0x000fe20002fa1670 */
[----:B------:R-:W-:-:S02]  /*0710*/  @!P6 HADD2.F32 R0, -RZ, R10.H0_H0 ;  /* 0x2000000aff00e230 */ /* 0x000fc40000004100 */
[--C-:B------:R-:W-:Y:S02]  /*0720*/  @!P6 HADD2.F32 R2, -RZ, R11.reuse.H0_H0 ;  /* 0x2000000bff02e230 */ /* 0x100fe40000004100 */
[----:B------:R-:W-:Y:S02]  /*0730*/  @!P6 HADD2.F32 R10, -RZ, R10.H1_H1 ;  /* 0x3000000aff0ae230 */ /* 0x000fe40000004100 */
[----:B------:R-:W-:-:S06]  /*0740*/  @!P6 HADD2.F32 R11, -RZ, R11.H1_H1 ;  /* 0x3000000bff0be230 */ /* 0x000fcc0000004100 */
[----:B------:R-:W4:Y:S01]  /*0750*/  @!P5 LDG.E.64 R8, desc[UR4][R118.64+0x900] ;  /* 0x000900047608d981 */ /* 0x000f22000c1e1b00 */
[-C--:B0-----:R-:W-:Y:S01]  /*0760*/  @!P6 FMUL R58, R0, R3.reuse ;  /* 0x00000003003ae220 */ /* 0x081fe20000400000 */
[----:B------:R-:W-:Y:S01]  /*0770*/  IADD3 R0, PT, PT, R124, 0x500, RZ ;  /* 0x000005007c007810 */ /* 0x000fe20007ffe0ff */
[-C--:B------:R-:W-:Y:S01]  /*0780*/  @!P6 FMUL R59, R10, R3.reuse ;  /* 0x000000030a3be220 */ /* 0x080fe20000400000 */
[-C--:B------:R-:W-:Y:S01]  /*0790*/  @!P6 FMUL R60, R2, R3.reuse ;  /* 0x00000003023ce220 */ /* 0x080fe20000400000 */
[----:B------:R-:W-:Y:S01]  /*07a0*/  @!P6 FMUL R61, R11, R3 ;  /* 0x000000030b3de220 */ /* 0x000fe20000400000 */
[----:B------:R-:W-:Y:S01]  /*07b0*/  ISETP.GE.AND P6, PT, R0, UR8, PT ;  /* 0x0000000800007c0c */ /* 0x000fe2000bfc6270 */
[----:B------:R-:W0:Y:S03]  /*07c0*/  @!P0 LDC R3, c[0x0][0x390] ;  /* 0x0000e400ff038b82 */ /* 0x000e260000000800 */
[----:B------:R-:W-:Y:S01]  /*07d0*/  ISETP.LT.OR P6, PT, R36, 0x1, P6 ;  /* 0x000000012400780c */ /* 0x000fe200037c1670 */
[----:B------:R-:W-:-:S12]  /*07e0*/  @!P0 HADD2.F32 R0, -RZ, R12.H0_H0 ;  /* 0x2000000cff008230 */ /* 0x000fd80000004100 */
[----:B------:R-:W4:Y:S01]  /*07f0*/  @!P6 LDG.E.64 R10, desc[UR4][R118.64+0xa00] ;  /* 0x000a0004760ae981 */ /* 0x000f22000c1e1b00 */
[--C-:B------:R-:W-:Y:S02]  /*0800*/  @!P0 HADD2.F32 R2, -RZ, R13.reuse.H0_H0 ;  /* 0x2000000dff028230 */ /* 0x100fe40000004100 */
[----:B------:R-:W-:Y:S02]  /*0810*/  @!P0 HADD2.F32 R12, -RZ, R12.H1_H1 ;  /* 0x3000000cff0c8230 */ /* 0x000fe40000004100 */
[----:B------:R-:W-:Y:S02]  /*0820*/  @!P0 HADD2.F32 R13, -RZ, R13.H1_H1 ;  /* 0x3000000dff0d8230 */ /* 0x000fe40000004100 */
        /* <DEDUP_REMOVED lines=28> */
[----:B------:R-:W-:Y:S01]  /*09f0*/  MOV R85, 0xff800000 ;  /* 0xff80000000557802 */ /* 0x000fe20000000f00 */
[--C-:B--2---:R-:W-:Y:S02]  /*0a00*/  @!P1 HADD2.F32 R0, -RZ, R4.reuse.H0_H0 ;  /* 0x20000004ff009230 */ /* 0x104fe40000004100 */
[--C-:B------:R-:W-:Y:S02]  /*0a10*/  @!P1 HADD2.F32 R2, -RZ, R5.reuse.H0_H0 ;  /* 0x20000005ff029230 */ /* 0x100fe40000004100 */
[----:B------:R-:W-:Y:S02]  /*0a20*/  @!P1 HADD2.F32 R4, -RZ, R4.H1_H1 ;  /* 0x30000004ff049230 */ /* 0x000fe40000004100 */
[-C--:B0-----:R-:W-:Y:S01]  /*0a30*/  @!P1 FMUL R66, R0, R3.reuse ;  /* 0x0000000300429220 */ /* 0x081fe20000400000 */
[----:B------:R-:W-:Y:S01]  /*0a40*/  @!P1 HADD2.F32 R5, -RZ, R5.H1_H1 ;  /* 0x30000005ff059230 */ /* 0x000fe20000004100 */
[----:B------:R-:W-:Y:S01]  /*0a50*/  IADD3 R0, PT, PT, R124, 0x600, RZ ;  /* 0x000006007c007810 */ /* 0x000fe20007ffe0ff */
[-C--:B------:R-:W-:Y:S01]  /*0a60*/  @!P1 FMUL R68, R2, R3.reuse ;  /* 0x0000000302449220 */ /* 0x080fe20000400000 */
[----:B------:R-:W-:-:S02]  /*0a70*/  @!P1 FMUL R67, R4, R3 ;  /* 0x0000000304439220 */ /* 0x000fc40000400000 */
[----:B------:R-:W-:Y:S01]  /*0a80*/  @!P1 FMUL R69, R5, R3 ;  /* 0x0000000305459220 */ /* 0x000fe20000400000 */
[----:B------:R-:W-:Y:S01]  /*0a90*/  ISETP.GE.AND P1, PT, R0, UR8, PT ;  /* 0x0000000800007c0c */ /* 0x000fe2000bf26270 */
[----:B------:R-:W0:Y:S03]  /*0aa0*/  @!P4 LDC R3, c[0x0][0x390] ;  /* 0x0000e400ff03cb82 */ /* 0x000e260000000800 */
[----:B------:R-:W-:Y:S01]  /*0ab0*/  ISETP.LT.OR P1, PT, R36, 0x1, P1 ;  /* 0x000000012400780c */ /* 0x000fe20000f21670 */
[--C-:B---3--:R-:W-:Y:S02]  /*0ac0*/  @!P3 HADD2.F32 R0, -RZ, R6.reuse.H0_H0 ;  /* 0x20000006ff00b230 */ /* 0x108fe40000004100 */
[----:B------:R-:W-:Y:S02]  /*0ad0*/  @!P3 HADD2.F32 R2, -RZ, R7.H0_H0 ;  /* 0x20000007ff02b230 */ /* 0x000fe40000004100 */
[----:B------:R-:W-:-:S02]  /*0ae0*/  @!P3 HADD2.F32 R6, -RZ, R6.H1_H1 ;  /* 0x30000006ff06b230 */ /* 0x000fc40000004100 */
[-C--:B-1----:R-:W-:Y:S01]  /*0af0*/  @!P3 FMUL R70, R0, R17.reuse ;  /* 0x000000110046b220 */ /* 0x082fe20000400000 */
[----:B------:R-:W-:Y:S01]  /*0b00*/  @!P3 HADD2.F32 R7, -RZ, R7.H1_H1 ;  /* 0x30000007ff07b230 */ /* 0x000fe20000004100 */
[----:B------:R-:W-:Y:S01]  /*0b10*/  IADD3 R0, PT, PT, R124, 0x680, RZ ;  /* 0x000006807c007810 */ /* 0x000fe20007ffe0ff */
[-C--:B------:R-:W-:Y:S01]  /*0b20*/  @!P3 FMUL R72, R2, R17.reuse ;  /* 0x000000110248b220 */ /* 0x080fe20000400000 */
[-C--:B------:R-:W-:Y:S02]  /*0b30*/  @!P3 FMUL R71, R6, R17.reuse ;  /* 0x000000110647b220 */ /* 0x080fe40000400000 */
[----:B------:R-:W-:Y:S01]  /*0b40*/  @!P3 FMUL R73, R7, R17 ;  /* 0x000000110749b220 */ /* 0x000fe20000400000 */
[----:B------:R-:W-:Y:S01]  /*0b50*/  ISETP.GE.AND P3, PT, R0, UR8, PT ;  /* 0x0000000800007c0c */ /* 0x000fe2000bf66270 */
[--C-:B----4-:R-:W-:Y:S01]  /*0b60*/  @!P4 HADD2.F32 R0, -RZ, R14.reuse.H0_H0 ;  /* 0x2000000eff00c230 */ /* 0x110fe20000004100 */
[----:B------:R-:W2:Y:S01]  /*0b70*/  @!P1 LDG.E.64 R4, desc[UR4][R118.64+0xc00] ;  /* 0x000c000476049981 */ /* 0x000ea2000c1e1b00 */
[----:B------:R-:W-:Y:S01]  /*0b80*/  @!P4 HADD2.F32 R2, -RZ, R15.H0_H0 ;  /* 0x2000000fff02c230 */ /* 0x000fe20000004100 */
[----:B------:R-:W-:Y:S01]  /*0b90*/  ISETP.LT.OR P3, PT, R36, 0x1, P3 ;  /* 0x000000012400780c */ /* 0x000fe20001f61670 */
[----:B------:R-:W-:-:S02]  /*0ba0*/  @!P4 HADD2.F32 R14, -RZ, R14.H1_H1 ;  /* 0x3000000eff0ec230 */ /* 0x000fc40000004100 */
        /* <DEDUP_REMOVED lines=9> */
[----:B------:R-:W3:-:S12]  /*0c40*/  @!P3 LDG.E.64 R6, desc[UR4][R118.64+0xd00] ;  /* 0x000d00047606b981 */ /* 0x000ed8000c1e1b00 */
[----:B------:R-:W4:Y:S01]  /*0c50*/  @!P4 LDG.E.64 R14, desc[UR4][R118.64+0xe00] ;  /* 0x000e0004760ec981 */ /* 0x000f22000c1e1b00 */
[--C-:B------:R-:W-:Y:S02]  /*0c60*/  @!P5 HADD2.F32 R0, -RZ, R8.reuse.H0_H0 ;  /* 0x20000008ff00d230 */ /* 0x100fe40000004100 */
        /* <DEDUP_REMOVED lines=25> */
[--C-:B------:R-:W-:Y:S01]  /*0e00*/  @!P0 HADD2.F32 R0, -RZ, R12.reuse.H0_H0 ;  /* 0x2000000cff008230 */ /* 0x100fe20000004100 */
[----:B------:R-:W-:Y:S01]  /*0e10*/  MOV R86, 0xff800000 ;  /* 0xff80000000567802 */ /* 0x000fe20000000f00 */
[--C-:B------:R-:W-:Y:S01]  /*0e20*/  @!P0 HADD2.F32 R2, -RZ, R13.reuse.H0_H0 ;  /* 0x2000000dff028230 */ /* 0x100fe20000004100 */
[----:B------:R-:W-:Y:S01]  /*0e30*/  MOV R87, 0xff800000 ;  /* 0xff80000000577802 */ /* 0x000fe20000000f00 */
[----:B------:R-:W-:Y:S01]  /*0e40*/  @!P0 HADD2.F32 R12, -RZ, R12.H1_H1 ;  /* 0x3000000cff0c8230 */ /* 0x000fe20000004100 */
[----:B------:R-:W-:Y:S01]  /*0e50*/  MOV R88, 0xff800000 ;  /* 0xff80000000587802 */ /* 0x000fe20000000f00 */
[----:B------:R-:W-:Y:S02]  /*0e60*/  @!P0 HADD2.F32 R13, -RZ, R13.H1_H1 ;  /* 0x3000000dff0d8230 */ /* 0x000fe40000004100 */
        /* <DEDUP_REMOVED lines=8> */
[----:B------:R-:W-:-:S05]  /*0ef0*/  ISETP.LT.OR P0, PT, R36, 0x1, P0 ;  /* 0x000000012400780c */ /* 0x000fca0000701670 */
[----:B------:R-:W1:Y:S08]  /*0f00*/  @!P3 LDC R13, c[0x0][0x390] ;  /* 0x0000e400ff0dbb82 */ /* 0x000e700000000800 */
[----:B------:R-:W4:Y:S01]  /*0f10*/  @!P0 LDG.E.64 R16, desc[UR4][R118.64+0x1100] ;  /* 0x0011000476108981 */ /* 0x000f22000c1e1b00 */
        /* <DEDUP_REMOVED lines=19> */
[----:B------:R-:W-:Y:S01]  /*1050*/  MOV R109, 0xff800000 ;  /* 0xff800000006d7802 */ /* 0x000fe20000000f00 */
[----:B--2---:R-:W-:-:S02]  /*1060*/  @!P1 HADD2.F32 R0, -RZ, R4.H0_H0 ;  /* 0x20000004ff009230 */ /* 0x004fc40000004100 */
[--C-:B------:R-:W-:Y:S02]  /*1070*/  @!P1 HADD2.F32 R2, -RZ, R5.reuse.H0_H0 ;  /* 0x20000005ff029230 */ /* 0x100fe40000004100 */
[----:B------:R-:W-:Y:S02]  /*1080*/  @!P1 HADD2.F32 R4, -RZ, R4.H1_H1 ;  /* 0x30000004ff049230 */ /* 0x000fe40000004100 */
[-C--:B0-----:R-:W-:Y:S01]  /*1090*/  @!P1 FMUL R90, R0, R3.reuse ;  /* 0x00000003005a9220 */ /* 0x081fe20000400000 */
[----:B------:R-:W-:Y:S02]  /*10a0*/  @!P1 HADD2.F32 R5, -RZ, R5.H1_H1 ;  /* 0x30000005ff059230 */ /* 0x000fe40000004100 */
[-C--:B------:R-:W-:Y:S01]  /*10b0*/  @!P1 FMUL R92, R2, R3.reuse ;  /* 0x00000003025c9220 */ /* 0x080fe20000400000 */
[----:B------:R-:W-:Y:S01]  /*10c0*/  IADD3 R0, PT, PT, R124, 0x900, RZ ;  /* 0x000009007c007810 */ /* 0x000fe20007ffe0ff */
[-C--:B------:R-:W-:Y:S01]  /*10d0*/  @!P1 FMUL R91, R4, R3.reuse ;  /* 0x00000003045b9220 */ /* 0x080fe20000400000 */
[----:B------:R-:W-:-:S02]  /*10e0*/  @!P1 FMUL R93, R5, R3 ;  /* 0x00000003055d9220 */ /* 0x000fc40000400000 */
[----:B------:R-:W-:Y:S01]  /*10f0*/  ISETP.GE.AND P1, PT, R0, UR8, PT ;  /* 0x0000000800007c0c */ /* 0x000fe2000bf26270 */
[----:B------:R-:W0:Y:S01]  /*1100*/  @!P4 LDC R3, c[0x0][0x390] ;  /* 0x0000e400ff03cb82 */ /* 0x000e220000000800 */
[--C-:B---3--:R-:W-:Y:S02]  /*1110*/  @!P3 HADD2.F32 R0, -RZ, R6.reuse.H0_H0 ;  /* 0x20000006ff00b230 */ /* 0x108fe40000004100 */
[----:B------:R-:W-:Y:S01]  /*1120*/  ISETP.LT.OR P1, PT, R36, 0x1, P1 ;  /* 0x000000012400780c */ /* 0x000fe20000f21670 */
[--C-:B------:R-:W-:Y:S02]  /*1130*/  @!P3 HADD2.F32 R2, -RZ, R7.reuse.H0_H0 ;  /* 0x20000007ff02b230 */ /* 0x100fe40000004100 */
[----:B------:R-:W-:Y:S02]  /*1140*/  @!P3 HADD2.F32 R6, -RZ, R6.H1_H1 ;  /* 0x30000006ff06b230 */ /* 0x000fe40000004100 */
[-C--:B-1----:R-:W-:Y:S01]  /*1150*/  @!P3 FMUL R94, R0, R13.reuse ;  /* 0x0000000d005eb220 */ /* 0x082fe20000400000 */
[----:B------:R-:W-:Y:S01]  /*1160*/  @!P3 HADD2.F32 R7, -RZ, R7.H1_H1 ;  /* 0x30000007ff07b230 */ /* 0x000fe20000004100 */
[----:B------:R-:W-:Y:S01]  /*1170*/  IADD3 R0, PT, PT, R124, 0x980, RZ ;  /* 0x000009807c007810 */ /* 0x000fe20007ffe0ff */
[-C--:B------:R-:W-:Y:S01]  /*1180*/  @!P3 FMUL R96, R2, R13.reuse ;  /* 0x0000000d0260b220 */ /* 0x080fe20000400000 */
[----:B------:R-:W-:-:S02]  /*1190*/  @!P3 FMUL R95, R6, R13 ;  /* 0x0000000d065fb220 */ /* 0x000fc40000400000 */
[----:B------:R-:W-:Y:S01]  /*11a0*/  @!P3 FMUL R97, R7, R13 ;  /* 0x0000000d0761b220 */ /* 0x000fe20000400000 */
[----:B------:R-:W-:Y:S01]  /*11b0*/  ISETP.GE.AND P3, PT, R0, UR8, PT ;  /* 0x0000000800007c0c */ /* 0x000fe2000bf66270 */
[--C-:B----4-:R-:W-:Y:S01]  /*11c0*/  @!P4 HADD2.F32 R0, -RZ, R14.reuse.H0_H0 ;  /* 0x2000000eff00c230 */ /* 0x110fe20000004100 */
[----:B------:R-:W2:Y:S01]  /*11d0*/  @!P1 LDG.E.64 R18, desc[UR4][R118.64+0x1200] ;  /* 0x0012000476129981 */ /* 0x000ea2000c1e1b00 */
[--C-:B------:R-:W-:Y:S01]  /*11e0*/  @!P4 HADD2.F32 R2, -RZ, R15.reuse.H0_H0 ;  /* 0x2000000fff02c230 */ /* 0x100fe20000004100 */
[----:B------:R-:W-:Y:S01]  /*11f0*/  ISETP.LT.OR P3, PT, R36, 0x1, P3 ;  /* 0x000000012400780c */ /* 0x000fe20001f61670 */
        /* <DEDUP_REMOVED lines=8> */
[----:B------:R-:W0:Y:S02]  /*1280*/  @!P5 LDC R3, c[0x0][0x390] ;  /* 0x0000e400ff03db82 */ /* 0x000e240000000800 */
[----:B------:R-:W3:Y:S01]  /*1290*/  @!P3 LDG.E.64 R14, desc[UR4][R118.64+0x1300] ;  /* 0x00130004760eb981 */ /* 0x000ee2000c1e1b00 */
[----:B------:R-:W-:-:S13]  /*12a0*/  ISETP.LT.OR P4, PT, R36, 0x1, P4 ;  /* 0x000000012400780c */ /* 0x000fda0002781670 */
        /* <DEDUP_REMOVED lines=12> */
[----:B------:R-:W-:-:S02]  /*1370*/  ISETP.LT.OR P5, PT, R36, 0x1, P5 ;  /* 0x000000012400780c */ /* 0x000fc40002fa1670 */
[----:B------:R-:W-:Y:S02]  /*1380*/  MOV R110, 0xff800000 ;  /* 0xff800000006e7802 */ /* 0x000fe40000000f00 */
[----:B------:R-:W-:Y:S01]  /*1390*/  MOV R111, 0xff800000 ;  /* 0xff800000006f7802 */ /* 0x000fe20000000f00 */
[----:B------:R-:W1:Y:S01]  /*13a0*/  @!P1 LDC R9, c[0x0][0x390] ;  /* 0x0000e400ff099b82 */ /* 0x000e620000000800 */
[----:B------:R-:W-:-:S07]  /*13b0*/  @!P6 HADD2.F32 R0, -RZ, R10.H0_H0 ;  /* 0x2000000aff00e230 */ /* 0x000fce0000004100 */
        /* <DEDUP_REMOVED lines=14> */
[----:B------:R-:W3:Y:S08]  /*14a0*/  @!P3 LDC R11, c[0x0][0x390] ;  /* 0x0000e400ff0bbb82 */ /* 0x000ef00000000800 */
[----:B------:R-:W4:Y:S01]  /*14b0*/  @!P6 LDG.E.64 R12, desc[UR4][R118.64+0x1600] ;  /* 0x00160004760ce981 */ /* 0x000f22000c1e1b00 */
[----:B------:R-:W-:-:S02]  /*14c0*/  @!P0 HADD2.F32 R0, -RZ, R16.H0_H0 ;  /* 0x20000010ff008230 */ /* 0x000fc40000004100 */
        /* <DEDUP_REMOVED lines=42> */
[----:B---3--:R-:W-:-:S03]  /*1770*/  @!P3 HADD2.F32 R0, -RZ, R14.H0_H0 ;  /* 0x2000000eff00b230 */ /* 0x008fc60000004100 */
[----:B------:R-:W-:Y:S01]  /*1780*/  ISETP.LT.OR P1, PT, R36, 0x1, P1 ;  /* 0x000000012400780c */ /* 0x000fe20000f21670 */
[--C-:B------:R-:W-:Y:S02]  /*1790*/  @!P3 HADD2.F32 R8, -RZ, R15.reuse.H0_H0 ;  /* 0x2000000fff08b230 */ /* 0x100fe40000004100 */
[----:B------:R-:W-:Y:S02]  /*17a0*/  @!P3 HADD2.F32 R14, -RZ, R14.H1_H1 ;  /* 0x3000000eff0eb230 */ /* 0x000fe40000004100 */
[-C--:B------:R-:W-:Y:S01]  /*17b0*/  @!P3 FMUL R120, R0, R11.reuse ;  /* 0x0000000b0078b220 */ /* 0x080fe20000400000 */
[----:B------:R-:W-:Y:S01]  /*17c0*/  @!P3 HADD2.F32 R15, -RZ, R15.H1_H1 ;  /* 0x3000000fff0fb230 */ /* 0x000fe20000004100 */
[----:B------:R-:W-:Y:S01]  /*17d0*/  IADD3 R0, PT, PT, R124, 0xc80, RZ ;  /* 0x00000c807c007810 */ /* 0x000fe20007ffe0ff */
[-C--:B------:R-:W-:Y:S01]  /*17e0*/  @!P3 FMUL R134, R8, R11.reuse ;  /* 0x0000000b0886b220 */ /* 0x080fe20000400000 */
[-C--:B------:R-:W-:Y:S02]  /*17f0*/  @!P3 FMUL R121, R14, R11.reuse ;  /* 0x0000000b0e79b220 */ /* 0x080fe40000400000 */
[----:B------:R-:W-:Y:S01]  /*1800*/  @!P3 FMUL R135, R15, R11 ;  /* 0x0000000b0f87b220 */ /* 0x000fe20000400000 */
[----:B------:R-:W-:Y:S01]  /*1810*/  ISETP.GE.AND P3, PT, R0, UR8, PT ;  /* 0x0000000800007c0c */ /* 0x000fe2000bf66270 */
[----:B------:R-:W1:Y:S01]  /*1820*/  @!P5 LDC R15, c[0x0][0x390] ;  /* 0x0000e400ff0fdb82 */ /* 0x000e620000000800 */
[--C-:B----4-:R-:W-:Y:S01]  /*1830*/  @!P4 HADD2.F32 R0, -RZ, R6.reuse.H0_H0 ;  /* 0x20000006ff00c230 */ /* 0x110fe20000004100 */
[----:B------:R-:W2:Y:S01]  /*1840*/  @!P1 LDG.E.64 R8, desc[UR4][R118.64+0x1800] ;  /* 0x0018000476089981 */ /* 0x000ea2000c1e1b00 */
[----:B------:R-:W-:Y:S01]  /*1850*/  @!P4 HADD2.F32 R6, -RZ, R6.H1_H1 ;  /* 0x30000006ff06c230 */ /* 0x000fe20000004100 */
[----:B------:R-:W-:-:S02]  /*1860*/  ISETP.LT.OR P3, PT, R36, 0x1, P3 ;  /* 0x000000012400780c */ /* 0x000fc40001f61670 */
[-C--:B0-----:R-:W-:Y:S01]  /*1870*/  @!P4 FMUL R136, R0, R17.reuse ;  /* 0x000000110088c220 */ /* 0x081fe20000400000 */
[--C-:B------:R-:W-:Y:S02]  /*1880*/  @!P4 HADD2.F32 R0, -RZ, R7.reuse.H0_H0 ;  /* 0x20000007ff00c230 */ /* 0x100fe40000004100 */
[-C--:B------:R-:W-:Y:S01]  /*1890*/  @!P4 FMUL R137, R6, R17.reuse ;  /* 0x000000110689c220 */ /* 0x080fe20000400000 */
[----:B------:R-:W-:Y:S01]  /*18a0*/  @!P4 HADD2.F32 R7, -RZ, R7.H1_H1 ;  /* 0x30000007ff07c230 */ /* 0x000fe20000004100 */
[----:B------:R-:W-:Y:S01]  /*18b0*/  IADD3 R6, PT, PT, R124, 0xd00, RZ ;  /* 0x00000d007c067810 */ /* 0x000fe20007ffe0ff */
[----:B------:R-:W-:-:S03]  /*18c0*/  @!P4 FMUL R138, R0, R17 ;  /* 0x00000011008ac220 */ /* 0x000fc60000400000 */
[----:B------:R-:W-:Y:S01]  /*18d0*/  @!P4 FMUL R139, R7, R17 ;  /* 0x00000011078bc220 */ /* 0x000fe20000400000 */
[----:B------:R-:W-:Y:S01]  /*18e0*/  ISETP.GE.AND P4, PT, R6, UR8, PT ;  /* 0x0000000806007c0c */ /* 0x000fe2000bf86270 */
[----:B------:R-:W3:Y:S01]  /*18f0*/  @!P3 LDG.E.64 R10, desc[UR4][R118.64+0x1900] ;  /* 0x00190004760ab981 */ /* 0x000ee2000c1e1b00 */
[----:B------:R-:W-:Y:S01]  /*1900*/  MOV R148, 0xff800000 ;  /* 0xff80000000947802 */ /* 0x000fe20000000f00 */
[----:B------:R-:W0:Y:S01]  /*1910*/  @!P3 LDC R17, c[0x0][0x390] ;  /* 0x0000e400ff11bb82 */ /* 0x000e220000000800 */
[----:B------:R-:W-:-:S13]  /*1920*/  ISETP.LT.OR P4, PT, R36, 0x1, P4 ;  /* 0x000000012400780c */ /* 0x000fda0002781670 */
[----:B------:R-:W4:Y:S01]  /*1930*/  @!P4 LDG.E.64 R6, desc[UR4][R118.64+0x1a00] ;  /* 0x001a00047606c981 */ /* 0x000f22000c1e1b00 */
[--C-:B------:R-:W-:Y:S01]  /*1940*/  @!P5 HADD2.F32 R0, -RZ, R4.reuse.H0_H0 ;  /* 0x20000004ff00d230 */ /* 0x100fe20000004100 */
[----:B------:R-:W-:Y:S01]  /*1950*/  MOV R149, 0xff800000 ;  /* 0xff80000000957802 */ /* 0x000fe20000000f00 */
[--C-:B------:R-:W-:Y:S01]  /*1960*/  @!P5 HADD2.F32 R14, -RZ, R5.reuse.H0_H0 ;  /* 0x20000005ff0ed230 */ /* 0x100fe20000004100 */
[----:B------:R-:W-:Y:S01]  /*1970*/  MOV R150, 0xff800000 ;  /* 0xff80000000967802 */ /* 0x000fe20000000f00 */
[----:B------:R-:W-:Y:S02]  /*1980*/  @!P5 HADD2.F32 R4, -RZ, R4.H1_H1 ;  /* 0x30000004ff04d230 */ /* 0x000fe40000004100 */
[-C--:B-1----:R-:W-:Y:S01]  /*1990*/  @!P5 FMUL R140, R0, R15.reuse ;  /* 0x0000000f008cd220 */ /* 0x082fe20000400000 */
[----:B------:R-:W-:Y:S01]  /*19a0*/  @!P5 HADD2.F32 R5, -RZ, R5.H1_H1 ;  /* 0x30000005ff05d230 */ /* 0x000fe20000004100 */
[----:B------:R-:W-:Y:S01]  /*19b0*/  IADD3 R0, PT, PT, R124, 0xd80, RZ ;  /* 0x00000d807c007810 */ /* 0x000fe20007ffe0ff */
[-C--:B------:R-:W-:Y:S01]  /*19c0*/  @!P5 FMUL R142, R14, R15.reuse ;  /* 0x0000000f0e8ed220 */ /* 0x080fe20000400000 */
[-C--:B------:R-:W-:Y:S01]  /*19d0*/  @!P5 FMUL R141, R4, R15.reuse ;  /* 0x0000000f048dd220 */ /* 0x080fe20000400000 */
[----:B------:R-:W-:Y:S01]  /*19e0*/  MOV R151, 0xff800000 ;  /* 0xff80000000977802 */ /* 0x000fe20000000f00 */
[----:B------:R-:W-:Y:S01]  /*19f0*/  @!P5 FMUL R143, R5, R15 ;  /* 0x0000000f058fd220 */ /* 0x000fe20000400000 */
[----:B------:R-:W-:Y:S01]  /*1a00*/  ISETP.GE.AND P5, PT, R0, UR8, PT ;  /* 0x0000000800007c0c */ /* 0x000fe2000bfa6270 */
[----:B------:R-:W1:Y:S03]  /*1a10*/  @!P6 LDC R15, c[0x0][0x390] ;  /* 0x0000e400ff0feb82 */ /* 0x000e660000000800 */
[----:B------:R-:W-:-:S02]  /*1a20*/  ISETP.LT.OR P5, PT, R36, 0x1, P5 ;  /* 0x000000012400780c */ /* 0x000fc40002fa1670 */
[----:B------:R-:W-:-:S03]  /*1a30*/  MOV R152, 0xff800000 ;  /* 0xff80000000987802 */ /* 0x000fc60000000f00 */
[----:B------:R-:W4:Y:S01]  /*1a40*/  @!P4 LDC R19, c[0x0][0x390] ;  /* 0x0000e400ff13cb82 */ /* 0x000f220000000800 */
[----:B------:R-:W-:-:S07]  /*1a50*/  @!P6 HADD2.F32 R0, -RZ, R12.H0_H0 ;  /* 0x2000000cff00e230 */ /* 0x000fce0000004100 */
[----:B------:R-:W4:Y:S01]  /*1a60*/  @!P5 LDG.E.64 R4, desc[UR4][R118.64+0x1b00] ;  /* 0x001b00047604d981 */ /* 0x000f22000c1e1b00 */
[--C-:B------:R-:W-:Y:S02]  /*1a70*/  @!P6 HADD2.F32 R14, -RZ, R13.reuse.H0_H0 ;  /* 0x2000000dff0ee230 */ /* 0x100fe40000004100 */
[----:B------:R-:W-:Y:S02]  /*1a80*/  @!P6 HADD2.F32 R12, -RZ, R12.H1_H1 ;  /* 0x3000000cff0ce230 */ /* 0x000fe40000004100 */
[----:B------:R-:W-:Y:S02]  /*1a90*/  @!P6 HADD2.F32 R13, -RZ, R13.H1_H1 ;  /* 0x3000000dff0de230 */ /* 0x000fe40000004100 */
        /* <DEDUP_REMOVED lines=8> */
[----:B------:R-:W4:Y:S01]  /*1b20*/  @!P6 LDG.E.64 R14, desc[UR4][R118.64+0x1c00] ;  /* 0x001c0004760ee981 */ /* 0x000f22000c1e1b00 */
[--C-:B------:R-:W-:Y:S02]  /*1b30*/  @!P0 HADD2.F32 R0, -RZ, R2.reuse.H0_H0 ;  /* 0x20000002ff008230 */ /* 0x100fe40000004100 */
        /* <DEDUP_REMOVED lines=52> */
[----:B------:R-:W2:Y:S01]  /*1e80*/  @!P1 LDG.E.64 R12, desc[UR4][R118.64+0x1e00] ;  /* 0x001e0004760c9981 */ /* 0x000ea2000c1e1b00 */
[----:B----4-:R-:W-:-:S02]  /*1e90*/  @!P4 HADD2.F32 R0, -RZ, R6.H0_H0 ;  /* 0x20000006ff00c230 */ /* 0x010fc40000004100 */
[----:B------:R-:W-:Y:S01]  /*1ea0*/  ISETP.LT.OR P3, PT, R36, 0x1, P3 ;  /* 0x000000012400780c */ /* 0x000fe20001f61670 */
[----:B------:R-:W-:Y:S02]  /*1eb0*/  @!P4 HADD2.F32 R6, -RZ, R6.H1_H1 ;  /* 0x30000006ff06c230 */ /* 0x000fe40000004100 */
[-C--:B------:R-:W-:Y:S01]  /*1ec0*/  @!P4 FMUL R160, R0, R19.reuse ;  /* 0x0000001300a0c220 */ /* 0x080fe20000400000 */
[--C-:B------:R-:W-:Y:S02]  /*1ed0*/  @!P4 HADD2.F32 R0, -RZ, R7.reuse.H0_H0 ;  /* 0x20000007ff00c230 */ /* 0x100fe40000004100 */
[----:B------:R-:W-:Y:S01]  /*1ee0*/  @!P4 HADD2.F32 R7, -RZ, R7.H1_H1 ;  /* 0x30000007ff07c230 */ /* 0x000fe20000004100 */
[----:B------:R-:W-:Y:S01]  /*1ef0*/  IADD3 R10, PT, PT, R124, 0x1000, RZ ;  /* 0x000010007c0a7810 */ /* 0x000fe20007ffe0ff */
[-C--:B------:R-:W-:Y:S01]  /*1f00*/  @!P4 FMUL R161, R6, R19.reuse ;  /* 0x0000001306a1c220 */ /* 0x080fe20000400000 */
[-C--:B------:R-:W-:Y:S02]  /*1f10*/  @!P4 FMUL R162, R0, R19.reuse ;  /* 0x0000001300a2c220 */ /* 0x080fe40000400000 */
[----:B------:R-:W-:Y:S01]  /*1f20*/  @!P4 FMUL R163, R7, R19 ;  /* 0x0000001307a3c220 */ /* 0x000fe20000400000 */
[----:B------:R-:W-:Y:S01]  /*1f30*/  ISETP.GE.AND P4, PT, R10, UR8, PT ;  /* 0x000000080a007c0c */ /* 0x000fe2000bf86270 */
[----:B------:R-:W3:Y:S01]  /*1f40*/  @!P3 LDG.E.64 R8, desc[UR4][R118.64+0x1f00] ;  /* 0x001f00047608b981 */ /* 0x000ee2000c1e1b00 */
[----:B------:R-:W0:Y:S02]  /*1f50*/  @!P5 LDC R7, c[0x0][0x390] ;  /* 0x0000e400ff07db82 */ /* 0x000e240000000800 */
[----:B------:R-:W-:-:S02]  /*1f60*/  ISETP.LT.OR P4, PT, R36, 0x1, P4 ;  /* 0x000000012400780c */ /* 0x000fc40002781670 */
[----:B------:R-:W-:Y:S02]  /*1f70*/  MOV R38, 0xff800000 ;  /* 0xff80000000267802 */ /* 0x000fe40000000f00 */
[----:B------:R-:W-:Y:S02]  /*1f80*/  MOV R37, 0xff800000 ;  /* 0xff80000000257802 */ /* 0x000fe40000000f00 */
[----:B------:R-:W-:Y:S01]  /*1f90*/  MOV R35, 0xff800000 ;  /* 0xff80000000237802 */ /* 0x000fe20000000f00 */
[----:B------:R-:W1:Y:S06]  /*1fa0*/  @!P3 LDC R17, c[0x0][0x390] ;  /* 0x0000e400ff11bb82 */ /* 0x000e6c0000000800 */
        /* <DEDUP_REMOVED lines=9> */
[----:B------:R-:W0:Y:S01]  /*2040*/  @!P6 LDC R5, c[0x0][0x390] ;  /* 0x0000e400ff05eb82 */ /* 0x000e220000000800 */
[----:B------:R-:W-:Y:S01]  /*2050*/  @!P5 FMUL R44, R6, R7 ;  /* 0x00000007062cd220 */ /* 0x000fe20000400000 */
[----:B------:R-:W-:-:S04]  /*2060*/  ISETP.GE.AND P5, PT, R0, UR8, PT ;  /* 0x0000000800007c0c */ /* 0x000fc8000bfa6270 */
        /* <DEDUP_REMOVED lines=49> */
[----:B------:R-:W-:Y:S02]  /*2380*/  @!P1 HADD2.F32 R13, -RZ, R13.H1_H1 ;  /* 0x3000000dff0d9230 */ /* 0x000fe40000004100 */
[----:B------:R-:W-:-:S03]  /*2390*/  @!P1 HADD2.F32 R0, -RZ, R12.H0_H0 ;  /* 0x2000000cff009230 */ /* 0x000fc60000004100 */
[-C--:B0-----:R-:W-:Y:S01]  /*23a0*/  @!P1 FMUL R175, R13, R15.reuse ;  /* 0x0000000f0daf9220 */ /* 0x081fe20000400000 */
[----:B------:R-:W-:Y:S01]  /*23b0*/  @!P1 HADD2.F32 R12, -RZ, R12.H1_H1 ;  /* 0x3000000cff0c9230 */ /* 0x000fe20000004100 */
[----:B------:R-:W0:Y:S01]  /*23c0*/  @!P4 LDC R13, c[0x0][0x390] ;  /* 0x0000e400ff0dcb82 */ /* 0x000e220000000800 */
[-C--:B------:R-:W-:Y:S01]  /*23d0*/  @!P1 FMUL R172, R0, R15.reuse ;  /* 0x0000000f00ac9220 */ /* 0x080fe20000400000 */
[----:B------:R-:W-:Y:S01]  /*23e0*/  IADD3 R0, PT, PT, R124, 0x1200, RZ ;  /* 0x000012007c007810 */ /* 0x000fe20007ffe0ff */
[-C--:B------:R-:W-:Y:S01]  /*23f0*/  @!P1 FMUL R173, R14, R15.reuse ;  /* 0x0000000f0ead9220 */ /* 0x080fe20000400000 */
[----:B------:R-:W-:Y:S02]  /*2400*/  @!P1 FMUL R170, R12, R15 ;  /* 0x0000000f0caa9220 */ /* 0x000fe40000400000 */
[----:B------:R-:W-:Y:S01]  /*2410*/  ISETP.GE.AND P1, PT, R0, UR8, PT ;  /* 0x0000000800007c0c */ /* 0x000fe2000bf26270 */
[--C-:B---3--:R-:W-:Y:S01]  /*2420*/  @!P3 HADD2.F32 R0, -RZ, R8.reuse.H0_H0 ;  /* 0x20000008ff00b230 */ /* 0x108fe20000004100 */
[----:B------:R-:W2:Y:S01]  /*2430*/  @!P5 LDC R15, c[0x0][0x390] ;  /* 0x0000e400ff0fdb82 */ /* 0x000ea20000000800 */
[----:B------:R-:W-:Y:S01]  /*2440*/  @!P3 HADD2.F32 R12, -RZ, R9.H0_H0 ;  /* 0x20000009ff0cb230 */ /* 0x000fe20000004100 */
[----:B------:R-:W-:Y:S01]  /*2450*/  ISETP.LT.OR P1, PT, R36, 0x1, P1 ;  /* 0x000000012400780c */ /* 0x000fe20000f21670 */
        /* <DEDUP_REMOVED lines=8> */
[--C-:B----4-:R-:W-:Y:S02]  /*24e0*/  @!P4 HADD2.F32 R0, -RZ, R10.reuse.H0_H0 ;  /* 0x2000000aff00c230 */ /* 0x110fe40000004100 */
[----:B------:R-:W-:Y:S01]  /*24f0*/  @!P4 HADD2.F32 R12, -RZ, R11.H0_H0 ;  /* 0x2000000bff0cc230 */ /* 0x000fe20000004100 */
[----:B------:R-:W-:Y:S01]  /*2500*/  ISETP.LT.OR P3, PT, R36, 0x1, P3 ;  /* 0x000000012400780c */ /* 0x000fe20001f61670 */
[----:B------:R-:W-:-:S02]  /*2510*/  @!P4 HADD2.F32 R10, -RZ, R10.H1_H1 ;  /* 0x3000000aff0ac230 */ /* 0x000fc40000004100 */
[-C--:B0-----:R-:W-:Y:S01]  /*2520*/  @!P4 FMUL R183, R0, R13.reuse ;  /* 0x0000000d00b7c220 */ /* 0x081fe20000400000 */
[----:B------:R-:W-:Y:S01]  /*2530*/  @!P4 HADD2.F32 R11, -RZ, R11.H1_H1 ;  /* 0x3000000bff0bc230 */ /* 0x000fe20000004100 */
[----:B------:R-:W-:Y:S01]  /*2540*/  IADD3 R0, PT, PT, R124, 0x1300, RZ ;  /* 0x000013007c007810 */ /* 0x000fe20007ffe0ff */
[----:B------:R-:W3:Y:S01]  /*2550*/  @!P1 LDG.E.64 R8, desc[UR4][R118.64+0x2400] ;  /* 0x0024000476089981 */ /* 0x000ee2000c1e1b00 */
[-C--:B------:R-:W-:Y:S01]  /*2560*/  @!P4 FMUL R177, R10, R13.reuse ;  /* 0x0000000d0ab1c220 */ /* 0x080fe20000400000 */
[-C--:B------:R-:W-:Y:S01]  /*2570*/  @!P4 FMUL R184, R12, R13.reuse ;  /* 0x0000000d0cb8c220 */ /* 0x080fe20000400000 */
[----:B------:R-:W-:Y:S01]  /*2580*/  @!P4 FMUL R185, R11, R13 ;  /* 0x0000000d0bb9c220 */ /* 0x000fe20000400000 */
[----:B------:R-:W-:-:S04]  /*2590*/  ISETP.GE.AND P4, PT, R0, UR8, PT ;  /* 0x0000000800007c0c */ /* 0x000fc8000bf86270 */
[----:B------:R-:W-:Y:S01]  /*25a0*/  ISETP.LT.OR P4, PT, R36, 0x1, P4 ;  /* 0x000000012400780c */ /* 0x000fe20002781670 */
[----:B------:R-:W4:-:S12]  /*25b0*/  @!P3 LDG.E.64 R10, desc[UR4][R118.64+0x2500] ;  /* 0x00250004760ab981 */ /* 0x000f18000c1e1b00 */
[----:B------:R-:W4:Y:S01]  /*25c0*/  @!P4 LDG.E.64 R12, desc[UR4][R118.64+0x2600] ;  /* 0x00260004760cc981 */ /* 0x000f22000c1e1b00 */
[--C-:B------:R-:W-:Y:S02]  /*25d0*/  @!P5 HADD2.F32 R0, -RZ, R6.reuse.H0_H0 ;  /* 0x20000006ff00d230 */ /* 0x100fe40000004100 */
[--C-:B------:R-:W-:Y:S02]  /*25e0*/  @!P5 HADD2.F32 R14, -RZ, R7.reuse.H0_H0 ;  /* 0x20000007ff0ed230 */ /* 0x100fe40000004100 */
[----:B------:R-:W-:Y:S02]  /*25f0*/  @!P5 HADD2.F32 R6, -RZ, R6.H1_H1 ;  /* 0x30000006ff06d230 */ /* 0x000fe40000004100 */
[----:B------:R-:W-:Y:S02]  /*2600*/  @!P5 HADD2.F32 R7, -RZ, R7.H1_H1 ;  /* 0x30000007ff07d230 */ /* 0x000fe40000004100 */
[-C--:B--2---:R-:W-:Y:S01]  /*2610*/  @!P5 FMUL R186, R0, R15.reuse ;  /* 0x0000000f00bad220 */ /* 0x084fe20000400000 */
[----:B------:R-:W-:Y:S01]  /*2620*/  IADD3 R0, PT, PT, R124, 0x1380, RZ ;  /* 0x000013807c007810 */ /* 0x000fe20007ffe0ff */
[-C--:B------:R-:W-:Y:S01]  /*2630*/  @!P5 FMUL R187, R6, R15.reuse ;  /* 0x0000000f06bbd220 */ /* 0x080fe20000400000 */
[-C--:B------:R-:W-:Y:S01]  /*2640*/  @!P5 FMUL R21, R14, R15.reuse ;  /* 0x0000000f0e15d220 */ /* 0x080fe20000400000 */
[----:B------:R-:W-:-:S02]  /*2650*/  @!P5 FMUL R20, R7, R15 ;  /* 0x0000000f0714d220 */ /* 0x000fc40000400000 */
[----:B------:R-:W0:Y:S01]  /*2660*/  @!P6 LDC R15, c[0x0][0x390] ;  /* 0x0000e400ff0feb82 */ /* 0x000e220000000800 */
[----:B------:R-:W-:-:S04]  /*2670*/  ISETP.GE.AND P5, PT, R0, UR8, PT ;  /* 0x0000000800007c0c */ /* 0x000fc8000bfa6270 */
[----:B------:R-:W-:Y:S02]  /*2680*/  ISETP.LT.OR P5, PT, R36, 0x1, P5 ;  /* 0x000000012400780c */ /* 0x000fe40002fa1670 */
[----:B------:R-:W-:Y:S01]  /*2690*/  MOV R17, 0xff800000 ;  /* 0xff80000000117802 */ /* 0x000fe20000000f00 */
[----:B------:R-:W-:-:S10]  /*26a0*/  @!P6 HADD2.F32 R0, -RZ, R4.H0_H0 ;  /* 0x20000004ff00e230 */ /* 0x000fd40000004100 */
[----:B------:R-:W2:Y:S01]  /*26b0*/  @!P5 LDG.E.64 R6, desc[UR4][R118.64+0x2700] ;  /* 0x002700047606d981 */ /* 0x000ea2000c1e1b00 */
        /* <DEDUP_REMOVED lines=11> */
[----:B------:R-:W-:Y:S04]  /*2770*/  STL [R1+0x88], R183 ;  /* 0x000088b701007387 */ /* 0x000fe80000100800 */
[----:B------:R-:W-:Y:S08]  /*2780*/  STL [R1+0xa8], R184 ;  /* 0x0000a8b801007387 */ /* 0x000ff00000100800 */
[----:B------:R-:W2:Y:S01]  /*2790*/  @!P6 LDG.E.64 R4, desc[UR4][R118.64+0x2800] ;  /* 0x002800047604e981 */ /* 0x000ea2000c1e1b00 */
[----:B------:R-:W-:-:S03]  /*27a0*/  @!P0 HADD2.F32 R0, -RZ, R2.H0_H0 ;  /* 0x20000002ff008230 */ /* 0x000fc60000004100 */
[----:B------:R-:W-:Y:S04]  /*27b0*/  STL [R1+0xd4], R185 ;  /* 0x0000d4b901007387 */ /* 0x000fe80000100800 */
[----:B------:R-:W-:Y:S01]  /*27c0*/  STL [R1+0xd8], R186 ;  /* 0x0000d8ba01007387 */ /* 0x000fe20000100800 */
[----:B------:R-:W-:-:S03]  /*27d0*/  @!P0 HADD2.F32 R14, -RZ, R3.H0_H0 ;  /* 0x20000003ff0e8230 */ /* 0x000fc60000004100 */
[----:B------:R-:W-:Y:S01]  /*27e0*/  STL [R1+0xd0], R187 ;  /* 0x0000d0bb01007387 */ /* 0x000fe20000100800 */
[----:B------:R-:W-:-:S03]  /*27f0*/  @!P0 HADD2.F32 R2, -RZ, R2.H1_H1 ;  /* 0x30000002ff028230 */ /* 0x000fc60000004100 */
[----:B------:R-:W-:Y:S01]  /*2800*/  STL [R1+0xdc], R21 ;  /* 0x0000dc1501007387 */ /* 0x000fe20000100800 */
[----:B------:R-:W-:-:S03]  /*2810*/  @!P0 HADD2.F32 R3, -RZ, R3.H1_H1 ;  /* 0x30000003ff038230 */ /* 0x000fc60000004100 */
[----:B------:R-:W-:Y:S04]  /*2820*/  STL [R1+0xec], R20 ;  /* 0x0000ec1401007387 */ /* 0x000fe80000100800 */
[----:B------:R1:W-:Y:S04]  /*2830*/  STL [R1+0xf0], R19 ;  /* 0x0000f01301007387 */ /* 0x0003e80000100800 */
        /* <DEDUP_REMOVED lines=21> */
[----:B------:R-:W-:Y:S01]  /*2990*/  MOV R14, 0xff800000 ;  /* 0xff800000000e7802 */ /* 0x000fe20000000f00 */
[----:B------:R0:W-:Y:S01]  /*29a0*/  STL [R1+0x11c], R16 ;  /* 0x00011c1001007387 */ /* 0x0001e20000100800 */
[----:B------:R-:W-:-:S02]  /*29b0*/  MOV R22, 0xff800000 ;  /* 0xff80000000167802 */ /* 0x000fc40000000f00 */
[----:B------:R-:W-:Y:S02]  /*29c0*/  MOV R21, 0xff800000 ;  /* 0xff80000000157802 */ /* 0x000fe40000000f00 */
[----:B------:R-:W-:Y:S02]  /*29d0*/  MOV R20, 0xff800000 ;  /* 0xff80000000147802 */ /* 0x000fe40000000f00 */
[----:B------:R-:W-:Y:S02]  /*29e0*/  MOV R18, 0xff800000 ;  /* 0xff80000000127802 */ /* 0x000fe40000000f00 */
[----:B0-----:R-:W-:Y:S01]  /*29f0*/  IADD3 R16, PT, PT, R124, 0x1500, RZ ;  /* 0x000015007c107810 */ /* 0x001fe20007ffe0ff */
[--C-:B---3--:R-:W-:Y:S02]  /*2a00*/  @!P1 HADD2.F32 R0, -RZ, R8.reuse.H0_H0 ;  /* 0x20000008ff009230 */ /* 0x108fe40000004100 */
[----:B------:R-:W-:-:S03]  /*2a10*/  @!P1 HADD2.F32 R8, -RZ, R8.H1_H1 ;  /* 0x30000008ff089230 */ /* 0x000fc60000004100 */
[-C--:B------:R-:W-:Y:S01]  /*2a20*/  @!P1 FMUL R14, R0, R15.reuse ;  /* 0x0000000f000e9220 */ /* 0x080fe20000400000 */
[--C-:B------:R-:W-:Y:S02]  /*2a30*/  @!P1 HADD2.F32 R0, -RZ, R9.reuse.H0_H0 ;  /* 0x20000009ff009230 */ /* 0x100fe40000004100 */
[----:B------:R-:W-:Y:S02]  /*2a40*/  @!P1 HADD2.F32 R9, -RZ, R9.H1_H1 ;  /* 0x30000009ff099230 */ /* 0x000fe40000004100 */
[----:B------:R4:W-:Y:S01]  /*2a50*/  STL [R1+0x120], R14 ;  /* 0x0001200e01007387 */ /* 0x0009e20000100800 */
[-C--:B------:R-:W-:Y:S01]  /*2a60*/  @!P1 FMUL R22, R8, R15.reuse ;  /* 0x0000000f08169220 */ /* 0x080fe20000400000 */
[-C--:B------:R-:W-:Y:S01]  /*2a70*/  @!P1 FMUL R21, R0, R15.reuse ;  /* 0x0000000f00159220 */ /* 0x080fe20000400000 */
[----:B------:R-:W-:Y:S01]  /*2a80*/  @!P1 FMUL R20, R9, R15 ;  /* 0x0000000f09149220 */ /* 0x000fe20000400000 */
[--C-:B----4-:R-:W-:Y:S01]  /*2a90*/  @!P3 HADD2.F32 R14, -RZ, R10.reuse.H0_H0 ;  /* 0x2000000aff0eb230 */ /* 0x110fe20000004100 */
[----:B------:R-:W-:Y:S01]  /*2aa0*/  ISETP.GE.AND P1, PT, R16, UR8, PT ;  /* 0x0000000810007c0c */ /* 0x000fe2000bf26270 */
[----:B------:R-:W-:Y:S01]  /*2ab0*/  @!P3 HADD2.F32 R10, -RZ, R10.H1_H1 ;  /* 0x3000000aff0ab230 */ /* 0x000fe20000004100 */
[----:B------:R-:W-:Y:S02]  /*2ac0*/  STL [R1+0x118], R22 ;  /* 0x0001181601007387 */ /* 0x000fe40000100800 */
[----:B-1----:R-:W-:Y:S01]  /*2ad0*/  @!P3 FMUL R18, R14, R17 ;  /* 0x000000110e12b220 */ /* 0x002fe20000400000 */
[--C-:B------:R-:W-:Y:S01]  /*2ae0*/  @!P3 HADD2.F32 R0, -RZ, R11.reuse.H0_H0 ;  /* 0x2000000bff00b230 */ /* 0x100fe20000004100 */
[----:B------:R-:W-:Y:S01]  /*2af0*/  STL [R1+0x124], R21 ;  /* 0x0001241501007387 */ /* 0x000fe20000100800 */
[----:B------:R-:W-:-:S02]  /*2b00*/  @!P3 HADD2.F32 R11, -RZ, R11.H1_H1 ;  /* 0x3000000bff0bb230 */ /* 0x000fc40000004100 */
[----:B------:R-:W-:Y:S01]  /*2b10*/  @!P4 HADD2.F32 R8, -RZ, R12.H0_H0 ;  /* 0x2000000cff08c230 */ /* 0x000fe20000004100 */
[----:B------:R0:W-:Y:S01]  /*2b20*/  STL [R1+0x12c], R20 ;  /* 0x00012c1401007387 */ /* 0x0001e20000100800 */
[----:B------:R-:W-:-:S03]  /*2b30*/  ISETP.LT.OR P1, PT, R36, 0x1, P1 ;  /* 0x000000012400780c */ /* 0x000fc60000f21670 */
[----:B------:R1:W-:Y:S01]  /*2b40*/  STL [R1+0x13c], R18 ;  /* 0x00013c1201007387 */ /* 0x0003e20000100800 */
[----:B------:R-:W-:Y:S01]  /*2b50*/  MOV R16, 0xff800000 ;  /* 0xff80000000107802 */ /* 0x000fe20000000f00 */
[-C--:B------:R-:W-:Y:S01]  /*2b60*/  @!P3 FMUL R16, R11, R17.reuse ;  /* 0x000000110b10b220 */ /* 0x080fe20000400000 */
[----:B------:R-:W-:Y:S02]  /*2b70*/  MOV R15, 0xff800000 ;  /* 0xff800000000f7802 */ /* 0x000fe40000000f00 */
[----:B0-----:R-:W-:Y:S01]  /*2b80*/  MOV R20, 0xff800000 ;  /* 0xff80000000147802 */ /* 0x001fe20000000f00 */
[-C--:B------:R-:W-:Y:S01]  /*2b90*/  @!P3 FMUL R20, R10, R17.reuse ;  /* 0x000000110a14b220 */ /* 0x080fe20000400000 */
[----:B-1----:R-:W-:Y:S01]  /*2ba0*/  MOV R18, 0xff800000 ;  /* 0xff80000000127802 */ /* 0x002fe20000000f00 */
[----:B------:R-:W-:Y:S01]  /*2bb0*/  @!P3 FMUL R18, R0, R17 ;  /* 0x000000110012b220 */ /* 0x000fe20000400000 */
[----:B------:R-:W-:Y:S01]  /*2bc0*/  IADD3 R9, PT, PT, R124, 0x1580, RZ ;  /* 0x000015807c097810 */ /* 0x000fe20007ffe0ff */
[----:B------:R-:W-:Y:S01]  /*2bd0*/  @!P4 FMUL R15, R8, R19 ;  /* 0x00000013080fc220 */ /* 0x000fe20000400000 */
[----:B------:R-:W-:Y:S01]  /*2be0*/  @!P4 HADD2.F32 R0, -RZ, R13.H0_H0 ;  /* 0x2000000dff00c230 */ /* 0x000fe20000004100 */
[----:B------:R-:W-:Y:S01]  /*2bf0*/  STL [R1+0x128], R20 ;  /* 0x0001281401007387 */ /* 0x000fe20000100800 */
[----:B------:R-:W-:-:S02]  /*2c00*/  @!P4 HADD2.F32 R12, -RZ, R12.H1_H1 ;  /* 0x3000000cff0cc230 */ /* 0x000fc40000004100 */
[----:B------:R-:W-:Y:S01]  /*2c10*/  @!P4 HADD2.F32 R13, -RZ, R13.H1_H1 ;  /* 0x3000000dff0dc230 */ /* 0x000fe20000004100 */
[----:B------:R-:W-:Y:S01]  /*2c20*/  STL [R1+0x140], R18 ;  /* 0x0001401201007387 */ /* 0x000fe20000100800 */
[----:B------:R-:W-:Y:S02]  /*2c30*/  ISETP.GE.AND P3, PT, R9, UR8, PT ;  /* 0x0000000809007c0c */ /* 0x000fe4000bf66270 */
[----:B------:R-:W-:Y:S01]  /*2c40*/  IADD3 R10, PT, PT, R124, 0x1600, RZ ;  /* 0x000016007c0a7810 */ /* 0x000fe20007ffe0ff */
[----:B------:R-:W-:Y:S01]  /*2c50*/  STL [R1+0x148], R16 ;  /* 0x0001481001007387 */ /* 0x000fe20000100800 */
[----:B------:R-:W-:Y:S01]  /*2c60*/  MOV R14, 0xff800000 ;  /* 0xff800000000e7802 */ /* 0x000fe20000000f00 */
[-C--:B------:R-:W-:Y:S01]  /*2c70*/  @!P4 FMUL R14, R0, R19.reuse ;  /* 0x00000013000ec220 */ /* 0x080fe20000400000 */
[----:B------:R-:W-:Y:S01]  /*2c80*/  MOV R11, 0xff800000 ;  /* 0xff800000000b7802 */ /* 0x000fe20000000f00 */
[----:B------:R0:W-:Y:S01]  /*2c90*/  STL [R1+0x154], R15 ;  /* 0x0001540f01007387 */ /* 0x0001e20000100800 */
[----:B------:R-:W-:Y:S01]  /*2ca0*/  @!P4 FMUL R11, R13, R19 ;  /* 0x000000130d0bc220 */ /* 0x000fe20000400000 */
[----:B------:R-:W-:-:S02]  /*2cb0*/  ISETP.LT.OR P3, PT, R36, 0x1, P3 ;  /* 0x000000012400780c */ /* 0x000fc40001f61670 */
[----:B------:R-:W3:Y:S01]  /*2cc0*/  @!P1 LDG.E.64 R8, desc[UR4][R118.64+0x2a00] ;  /* 0x002a000476089981 */ /* 0x000ee2000c1e1b00 */
[----:B0-----:R-:W-:Y:S01]  /*2cd0*/  MOV R15, 0xff800000 ;  /* 0xff800000000f7802 */ /* 0x001fe20000000f00 */
[----:B------:R-:W-:Y:S01]  /*2ce0*/  @!P4 FMUL R15, R12, R19 ;  /* 0x000000130c0fc220 */ /* 0x000fe20000400000 */
[----:B------:R-:W-:-:S04]  /*2cf0*/  ISETP.GE.AND P4, PT, R10, UR8, PT ;  /* 0x000000080a007c0c */ /* 0x000fc8000bf86270 */
[----:B------:R-:W-:Y:S01]  /*2d00*/  ISETP.LT.OR P4, PT, R36, 0x1, P4 ;  /* 0x000000012400780c */ /* 0x000fe20002781670 */
[----:B------:R0:W-:Y:S04]  /*2d10*/  STL [R1+0x144], R15 ;  /* 0x0001440f01007387 */ /* 0x0001e80000100800 */
[----:B------:R-:W-:Y:S04]  /*2d20*/  STL [R1+0x158], R14 ;  /* 0x0001580e01007387 */ /* 0x000fe80000100800 */
[----:B------:R1:W-:Y:S01]  /*2d30*/  STL [R1+0x160], R11 ;  /* 0x0001600b01007387 */ /* 0x0003e20000100800 */
[----:B0-----:R-:W0:Y:S03]  /*2d40*/  @!P5 LDC R15, c[0x0][0x390] ;  /* 0x0000e400ff0fdb82 */ /* 0x001e260000000800 */
[----:B------:R-:W4:Y:S04]  /*2d50*/  @!P4 LDG.E.64 R12, desc[UR4][R118.64+0x2c00] ;  /* 0x002c0004760cc981 */ /* 0x000f28000c1e1b00 */
[----:B-1----:R-:W4:Y:S01]  /*2d60*/  @!P3 LDG.E.64 R10, desc[UR4][R118.64+0x2b00] ;  /* 0x002b0004760ab981 */ /* 0x002f22000c1e1b00 */
[----:B--2---:R-:W-:-:S02]  /*2d70*/  @!P5 HADD2.F32 R0, -RZ, R6.H0_H0 ;  /* 0x20000006ff00d230 */ /* 0x004fc40000004100 */
[--C-:B------:R-:W-:Y:S02]  /*2d80*/  @!P5 HADD2.F32 R14, -RZ, R7.reuse.H0_H0 ;  /* 0x20000007ff0ed230 */ /* 0x100fe40000004100 */
[----:B------:R-:W-:Y:S02]  /*2d90*/  @!P5 HADD2.F32 R6, -RZ, R6.H1_H1 ;  /* 0x30000006ff06d230 */ /* 0x000fe40000004100 */
[----:B------:R-:W-:Y:S01]  /*2da0*/  @!P5 HADD2.F32 R7, -RZ, R7.H1_H1 ;  /* 0x30000007ff07d230 */ /* 0x000fe20000004100 */
[----:B------:R-:W-:Y:S02]  /*2db0*/  MOV R20, 0xff800000 ;  /* 0xff80000000147802 */ /* 0x000fe40000000f00 */
[----:B------:R-:W-:Y:S02]  /*2dc0*/  MOV R18, 0xff800000 ;  /* 0xff80000000127802 */ /* 0x000fe40000000f00 */
[----:B------:R-:W-:Y:S02]  /*2dd0*/  MOV R17, 0xff800000 ;  /* 0xff80000000117802 */ /* 0x000fe40000000f00 */
[----:B------:R-:W-:Y:S01]  /*2de0*/  MOV R16, 0xff800000 ;  /* 0xff80000000107802 */ /* 0x000fe20000000f00 */
[-C--:B0-----:R-:W-:Y:S01]  /*2df0*/  @!P5 FMUL R20, R0, R15.reuse ;  /* 0x0000000f0014d220 */ /* 0x081fe20000400000 */
[----:B------:R-:W-:Y:S01]  /*2e00*/  IADD3 R0, PT, PT, R124, 0x1680, RZ ;  /* 0x000016807c007810 */ /* 0x000fe20007ffe0ff */
[-C--:B------:R-:W-:Y:S01]  /*2e10*/  @!P5 FMUL R18, R6, R15.reuse ;  /* 0x0000000f0612d220 */ /* 0x080fe20000400000 */
[-C--:B------:R-:W-:Y:S01]  /*2e20*/  @!P5 FMUL R17, R14, R15.reuse ;  /* 0x0000000f0e11d220 */ /* 0x080fe20000400000 */
[----:B------:R-:W-:-:S02]  /*2e30*/  @!P5 FMUL R16, R7, R15 ;  /* 0x0000000f0710d220 */ /* 0x000fc40000400000 */
[----:B------:R-:W0:Y:S01]  /*2e40*/  @!P6 LDC R15, c[0x0][0x390] ;  /* 0x0000e400ff0feb82 */ /* 0x000e220000000800 */
[----:B------:R-:W-:-:S04]  /*2e50*/  ISETP.GE.AND P5, PT, R0, UR8, PT ;  /* 0x0000000800007c0c */ /* 0x000fc8000bfa6270 */
[----:B------:R-:W-:Y:S01]  /*2e60*/  ISETP.LT.OR P5, PT, R36, 0x1, P5 ;  /* 0x000000012400780c */ /* 0x000fe20002fa1670 */
[--C-:B------:R-:W-:Y:S01]  /*2e70*/  @!P6 HADD2.F32 R0, -RZ, R4.reuse.H0_H0 ;  /* 0x20000004ff00e230 */ /* 0x100fe20000004100 */
[----:B------:R-:W-:Y:S01]  /*2e80*/  STL [R1+0x16c], R20 ;  /* 0x00016c1401007387 */ /* 0x000fe20000100800 */
[--C-:B------:R-:W-:Y:S01]  /*2e90*/  @!P6 HADD2.F32 R14, -RZ, R5.reuse.H0_H0 ;  /* 0x20000005ff0ee230 */ /* 0x100fe20000004100 */
[----:B------:R-:W-:Y:S01]  /*2ea0*/  MOV R19, 0xff800000 ;  /* 0xff80000000137802 */ /* 0x000fe20000000f00 */
[----:B------:R-:W-:Y:S01]  /*2eb0*/  @!P6 HADD2.F32 R4, -RZ, R4.H1_H1 ;  /* 0x30000004ff04e230 */ /* 0x000fe20000004100 */
[----:B------:R1:W-:Y:S01]  /*2ec0*/  STL [R1+0x15c], R18 ;  /* 0x00015c1201007387 */ /* 0x0003e20000100800 */
[----:B------:R-:W-:-:S06]  /*2ed0*/  @!P6 HADD2.F32 R5, -RZ, R5.H1_H1 ;  /* 0x30000005ff05e230 */ /* 0x000fcc0000004100 */
[----:B------:R-:W2:Y:S04]  /*2ee0*/  @!P5 LDG.E.64 R6, desc[UR4][R118.64+0x2d00] ;  /* 0x002d00047606d981 */ /* 0x000ea8000c1e1b00 */
[----:B------:R1:W-:Y:S01]  /*2ef0*/  STL [R1+0x170], R17 ;  /* 0x0001701101007387 */ /* 0x0003e20000100800 */
[-C--:B0-----:R-:W-:Y:S01]  /*2f00*/  @!P6 FMUL R19, R0, R15.reuse ;  /* 0x0000000f0013e220 */ /* 0x081fe20000400000 */
[----:B------:R-:W-:Y:S02]  /*2f10*/  IADD3 R0, PT, PT, R124, 0x1700, RZ ;  /* 0x000017007c007810 */ /* 0x000fe40007ffe0ff */
[----:B------:R0:W-:Y:S01]  /*2f20*/  STL [R1+0x174], R16 ;  /* 0x0001741001007387 */ /* 0x0001e20000100800 */
[----:B-1----:R-:W-:Y:S01]  /*2f30*/  MOV R18, 0xff800000 ;  /* 0xff80000000127802 */ /* 0x002fe20000000f00 */
[-C--:B------:R-:W-:Y:S01]  /*2f40*/  @!P6 FMUL R18, R4, R15.reuse ;  /* 0x0000000f0412e220 */ /* 0x080fe20000400000 */
[----:B------:R-:W-:Y:S01]  /*2f50*/  MOV R17, 0xff800000 ;  /* 0xff80000000117802 */ /* 0x000fe20000000f00 */
[-C--:B------:R-:W-:Y:S01]  /*2f60*/  @!P6 FMUL R17, R14, R15.reuse ;  /* 0x0000000f0e11e220 */ /* 0x080fe20000400000 */
[----:B0-----:R-:W-:Y:S01]  /*2f70*/  MOV R16, 0xff800000 ;  /* 0xff80000000107802 */ /* 0x001fe20000000f00 */
[----:B------:R-:W-:Y:S01]  /*2f80*/  @!P6 FMUL R16, R5, R15 ;  /* 0x0000000f0510e220 */ /* 0x000fe20000400000 */
[----:B------:R-:W-:Y:S01]  /*2f90*/  ISETP.GE.AND P6, PT, R0, UR8, PT ;  /* 0x0000000800007c0c */ /* 0x000fe2000bfc6270 */
[----:B------:R-:W0:Y:S03]  /*2fa0*/  @!P0 LDC R15, c[0x0][0x390] ;  /* 0x0000e400ff0f8b82 */ /* 0x000e260000000800 */
[----:B------:R-:W-:Y:S01]  /*2fb0*/  ISETP.LT.OR P6, PT, R36, 0x1, P6 ;  /* 0x000000012400780c */ /* 0x000fe200037c1670 */
[----:B------:R-:W-:-:S12]  /*2fc0*/  @!P0 HADD2.F32 R0, -RZ, R2.H0_H0 ;  /* 0x20000002ff008230 */ /* 0x000fd80000004100 */
[----:B------:R-:W2:Y:S01]  /*2fd0*/  @!P6 LDG.E.64 R4, desc[UR4][R118.64+0x2e00] ;  /* 0x002e00047604e981 */ /* 0x000ea2000c1e1b00 */
[--C-:B------:R-:W-:Y:S02]  /*2fe0*/  @!P0 HADD2.F32 R14, -RZ, R3.reuse.H0_H0 ;  /* 0x20000003ff0e8230 */ /* 0x100fe40000004100 */
[----:B------:R-:W-:Y:S01]  /*2ff0*/  @!P0 HADD2.F32 R2, -RZ, R2.H1_H1 ;  /* 0x30000002ff028230 */ /* 0x000fe20000004100 */
[----:B------:R1:W-:Y:S01]  /*3000*/  STL [R1+0x178], R19 ;  /* 0x0001781301007387 */ /* 0x0003e20000100800 */
[----:B------:R-:W-:-:S03]  /*3010*/  @!P0 HADD2.F32 R3, -RZ, R3.H1_H1 ;  /* 0x30000003ff038230 */ /* 0x000fc60000004100 */
        /* <DEDUP_REMOVED lines=18> */
[----:B------:R1:W-:Y:S04]  /*3140*/  STL [R1+0x188], R17 ;  /* 0x0001881101007387 */ /* 0x0003e80000100800 */
[----:B------:R0:W-:Y:S01]  /*3150*/  STL [R1+0x18c], R16 ;  /* 0x00018c1001007387 */ /* 0x0001e20000100800 */
[----:B-1----:R-:W1:Y:S08]  /*3160*/  @!P3 LDC R17, c[0x0][0x390] ;  /* 0x0000e400ff11bb82 */ /* 0x002e700000000800 */
[----:B0-----:R-:W0:Y:S01]  /*3170*/  @!P4 LDC R16, c[0x0][0x390] ;  /* 0x0000e400ff10cb82 */ /* 0x001e220000000800 */
[----:B------:R-:W-:-:S02]  /*3180*/  MOV R21, 0xff800000 ;  /* 0xff80000000157802 */ /* 0x000fc40000000f00 */
[----:B------:R-:W-:Y:S02]  /*3190*/  MOV R20, 0xff800000 ;  /* 0xff80000000147802 */ /* 0x000fe40000000f00 */
[----:B------:R-:W-:Y:S02]  /*31a0*/  MOV R19, 0xff800000 ;  /* 0xff80000000137802 */ /* 0x000fe40000000f00 */
[----:B------:R-:W-:Y:S01]  /*31b0*/  MOV R18, 0xff800000 ;  /* 0xff80000000127802 */ /* 0x000fe20000000f00 */
[--C-:B---3--:R-:W-:Y:S02]  /*31c0*/  @!P1 HADD2.F32 R0, -RZ, R8.reuse.H0_H0 ;  /* 0x20000008ff009230 */ /* 0x108fe40000004100 */
[--C-:B------:R-:W-:Y:S02]  /*31d0*/  @!P1 HADD2.F32 R14, -RZ, R9.reuse.H0_H0 ;  /* 0x20000009ff0e9230 */ /* 0x100fe40000004100 */
[----:B------:R-:W-:Y:S02]  /*31e0*/  @!P1 HADD2.F32 R8, -RZ, R8.H1_H1 ;  /* 0x30000008ff089230 */ /* 0x000fe40000004100 */
[-C--:B------:R-:W-:Y:S01]  /*31f0*/  @!P1 FMUL R21, R0, R15.reuse ;  /* 0x0000000f00159220 */ /* 0x080fe20000400000 */
[----:B------:R-:W-:Y:S01]  /*3200*/  @!P1 HADD2.F32 R9, -RZ, R9.H1_H1 ;  /* 0x30000009ff099230 */ /* 0x000fe20000004100 */
[----:B------:R-:W-:Y:S01]  /*3210*/  IADD3 R0, PT, PT, R124, 0x1800, RZ ;  /* 0x000018007c007810 */ /* 0x000fe20007ffe0ff */
[-C--:B------:R-:W-:Y:S01]  /*3220*/  @!P1 FMUL R19, R14, R15.reuse ;  /* 0x0000000f0e139220 */ /* 0x080fe20000400000 */
[----:B------:R-:W-:-:S02]  /*3230*/  @!P1 FMUL R20, R8, R15 ;  /* 0x0000000f08149220 */ /* 0x000fc40000400000 */
[----:B------:R-:W-:Y:S01]  /*3240*/  @!P1 FMUL R18, R9, R15 ;  /* 0x0000000f09129220 */ /* 0x000fe20000400000 */
[----:B------:R-:W-:Y:S01]  /*3250*/  ISETP.GE.AND P1, PT, R0, UR8, PT ;  /* 0x0000000800007c0c */ /* 0x000fe2000bf26270 */
[----:B------:R3:W-:Y:S03]  /*3260*/  STL [R1+0x14c], R21 ;  /* 0x00014c1501007387 */ /* 0x0007e60000100800 */
[----:B------:R-:W-:Y:S01]  /*3270*/  ISETP.LT.OR P1, PT, R36, 0x1, P1 ;  /* 0x000000012400780c */ /* 0x000fe20000f21670 */
[----:B------:R1:W-:Y:S01]  /*3280*/  STL [R1+0x150], R20 ;  /* 0x0001501401007387 */ /* 0x0003e20000100800 */
[----:B------:R-:W-:-:S03]  /*3290*/  MOV R14, 0xff800000 ;  /* 0xff800000000e7802 */ /* 0x000fc60000000f00 */
[----:B------:R0:W-:Y:S01]  /*32a0*/  STL [R1+0x190], R19 ;  /* 0x0001901301007387 */ /* 0x0001e20000100800 */
[----:B---3--:R-:W-:Y:S01]  /*32b0*/  MOV R21, 0xff800000 ;  /* 0xff80000000157802 */ /* 0x008fe20000000f00 */
[----:B----4-:R-:W-:Y:S02]  /*32c0*/  @!P4 HADD2.F32 R9, -RZ, R12.H0_H0 ;  /* 0x2000000cff09c230 */ /* 0x010fe40000004100 */
[--C-:B------:R-:W-:Y:S02]  /*32d0*/  @!P3 HADD2.F32 R0, -RZ, R10.reuse.H0_H0 ;  /* 0x2000000aff00b230 */ /* 0x100fe40000004100 */
[----:B------:R-:W-:Y:S02]  /*32e0*/  @!P3 HADD2.F32 R10, -RZ, R10.H1_H1 ;  /* 0x3000000aff0ab230 */ /* 0x000fe40000004100 */
[--C-:B------:R-:W-:Y:S02]  /*32f0*/  @!P3 HADD2.F32 R8, -RZ, R11.reuse.H0_H0 ;  /* 0x2000000bff08b230 */ /* 0x100fe40000004100 */
[----:B------:R-:W-:Y:S01]  /*3300*/  @!P3 HADD2.F32 R11, -RZ, R11.H1_H1 ;  /* 0x3000000bff0bb230 */ /* 0x000fe20000004100 */
[----:B-1----:R-:W-:Y:S01]  /*3310*/  MOV R20, 0xff800000 ;  /* 0xff80000000147802 */ /* 0x002fe20000000f00 */
[-C--:B------:R-:W-:Y:S01]  /*3320*/  @!P3 FMUL R21, R0, R17.reuse ;  /* 0x000000110015b220 */ /* 0x080fe20000400000 */
[----:B------:R1:W-:Y:S01]  /*3330*/  STL [R1+0x194], R18 ;  /* 0x0001941201007387 */ /* 0x0003e20000100800 */
[----:B0-----:R-:W-:Y:S01]  /*3340*/  MOV R19, 0xff800000 ;  /* 0xff80000000137802 */ /* 0x001fe20000000f00 */
[-C--:B------:R-:W-:Y:S01]  /*3350*/  @!P3 FMUL R20, R10, R17.reuse ;  /* 0x000000110a14b220 */ /* 0x080fe20000400000 */
[-C--:B------:R-:W-:Y:S01]  /*3360*/  @!P3 FMUL R19, R8, R17.reuse ;  /* 0x000000110813b220 */ /* 0x080fe20000400000 */
[----:B------:R-:W-:Y:S01]  /*3370*/  @!P4 FMUL R14, R9, R16 ;  /* 0x00000010090ec220 */ /* 0x000fe20000400000 */
[----:B------:R-:W-:Y:S01]  /*3380*/  STL [R1+0x130], R21 ;  /* 0x0001301501007387 */ /* 0x000fe20000100800 */
[--C-:B------:R-:W-:Y:S01]  /*3390*/  @!P4 HADD2.F32 R0, -RZ, R13.reuse.H0_H0 ;  /* 0x2000000dff00c230 */ /* 0x100fe20000004100 */
[----:B-1----:R-:W-:Y:S01]  /*33a0*/  MOV R18, 0xff800000 ;  /* 0xff80000000127802 */ /* 0x002fe20000000f00 */
[----:B------:R-:W-:Y:S01]  /*33b0*/  @!P3 FMUL R18, R11, R17 ;  /* 0x000000110b12b220 */ /* 0x000fe20000400000 */
[----:B------:R-:W-:Y:S01]  /*33c0*/  STL [R1+0x134], R20 ;  /* 0x0001341401007387 */ /* 0x000fe20000100800 */
[----:B------:R-:W-:Y:S01]  /*33d0*/  @!P4 HADD2.F32 R12, -RZ, R12.H1_H1 ;  /* 0x3000000cff0cc230 */ /* 0x000fe20000004100 */
[----:B------:R-:W-:Y:S01]  /*33e0*/  IADD3 R8, PT, PT, R124, 0x3f80, RZ ;  /* 0x00003f807c087810 */ /* 0x000fe20007ffe0ff */
[----:B------:R-:W-:Y:S01]  /*33f0*/  @!P4 HADD2.F32 R13, -RZ, R13.H1_H1 ;  /* 0x3000000dff0dc230 */ /* 0x000fe20000004100 */
[----:B------:R-:W-:Y:S01]  /*3400*/  STL [R1+0x138], R19 ;  /* 0x0001381301007387 */ /* 0x000fe20000100800 */
[----:B------:R-:W-:-:S03]  /*3410*/  ISETP.GE.AND P3, PT, R36, 0x1, PT ;  /* 0x000000012400780c */ /* 0x000fc60003f66270 */
[----:B------:R-:W-:Y:S01]  /*3420*/  STL [R1+0x19c], R18 ;  /* 0x00019c1201007387 */ /* 0x000fe20000100800 */
[----:B------:R-:W-:Y:S01]  /*3430*/  MOV R11, 0xff800000 ;  /* 0xff800000000b7802 */ /* 0x000fe20000000f00 */
[-C--:B------:R-:W-:Y:S01]  /*3440*/  @!P4 FMUL R11, R0, R16.reuse ;  /* 0x00000010000bc220 */ /* 0x080fe20000400000 */
[----:B------:R-:W-:Y:S01]  /*3450*/  MOV R10, 0xff800000 ;  /* 0xff800000000a7802 */ /* 0x000fe20000000f00 */
[----:B------:R0:W-:Y:S01]  /*3460*/  STL [R1+0x198], R14 ;  /* 0x0001980e01007387 */ /* 0x0001e20000100800 */
[-C--:B------:R-:W-:Y:S02]  /*3470*/  @!P4 FMUL R10, R13, R16.reuse ;  /* 0x000000100d0ac220 */ /* 0x080fe40000400000 */
[----:B------:R-:W1:Y:S01]  /*3480*/  @!P5 LDC R13, c[0x0][0x390] ;  /* 0x0000e400ff0ddb82 */ /* 0x000e620000000800 */
[----:B0-----:R-:W-:Y:S01]  /*3490*/  MOV R14, 0xff800000 ;  /* 0xff800000000e7802 */ /* 0x001fe20000000f00 */
[----:B------:R-:W-:Y:S01]  /*34a0*/  @!P4 FMUL R14, R12, R16 ;  /* 0x000000100c0ec220 */ /* 0x000fe20000400000 */
[----:B------:R-:W-:-:S02]  /*34b0*/  ISETP.GE.OR P4, PT, R8, UR8, !P3 ;  /* 0x0000000808007c0c */ /* 0x000fc4000df86670 */
[----:B------:R-:W3:Y:S04]  /*34c0*/  @!P1 LDG.E.64 R8, desc[UR4][R118.64+0x3000] ;  /* 0x0030000476089981 */ /* 0x000ee8000c1e1b00 */
[----:B------:R-:W-:Y:S04]  /*34d0*/  STL [R1+0x110], R14 ;  /* 0x0001100e01007387 */ /* 0x000fe80000100800 */
[----:B------:R-:W-:Y:S04]  /*34e0*/  STL [R1+0x114], R11 ;  /* 0x0001140b01007387 */ /* 0x000fe80000100800 */
[----:B------:R0:W-:Y:S04]  /*34f0*/  STL [R1+0x1a4], R10 ;  /* 0x0001a40a01007387 */ /* 0x0001e80000100800 */
[----:B0-----:R-:W4:Y:S01]  /*3500*/  @!P4 LDG.E.64 R10, desc[UR4][R118.64+0x7f00] ;  /* 0x007f0004760ac981 */ /* 0x001f22000c1e1b00 */
[----:B--2---:R-:W-:-:S02]  /*3510*/  @!P5 HADD2.F32 R0, -RZ, R6.H0_H0 ;  /* 0x20000006ff00d230 */ /* 0x004fc40000004100 */
[--C-:B------:R-:W-:Y:S02]  /*3520*/  @!P5 HADD2.F32 R12, -RZ, R7.reuse.H0_H0 ;  /* 0x20000007ff0cd230 */ /* 0x100fe40000004100 */
[----:B------:R-:W-:Y:S02]  /*3530*/  @!P5 HADD2.F32 R6, -RZ, R6.H1_H1 ;  /* 0x30000006ff06d230 */ /* 0x000fe40000004100 */
[----:B------:R-:W-:Y:S01]  /*3540*/  @!P5 HADD2.F32 R7, -RZ, R7.H1_H1 ;  /* 0x30000007ff07d230 */ /* 0x000fe20000004100 */
        /* <DEDUP_REMOVED lines=8> */
[----:B------:R-:W-:Y:S01]  /*35d0*/  IADD3 R0, PT, PT, R124, 0x1880, RZ ;  /* 0x000018807c007810 */ /* 0x000fe20007ffe0ff */
[----:B------:R-:W0:Y:S03]  /*35e0*/  @!P6 LDC R13, c[0x0][0x390] ;  /* 0x0000e400ff0deb82 */ /* 0x000e260000000800 */
[----:B------:R-:W-:Y:S01]  /*35f0*/  ISETP.GE.OR P5, PT, R0, UR8, !P3 ;  /* 0x0000000800007c0c */ /* 0x000fe2000dfa6670 */
[----:B------:R-:W-:Y:S01]  /*3600*/  @!P6 HADD2.F32 R0, -RZ, R4.H0_H0 ;  /* 0x20000004ff00e230 */ /* 0x000fe20000004100 */
[----:B------:R-:W-:Y:S01]  /*3610*/  STL [R1+0x1a0], R18 ;  /* 0x0001a01201007387 */ /* 0x000fe20000100800 */
[----:B------:R-:W-:-:S02]  /*3620*/  @!P6 HADD2.F32 R12, -RZ, R5.H0_H0 ;  /* 0x20000005ff0ce230 */ /* 0x000fc40000004100 */
[----:B------:R-:W-:Y:S01]  /*3630*/  @!P6 HADD2.F32 R4, -RZ, R4.H1_H1 ;  /* 0x30000004ff04e230 */ /* 0x000fe20000004100 */
[----:B------:R1:W-:Y:S07]  /*3640*/  STL [R1+0xf8], R17 ;  /* 0x0000f81101007387 */ /* 0x0003ee0000100800 */
[----:B------:R-:W2:Y:S01]  /*3650*/  @!P5 LDG.E.64 R6, desc[UR4][R118.64+0x3100] ;  /* 0x003100047606d981 */ /* 0x000ea2000c1e1b00 */
[----:B------:R-:W-:Y:S01]  /*3660*/  @!P6 HADD2.F32 R5, -RZ, R5.H1_H1 ;  /* 0x30000005ff05e230 */ /* 0x000fe20000004100 */
[----:B-1----:R-:W-:-:S02]  /*3670*/  MOV R17, 0xff800000 ;  /* 0xff80000000117802 */ /* 0x002fc40000000f00 */
[----:B------:R1:W-:Y:S01]  /*3680*/  STL [R1+0xfc], R15 ;  /* 0x0000fc0f01007387 */ /* 0x0003e20000100800 */
[----:B------:R-:W-:Y:S01]  /*3690*/  MOV R16, 0xff800000 ;  /* 0xff80000000107802 */ /* 0x000fe20000000f00 */
[-C--:B0-----:R-:W-:Y:S01]  /*36a0*/  @!P6 FMUL R17, R0, R13.reuse ;  /* 0x0000000d0011e220 */ /* 0x081fe20000400000 */
[----:B------:R-:W-:Y:S01]  /*36b0*/  IADD3 R0, PT, PT, R124, 0x1900, RZ ;  /* 0x000019007c007810 */ /* 0x000fe20007ffe0ff */
[----:B------:R0:W-:Y:S01]  /*36c0*/  STL [R1+0x1ac], R14 ;  /* 0x0001ac0e01007387 */ /* 0x0001e20000100800 */
[-C--:B------:R-:W-:Y:S01]  /*36d0*/  @!P6 FMUL R16, R4, R13.reuse ;  /* 0x0000000d0410e220 */ /* 0x080fe20000400000 */
[----:B-1----:R-:W-:Y:S01]  /*36e0*/  MOV R15, 0xff800000 ;  /* 0xff800000000f7802 */ /* 0x002fe20000000f00 */
[-C--:B------:R-:W-:Y:S01]  /*36f0*/  @!P6 FMUL R15, R12, R13.reuse ;  /* 0x0000000d0c0fe220 */ /* 0x080fe20000400000 */
[----:B0-----:R-:W-:Y:S01]  /*3700*/  MOV R14, 0xff800000 ;  /* 0xff800000000e7802 */ /* 0x001fe20000000f00 */
[----:B------:R-:W-:Y:S01]  /*3710*/  @!P6 FMUL R14, R5, R13 ;  /* 0x0000000d050ee220 */ /* 0x000fe20000400000 */
[----:B------:R-:W-:Y:S01]  /*3720*/  ISETP.GE.OR P6, PT, R0, UR8, !P3 ;  /* 0x0000000800007c0c */ /* 0x000fe2000dfc6670 */
[----:B------:R-:W0:-:S12]  /*3730*/  @!P0 LDC R13, c[0x0][0x390] ;  /* 0x0000e400ff0d8b82 */ /* 0x000e180000000800 */
[----:B------:R-:W2:Y:S01]  /*3740*/  @!P6 LDG.E.64 R4, desc[UR4][R118.64+0x3200] ;  /* 0x003200047604e981 */ /* 0x000ea2000c1e1b00 */
[--C-:B------:R-:W-:Y:S02]  /*3750*/  @!P0 HADD2.F32 R0, -RZ, R2.reuse.H0_H0 ;  /* 0x20000002ff008230 */ /* 0x100fe40000004100 */
[--C-:B------:R-:W-:Y:S01]  /*3760*/  @!P0 HADD2.F32 R12, -RZ, R3.reuse.H0_H0 ;  /* 0x20000003ff0c8230 */ /* 0x100fe20000004100 */
[----:B------:R1:W-:Y:S01]  /*3770*/  STL [R1+0x1a8], R17 ;  /* 0x0001a81101007387 */ /* 0x0003e20000100800 */
[----:B------:R-:W-:Y:S02]  /*3780*/  @!P0 HADD2.F32 R2, -RZ, R2.H1_H1 ;  /* 0x30000002ff028230 */ /* 0x000fe40000004100 */
[----:B------:R-:W-:Y:S01]  /*3790*/  @!P0 HADD2.F32 R3, -RZ, R3.H1_H1 ;  /* 0x30000003ff038230 */ /* 0x000fe20000004100 */
        /* <DEDUP_REMOVED lines=23> */
[----:B------:R-:W-:Y:S02]  /*3910*/  MOV R182, 0xff800000 ;  /* 0xff80000000b67802 */ /* 0x000fe40000000f00 */
[----:B------:R-:W-:Y:S02]  /*3920*/  MOV R181, 0xff800000 ;  /* 0xff80000000b57802 */ /* 0x000fe40000000f00 */
[----:B------:R-:W-:Y:S02]  /*3930*/  MOV R180, 0xff800000 ;  /* 0xff80000000b47802 */ /* 0x000fe40000000f00 */
[----:B------:R-:W-:-:S02]  /*3940*/  MOV R179, 0xff800000 ;  /* 0xff80000000b37802 */ /* 0x000fc40000000f00 */
[----:B------:R-:W-:Y:S01]  /*3950*/  MOV R18, 0xff800000 ;  /* 0xff80000000127802 */ /* 0x000fe20000000f00 */
[--C-:B---3--:R-:W-:Y:S02]  /*3960*/  @!P1 HADD2.F32 R0, -RZ, R8.reuse.H0_H0 ;  /* 0x20000008ff009230 */ /* 0x108fe40000004100 */
[----:B------:R-:W-:Y:S02]  /*3970*/  @!P1 HADD2.F32 R8, -RZ, R8.H1_H1 ;  /* 0x30000008ff089230 */ /* 0x000fe40000004100 */
[----:B------:R-:W-:-:S03]  /*3980*/  @!P1 HADD2.F32 R12, -RZ, R9.H0_H0 ;  /* 0x20000009ff0c9230 */ /* 0x000fc60000004100 */
[-C--:B------:R-:W-:Y:S01]  /*3990*/  @!P1 FMUL R14, R8, R13.reuse ;  /* 0x0000000d080e9220 */ /* 0x080fe20000400000 */
[----:B------:R-:W-:Y:S01]  /*39a0*/  @!P1 HADD2.F32 R9, -RZ, R9.H1_H1 ;  /* 0x30000009ff099230 */ /* 0x000fe20000004100 */
[----:B------:R-:W-:Y:S01]  /*39b0*/  IADD3 R8, PT, PT, R124, 0x1a00, RZ ;  /* 0x00001a007c087810 */ /* 0x000fe20007ffe0ff */
[-C--:B------:R-:W-:Y:S02]  /*39c0*/  @!P1 FMUL R17, R0, R13.reuse ;  /* 0x0000000d00119220 */ /* 0x080fe40000400000 */
[----:B------:R0:W-:Y:S01]  /*39d0*/  STL [R1+0x1c4], R14 ;  /* 0x0001c40e01007387 */ /* 0x0001e20000100800 */
[-C--:B------:R-:W-:Y:S01]  /*39e0*/  @!P1 FMUL R16, R12, R13.reuse ;  /* 0x0000000d0c109220 */ /* 0x080fe20000400000 */
[----:B0-----:R-:W-:Y:S01]  /*39f0*/  MOV R14, 0xff800000 ;  /* 0xff800000000e7802 */ /* 0x001fe20000000f00 */
[--C-:B----4-:R-:W-:Y:S02]  /*3a00*/  @!P4 HADD2.F32 R0, -RZ, R10.reuse.H0_H0 ;  /* 0x2000000aff00c230 */ /* 0x110fe40000004100 */
[----:B------:R-:W-:Y:S01]  /*3a10*/  @!P1 FMUL R14, R9, R13 ;  /* 0x0000000d090e9220 */ /* 0x000fe20000400000 */
[----:B------:R-:W-:Y:S01]  /*3a20*/  ISETP.GE.OR P1, PT, R8, UR8, !P3 ;  /* 0x0000000808007c0c */ /* 0x000fe2000df26670 */
[----:B------:R-:W-:-:S02]  /*3a30*/  @!P4 HADD2.F32 R10, -RZ, R10.H1_H1 ;  /* 0x3000000aff0ac230 */ /* 0x000fc40000004100 */
[-C--:B-1----:R-:W-:Y:S01]  /*3a40*/  @!P4 FMUL R182, R0, R15.reuse ;  /* 0x0000000f00b6c220 */ /* 0x082fe20000400000 */
[--C-:B------:R-:W-:Y:S01]  /*3a50*/  @!P4 HADD2.F32 R0, -RZ, R11.reuse.H0_H0 ;  /* 0x2000000bff00c230 */ /* 0x100fe20000004100 */
[----:B------:R-:W-:Y:S01]  /*3a60*/  IADD3 R9, PT, PT, R124, 0x1a80, RZ ;  /* 0x00001a807c097810 */ /* 0x000fe20007ffe0ff */
[----:B------:R-:W-:Y:S02]  /*3a70*/  @!P4 HADD2.F32 R8, -RZ, R11.H1_H1 ;  /* 0x3000000bff08c230 */ /* 0x000fe40000004100 */
[-C--:B------:R-:W-:Y:S01]  /*3a80*/  @!P4 FMUL R181, R10, R15.reuse ;  /* 0x0000000f0ab5c220 */ /* 0x080fe20000400000 */
[----:B------:R-:W0:Y:S01]  /*3a90*/  @!P5 LDC R13, c[0x0][0x390] ;  /* 0x0000e400ff0ddb82 */ /* 0x000e220000000800 */
[-C--:B------:R-:W-:Y:S01]  /*3aa0*/  @!P4 FMUL R180, R0, R15.reuse ;  /* 0x0000000f00b4c220 */ /* 0x080fe20000400000 */
[----:B------:R-:W-:Y:S01]  /*3ab0*/  @!P4 FMUL R179, R8, R15 ;  /* 0x0000000f08b3c220 */ /* 0x000fe20000400000 */
[----:B------:R-:W-:Y:S01]  /*3ac0*/  ISETP.GE.OR P4, PT, R9, UR8, !P3 ;  /* 0x0000000809007c0c */ /* 0x000fe2000df86670 */
[----:B------:R-:W3:-:S12]  /*3ad0*/  @!P1 LDG.E.64 R10, desc[UR4][R118.64+0x3400] ;  /* 0x00340004760a9981 */ /* 0x000ed8000c1e1b00 */
[----:B------:R-:W4:Y:S01]  /*3ae0*/  @!P4 LDG.E.64 R8, desc[UR4][R118.64+0x3500] ;  /* 0x003500047608c981 */ /* 0x000f22000c1e1b00 */
[--C-:B--2---:R-:W-:Y:S02]  /*3af0*/  @!P5 HADD2.F32 R0, -RZ, R6.reuse.H0_H0 ;  /* 0x20000006ff00d230 */ /* 0x104fe40000004100 */
[--C-:B------:R-:W-:Y:S01]  /*3b00*/  @!P5 HADD2.F32 R12, -RZ, R7.reuse.H0_H0 ;  /* 0x20000007ff0cd230 */ /* 0x100fe20000004100 */
[----:B------:R1:W-:Y:S01]  /*3b10*/  STL [R1+0x1c0], R17 ;  /* 0x0001c01101007387 */ /* 0x0003e20000100800 */
[----:B------:R-:W-:Y:S02]  /*3b20*/  @!P5 HADD2.F32 R6, -RZ, R6.H1_H1 ;  /* 0x30000006ff06d230 */ /* 0x000fe40000004100 */
[----:B------:R-:W-:Y:S01]  /*3b30*/  @!P5 HADD2.F32 R7, -RZ, R7.H1_H1 ;  /* 0x30000007ff07d230 */ /* 0x000fe20000004100 */
[----:B------:R2:W-:Y:S01]  /*3b40*/  STL [R1+0x1c8], R16 ;  /* 0x0001c81001007387 */ /* 0x0005e20000100800 */
[----:B0-----:R-:W-:Y:S01]  /*3b50*/  @!P5 FMUL R18, R0, R13 ;  /* 0x0000000d0012d220 */ /* 0x001fe20000400000 */
[----:B------:R-:W-:-:S02]  /*3b60*/  IADD3 R0, PT, PT, R124, 0x1b00, RZ ;  /* 0x00001b007c007810 */ /* 0x000fc40007ffe0ff */
[----:B------:R0:W-:Y:S01]  /*3b70*/  STL [R1+0x1cc], R14 ;  /* 0x0001cc0e01007387 */ /* 0x0001e20000100800 */
[----:B-1----:R-:W-:Y:S01]  /*3b80*/  MOV R17, 0xff800000 ;  /* 0xff80000000117802 */ /* 0x002fe20000000f00 */
[-C--:B------:R-:W-:Y:S01]  /*3b90*/  @!P5 FMUL R17, R6, R13.reuse ;  /* 0x0000000d0611d220 */ /* 0x080fe20000400000 */
[----:B--2---:R-:W-:Y:S01]  /*3ba0*/  MOV R16, 0xff800000 ;  /* 0xff80000000107802 */ /* 0x004fe20000000f00 */
[-C--:B------:R-:W-:Y:S01]  /*3bb0*/  @!P5 FMUL R16, R12, R13.reuse ;  /* 0x0000000d0c10d220 */ /* 0x080fe20000400000 */
[----:B0-----:R-:W-:Y:S01]  /*3bc0*/  MOV R14, 0xff800000 ;  /* 0xff800000000e7802 */ /* 0x001fe20000000f00 */
[----:B------:R-:W-:Y:S02]  /*3bd0*/  @!P5 FMUL R14, R7, R13 ;  /* 0x0000000d070ed220 */ /* 0x000fe40000400000 */
[----:B------:R-:W0:Y:S01]  /*3be0*/  @!P6 LDC R13, c[0x0][0x390] ;  /* 0x0000e400ff0deb82 */ /* 0x000e220000000800 */
[----:B------:R-:W-:Y:S01]  /*3bf0*/  ISETP.GE.OR P5, PT, R0, UR8, !P3 ;  /* 0x0000000800007c0c */ /* 0x000fe2000dfa6670 */
[----:B------:R-:W-:Y:S04]  /*3c00*/  STL [R1+0x6d4], R182 ;  /* 0x0006d4b601007387 */ /* 0x000fe80000100800 */
[----:B------:R-:W-:Y:S04]  /*3c10*/  STL [R1+0x6f4], R182 ;  /* 0x0006f4b601007387 */ /* 0x000fe80000100800 */
[----:B------:R-:W-:Y:S04]  /*3c20*/  STL [R1+0x6d8], R181 ;  /* 0x0006d8b501007387 */ /* 0x000fe80000100800 */
[----:B------:R-:W2:Y:S01]  /*3c30*/  @!P5 LDG.E.64 R6, desc[UR4][R118.64+0x3600] ;  /* 0x003600047606d981 */ /* 0x000ea2000c1e1b00 */
[----:B------:R-:W-:-:S03]  /*3c40*/  @!P6 HADD2.F32 R0, -RZ, R4.H0_H0 ;  /* 0x20000004ff00e230 */ /* 0x000fc60000004100 */
[----:B------:R-:W-:Y:S04]  /*3c50*/  STL [R1+0x6f8], R181 ;  /* 0x0006f8b501007387 */ /* 0x000fe80000100800 */
        /* <DEDUP_REMOVED lines=8> */
[----:B------:R1:W-:Y:S01]  /*3ce0*/  STL [R1+0xbc], R17 ;  /* 0x0000bc1101007387 */ /* 0x0003e20000100800 */
[----:B------:R-:W-:-:S03]  /*3cf0*/  MOV R15, 0xff800000 ;  /* 0xff800000000f7802 */ /* 0x000fc60000000f00 */
[----:B------:R1:W-:Y:S01]  /*3d00*/  STL [R1+0xc0], R16 ;  /* 0x0000c01001007387 */ /* 0x0003e20000100800 */
[-C--:B0-----:R-:W-:Y:S01]  /*3d10*/  @!P6 FMUL R15, R12, R13.reuse ;  /* 0x0000000d0c0fe220 */ /* 0x081fe20000400000 */
[----:B-1----:R-:W-:Y:S01]  /*3d20*/  MOV R17, 0xff800000 ;  /* 0xff80000000117802 */ /* 0x002fe20000000f00 */
[-C--:B------:R-:W-:Y:S01]  /*3d30*/  @!P6 FMUL R17, R0, R13.reuse ;  /* 0x0000000d0011e220 */ /* 0x080fe20000400000 */
[----:B------:R-:W-:Y:S01]  /*3d40*/  IADD3 R0, PT, PT, R124, 0x1b80, RZ ;  /* 0x00001b807c007810 */ /* 0x000fe20007ffe0ff */
[----:B------:R0:W-:Y:S01]  /*3d50*/  STL [R1+0xc4], R14 ;  /* 0x0000c40e01007387 */ /* 0x0001e20000100800 */
[----:B------:R-:W-:Y:S01]  /*3d60*/  MOV R16, 0xff800000 ;  /* 0xff80000000107802 */ /* 0x000fe20000000f00 */
        /* <DEDUP_REMOVED lines=29> */
[----:B-1----:R-:W1:Y:S01]  /*3f40*/  @!P4 LDC R15, c[0x0][0x390] ;  /* 0x0000e400ff0fcb82 */ /* 0x002e620000000800 */
[----:B------:R-:W-:Y:S01]  /*3f50*/  MOV R18, 0xff800000 ;  /* 0xff80000000127802 */ /* 0x000fe20000000f00 */
[----:B------:R0:W-:Y:S01]  /*3f60*/  STL [R1+0x1dc], R14 ;  /* 0x0001dc0e01007387 */ /* 0x0001e20000100800 */
[----:B------:R-:W-:-:S02]  /*3f70*/  MOV R17, 0xff800000 ;  /* 0xff80000000117802 */ /* 0x000fc40000000f00 */
[----:B------:R-:W-:Y:S02]  /*3f80*/  MOV R16, 0xff800000 ;  /* 0xff80000000107802 */ /* 0x000fe40000000f00 */
[----:B0-----:R-:W-:Y:S01]  /*3f90*/  MOV R14, 0xff800000 ;  /* 0xff800000000e7802 */ /* 0x001fe20000000f00 */
        /* <DEDUP_REMOVED lines=9> */
[----:B------:R-:W-:Y:S01]  /*4030*/  ISETP.GE.OR P1, PT, R0, UR8, !P3 ;  /* 0x0000000800007c0c */ /* 0x000fe2000df26670 */
[--C-:B----4-:R-:W-:Y:S01]  /*4040*/  @!P4 HADD2.F32 R0, -RZ, R8.reuse.H0_H0 ;  /* 0x20000008ff00c230 */ /* 0x110fe20000004100 */
[----:B------:R-:W-:Y:S01]  /*4050*/  STL [R1+0x1d8], R18 ;  /* 0x0001d81201007387 */ /* 0x000fe20000100800 */
[--C-:B------:R-:W-:Y:S01]  /*4060*/  @!P4 HADD2.F32 R10, -RZ, R9.reuse.H0_H0 ;  /* 0x20000009ff0ac230 */ /* 0x100fe20000004100 */
[----:B------:R-:W-:Y:S01]  /*4070*/  MOV R12, 0xff800000 ;  /* 0xff800000000c7802 */ /* 0x000fe20000000f00 */
[----:B------:R-:W-:Y:S01]  /*4080*/  @!P4 HADD2.F32 R8, -RZ, R8.H1_H1 ;  /* 0x30000008ff08c230 */ /* 0x000fe20000004100 */
[----:B------:R0:W-:Y:S01]  /*4090*/  STL [R1+0x9c], R17 ;  /* 0x00009c1101007387 */ /* 0x0001e20000100800 */
[----:B------:R-:W-:Y:S01]  /*40a0*/  @!P4 HADD2.F32 R9, -RZ, R9.H1_H1 ;  /* 0x30000009ff09c230 */ /* 0x000fe20000004100 */
[----:B------:R-:W3:Y:S02]  /*40b0*/  @!P5 LDC R13, c[0x0][0x390] ;  /* 0x0000e400ff0ddb82 */ /* 0x000ee40000000800 */
[----:B------:R4:W-:Y:S01]  /*40c0*/  STL [R1+0xa0], R16 ;  /* 0x0000a01001007387 */ /* 0x0009e20000100800 */
[----:B0-----:R-:W-:Y:S01]  /*40d0*/  MOV R17, 0xff800000 ;  /* 0xff80000000117802 */ /* 0x001fe20000000f00 */
[-C--:B-1----:R-:W-:Y:S01]  /*40e0*/  @!P4 FMUL R17, R0, R15.reuse ;  /* 0x0000000f0011c220 */ /* 0x082fe20000400000 */
[----:B------:R-:W-:Y:S01]  /*40f0*/  IADD3 R0, PT, PT, R124, 0x1d00, RZ ;  /* 0x00001d007c007810 */ /* 0x000fe20007ffe0ff */
[----:B------:R0:W-:Y:S01]  /*4100*/  STL [R1+0x1e0], R14 ;  /* 0x0001e00e01007387 */ /* 0x0001e20000100800 */
[----:B----4-:R-:W-:Y:S01]  /*4110*/  MOV R16, 0xff800000 ;  /* 0xff80000000107802 */ /* 0x010fe20000000f00 */
[-C--:B------:R-:W-:Y:S01]  /*4120*/  @!P4 FMUL R16, R8, R15.reuse ;  /* 0x0000000f0810c220 */ /* 0x080fe20000400000 */
[-C--:B------:R-:W-:Y:S01]  /*4130*/  @!P4 FMUL R12, R9, R15.reuse ;  /* 0x0000000f090cc220 */ /* 0x080fe20000400000 */
[----:B0-----:R-:W-:Y:S01]  /*4140*/  MOV R14, 0xff800000 ;  /* 0xff800000000e7802 */ /* 0x001fe20000000f00 */
[----:B------:R-:W-:Y:S01]  /*4150*/  @!P4 FMUL R14, R10, R15 ;  /* 0x0000000f0a0ec220 */ /* 0x000fe20000400000 */
[----:B------:R-:W-:Y:S01]  /*4160*/  ISETP.GE.OR P4, PT, R0, UR8, !P3 ;  /* 0x0000000800007c0c */ /* 0x000fe2000df86670 */
[----:B------:R-:W4:-:S12]  /*4170*/  @!P1 LDG.E.64 R10, desc[UR4][R118.64+0x3900] ;  /* 0x00390004760a9981 */ /* 0x000f18000c1e1b00 */
[----:B------:R-:W4:Y:S01]  /*4180*/  @!P4 LDG.E.64 R8, desc[UR4][R118.64+0x3a00] ;  /* 0x003a00047608c981 */ /* 0x000f22000c1e1b00 */
[----:B--2---:R-:W-:-:S03]  /*4190*/  @!P5 HADD2.F32 R0, -RZ, R6.H0_H0 ;  /* 0x20000006ff00d230 */ /* 0x004fc60000004100 */
[----:B------:R0:W-:Y:S04]  /*41a0*/  STL [R1+0x1e4], R17 ;  /* 0x0001e41101007387 */ /* 0x0001e80000100800 */
[----:B------:R1:W-:Y:S01]  /*41b0*/  STL [R1+0x1e8], R16 ;  /* 0x0001e81001007387 */ /* 0x0003e20000100800 */
[----:B------:R-:W-:-:S03]  /*41c0*/  @!P5 HADD2.F32 R6, -RZ, R6.H1_H1 ;  /* 0x30000006ff06d230 */ /* 0x000fc60000004100 */
[----:B------:R-:W-:Y:S04]  /*41d0*/  STL [R1+0x98], R14 ;  /* 0x0000980e01007387 */ /* 0x000fe80000100800 */
[----:B------:R2:W-:Y:S01]  /*41e0*/  STL [R1+0x1ec], R12 ;  /* 0x0001ec0c01007387 */ /* 0x0005e20000100800 */
[----:B------:R-:W-:Y:S01]  /*41f0*/  MOV R18, 0xff800000 ;  /* 0xff80000000127802 */ /* 0x000fe20000000f00 */
[-C--:B---3--:R-:W-:Y:S01]  /*4200*/  @!P5 FMUL R18, R0, R13.reuse ;  /* 0x0000000d0012d220 */ /* 0x088fe20000400000 */
[----:B0-----:R-:W-:Y:S01]  /*4210*/  MOV R17, 0xff800000 ;  /* 0xff80000000117802 */ /* 0x001fe20000000f00 */
[----:B------:R-:W-:Y:S01]  /*4220*/  @!P5 FMUL R17, R6, R13 ;  /* 0x0000000d0611d220 */ /* 0x000fe20000400000 */
[----:B-1----:R-:W-:Y:S01]  /*4230*/  MOV R16, 0xff800000 ;  /* 0xff80000000107802 */ /* 0x002fe20000000f00 */
[----:B--2---:R-:W-:-:S02]  /*4240*/  @!P5 HADD2.F32 R12, -RZ, R7.H0_H0 ;  /* 0x20000007ff0cd230 */ /* 0x004fc40000004100 */
[----:B------:R-:W-:Y:S01]  /*4250*/  @!P5 HADD2.F32 R7, -RZ, R7.H1_H1 ;  /* 0x30000007ff07d230 */ /* 0x000fe20000004100 */
[----:B------:R-:W-:Y:S02]  /*4260*/  MOV R14, 0xff800000 ;  /* 0xff800000000e7802 */ /* 0x000fe40000000f00 */
[----:B------:R-:W-:Y:S01]  /*4270*/  IADD3 R0, PT, PT, R124, 0x1d80, RZ ;  /* 0x00001d807c007810 */ /* 0x000fe20007ffe0ff */
[-C--:B------:R-:W-:Y:S01]  /*4280*/  @!P5 FMUL R16, R12, R13.reuse ;  /* 0x0000000d0c10d220 */ /* 0x080fe20000400000 */
[----:B------:R-:W-:Y:S02]  /*4290*/  @!P5 FMUL R14, R7, R13 ;  /* 0x0000000d070ed220 */ /* 0x000fe40000400000 */
[----:B------:R-:W0:Y:S01]  /*42a0*/  @!P6 LDC R13, c[0x0][0x390] ;  /* 0x0000e400ff0deb82 */ /* 0x000e220000000800 */
[----:B------:R-:W-:Y:S01]  /*42b0*/  ISETP.GE.OR P5, PT, R0, UR8, !P3 ;  /* 0x0000000800007c0c */ /* 0x000fe2000dfa6670 */
[----:B------:R-:W-:Y:S04]  /*42c0*/  STL [R1+0x8c], R18 ;  /* 0x00008c1201007387 */ /* 0x000fe80000100800 */
[----:B------:R1:W-:Y:S08]  /*42d0*/  STL [R1+0x90], R17 ;  /* 0x0000901101007387 */ /* 0x0003f00000100800 */
[----:B------:R-:W2:Y:S01]  /*42e0*/  @!P5 LDG.E.64 R6, desc[UR4][R118.64+0x3b00] ;  /* 0x003b00047606d981 */ /* 0x000ea2000c1e1b00 */
[----:B-1----:R-:W-:-:S03]  /*42f0*/  MOV R17, 0xff800000 ;  /* 0xff80000000117802 */ /* 0x002fc60000000f00 */
[----:B------:R1:W-:Y:S01]  /*4300*/  STL [R1+0x94], R16 ;  /* 0x0000941001007387 */ /* 0x0003e20000100800 */
[----:B------:R-:W-:-:S03]  /*4310*/  MOV R15, 0xff800000 ;  /* 0xff800000000f7802 */ /* 0x000fc60000000f00 */
[----:B------:R3:W-:Y:S01]  /*4320*/  STL [R1+0x1f4], R14 ;  /* 0x0001f40e01007387 */ /* 0x0007e20000100800 */
[--C-:B------:R-:W-:Y:S02]  /*4330*/  @!P6 HADD2.F32 R0, -RZ, R4.reuse.H0_H0 ;  /* 0x20000004ff00e230 */ /* 0x100fe40000004100 */
[--C-:B------:R-:W-:Y:S02]  /*4340*/  @!P6 HADD2.F32 R12, -RZ, R5.reuse.H0_H0 ;  /* 0x20000005ff0ce230 */ /* 0x100fe40000004100 */
[----:B------:R-:W-:Y:S02]  /*4350*/  @!P6 HADD2.F32 R4, -RZ, R4.H1_H1 ;  /* 0x30000004ff04e230 */ /* 0x000fe40000004100 */
[-C--:B0-----:R-:W-:Y:S01]  /*4360*/  @!P6 FMUL R17, R0, R13.reuse ;  /* 0x0000000d0011e220 */ /* 0x081fe20000400000 */
[----:B------:R-:W-:Y:S01]  /*4370*/  @!P6 HADD2.F32 R5, -RZ, R5.H1_H1 ;  /* 0x30000005ff05e230 */ /* 0x000fe20000004100 */
[----:B------:R-:W-:Y:S01]  /*4380*/  IADD3 R0, PT, PT, R124, 0x1e00, RZ ;  /* 0x00001e007c007810 */ /* 0x000fe20007ffe0ff */
[-C--:B------:R-:W-:Y:S01]  /*4390*/  @!P6 FMUL R15, R12, R13.reuse ;  /* 0x0000000d0c0fe220 */ /* 0x080fe20000400000 */
[----:B-1----:R-:W-:Y:S01]  /*43a0*/  MOV R16, 0xff800000 ;  /* 0xff80000000107802 */ /* 0x002fe20000000f00 */
[-C--:B------:R-:W-:Y:S01]  /*43b0*/  @!P6 FMUL R16, R4, R13.reuse ;  /* 0x0000000d0410e220 */ /* 0x080fe20000400000 */
[----:B---3--:R-:W-:Y:S01]  /*43c0*/  MOV R14, 0xff800000 ;  /* 0xff800000000e7802 */ /* 0x008fe20000000f00 */
[----:B------:R-:W-:Y:S01]  /*43d0*/  @!P6 FMUL R14, R5, R13 ;  /* 0x0000000d050ee220 */ /* 0x000fe20000400000 */
[----:B------:R-:W-:Y:S01]  /*43e0*/  ISETP.GE.OR P6, PT, R0, UR8, !P3 ;  /* 0x0000000800007c0c */ /* 0x000fe2000dfc6670 */
[----:B------:R-:W0:-:S12]  /*43f0*/  @!P0 LDC R13, c[0x0][0x390] ;  /* 0x0000e400ff0d8b82 */ /* 0x000e180000000800 */
[----:B------:R-:W3:Y:S04]  /*4400*/  @!P6 LDG.E.64 R4, desc[UR4][R118.64+0x3c00] ;  /* 0x003c00047604e981 */ /* 0x000ee8000c1e1b00 */
[----:B------:R1:W-:Y:S04]  /*4410*/  STL [R1+0x1f0], R17 ;  /* 0x0001f01101007387 */ /* 0x0003e80000100800 */
[----:B------:R0:W-:Y:S01]  /*4420*/  STL [R1+0x80], R16 ;  /* 0x0000801001007387 */ /* 0x0001e20000100800 */
[----:B------:R-:W-:Y:S01]  /*4430*/  @!P0 HADD2.F32 R0, -RZ, R2.H0_H0 ;  /* 0x20000002ff008230 */ /* 0x000fe20000004100 */
[----:B-1----:R-:W-:Y:S01]  /*4440*/  MOV R17, 0xff800000 ;  /* 0xff80000000117802 */ /* 0x002fe20000000f00 */
[----:B------:R-:W-:-:S02]  /*4450*/  @!P0 HADD2.F32 R12, -RZ, R3.H0_H0 ;  /* 0x20000003ff0c8230 */ /* 0x000fc40000004100 */
[----:B------:R-:W-:Y:S02]  /*4460*/  @!P0 HADD2.F32 R2, -RZ, R2.H1_H1 ;  /* 0x30000002ff028230 */ /* 0x000fe40000004100 */
[-C--:B0-----:R-:W-:Y:S01]  /*4470*/  @!P0 FMUL R17, R0, R13.reuse ;  /* 0x0000000d00118220 */ /* 0x081fe20000400000 */
[----:B------:R-:W-:Y:S01]  /*4480*/  @!P0 HADD2.F32 R3, -RZ, R3.H1_H1 ;  /* 0x30000003ff038230 */ /* 0x000fe20000004100 */
        /* <DEDUP_REMOVED lines=12> */
[----:B------:R-:W3:Y:S04]  /*4550*/  @!P0 LDG.E.64 R2, desc[UR4][R118.64+0x3d00] ;  /* 0x003d000476028981 */ /* 0x000ee8000c1e1b00 */
[----:B------:R0:W-:Y:S04]  /*4560*/  STL [R1+0x1f8], R17 ;  /* 0x0001f81101007387 */ /* 0x0001e80000100800 */
[----:B------:R0:W-:Y:S04]  /*4570*/  STL [R1+0x78], R16 ;  /* 0x0000781001007387 */ /* 0x0001e80000100800 */
[----:B------:R0:W-:Y:S04]  /*4580*/  STL [R1+0x7c], R15 ;  /* 0x00007c0f01007387 */ /* 0x0001e80000100800 */
[----:B------:R4:W-:Y:S01]  /*4590*/  STL [R1+0x204], R14 ;  /* 0x0002040e01007387 */ /* 0x0009e20000100800 */
[----:B------:R-:W-:-:S02]  /*45a0*/  MOV R18, 0xff800000 ;  /* 0xff80000000127802 */ /* 0x000fc40000000f00 */
[----:B0-----:R-:W-:Y:S02]  /*45b0*/  MOV R17, 0xff800000 ;  /* 0xff80000000117802 */ /* 0x001fe40000000f00 */
[----:B------:R-:W-:Y:S02]  /*45c0*/  MOV R16, 0xff800000 ;  /* 0xff80000000107802 */ /* 0x000fe40000000f00 */
[----:B------:R-:W-:Y:S01]  /*45d0*/  MOV R15, 0xff800000 ;  /* 0xff800000000f7802 */ /* 0x000fe20000000f00 */
[--C-:B----4-:R-:W-:Y:S02]  /*45e0*/  @!P1 HADD2.F32 R13, -RZ, R10.reuse.H0_H0 ;  /* 0x2000000aff0d9230 */ /* 0x110fe40000004100 */
[----:B------:R-:W-:Y:S02]  /*45f0*/  @!P1 HADD2.F32 R14, -RZ, R10.H1_H1 ;  /* 0x3000000aff0e9230 */ /* 0x000fe40000004100 */
[--C-:B------:R-:W-:Y:S02]  /*4600*/  @!P1 HADD2.F32 R10, -RZ, R11.reuse.H0_H0 ;  /* 0x2000000bff0a9230 */ /* 0x100fe40000004100 */
[----:B------:R-:W-:Y:S01]  /*4610*/  @!P1 FMUL R18, R13, R12 ;  /* 0x0000000c0d129220 */ /* 0x000fe20000400000 */
[----:B------:R-:W-:-:S02]  /*4620*/  @!P1 HADD2.F32 R11, -RZ, R11.H1_H1 ;  /* 0x3000000bff0b9230 */ /* 0x000fc40000004100 */
[-C--:B------:R-:W-:Y:S01]  /*4630*/  @!P1 FMUL R17, R14, R12.reuse ;  /* 0x0000000c0e119220 */ /* 0x080fe20000400000 */
[----:B------:R-:W-:Y:S01]  /*4640*/  IADD3 R13, PT, PT, R124, 0x1f00, RZ ;  /* 0x00001f007c0d7810 */ /* 0x000fe20007ffe0ff */
[-C--:B------:R-:W-:Y:S01]  /*4650*/  @!P1 FMUL R16, R10, R12.reuse ;  /* 0x0000000c0a109220 */ /* 0x080fe20000400000 */
[----:B------:R-:W-:Y:S01]  /*4660*/  STL [R1+0x200], R18 ;  /* 0x0002001201007387 */ /* 0x000fe20000100800 */
[----:B------:R-:W-:Y:S01]  /*4670*/  @!P1 FMUL R15, R11, R12 ;  /* 0x0000000c0b0f9220 */ /* 0x000fe20000400000 */
[--C-:B------:R-:W-:Y:S02]  /*4680*/  @!P4 HADD2.F32 R10, -RZ, R8.reuse.H0_H0 ;  /* 0x20000008ff0ac230 */ /* 0x100fe40000004100 */
[----:B------:R-:W-:Y:S01]  /*4690*/  @!P4 HADD2.F32 R11, -RZ, R8.H1_H1 ;  /* 0x30000008ff0bc230 */ /* 0x000fe20000004100 */
[----:B------:R0:W-:Y:S01]  /*46a0*/  STL [R1+0x70], R17 ;  /* 0x0000701101007387 */ /* 0x0001e20000100800 */
[--C-:B------:R-:W-:Y:S01]  /*46b0*/  @!P4 HADD2.F32 R8, -RZ, R9.reuse.H0_H0 ;  /* 0x20000009ff08c230 */ /* 0x100fe20000004100 */
[----:B------:R-:W-:Y:S01]  /*46c0*/  ISETP.GE.OR P1, PT, R13, UR8, !P3 ;  /* 0x000000080d007c0c */ /* 0x000fe2000df26670 */
[----:B------:R-:W-:Y:S01]  /*46d0*/  @!P4 HADD2.F32 R9, -RZ, R9.H1_H1 ;  /* 0x30000009ff09c230 */ /* 0x000fe20000004100 */
[----:B------:R4:W-:Y:S01]  /*46e0*/  STL [R1+0x74], R16 ;  /* 0x0000741001007387 */ /* 0x0009e20000100800 */
[----:B------:R-:W-:-:S02]  /*46f0*/  MOV R14, 0xff800000 ;  /* 0xff800000000e7802 */ /* 0x000fc40000000f00 */
        /* <DEDUP_REMOVED lines=10> */
[----:B------:R-:W0:Y:S01]  /*47a0*/  @!P5 LDC R0, c[0x0][0x390] ;  /* 0x0000e400ff00db82 */ /* 0x000e220000000800 */
[----:B------:R-:W4:Y:S11]  /*47b0*/  @!P1 LDG.E.64 R10, desc[UR4][R118.64+0x3e00] ;  /* 0x003e0004760a9981 */ /* 0x000f36000c1e1b00 */
[----:B------:R-:W4:Y:S04]  /*47c0*/  @!P4 LDG.E.64 R8, desc[UR4][R118.64+0x3f00] ;  /* 0x003f00047608c981 */ /* 0x000f28000c1e1b00 */
[----:B------:R1:W-:Y:S01]  /*47d0*/  STL [R1+0x60], R17 ;  /* 0x0000601101007387 */ /* 0x0003e20000100800 */
[----:B--2---:R-:W-:-:S02]  /*47e0*/  @!P5 HADD2.F32 R12, -RZ, R6.H0_H0 ;  /* 0x20000006ff0cd230 */ /* 0x004fc40000004100 */
[----:B------:R-:W-:Y:S02]  /*47f0*/  @!P5 HADD2.F32 R13, -RZ, R6.H1_H1 ;  /* 0x30000006ff0dd230 */ /* 0x000fe40000004100 */
[--C-:B------:R-:W-:Y:S01]  /*4800*/  @!P5 HADD2.F32 R6, -RZ, R7.reuse.H0_H0 ;  /* 0x20000007ff06d230 */ /* 0x100fe20000004100 */
[----:B------:R2:W-:Y:S01]  /*4810*/  STL [R1+0x64], R16 ;  /* 0x0000641001007387 */ /* 0x0005e20000100800 */
[----:B------:R-:W-:Y:S01]  /*4820*/  @!P5 HADD2.F32 R7, -RZ, R7.H1_H1 ;  /* 0x30000007ff07d230 */ /* 0x000fe20000004100 */
[----:B-1----:R-:W-:Y:S01]  /*4830*/  MOV R17, 0xff800000 ;  /* 0xff80000000117802 */ /* 0x002fe20000000f00 */
[----:B0-----:R-:W-:Y:S01]  /*4840*/  @!P5 FMUL R17, R12, R0 ;  /* 0x000000000c11d220 */ /* 0x001fe20000400000 */
[----:B------:R0:W-:Y:S01]  /*4850*/  STL [R1+0x68], R15 ;  /* 0x0000680f01007387 */ /* 0x0001e20000100800 */
[----:B------:R-:W-:-:S03]  /*4860*/  IADD3 R12, PT, PT, R124, 0x2000, RZ ;  /* 0x000020007c0c7810 */ /* 0x000fc60007ffe0ff */
[----:B------:R1:W-:Y:S01]  /*4870*/  STL [R1+0x6c], R14 ;  /* 0x00006c0e01007387 */ /* 0x0003e20000100800 */
[----:B--2---:R-:W-:Y:S01]  /*4880*/  MOV R16, 0xff800000 ;  /* 0xff80000000107802 */ /* 0x004fe20000000f00 */
[-C--:B------:R-:W-:Y:S01]  /*4890*/  @!P5 FMUL R16, R13, R0.reuse ;  /* 0x000000000d10d220 */ /* 0x080fe20000400000 */
[----:B0-----:R-:W-:Y:S01]  /*48a0*/  MOV R15, 0xff800000 ;  /* 0xff800000000f7802 */ /* 0x001fe20000000f00 */
[-C--:B------:R-:W-:Y:S01]  /*48b0*/  @!P5 FMUL R15, R6, R0.reuse ;  /* 0x00000000060fd220 */ /* 0x080fe20000400000 */
[----:B-1----:R-:W-:Y:S01]  /*48c0*/  MOV R14, 0xff800000 ;  /* 0xff800000000e7802 */ /* 0x002fe20000000f00 */
[----:B------:R-:W-:Y:S02]  /*48d0*/  @!P5 FMUL R14, R7, R0 ;  /* 0x00000000070ed220 */ /* 0x000fe40000400000 */
[----:B------:R-:W0:Y:S01]  /*48e0*/  @!P6 LDC R0, c[0x0][0x390] ;  /* 0x0000e400ff00eb82 */ /* 0x000e220000000800 */
[----:B------:R-:W-:Y:S01]  /*48f0*/  ISETP.GE.OR P5, PT, R12, UR8, !P3 ;  /* 0x000000080c007c0c */ /* 0x000fe2000dfa6670 */
[----:B------:R1:W-:-:S12]  /*4900*/  STL [R1+0x50], R17 ;  /* 0x0000501101007387 */ /* 0x0003d80000100800 */
[----:B------:R-:W2:Y:S01]  /*4910*/  @!P5 LDG.E.64 R6, desc[UR4][R118.64+0x4000] ;  /* 0x004000047606d981 */ /* 0x000ea2000c1e1b00 */
[--C-:B---3--:R-:W-:Y:S02]  /*4920*/  @!P6 HADD2.F32 R12, -RZ, R4.reuse.H0_H0 ;  /* 0x20000004ff0ce230 */ /* 0x108fe40000004100 */
[----:B------:R-:W-:Y:S01]  /*4930*/  @!P6 HADD2.F32 R13, -RZ, R4.H1_H1 ;  /* 0x30000004ff0de230 */ /* 0x000fe20000004100 */
[----:B-1----:R-:W-:Y:S01]  /*4940*/  MOV R17, 0xff800000 ;  /* 0xff80000000117802 */ /* 0x002fe20000000f00 */
[--C-:B------:R-:W-:Y:S01]  /*4950*/  @!P6 HADD2.F32 R4, -RZ, R5.reuse.H0_H0 ;  /* 0x20000005ff04e230 */ /* 0x100fe20000004100 */
[----:B------:R1:W-:Y:S01]  /*4960*/  STL [R1+0x54], R16 ;  /* 0x0000541001007387 */ /* 0x0003e20000100800 */
[----:B------:R-:W-:Y:S02]  /*4970*/  @!P6 HADD2.F32 R5, -RZ, R5.H1_H1 ;  /* 0x30000005ff05e230 */ /* 0x000fe40000004100 */
[----:B0-----:R-:W-:Y:S01]  /*4980*/  @!P6 FMUL R17, R12, R0 ;  /* 0x000000000c11e220 */ /* 0x001fe20000400000 */
[----:B------:R0:W-:Y:S01]  /*4990*/  STL [R1+0x58], R15 ;  /* 0x0000580f01007387 */ /* 0x0001e20000100800 */
[----:B------:R-:W-:-:S03]  /*49a0*/  IADD3 R12, PT, PT, R124, 0x2080, RZ ;  /* 0x000020807c0c7810 */ /* 0x000fc60007ffe0ff */
[----:B------:R3:W-:Y:S01]  /*49b0*/  STL [R1+0x5c], R14 ;  /* 0x00005c0e01007387 */ /* 0x0007e20000100800 */
[----:B-1----:R-:W-:Y:S01]  /*49c0*/  MOV R16, 0xff800000 ;  /* 0xff80000000107802 */ /* 0x002fe20000000f00 */
[-C--:B------:R-:W-:Y:S01]  /*49d0*/  @!P6 FMUL R16, R13, R0.reuse ;  /* 0x000000000d10e220 */ /* 0x080fe20000400000 */
[----:B0-----:R-:W-:Y:S01]  /*49e0*/  MOV R15, 0xff800000 ;  /* 0xff800000000f7802 */ /* 0x001fe20000000f00 */
        /* <DEDUP_REMOVED lines=8> */
[--C-:B------:R-:W-:Y:S02]  /*4a70*/  @!P0 HADD2.F32 R12, -RZ, R2.reuse.H0_H0 ;  /* 0x20000002ff0c8230 */ /* 0x100fe40000004100 */
[----:B------:R-:W-:Y:S01]  /*4a80*/  @!P0 HADD2.F32 R13, -RZ, R2.H1_H1 ;  /* 0x30000002ff0d8230 */ /* 0x000fe20000004100 */
[----:B-1----:R-:W-:Y:S01]  /*4a90*/  MOV R17, 0xff800000 ;  /* 0xff80000000117802 */ /* 0x002fe20000000f00 */
[----:B------:R-:W-:-:S02]  /*4aa0*/  @!P0 HADD2.F32 R2, -RZ, R3.H0_H0 ;  /* 0x20000003ff028230 */ /* 0x000fc40000004100 */
        /* <DEDUP_REMOVED lines=12> */
[----:B------:R-:W0:Y:S08]  /*4b70*/  @!P4 LDC R0, c[0x0][0x390] ;  /* 0x0000e400ff00cb82 */ /* 0x000e300000000800 */
[----:B------:R-:W1:Y:S04]  /*4b80*/  @!P1 LDC R12, c[0x0][0x390] ;  /* 0x0000e400ff0c9b82 */ /* 0x000e680000000800 */
[----:B------:R-:W3:Y:S04]  /*4b90*/  @!P0 LDG.E.64 R2, desc[UR4][R118.64+0x4200] ;  /* 0x0042000476028981 */ /* 0x000ee8000c1e1b00 */
[----:B------:R0:W-:Y:S04]  /*4ba0*/  STL [R1+0x30], R17 ;  /* 0x0000301101007387 */ /* 0x0001e80000100800 */
        /* <DEDUP_REMOVED lines=8> */
[----:B------:R-:W-:Y:S02]  /*4c30*/  MOV R251, 0xff800000 ;  /* 0xff80000000fb7802 */ /* 0x000fe40000000f00 */
[----:B------:R-:W-:Y:S01]  /*4c40*/  MOV R252, 0xff800000 ;  /* 0xff80000000fc7802 */ /* 0x000fe20000000f00 */
[----:B----4-:R-:W-:-:S02]  /*4c50*/  @!P1 HADD2.F32 R13, -RZ, R10.H0_H0 ;  /* 0x2000000aff0d9230 */ /* 0x010fc40000004100 */
[----:B------:R-:W-:Y:S02]  /*4c60*/  @!P1 HADD2.F32 R14, -RZ, R10.H1_H1 ;  /* 0x3000000aff0e9230 */ /* 0x000fe40000004100 */
[--C-:B------:R-:W-:Y:S02]  /*4c70*/  @!P1 HADD2.F32 R10, -RZ, R11.reuse.H0_H0 ;  /* 0x2000000bff0a9230 */ /* 0x100fe40000004100 */
[-C--:B-1----:R-:W-:Y:S01]  /*4c80*/  @!P1 FMUL R17, R13, R12.reuse ;  /* 0x0000000c0d119220 */ /* 0x082fe20000400000 */
[-C--:B------:R-:W-:Y:S01]  /*4c90*/  @!P1 FMUL R15, R14, R12.reuse ;  /* 0x0000000c0e0f9220 */ /* 0x080fe20000400000 */
[----:B------:R-:W-:Y:S02]  /*4ca0*/  @!P1 HADD2.F32 R11, -RZ, R11.H1_H1 ;  /* 0x3000000bff0b9230 */ /* 0x000fe40000004100 */
[----:B------:R-:W-:Y:S01]  /*4cb0*/  @!P1 FMUL R16, R10, R12 ;  /* 0x0000000c0a109220 */ /* 0x000fe20000400000 */
[----:B------:R-:W-:Y:S01]  /*4cc0*/  @!P4 HADD2.F32 R13, -RZ, R8.H0_H0 ;  /* 0x20000008ff0dc230 */ /* 0x000fe20000004100 */
[----:B------:R-:W-:Y:S01]  /*4cd0*/  IADD3 R10, PT, PT, R124, 0x2180, RZ ;  /* 0x000021807c0a7810 */ /* 0x000fe20007ffe0ff */
[----:B------:R0:W-:Y:S01]  /*4ce0*/  STL [R1+0x2c], R15 ;  /* 0x00002c0f01007387 */ /* 0x0001e20000100800 */
[----:B------:R-:W-:-:S02]  /*4cf0*/  MOV R14, 0xff800000 ;  /* 0xff800000000e7802 */ /* 0x000fc40000000f00 */
[----:B------:R-:W-:Y:S01]  /*4d00*/  @!P4 FMUL R14, R13, R0 ;  /* 0x000000000d0ec220 */ /* 0x000fe20000400000 */
[----:B------:R-:W-:Y:S01]  /*4d10*/  @!P4 HADD2.F32 R8, -RZ, R8.H1_H1 ;  /* 0x30000008ff08c230 */ /* 0x000fe20000004100 */
[----:B------:R-:W-:Y:S01]  /*4d20*/  STL [R1+0x28], R17 ;  /* 0x0000281101007387 */ /* 0x000fe20000100800 */
[----:B0-----:R-:W-:Y:S01]  /*4d30*/  MOV R15, 0xff800000 ;  /* 0xff800000000f7802 */ /* 0x001fe20000000f00 */
[----:B------:R-:W-:Y:S01]  /*4d40*/  @!P1 FMUL R15, R11, R12 ;  /* 0x0000000c0b0f9220 */ /* 0x000fe20000400000 */
[----:B------:R-:W-:Y:S01]  /*4d50*/  ISETP.GE.OR P1, PT, R10, UR8, !P3 ;  /* 0x000000080a007c0c */ /* 0x000fe2000df26670 */
[----:B------:R-:W-:Y:S01]  /*4d60*/  STL [R1+0x20], R16 ;  /* 0x0000201001007387 */ /* 0x000fe20000100800 */
[--C-:B------:R-:W-:Y:S02]  /*4d70*/  @!P4 HADD2.F32 R10, -RZ, R9.reuse.H0_H0 ;  /* 0x20000009ff0ac230 */ /* 0x100fe40000004100 */
[----:B------:R-:W-:Y:S01]  /*4d80*/  @!P4 HADD2.F32 R9, -RZ, R9.H1_H1 ;  /* 0x30000009ff09c230 */ /* 0x000fe20000004100 */
[----:B------:R0:W-:Y:S01]  /*4d90*/  STL [R1+0x10], R14 ;  /* 0x0000100e01007387 */ /* 0x0001e20000100800 */
[----:B------:R-:W-:Y:S01]  /*4da0*/  MOV R11, 0xff800000 ;  /* 0xff800000000b7802 */ /* 0x000fe20000000f00 */
[-C--:B------:R-:W-:Y:S01]  /*4db0*/  @!P4 FMUL R11, R10, R0.reuse ;  /* 0x000000000a0bc220 */ /* 0x080fe20000400000 */
[----:B------:R-:W-:Y:S01]  /*4dc0*/  MOV R12, 0xff800000 ;  /* 0xff800000000c7802 */ /* 0x000fe20000000f00 */
[-C--:B------:R-:W-:Y:S01]  /*4dd0*/  @!P4 FMUL R12, R9, R0.reuse ;  /* 0x00000000090cc220 */ /* 0x080fe20000400000 */
[----:B0-----:R-:W-:Y:S01]  /*4de0*/  MOV R14, 0xff800000 ;  /* 0xff800000000e7802 */ /* 0x001fe20000000f00 */
[----:B------:R-:W-:Y:S01]  /*4df0*/  @!P4 FMUL R14, R8, R0 ;  /* 0x00000000080ec220 */ /* 0x000fe20000400000 */
[----:B------:R-:W-:Y:S01]  /*4e00*/  IADD3 R8, PT, PT, R124, 0x2200, RZ ;  /* 0x000022007c087810 */ /* 0x000fe20007ffe0ff */
[----:B------:R-:W-:Y:S01]  /*4e10*/  STL [R1+0x24], R15 ;  /* 0x0000240f01007387 */ /* 0x000fe20000100800 */
[----:B------:R-:W0:Y:S02]  /*4e20*/  @!P5 LDC R0, c[0x0][0x390] ;  /* 0x0000e400ff00db82 */ /* 0x000e240000000800 */
[----:B------:R-:W-:Y:S01]  /*4e30*/  ISETP.GE.OR P4, PT, R8, UR8, !P3 ;  /* 0x0000000808007c0c */ /* 0x000fe2000df86670 */
[----:B------:R1:W-:Y:S04]  /*4e40*/  STL [R1+0x14], R11 ;  /* 0x0000140b01007387 */ /* 0x0003e80000100800 */
[----:B-1----:R-:W4:Y:S08]  /*4e50*/  @!P1 LDG.E.64 R10, desc[UR4][R118.64+0x4300] ;  /* 0x00430004760a9981 */ /* 0x002f30000c1e1b00 */
[----:B------:R-:W4:Y:S01]  /*4e60*/  @!P4 LDG.E.64 R8, desc[UR4][R118.64+0x4400] ;  /* 0x004400047608c981 */ /* 0x000f22000c1e1b00 */
[----:B--2---:R-:W-:-:S03]  /*4e70*/  @!P5 HADD2.F32 R13, -RZ, R6.H1_H1 ;  /* 0x30000006ff0dd230 */ /* 0x004fc60000004100 */
[----:B------:R-:W-:Y:S04]  /*4e80*/  STL [R1+0x1c], R14 ;  /* 0x00001c0e01007387 */ /* 0x000fe80000100800 */
[----:B------:R1:W-:Y:S01]  /*4e90*/  STL [R1+0x18], R12 ;  /* 0x0000180c01007387 */ /* 0x0003e20000100800 */
[----:B------:R-:W-:Y:S02]  /*4ea0*/  MOV R17, 0xff800000 ;  /* 0xff80000000117802 */ /* 0x000fe40000000f00 */
[----:B------:R-:W-:Y:S01]  /*4eb0*/  MOV R16, 0xff800000 ;  /* 0xff80000000107802 */ /* 0x000fe20000000f00 */
[----:B-1----:R-:W-:Y:S02]  /*4ec0*/  @!P5 HADD2.F32 R12, -RZ, R6.H0_H0 ;  /* 0x20000006ff0cd230 */ /* 0x002fe40000004100 */
[----:B------:R-:W-:-:S02]  /*4ed0*/  @!P5 HADD2.F32 R6, -RZ, R7.H0_H0 ;  /* 0x20000007ff06d230 */ /* 0x000fc40000004100 */
[----:B------:R-:W-:Y:S02]  /*4ee0*/  @!P5 HADD2.F32 R7, -RZ, R7.H1_H1 ;  /* 0x30000007ff07d230 */ /* 0x000fe40000004100 */
[-C--:B0-----:R-:W-:Y:S01]  /*4ef0*/  @!P5 FMUL R17, R12, R0.reuse ;  /* 0x000000000c11d220 */ /* 0x081fe20000400000 */
[----:B------:R-:W-:Y:S01]  /*4f00*/  MOV R15, 0xff800000 ;  /* 0xff800000000f7802 */ /* 0x000fe20000000f00 */
[-C--:B------:R-:W-:Y:S01]  /*4f10*/  @!P5 FMUL R16, R13, R0.reuse ;  /* 0x000000000d10d220 */ /* 0x080fe20000400000 */
[----:B------:R-:W-:Y:S01]  /*4f20*/  MOV R14, 0xff800000 ;  /* 0xff800000000e7802 */ /* 0x000fe20000000f00 */
[-C--:B------:R-:W-:Y:S01]  /*4f30*/  @!P5 FMUL R15, R6, R0.reuse ;  /* 0x00000000060fd220 */ /* 0x080fe20000400000 */
[----:B------:R-:W-:Y:S01]  /*4f40*/  IADD3 R12, PT, PT, R124, 0x2280, RZ ;  /* 0x000022807c0c7810 */ /* 0x000fe20007ffe0ff */
[----:B------:R-:W-:Y:S02]  /*4f50*/  @!P5 FMUL R14, R7, R0 ;  /* 0x00000000070ed220 */ /* 0x000fe40000400000 */
[----:B------:R-:W0:Y:S01]  /*4f60*/  @!P6 LDC R0, c[0x0][0x390] ;  /* 0x0000e400ff00eb82 */ /* 0x000e220000000800 */
[----:B------:R-:W-:Y:S01]  /*4f70*/  ISETP.GE.OR P5, PT, R12, UR8, !P3 ;  /* 0x000000080c007c0c */ /* 0x000fe2000dfa6670 */
[----:B---3--:R-:W-:-:S12]  /*4f80*/  @!P6 HADD2.F32 R12, -RZ, R4.H0_H0 ;  /* 0x20000004ff0ce230 */ /* 0x008fd80000004100 */
[----:B------:R-:W2:Y:S01]  /*4f90*/  @!P5 LDG.E.64 R6, desc[UR4][R118.64+0x4500] ;  /* 0x004500047606d981 */ /* 0x000ea2000c1e1b00 */
[----:B------:R-:W-:Y:S02]  /*4fa0*/  @!P6 HADD2.F32 R13, -RZ, R4.H1_H1 ;  /* 0x30000004ff0de230 */ /* 0x000fe40000004100 */
[--C-:B------:R-:W-:Y:S02]  /*4fb0*/  @!P6 HADD2.F32 R4, -RZ, R5.reuse.H0_H0 ;  /* 0x20000005ff04e230 */ /* 0x100fe40000004100 */
[----:B------:R-:W-:Y:S02]  /*4fc0*/  @!P6 HADD2.F32 R5, -RZ, R5.H1_H1 ;  /* 0x30000005ff05e230 */ /* 0x000fe40000004100 */
[-C--:B0-----:R-:W-:Y:S01]  /*4fd0*/  @!P6 FMUL R249, R12, R0.reuse ;  /* 0x000000000cf9e220 */ /* 0x081fe20000400000 */
[----:B------:R-:W-:Y:S01]  /*4fe0*/  IADD3 R12, PT, PT, R124, 0x2300, RZ ;  /* 0x000023007c0c7810 */ /* 0x000fe20007ffe0ff */
[-C--:B------:R-:W-:Y:S01]  /*4ff0*/  @!P6 FMUL R250, R13, R0.reuse ;  /* 0x000000000dfae220 */ /* 0x080fe20000400000 */
[-C--:B------:R-:W-:Y:S01]  /*5000*/  @!P6 FMUL R251, R4, R0.reuse ;  /* 0x0000000004fbe220 */ /* 0x080fe20000400000 */
[----:B------:R-:W-:Y:S01]  /*5010*/  @!P6 FMUL R252, R5, R0 ;  /* 0x0000000005fce220 */ /* 0x000fe20000400000 */
[----:B------:R-:W-:Y:S01]  /*5020*/  ISETP.GE.OR P6, PT, R12, UR8, !P3 ;  /* 0x000000080c007c0c */ /* 0x000fe2000dfc6670 */
[----:B------:R-:W0:-:S12]  /*5030*/  @!P0 LDC R0, c[0x0][0x390] ;  /* 0x0000e400ff008b82 */ /* 0x000e180000000800 */
[----:B------:R-:W3:Y:S01]  /*5040*/  @!P6 LDG.E.64 R4, desc[UR4][R118.64+0x4600] ;  /* 0x004600047604e981 */ /* 0x000ee2000c1e1b00 */
[----:B------:R-:W-:Y:S02]  /*5050*/  MOV R245, 0xff800000 ;  /* 0xff80000000f57802 */ /* 0x000fe40000000f00 */
[----:B------:R-:W-:Y:S02]  /*5060*/  MOV R246, 0xff800000 ;  /* 0xff80000000f67802 */ /* 0x000fe40000000f00 */
[----:B------:R-:W-:Y:S02]  /*5070*/  MOV R247, 0xff800000 ;  /* 0xff80000000f77802 */ /* 0x000fe40000000f00 */
[----:B------:R-:W-:Y:S01]  /*5080*/  MOV R248, 0xff800000 ;  /* 0xff80000000f87802 */ /* 0x000fe20000000f00 */
[--C-:B------:R-:W-:Y:S02]  /*5090*/  @!P0 HADD2.F32 R12, -RZ, R2.reuse.H0_H0 ;  /* 0x20000002ff0c8230 */ /* 0x100fe40000004100 */
[----:B------:R-:W-:-:S02]  /*50a0*/  @!P0 HADD2.F32 R13, -RZ, R2.H1_H1 ;  /* 0x30000002ff0d8230 */ /* 0x000fc40000004100 */
[--C-:B------:R-:W-:Y:S02]  /*50b0*/  @!P0 HADD2.F32 R2, -RZ, R3.reuse.H0_H0 ;  /* 0x20000003ff028230 */ /* 0x100fe40000004100 */
[-C--:B0-----:R-:W-:Y:S01]  /*50c0*/  @!P0 FMUL R245, R12, R0.reuse ;  /* 0x000000000cf58220 */ /* 0x081fe20000400000 */
[----:B------:R-:W-:Y:S01]  /*50d0*/  @!P0 HADD2.F32 R3, -RZ, R3.H1_H1 ;  /* 0x30000003ff038230 */ /* 0x000fe20000004100 */
[----:B------:R-:W-:Y:S01]  /*50e0*/  IADD3 R12, PT, PT, R124, 0x2380, RZ ;  /* 0x000023807c0c7810 */ /* 0x000fe20007ffe0ff */
[-C--:B------:R-:W-:Y:S01]  /*50f0*/  @!P0 FMUL R246, R13, R0.reuse ;  /* 0x000000000df68220 */ /* 0x080fe20000400000 */
[-C--:B------:R-:W-:Y:S02]  /*5100*/  @!P0 FMUL R247, R2, R0.reuse ;  /* 0x0000000002f78220 */ /* 0x080fe40000400000 */
[----:B------:R-:W-:Y:S01]  /*5110*/  @!P0 FMUL R248, R3, R0 ;  /* 0x0000000003f88220 */ /* 0x000fe20000400000 */
[----:B------:R-:W-:Y:S01]  /*5120*/  ISETP.GE.OR P0, PT, R12, UR8, !P3 ;  /* 0x000000080c007c0c */ /* 0x000fe2000df06670 */
[----:B------:R-:W0:Y:S08]  /*5130*/  @!P4 LDC R0, c[0x0][0x390] ;  /* 0x0000e400ff00cb82 */ /* 0x000e300000000800 */
[----:B------:R-:W1:Y:S04]  /*5140*/  @!P1 LDC R12, c[0x0][0x390] ;  /* 0x0000e400ff0c9b82 */ /* 0x000e680000000800 */
[----:B------:R-:W3:Y:S04]  /*5150*/  @!P0 LDG.E.64 R2, desc[UR4][R118.64+0x4700] ;  /* 0x0047000476028981 */ /* 0x000ee8000c1e1b00 */
[----:B------:R-:W-:Y:S04]  /*5160*/  STL [R1], R17 ;  /* 0x0000001101007387 */ /* 0x000fe80000100800 */
[----:B------:R-:W-:Y:S04]  /*5170*/  STL [R1+0x4], R16 ;  /* 0x0000041001007387 */ /* 0x000fe80000100800 */
[----:B------:R-:W-:Y:S01]  /*5180*/  STL [R1+0x8], R15 ;  /* 0x0000080f01007387 */ /* 0x000fe20000100800 */
[----:B------:R-:W-:-:S03]  /*5190*/  MOV R241, 0xff800000 ;  /* 0xff80000000f17802 */ /* 0x000fc60000000f00 */
[----:B------:R4:W-:Y:S01]  /*51a0*/  STL [R1+0xc], R14 ;  /* 0x00000c0e01007387 */ /* 0x0009e20000100800 */
        /* <DEDUP_REMOVED lines=19> */
[--C-:B----4-:R-:W-:Y:S02]  /*52e0*/  @!P1 HADD2.F32 R13, -RZ, R10.reuse.H0_H0 ;  /* 0x2000000aff0d9230 */ /* 0x110fe40000004100 */
[----:B------:R-:W-:Y:S02]  /*52f0*/  @!P1 HADD2.F32 R14, -RZ, R10.H1_H1 ;  /* 0x3000000aff0e9230 */ /* 0x000fe40000004100 */
[--C-:B------:R-:W-:Y:S02]  /*5300*/  @!P1 HADD2.F32 R10, -RZ, R11.reuse.H0_H0 ;  /* 0x2000000bff0a9230 */ /* 0x100fe40000004100 */
[-C--:B-1----:R-:W-:Y:S01]  /*5310*/  @!P1 FMUL R241, R13, R12.reuse ;  /* 0x0000000c0df19220 */ /* 0x082fe20000400000 */
[----:B------:R-:W-:Y:S01]  /*5320*/  @!P1 HADD2.F32 R11, -RZ, R11.H1_H1 ;  /* 0x3000000bff0b9230 */ /* 0x000fe20000004100 */
[----:B------:R-:W-:Y:S01]  /*5330*/  IADD3 R13, PT, PT, R124, 0x2400, RZ ;  /* 0x000024007c0d7810 */ /* 0x000fe20007ffe0ff */
[-C--:B------:R-:W-:Y:S01]  /*5340*/  @!P1 FMUL R242, R14, R12.reuse ;  /* 0x0000000c0ef29220 */ /* 0x080fe20000400000 */
[----:B------:R-:W-:Y:S01]  /*5350*/  @!P1 FMUL R243, R10, R12 ;  /* 0x0000000c0af39220 */ /* 0x000fe20000400000 */
[----:B------:R-:W-:-:S02]  /*5360*/  @!P4 HADD2.F32 R10, -RZ, R8.H0_H0 ;  /* 0x20000008ff0ac230 */ /* 0x000fc40000004100 */
[----:B------:R-:W-:Y:S01]  /*5370*/  @!P1 FMUL R244, R11, R12 ;  /* 0x0000000c0bf49220 */ /* 0x000fe20000400000 */
[----:B------:R-:W-:Y:S01]  /*5380*/  ISETP.GE.OR P1, PT, R13, UR8, !P3 ;  /* 0x000000080d007c0c */ /* 0x000fe2000df26670 */
[----:B------:R-:W-:Y:S02]  /*5390*/  @!P4 HADD2.F32 R11, -RZ, R8.H1_H1 ;  /* 0x30000008ff0bc230 */ /* 0x000fe40000004100 */
[--C-:B------:R-:W-:Y:S02]  /*53a0*/  @!P4 HADD2.F32 R8, -RZ, R9.reuse.H0_H0 ;  /* 0x20000009ff08c230 */ /* 0x100fe40000004100 */
[----:B------:R-:W-:Y:S01]  /*53b0*/  @!P4 HADD2.F32 R9, -RZ, R9.H1_H1 ;  /* 0x30000009ff09c230 */ /* 0x000fe20000004100 */
[----:B------:R-:W-:Y:S01]  /*53c0*/  IADD3 R12, PT, PT, R124, 0x2480, RZ ;  /* 0x000024807c0c7810 */ /* 0x000fe20007ffe0ff */
[-C--:B0-----:R-:W-:Y:S01]  /*53d0*/  @!P4 FMUL R237, R10, R0.reuse ;  /* 0x000000000aedc220 */ /* 0x081fe20000400000 */
[-C--:B------:R-:W-:Y:S01]  /*53e0*/  @!P4 FMUL R238, R11, R0.reuse ;  /* 0x000000000beec220 */ /* 0x080fe20000400000 */
[-C--:B------:R-:W-:Y:S01]  /*53f0*/  @!P4 FMUL R239, R8, R0.reuse ;  /* 0x0000000008efc220 */ /* 0x080fe20000400000 */
[----:B------:R-:W-:Y:S01]  /*5400*/  @!P4 FMUL R240, R9, R0 ;  /* 0x0000000009f0c220 */ /* 0x000fe20000400000 */
[----:B------:R-:W-:Y:S01]  /*5410*/  ISETP.GE.OR P4, PT, R12, UR8, !P3 ;  /* 0x000000080c007c0c */ /* 0x000fe2000df86670 */
[----:B------:R-:W0:Y:S01]  /*5420*/  @!P5 LDC R0, c[0x0][0x390] ;  /* 0x0000e400ff00db82 */ /* 0x000e220000000800 */
[----:B------:R-:W4:Y:S11]  /*5430*/  @!P1 LDG.E.64 R10, desc[UR4][R118.64+0x4800] ;  /* 0x00480004760a9981 */ /* 0x000f36000c1e1b00 */
[----:B------:R-:W4:Y:S01]  /*5440*/  @!P4 LDG.E.64 R8, desc[UR4][R118.64+0x4900] ;  /* 0x004900047608c981 */ /* 0x000f22000c1e1b00 */
[----:B--2---:R-:W-:-:S02]  /*5450*/  @!P5 HADD2.F32 R12, -RZ, R6.H0_H0 ;  /* 0x20000006ff0cd230 */ /* 0x004fc40000004100 */
[----:B------:R-:W-:Y:S02]  /*5460*/  @!P5 HADD2.F32 R13, -RZ, R6.H1_H1 ;  /* 0x30000006ff0dd230 */ /* 0x000fe40000004100 */
[--C-:B------:R-:W-:Y:S02]  /*5470*/  @!P5 HADD2.F32 R6, -RZ, R7.reuse.H0_H0 ;  /* 0x20000007ff06d230 */ /* 0x100fe40000004100 */
[----:B------:R-:W-:Y:S02]  /*5480*/  @!P5 HADD2.F32 R7, -RZ, R7.H1_H1 ;  /* 0x30000007ff07d230 */ /* 0x000fe40000004100 */
[-C--:B0-----:R-:W-:Y:S01]  /*5490*/  @!P5 FMUL R233, R12, R0.reuse ;  /* 0x000000000ce9d220 */ /* 0x081fe20000400000 */
[----:B------:R-:W-:Y:S01]  /*54a0*/  IADD3 R12, PT, PT, R124, 0x2500, RZ ;  /* 0x000025007c0c7810 */ /* 0x000fe20007ffe0ff */
[-C--:B------:R-:W-:Y:S01]  /*54b0*/  @!P5 FMUL R234, R13, R0.reuse ;  /* 0x000000000dead220 */ /* 0x080fe20000400000 */
[-C--:B------:R-:W-:Y:S01]  /*54c0*/  @!P5 FMUL R235, R6, R0.reuse ;  /* 0x0000000006ebd220 */ /* 0x080fe20000400000 */
[----:B------:R-:W-:-:S02]  /*54d0*/  @!P5 FMUL R236, R7, R0 ;  /* 0x0000000007ecd220 */ /* 0x000fc40000400000 */
[----:B------:R-:W0:Y:S01]  /*54e0*/  @!P6 LDC R0, c[0x0][0x390] ;  /* 0x0000e400ff00eb82 */ /* 0x000e220000000800 */
[----:B------:R-:W-:-:S13]  /*54f0*/  ISETP.GE.OR P5, PT, R12, UR8, !P3 ;  /* 0x000000080c007c0c */ /* 0x000fda000dfa6670 */
[----:B------:R-:W2:Y:S01]  /*5500*/  @!P5 LDG.E.64 R6, desc[UR4][R118.64+0x4a00] ;  /* 0x004a00047606d981 */ /* 0x000ea2000c1e1b00 */
[--C-:B---3--:R-:W-:Y:S02]  /*5510*/  @!P6 HADD2.F32 R12, -RZ, R4.reuse.H0_H0 ;  /* 0x20000004ff0ce230 */ /* 0x108fe40000004100 */
        /* <DEDUP_REMOVED lines=11> */
[--C-:B------:R-:W-:Y:S02]  /*55d0*/  @!P0 HADD2.F32 R12, -RZ, R2.reuse.H0_H0 ;  /* 0x20000002ff0c8230 */ /* 0x100fe40000004100 */
[----:B------:R-:W-:Y:S02]  /*55e0*/  @!P0 HADD2.F32 R13, -RZ, R2.H1_H1 ;  /* 0x30000002ff0d8230 */ /* 0x000fe40000004100 */
[--C-:B------:R-:W-:Y:S02]  /*55f0*/  @!P0 HADD2.F32 R2, -RZ, R3.reuse.H0_H0 ;  /* 0x20000003ff028230 */ /* 0x100fe40000004100 */
[-C--:B0-----:R-:W-:Y:S01]  /*5600*/  @!P0 FMUL R225, R12, R0.reuse ;  /* 0x000000000ce18220 */ /* 0x081fe20000400000 */
[----:B------:R-:W-:Y:S01]  /*5610*/  @!P0 HADD2.F32 R3, -RZ, R3.H1_H1 ;  /* 0x30000003ff038230 */ /* 0x000fe20000004100 */
[----:B------:R-:W-:Y:S01]  /*5620*/  IADD3 R12, PT, PT, R124, 0x2600, RZ ;  /* 0x000026007c0c7810 */ /* 0x000fe20007ffe0ff */
[-C--:B------:R-:W-:Y:S01]  /*5630*/  @!P0 FMUL R226, R13, R0.reuse ;  /* 0x000000000de28220 */ /* 0x080fe20000400000 */
[----:B------:R-:W-:-:S02]  /*5640*/  @!P0 FMUL R227, R2, R0 ;  /* 0x0000000002e38220 */ /* 0x000fc40000400000 */
[----:B------:R-:W-:Y:S01]  /*5650*/  @!P0 FMUL R228, R3, R0 ;  /* 0x0000000003e48220 */ /* 0x000fe20000400000 */
[----:B------:R-:W-:Y:S01]  /*5660*/  ISETP.GE.OR P0, PT, R12, UR8, !P3 ;  /* 0x000000080c007c0c */ /* 0x000fe2000df06670 */
[----:B------:R-:W0:Y:S08]  /*5670*/  @!P4 LDC R0, c[0x0][0x390] ;  /* 0x0000e400ff00cb82 */ /* 0x000e300000000800 */
[----:B------:R-:W1:Y:S04]  /*5680*/  @!P1 LDC R12, c[0x0][0x390] ;  /* 0x0000e400ff0c9b82 */ /* 0x000e680000000800 */
[----:B------:R-:W3:Y:S01]  /*5690*/  @!P0 LDG.E.64 R2, desc[UR4][R118.64+0x4c00] ;  /* 0x004c000476028981 */ /* 0x000ee2000c1e1b00 */
        /* <DEDUP_REMOVED lines=91> */
[--C-:B----4-:R-:W-:Y:S02]  /*5c50*/  @!P1 HADD2.F32 R13, -RZ, R10.reuse.H0_H0 ;  /* 0x2000000aff0d9230 */ /* 0x110fe40000004100 */
[----:B------:R-:W-:Y:S02]  /*5c60*/  @!P1 HADD2.F32 R14, -RZ, R10.H1_H1 ;  /* 0x3000000aff0e9230 */ /* 0x000fe40000004100 */
[----:B------:R-:W-:-:S02]  /*5c70*/  @!P1 HADD2.F32 R10, -RZ, R11.H0_H0 ;  /* 0x2000000bff0a9230 */ /* 0x000fc40000004100 */
[-C--:B-1----:R-:W-:Y:S01]  /*5c80*/  @!P1 FMUL R201, R13, R12.reuse ;  /* 0x0000000c0dc99220 */ /* 0x082fe20000400000 */
[----:B------:R-:W-:Y:S01]  /*5c90*/  @!P1 HADD2.F32 R11, -RZ, R11.H1_H1 ;  /* 0x3000000bff0b9230 */ /* 0x000fe20000004100 */
[----:B------:R-:W-:Y:S01]  /*5ca0*/  IADD3 R13, PT, PT, R124, 0x2900, RZ ;  /* 0x000029007c0d7810 */ /* 0x000fe20007ffe0ff */
[-C--:B------:R-:W-:Y:S01]  /*5cb0*/  @!P1 FMUL R204, R14, R12.reuse ;  /* 0x0000000c0ecc9220 */ /* 0x080fe20000400000 */
[-C--:B------:R-:W-:Y:S01]  /*5cc0*/  @!P1 FMUL R202, R10, R12.reuse ;  /* 0x0000000c0aca9220 */ /* 0x080fe20000400000 */
[--C-:B------:R-:W-:Y:S02]  /*5cd0*/  @!P4 HADD2.F32 R14, -RZ, R8.reuse.H0_H0 ;  /* 0x20000008ff0ec230 */ /* 0x100fe40000004100 */
[----:B------:R-:W-:Y:S01]  /*5ce0*/  @!P1 FMUL R203, R11, R12 ;  /* 0x0000000c0bcb9220 */ /* 0x000fe20000400000 */
[----:B------:R-:W-:Y:S01]  /*5cf0*/  @!P4 HADD2.F32 R8, -RZ, R8.H1_H1 ;  /* 0x30000008ff08c230 */ /* 0x000fe20000004100 */
[----:B------:R-:W-:Y:S01]  /*5d00*/  ISETP.GE.OR P1, PT, R13, UR8, !P3 ;  /* 0x000000080d007c0c */ /* 0x000fe2000df26670 */
[----:B------:R-:W-:-:S02]  /*5d10*/  @!P4 HADD2.F32 R11, -RZ, R9.H0_H0 ;  /* 0x20000009ff0bc230 */ /* 0x000fc40000004100 */
[----:B------:R-:W-:Y:S02]  /*5d20*/  @!P4 HADD2.F32 R9, -RZ, R9.H1_H1 ;  /* 0x30000009ff09c230 */ /* 0x000fe40000004100 */
[-C--:B0-----:R-:W-:Y:S01]  /*5d30*/  @!P4 FMUL R198, R8, R0.reuse ;  /* 0x0000000008c6c220 */ /* 0x081fe20000400000 */
[----:B------:R-:W-:Y:S01]  /*5d40*/  IADD3 R8, PT, PT, R124, 0x2980, RZ ;  /* 0x000029807c087810 */ /* 0x000fe20007ffe0ff */
[-C--:B------:R-:W-:Y:S01]  /*5d50*/  @!P4 FMUL R199, R11, R0.reuse ;  /* 0x000000000bc7c220 */ /* 0x080fe20000400000 */
[----:B------:R-:W-:Y:S01]  /*5d60*/  MOV R10, 0xff800000 ;  /* 0xff800000000a7802 */ /* 0x000fe20000000f00 */
[-C--:B------:R-:W-:Y:S01]  /*5d70*/  @!P4 FMUL R10, R14, R0.reuse ;  /* 0x000000000e0ac220 */ /* 0x080fe20000400000 */
[----:B------:R-:W-:Y:S01]  /*5d80*/  @!P4 FMUL R200, R9, R0 ;  /* 0x0000000009c8c220 */ /* 0x000fe20000400000 */
[----:B------:R-:W-:Y:S01]  /*5d90*/  ISETP.GE.OR P4, PT, R8, UR8, !P3 ;  /* 0x0000000808007c0c */ /* 0x000fe2000df86670 */
[----:B------:R-:W0:Y:S01]  /*5da0*/  @!P5 LDC R0, c[0x0][0x390] ;  /* 0x0000e400ff00db82 */ /* 0x000e220000000800 */
[----:B------:R-:W4:Y:S01]  /*5db0*/  @!P1 LDG.E.64 R24, desc[UR4][R118.64+0x5200] ;  /* 0x0052000476189981 */ /* 0x000f22000c1e1b00 */
[----:B------:R-:W-:-:S02]  /*5dc0*/  MOV R12, 0xff800000 ;  /* 0xff800000000c7802 */ /* 0x000fc40000000f00 */
[----:B------:R-:W-:-:S04]  /*5dd0*/  MOV R13, 0xff800000 ;  /* 0xff800000000d7802 */ /* 0x000fc80000000f00 */
[----:B------:R-:W1:Y:S04]  /*5de0*/  @!P1 LDC R27, c[0x0][0x390] ;  /* 0x0000e400ff1b9b82 */ /* 0x000e680000000800 */
[----:B------:R-:W4:Y:S01]  /*5df0*/  @!P4 LDG.E.64 R8, desc[UR4][R118.64+0x5300] ;  /* 0x005300047608c981 */ /* 0x000f22000c1e1b00 */
[----:B------:R-:W-:Y:S02]  /*5e00*/  MOV R11, 0xff800000 ;  /* 0xff800000000b7802 */ /* 0x000fe40000000f00 */
[----:B------:R-:W-:Y:S01]  /*5e10*/  MOV R14, 0xff800000 ;  /* 0xff800000000e7802 */ /* 0x000fe20000000f00 */
[--C-:B--2---:R-:W-:Y:S02]  /*5e20*/  @!P5 HADD2.F32 R15, -RZ, R6.reuse.H0_H0 ;  /* 0x20000006ff0fd230 */ /* 0x104fe40000004100 */
[----:B------:R-:W-:-:S02]  /*5e30*/  @!P5 HADD2.F32 R16, -RZ, R6.H1_H1 ;  /* 0x30000006ff10d230 */ /* 0x000fc40000004100 */
[--C-:B------:R-:W-:Y:S02]  /*5e40*/  @!P5 HADD2.F32 R6, -RZ, R7.reuse.H0_H0 ;  /* 0x20000007ff06d230 */ /* 0x100fe40000004100 */
[----:B------:R-:W-:Y:S02]  /*5e50*/  @!P5 HADD2.F32 R7, -RZ, R7.H1_H1 ;  /* 0x30000007ff07d230 */ /* 0x000fe40000004100 */
[-C--:B0-----:R-:W-:Y:S01]  /*5e60*/  @!P5 FMUL R11, R15, R0.reuse ;  /* 0x000000000f0bd220 */ /* 0x081fe20000400000 */
[----:B------:R-:W-:Y:S01]  /*5e70*/  IADD3 R15, PT, PT, R124, 0x2a00, RZ ;  /* 0x00002a007c0f7810 */ /* 0x000fe20007ffe0ff */
[-C--:B------:R-:W-:Y:S01]  /*5e80*/  @!P5 FMUL R12, R16, R0.reuse ;  /* 0x00000000100cd220 */ /* 0x080fe20000400000 */
[-C--:B------:R-:W-:Y:S01]  /*5e90*/  @!P5 FMUL R13, R6, R0.reuse ;  /* 0x00000000060dd220 */ /* 0x080fe20000400000 */
[----:B------:R-:W-:Y:S02]  /*5ea0*/  @!P5 FMUL R14, R7, R0 ;  /* 0x00000000070ed220 */ /* 0x000fe40000400000 */
[----:B------:R-:W0:Y:S01]  /*5eb0*/  @!P6 LDC R0, c[0x0][0x390] ;  /* 0x0000e400ff00eb82 */ /* 0x000e220000000800 */
[----:B------:R-:W-:-:S02]  /*5ec0*/  ISETP.GE.OR P5, PT, R15, UR8, !P3 ;  /* 0x000000080f007c0c */ /* 0x000fc4000dfa6670 */
[----:B------:R-:W-:-:S11]  /*5ed0*/  MOV R15, 0xff800000 ;  /* 0xff800000000f7802 */ /* 0x000fd60000000f00 */
        /* <DEDUP_REMOVED lines=12> */
[----:B------:R-:W0:-:S12]  /*5fa0*/  @!P0 LDC R0, c[0x0][0x390] ;  /* 0x0000e400ff008b82 */ /* 0x000e180000000800 */
[----:B------:R-:W3:Y:S01]  /*5fb0*/  @!P6 LDG.E.64 R4, desc[UR4][R118.64+0x5500] ;  /* 0x005500047604e981 */ /* 0x000ee2000c1e1b00 */
[----:B------:R-:W-:Y:S01]  /*5fc0*/  MOV R19, 0xff800000 ;  /* 0xff80000000137802 */ /* 0x000fe20000000f00 */
[--C-:B------:R-:W-:Y:S02]  /*5fd0*/  @!P0 HADD2.F32 R23, -RZ, R2.reuse.H0_H0 ;  /* 0x20000002ff178230 */ /* 0x100fe40000004100 */
[----:B------:R-:W-:Y:S02]  /*5fe0*/  @!P0 HADD2.F32 R26, -RZ, R2.H1_H1 ;  /* 0x30000002ff1a8230 */ /* 0x000fe40000004100 */
[--C-:B------:R-:W-:Y:S02]  /*5ff0*/  @!P0 HADD2.F32 R2, -RZ, R3.reuse.H0_H0 ;  /* 0x20000003ff028230 */ /* 0x100fe40000004100 */
[----:B0-----:R-:W-:Y:S01]  /*6000*/  @!P0 FMUL R19, R23, R0 ;  /* 0x0000000017138220 */ /* 0x001fe20000400000 */
[----:B------:R-:W-:Y:S01]  /*6010*/  @!P0 HADD2.F32 R3, -RZ, R3.H1_H1 ;  /* 0x30000003ff038230 */ /* 0x000fe20000004100 */
[----:B------:R-:W-:-:S02]  /*6020*/  IADD3 R23, PT, PT, R124, 0x2b00, RZ ;  /* 0x00002b007c177810 */ /* 0x000fc40007ffe0ff */
[----:B------:R-:W-:Y:S01]  /*6030*/  MOV R20, 0xff800000 ;  /* 0xff80000000147802 */ /* 0x000fe20000000f00 */
        /* <DEDUP_REMOVED lines=8> */
[----:B------:R-:W-:Y:S01]  /*60c0*/  MOV R33, 0xff800000 ;  /* 0xff80000000217802 */ /* 0x000fe20000000f00 */
[--C-:B----4-:R-:W-:Y:S02]  /*60d0*/  @!P1 HADD2.F32 R28, -RZ, R24.reuse.H0_H0 ;  /* 0x20000018ff1c9230 */ /* 0x110fe40000004100 */
[----:B------:R-:W-:Y:S02]  /*60e0*/  @!P1 HADD2.F32 R31, -RZ, R25.H1_H1 ;  /* 0x30000019ff1f9230 */ /* 0x000fe40000004100 */
[----:B------:R-:W-:-:S02]  /*60f0*/  @!P1 HADD2.F32 R30, -RZ, R24.H1_H1 ;  /* 0x30000018ff1e9230 */ /* 0x000fc40000004100 */
[-C--:B-1----:R-:W-:Y:S01]  /*6100*/  @!P1 FMUL R23, R28, R27.reuse ;  /* 0x0000001b1c179220 */ /* 0x082fe20000400000 */
[----:B------:R-:W-:Y:S01]  /*6110*/  @!P1 HADD2.F32 R29, -RZ, R25.H0_H0 ;  /* 0x20000019ff1d9230 */ /* 0x000fe20000004100 */
[----:B------:R-:W-:Y:S01]  /*6120*/  IADD3 R28, PT, PT, R124, 0x2b80, RZ ;  /* 0x00002b807c1c7810 */ /* 0x000fe20007ffe0ff */
[-C--:B------:R-:W-:Y:S01]  /*6130*/  @!P1 FMUL R26, R31, R27.reuse ;  /* 0x0000001b1f1a9220 */ /* 0x080fe20000400000 */
[----:B------:R-:W-:Y:S01]  /*6140*/  MOV R24, 0xff800000 ;  /* 0xff80000000187802 */ /* 0x000fe20000000f00 */
[-C--:B------:R-:W-:Y:S01]  /*6150*/  @!P1 FMUL R24, R30, R27.reuse ;  /* 0x0000001b1e189220 */ /* 0x080fe20000400000 */
[----:B------:R-:W-:Y:S01]  /*6160*/  MOV R25, 0xff800000 ;  /* 0xff80000000197802 */ /* 0x000fe20000000f00 */
[----:B------:R-:W-:Y:S01]  /*6170*/  @!P1 FMUL R25, R29, R27 ;  /* 0x0000001b1d199220 */ /* 0x000fe20000400000 */
[--C-:B------:R-:W-:Y:S01]  /*6180*/  @!P4 HADD2.F32 R31, -RZ, R8.reuse.H0_H0 ;  /* 0x20000008ff1fc230 */ /* 0x100fe20000004100 */
[----:B------:R-:W-:Y:S01]  /*6190*/  ISETP.GE.OR P1, PT, R28, UR8, !P3 ;  /* 0x000000081c007c0c */ /* 0x000fe2000df26670 */
[----:B------:R-:W-:Y:S01]  /*61a0*/  @!P4 HADD2.F32 R32, -RZ, R8.H1_H1 ;  /* 0x30000008ff20c230 */ /* 0x000fe20000004100 */
[----:B------:R-:W-:Y:S01]  /*61b0*/  MOV R27, 0xff800000 ;  /* 0xff800000001b7802 */ /* 0x000fe20000000f00 */
[----:B------:R-:W-:-:S02]  /*61c0*/  @!P4 HADD2.F32 R8, -RZ, R9.H0_H0 ;  /* 0x20000009ff08c230 */ /* 0x000fc40000004100 */
[-C--:B0-----:R-:W-:Y:S01]  /*61d0*/  @!P4 FMUL R27, R31, R0.reuse ;  /* 0x000000001f1bc220 */ /* 0x081fe20000400000 */
[----:B------:R-:W-:Y:S01]  /*61e0*/  @!P4 HADD2.F32 R9, -RZ, R9.H1_H1 ;  /* 0x30000009ff09c230 */ /* 0x000fe20000004100 */
        /* <DEDUP_REMOVED lines=8> */
[----:B------:R-:W4:Y:S01]  /*6270*/  @!P1 LDG.E.64 R130, desc[UR4][R118.64+0x5700] ;  /* 0x0057000476829981 */ /* 0x000f22000c1e1b00 */
[----:B------:R-:W0:Y:S11]  /*6280*/  @!P5 LDC R0, c[0x0][0x390] ;  /* 0x0000e400ff00db82 */ /* 0x000e360000000800 */
[----:B------:R-:W4:Y:S01]  /*6290*/  @!P4 LDG.E.64 R132, desc[UR4][R118.64+0x5800] ;  /* 0x005800047684c981 */ /* 0x000f22000c1e1b00 */
[----:B------:R-:W-:-:S02]  /*62a0*/  MOV R31, 0xff800000 ;  /* 0xff800000001f7802 */ /* 0x000fc40000000f00 */
[----:B------:R-:W-:Y:S02]  /*62b0*/  MOV R32, 0xff800000 ;  /* 0xff80000000207802 */ /* 0x000fe40000000f00 */
[----:B------:R-:W-:Y:S01]  /*62c0*/  MOV R8, 0xff800000 ;  /* 0xff80000000087802 */ /* 0x000fe20000000f00 */
[--C-:B--2---:R-:W-:Y:S02]  /*62d0*/  @!P5 HADD2.F32 R9, -RZ, R6.reuse.H0_H0 ;  /* 0x20000006ff09d230 */ /* 0x104fe40000004100 */
        /* <DEDUP_REMOVED lines=9> */
[----:B------:R-:W-:Y:S02]  /*6370*/  ISETP.GE.OR P5, PT, R9, UR8, !P3 ;  /* 0x0000000809007c0c */ /* 0x000fe4000dfa6670 */
[----:B------:R-:W-:-:S11]  /*6380*/  MOV R9, 0xff800000 ;  /* 0xff80000000097802 */ /* 0x000fd60000000f00 */
[----:B------:R-:W2:Y:S01]  /*6390*/  @!P5 LDG.E.64 R122, desc[UR4][R118.64+0x5900] ;  /* 0x00590004767ad981 */ /* 0x000ea2000c1e1b00 */
[--C-:B---3--:R-:W-:Y:S02]  /*63a0*/  @!P6 HADD2.F32 R126, -RZ, R4.reuse.H0_H0 ;  /* 0x20000004ff7ee230 */ /* 0x108fe40000004100 */
[----:B------:R-:W-:Y:S02]  /*63b0*/  @!P6 HADD2.F32 R127, -RZ, R4.H1_H1 ;  /* 0x30000004ff7fe230 */ /* 0x000fe40000004100 */
[--C-:B------:R-:W-:Y:S02]  /*63c0*/  @!P6 HADD2.F32 R4, -RZ, R5.reuse.H0_H0 ;  /* 0x20000005ff04e230 */ /* 0x100fe40000004100 */
[----:B------:R-:W-:Y:S02]  /*63d0*/  @!P6 HADD2.F32 R128, -RZ, R5.H1_H1 ;  /* 0x30000005ff80e230 */ /* 0x000fe40000004100 */
        /* <DEDUP_REMOVED lines=10> */
[----:B------:R-:W3:Y:S01]  /*6480*/  @!P6 LDG.E.64 R126, desc[UR4][R118.64+0x5a00] ;  /* 0x005a0004767ee981 */ /* 0x000ee2000c1e1b00 */
[--C-:B------:R-:W-:Y:S01]  /*6490*/  @!P0 HADD2.F32 R129, -RZ, R2.reuse.H0_H0 ;  /* 0x20000002ff818230 */ /* 0x100fe20000004100 */
[----:B------:R-:W-:Y:S01]  /*64a0*/  MOV R4, 0xff800000 ;  /* 0xff80000000047802 */ /* 0x000fe20000000f00 */
        /* <DEDUP_REMOVED lines=18> */
[----:B------:R-:W-:Y:S01]  /*65d0*/  MOV R179, 0xff800000 ;  /* 0xff80000000b37802 */ /* 0x000fe20000000f00 */
[--C-:B----4-:R-:W-:Y:S02]  /*65e0*/  @!P1 HADD2.F32 R169, -RZ, R130.reuse.H0_H0 ;  /* 0x20000082ffa99230 */ /* 0x110fe40000004100 */
        /* <DEDUP_REMOVED lines=9> */
[--C-:B------:R-:W-:Y:S01]  /*6680*/  @!P4 HADD2.F32 R131, -RZ, R132.reuse.H0_H0 ;  /* 0x20000084ff83c230 */ /* 0x100fe20000004100 */
[----:B------:R-:W-:Y:S01]  /*6690*/  STL [R1+0x2bc], R182 ;  /* 0x0002bcb601007387 */ /* 0x000fe20000100800 */
[----:B------:R-:W-:Y:S01]  /*66a0*/  @!P4 HADD2.F32 R130, -RZ, R133.H0_H0 ;  /* 0x20000085ff82c230 */ /* 0x000fe20000004100 */
[----:B------:R-:W-:Y:S01]  /*66b0*/  MOV R169, 0xff800000 ;  /* 0xff80000000a97802 */ /* 0x000fe20000000f00 */
[----:B------:R-:W0:Y:S01]  /*66c0*/  @!P5 LDC R165, c[0x0][0x390] ;  /* 0x0000e400ffa5db82 */ /* 0x000e220000000800 */
[----:B------:R-:W-:Y:S01]  /*66d0*/  STL [R1+0x2d0], R181 ;  /* 0x0002d0b501007387 */ /* 0x000fe20000100800 */
[----:B------:R-:W-:-:S02]  /*66e0*/  @!P4 HADD2.F32 R132, -RZ, R132.H1_H1 ;  /* 0x30000084ff84c230 */ /* 0x000fc40000004100 */
[----:B------:R-:W-:Y:S01]  /*66f0*/  @!P4 HADD2.F32 R133, -RZ, R133.H1_H1 ;  /* 0x30000085ff85c230 */ /* 0x000fe20000004100 */
[----:B------:R4:W-:Y:S01]  /*6700*/  STL [R1+0x308], R179 ;  /* 0x000308b301007387 */ /* 0x0009e20000100800 */
[----:B------:R-:W-:Y:S01]  /*6710*/  MOV R168, 0xff800000 ;  /* 0xff80000000a87802 */ /* 0x000fe20000000f00 */
[-C--:B-1----:R-:W-:Y:S01]  /*6720*/  @!P4 FMUL R169, R132, R166.reuse ;  /* 0x000000a684a9c220 */ /* 0x082fe20000400000 */
[----:B------:R-:W-:Y:S01]  /*6730*/  MOV R167, 0xff800000 ;  /* 0xff80000000a77802 */ /* 0x000fe20000000f00 */
[-C--:B------:R-:W-:Y:S01]  /*6740*/  @!P4 FMUL R168, R130, R166.reuse ;  /* 0x000000a682a8c220 */ /* 0x080fe20000400000 */
[-C--:B------:R-:W-:Y:S01]  /*6750*/  @!P4 FMUL R167, R133, R166.reuse ;  /* 0x000000a685a7c220 */ /* 0x080fe20000400000 */
[----:B----4-:R-:W-:Y:S01]  /*6760*/  MOV R179, 0xff800000 ;  /* 0xff80000000b37802 */ /* 0x010fe20000000f00 */
[----:B------:R-:W-:Y:S01]  /*6770*/  @!P4 FMUL R179, R131, R166 ;  /* 0x000000a683b3c220 */ /* 0x000fe20000400000 */
[----:B------:R-:W-:-:S04]  /*6780*/  IADD3 R131, PT, PT, R124, 0x2e80, RZ ;  /* 0x00002e807c837810 */ /* 0x000fc80007ffe0ff */
[----:B------:R-:W-:Y:S02]  /*6790*/  ISETP.GE.OR P4, PT, R131, UR8, !P3 ;  /* 0x0000000883007c0c */ /* 0x000fe4000df86670 */
[----:B------:R-:W4:Y:S11]  /*67a0*/  @!P1 LDG.E.64 R130, desc[UR4][R118.64+0x5c00] ;  /* 0x005c000476829981 */ /* 0x000f36000c1e1b00 */
[----:B------:R-:W4:Y:S04]  /*67b0*/  @!P4 LDG.E.64 R132, desc[UR4][R118.64+0x5d00] ;  /* 0x005d00047684c981 */ /* 0x000f28000c1e1b00 */
[----:B------:R-:W-:Y:S01]  /*67c0*/  STL [R1+0x2e8], R180 ;  /* 0x0002e8b401007387 */ /* 0x000fe20000100800 */
[----:B--2---:R-:W-:-:S03]  /*67d0*/  @!P5 HADD2.F32 R166, -RZ, R123.H0_H0 ;  /* 0x2000007bffa6d230 */ /* 0x004fc60000004100 */
[----:B------:R-:W-:Y:S01]  /*67e0*/  STL [R1+0x310], R179 ;  /* 0x000310b301007387 */ /* 0x000fe20000100800 */
[----:B------:R-:W-:-:S03]  /*67f0*/  @!P5 HADD2.F32 R123, -RZ, R123.H1_H1 ;  /* 0x3000007bff7bd230 */ /* 0x000fc60000004100 */
[----:B------:R-:W-:Y:S04]  /*6800*/  STL [R1+0x324], R169 ;  /* 0x000324a901007387 */ /* 0x000fe80000100800 */
[----:B------:R1:W-:Y:S04]  /*6810*/  STL [R1+0x344], R168 ;  /* 0x000344a801007387 */ /* 0x0003e80000100800 */
[----:B------:R2:W-:Y:S01]  /*6820*/  STL [R1+0x35c], R167 ;  /* 0x00035ca701007387 */ /* 0x0005e20000100800 */
[----:B------:R-:W-:Y:S01]  /*6830*/  MOV R181, 0xff800000 ;  /* 0xff80000000b57802 */ /* 0x000fe20000000f00 */
[----:B-1----:R-:W-:-:S02]  /*6840*/  @!P5 HADD2.F32 R168, -RZ, R122.H0_H0 ;  /* 0x2000007affa8d230 */ /* 0x002fc40000004100 */
[----:B--2---:R-:W-:Y:S01]  /*6850*/  @!P5 HADD2.F32 R167, -RZ, R122.H1_H1 ;  /* 0x3000007affa7d230 */ /* 0x004fe20000004100 */
[----:B------:R-:W-:Y:S02]  /*6860*/  IADD3 R122, PT, PT, R124, 0x2f00, RZ ;  /* 0x00002f007c7a7810 */ /* 0x000fe40007ffe0ff */
[-C--:B0-----:R-:W-:Y:S01]  /*6870*/  @!P5 FMUL R181, R168, R165.reuse ;  /* 0x000000a5a8b5d220 */ /* 0x081fe20000400000 */
[----:B------:R-:W-:Y:S02]  /*6880*/  MOV R180, 0xff800000 ;  /* 0xff80000000b47802 */ /* 0x000fe40000000f00 */
[----:B------:R-:W-:Y:S01]  /*6890*/  MOV R179, 0xff800000 ;  /* 0xff80000000b37802 */ /* 0x000fe20000000f00 */
[-C--:B------:R-:W-:Y:S01]  /*68a0*/  @!P5 FMUL R180, R167, R165.reuse ;  /* 0x000000a5a7b4d220 */ /* 0x080fe20000400000 */
[----:B------:R-:W-:Y:S01]  /*68b0*/  MOV R169, 0xff800000 ;  /* 0xff80000000a97802 */ /* 0x000fe20000000f00 */
[-C--:B------:R-:W-:Y:S01]  /*68c0*/  @!P5 FMUL R179, R166, R165.reuse ;  /* 0x000000a5a6b3d220 */ /* 0x080fe20000400000 */
[----:B------:R-:W-:Y:S01]  /*68d0*/  @!P5 FMUL R169, R123, R165 ;  /* 0x000000a57ba9d220 */ /* 0x000fe20000400000 */
[----:B------:R-:W-:Y:S01]  /*68e0*/  ISETP.GE.OR P5, PT, R122, UR8, !P3 ;  /* 0x000000087a007c0c */ /* 0x000fe2000dfa6670 */
[----:B------:R-:W0:Y:S01]  /*68f0*/  @!P6 LDC R165, c[0x0][0x390] ;  /* 0x0000e400ffa5eb82 */ /* 0x000e220000000800 */
[----:B---3--:R-:W-:Y:S01]  /*6900*/  @!P6 HADD2.F32 R166, -RZ, R127.H0_H0 ;  /* 0x2000007fffa6e230 */ /* 0x008fe20000004100 */
[----:B------:R1:W-:Y:S01]  /*6910*/  STL [R1+0x368], R181 ;  /* 0x000368b501007387 */ /* 0x0003e20000100800 */
[----:B------:R-:W-:-:S02]  /*6920*/  @!P6 HADD2.F32 R168, -RZ, R126.H0_H0 ;  /* 0x2000007effa8e230 */ /* 0x000fc40000004100 */
[----:B------:R-:W-:-:S07]  /*6930*/  @!P6 HADD2.F32 R167, -RZ, R126.H1_H1 ;  /* 0x3000007effa7e230 */ /* 0x000fce0000004100 */
[----:B------:R-:W2:Y:S01]  /*6940*/  @!P5 LDG.E.64 R122, desc[UR4][R118.64+0x5e00] ;  /* 0x005e0004767ad981 */ /* 0x000ea2000c1e1b00 */
[----:B------:R-:W-:Y:S01]  /*6950*/  @!P6 HADD2.F32 R127, -RZ, R127.H1_H1 ;  /* 0x3000007fff7fe230 */ /* 0x000fe20000004100 */
[----:B------:R-:W-:Y:S02]  /*6960*/  IADD3 R126, PT, PT, R124, 0x2f80, RZ ;  /* 0x00002f807c7e7810 */ /* 0x000fe40007ffe0ff */
[----:B------:R3:W-:Y:S01]  /*6970*/  STL [R1+0x37c], R180 ;  /* 0x00037cb401007387 */ /* 0x0007e20000100800 */
[----:B-1----:R-:W-:-:S03]  /*6980*/  MOV R181, 0xff800000 ;  /* 0xff80000000b57802 */ /* 0x002fc60000000f00 */
[----:B------:R1:W-:Y:S04]  /*6990*/  STL [R1+0x398], R179 ;  /* 0x000398b301007387 */ /* 0x0003e80000100800 */
[----:B------:R1:W-:Y:S01]  /*69a0*/  STL [R1+0x3b4], R169 ;  /* 0x0003b4a901007387 */ /* 0x0003e20000100800 */
[-C--:B0-----:R-:W-:Y:S01]  /*69b0*/  @!P6 FMUL R181, R168, R165.reuse ;  /* 0x000000a5a8b5e220 */ /* 0x081fe20000400000 */
[----:B---3--:R-:W-:Y:S01]  /*69c0*/  MOV R180, 0xff800000 ;  /* 0xff80000000b47802 */ /* 0x008fe20000000f00 */
[-C--:B------:R-:W-:Y:S01]  /*69d0*/  @!P6 FMUL R180, R167, R165.reuse ;  /* 0x000000a5a7b4e220 */ /* 0x080fe20000400000 */
[----:B-1----:R-:W-:Y:S01]  /*69e0*/  MOV R179, 0xff800000 ;  /* 0xff80000000b37802 */ /* 0x002fe20000000f00 */
[-C--:B------:R-:W-:Y:S01]  /*69f0*/  @!P6 FMUL R179, R166, R165.reuse ;  /* 0x000000a5a6b3e220 */ /* 0x080fe20000400000 */
[----:B------:R-:W-:Y:S01]  /*6a00*/  MOV R169, 0xff800000 ;  /* 0xff80000000a97802 */ /* 0x000fe20000000f00 */
[----:B------:R-:W-:Y:S01]  /*6a10*/  @!P6 FMUL R169, R127, R165 ;  /* 0x000000a57fa9e220 */ /* 0x000fe20000400000 */
[----:B------:R-:W-:Y:S01]  /*6a20*/  ISETP.GE.OR P6, PT, R126, UR8, !P3 ;  /* 0x000000087e007c0c */ /* 0x000fe2000dfc6670 */
[----:B------:R-:W0:-:S12]  /*6a30*/  @!P0 LDC R165, c[0x0][0x390] ;  /* 0x0000e400ffa58b82 */ /* 0x000e180000000800 */
[----:B------:R-:W3:Y:S01]  /*6a40*/  @!P6 LDG.E.64 R126, desc[UR4][R118.64+0x5f00] ;  /* 0x005f0004767ee981 */ /* 0x000ee2000c1e1b00 */
[--C-:B------:R-:W-:Y:S02]  /*6a50*/  @!P0 HADD2.F32 R166, -RZ, R129.reuse.H0_H0 ;  /* 0x20000081ffa68230 */ /* 0x100fe40000004100 */
[--C-:B------:R-:W-:Y:S01]  /*6a60*/  @!P0 HADD2.F32 R168, -RZ, R128.reuse.H0_H0 ;  /* 0x20000080ffa88230 */ /* 0x100fe20000004100 */
[----:B------:R1:W-:Y:S01]  /*6a70*/  STL [R1+0x3bc], R181 ;  /* 0x0003bcb501007387 */ /* 0x0003e20000100800 */
[----:B------:R-:W-:Y:S02]  /*6a80*/  @!P0 HADD2.F32 R167, -RZ, R128.H1_H1 ;  /* 0x30000080ffa78230 */ /* 0x000fe40000004100 */
[----:B------:R-:W-:Y:S01]  /*6a90*/  @!P0 HADD2.F32 R129, -RZ, R129.H1_H1 ;  /* 0x30000081ff818230 */ /* 0x000fe20000004100 */
[----:B------:R0:W-:Y:S01]  /*6aa0*/  STL [R1+0x3d0], R180 ;  /* 0x0003d0b401007387 */ /* 0x0001e20000100800 */
[----:B------:R-:W-:-:S03]  /*6ab0*/  IADD3 R128, PT, PT, R124, 0x3000, RZ ;  /* 0x000030007c807810 */ /* 0x000fc60007ffe0ff */
[----:B------:R0:W-:Y:S01]  /*6ac0*/  STL [R1+0x3f0], R179 ;  /* 0x0003f0b301007387 */ /* 0x0001e20000100800 */
[----:B-1----:R-:W-:-:S03]  /*6ad0*/  MOV R181, 0xff800000 ;  /* 0xff80000000b57802 */ /* 0x002fc60000000f00 */
[----:B------:R1:W-:Y:S01]  /*6ae0*/  STL [R1+0x408], R169 ;  /* 0x000408a901007387 */ /* 0x0003e20000100800 */
[-C--:B0-----:R-:W-:Y:S01]  /*6af0*/  @!P0 FMUL R181, R168, R165.reuse ;  /* 0x000000a5a8b58220 */ /* 0x081fe20000400000 */
[----:B------:R-:W-:Y:S01]  /*6b00*/  MOV R180, 0xff800000 ;  /* 0xff80000000b47802 */ /* 0x000fe20000000f00 */
[-C--:B------:R-:W-:Y:S01]  /*6b10*/  @!P0 FMUL R180, R167, R165.reuse ;  /* 0x000000a5a7b48220 */ /* 0x080fe20000400000 */
[----:B------:R-:W-:Y:S01]  /*6b20*/  MOV R179, 0xff800000 ;  /* 0xff80000000b37802 */ /* 0x000fe20000000f00 */
[-C--:B------:R-:W-:Y:S02]  /*6b30*/  @!P0 FMUL R179, R166, R165.reuse ;  /* 0x000000a5a6b38220 */ /* 0x080fe40000400000 */
[----:B------:R-:W0:Y:S01]  /*6b40*/  @!P1 LDC R166, c[0x0][0x390] ;  /* 0x0000e400ffa69b82 */ /* 0x000e220000000800 */
[----:B-1----:R-:W-:Y:S01]  /*6b50*/  MOV R169, 0xff800000 ;  /* 0xff80000000a97802 */ /* 0x002fe20000000f00 */
[----:B------:R-:W-:Y:S01]  /*6b60*/  @!P0 FMUL R169, R129, R165 ;  /* 0x000000a581a98220 */ /* 0x000fe20000400000 */
[----:B------:R-:W-:-:S05]  /*6b70*/  ISETP.GE.OR P0, PT, R128, UR8, !P3 ;  /* 0x0000000880007c0c */ /* 0x000fca000df06670 */
[----:B------:R-:W1:Y:S08]  /*6b80*/  @!P4 LDC R165, c[0x0][0x390] ;  /* 0x0000e400ffa5cb82 */ /* 0x000e700000000800 */
[----:B------:R-:W3:Y:S04]  /*6b90*/  @!P0 LDG.E.64 R128, desc[UR4][R118.64+0x6000] ;  /* 0x0060000476808981 */ /* 0x000ee8000c1e1b00 */
[----:B------:R-:W-:Y:S04]  /*6ba0*/  STL [R1+0x410], R181 ;  /* 0x000410b501007387 */ /* 0x000fe80000100800 */
[----:B------:R0:W-:Y:S04]  /*6bb0*/  STL [R1+0x42c], R180 ;  /* 0x00042cb401007387 */ /* 0x0001e80000100800 */
[----:B------:R0:W-:Y:S02]  /*6bc0*/  STL [R1+0x444], R179 ;  /* 0x000444b301007387 */ /* 0x0001e40000100800 */
[----:B0-----:R-:W-:-:S02]  /*6bd0*/  MOV R180, 0xff800000 ;  /* 0xff80000000b47802 */ /* 0x001fc40000000f00 */
[----:B------:R-:W-:Y:S01]  /*6be0*/  MOV R179, 0xff800000 ;  /* 0xff80000000b37802 */ /* 0x000fe20000000f00 */
[----:B------:R0:W-:Y:S02]  /*6bf0*/  STL [R1+0x45c], R169 ;  /* 0x00045ca901007387 */ /* 0x0001e40000100800 */
[----:B0-----:R-:W-:Y:S02]  /*6c00*/  MOV R169, 0xff800000 ;  /* 0xff80000000a97802 */ /* 0x001fe40000000f00 */
[----:B------:R-:W-:Y:S01]  /*6c10*/  MOV R181, 0xff800000 ;  /* 0xff80000000b57802 */ /* 0x000fe20000000f00 */
[--C-:B----4-:R-:W-:Y:S02]  /*6c20*/  @!P1 HADD2.F32 R167, -RZ, R130.reuse.H0_H0 ;  /* 0x20000082ffa79230 */ /* 0x110fe40000004100 */
[----:B------:R-:W-:Y:S02]  /*6c30*/  @!P1 HADD2.F32 R130, -RZ, R130.H1_H1 ;  /* 0x30000082ff829230 */ /* 0x000fe40000004100 */
[----:B------:R-:W-:-:S02]  /*6c40*/  @!P1 HADD2.F32 R168, -RZ, R131.H0_H0 ;  /* 0x20000083ffa89230 */ /* 0x000fc40000004100 */
[-C--:B------:R-:W-:Y:S01]  /*6c50*/  @!P1 FMUL R180, R167, R166.reuse ;  /* 0x000000a6a7b49220 */ /* 0x080fe20000400000 */
[-C--:B------:R-:W-:Y:S01]  /*6c60*/  @!P1 FMUL R179, R130, R166.reuse ;  /* 0x000000a682b39220 */ /* 0x080fe20000400000 */
[----:B------:R-:W-:Y:S01]  /*6c70*/  @!P1 HADD2.F32 R167, -RZ, R131.H1_H1 ;  /* 0x30000083ffa79230 */ /* 0x000fe20000004100 */
[----:B------:R-:W-:Y:S01]  /*6c80*/  IADD3 R130, PT, PT, R124, 0x3080, RZ ;  /* 0x000030807c827810 */ /* 0x000fe20007ffe0ff */
[--C-:B------:R-:W-:Y:S02]  /*6c90*/  @!P4 HADD2.F32 R131, -RZ, R132.reuse.H0_H0 ;  /* 0x20000084ff83c230 */ /* 0x100fe40000004100 */
[----:B------:R0:W-:Y:S01]  /*6ca0*/  STL [R1+0x484], R179 ;  /* 0x000484b301007387 */ /* 0x0001e20000100800 */
[----:B------:R-:W-:Y:S02]  /*6cb0*/  @!P4 HADD2.F32 R132, -RZ, R132.H1_H1 ;  /* 0x30000084ff84c230 */ /* 0x000fe40000004100 */
[-C--:B------:R-:W-:Y:S01]  /*6cc0*/  @!P1 FMUL R169, R168, R166.reuse ;  /* 0x000000a6a8a99220 */ /* 0x080fe20000400000 */
[----:B------:R-:W-:Y:S01]  /*6cd0*/  MOV R168, 0xff800000 ;  /* 0xff80000000a87802 */ /* 0x000fe20000000f00 */
[----:B------:R-:W-:Y:S01]  /*6ce0*/  STL [R1+0x46c], R180 ;  /* 0x00046cb401007387 */ /* 0x000fe20000100800 */
[----:B0-----:R-:W-:Y:S01]  /*6cf0*/  MOV R179, 0xff800000 ;  /* 0xff80000000b37802 */ /* 0x001fe20000000f00 */
[----:B------:R-:W-:Y:S01]  /*6d00*/  @!P1 FMUL R179, R167, R166 ;  /* 0x000000a6a7b39220 */ /* 0x000fe20000400000 */
[----:B------:R-:W-:Y:S01]  /*6d10*/  ISETP.GE.OR P1, PT, R130, UR8, !P3 ;  /* 0x0000000882007c0c */ /* 0x000fe2000df26670 */
[----:B------:R-:W-:-:S02]  /*6d20*/  @!P4 HADD2.F32 R130, -RZ, R133.H0_H0 ;  /* 0x20000085ff82c230 */ /* 0x000fc40000004100 */
[-C--:B-1----:R-:W-:Y:S01]  /*6d30*/  @!P4 FMUL R168, R132, R165.reuse ;  /* 0x000000a584a8c220 */ /* 0x082fe20000400000 */
[----:B------:R-:W-:Y:S01]  /*6d40*/  @!P4 HADD2.F32 R133, -RZ, R133.H1_H1 ;  /* 0x30000085ff85c230 */ /* 0x000fe20000004100 */
        /* <DEDUP_REMOVED lines=9> */
[----:B------:R-:W4:Y:S01]  /*6de0*/  @!P1 LDG.E.64 R130, desc[UR4][R118.64+0x6100] ;  /* 0x0061000476829981 */ /* 0x000f22000c1e1b00 */
[----:B------:R-:W0:Y:S11]  /*6df0*/  @!P5 LDC R165, c[0x0][0x390] ;  /* 0x0000e400ffa5db82 */ /* 0x000e360000000800 */
[----:B------:R-:W4:Y:S04]  /*6e00*/  @!P4 LDG.E.64 R132, desc[UR4][R118.64+0x6200] ;  /* 0x006200047684c981 */ /* 0x000f28000c1e1b00 */
[----:B------:R-:W-:Y:S04]  /*6e10*/  STL [R1+0x4ac], R179 ;  /* 0x0004acb301007387 */ /* 0x000fe80000100800 */
[----:B------:R-:W-:Y:S04]  /*6e20*/  STL [R1+0x4b0], R169 ;  /* 0x0004b0a901007387 */ /* 0x000fe80000100800 */
[----:B------:R2:W-:Y:S04]  /*6e30*/  STL [R1+0x4b4], R168 ;  /* 0x0004b4a801007387 */ /* 0x0005e80000100800 */
[----:B------:R1:W-:Y:S04]  /*6e40*/  STL [R1+0x4b8], R167 ;  /* 0x0004b8a701007387 */ /* 0x0003e80000100800 */
[----:B------:R1:W-:Y:S01]  /*6e50*/  STL [R1+0x4bc], R166 ;  /* 0x0004bca601007387 */ /* 0x0003e20000100800 */
[----:B--2---:R-:W-:-:S02]  /*6e60*/  @!P5 HADD2.F32 R168, -RZ, R122.H0_H0 ;  /* 0x2000007affa8d230 */ /* 0x004fc40000004100 */
[----:B-1----:R-:W-:Y:S01]  /*6e70*/  @!P5 HADD2.F32 R167, -RZ, R122.H1_H1 ;  /* 0x3000007affa7d230 */ /* 0x002fe20000004100 */
[----:B------:R-:W-:Y:S01]  /*6e80*/  IADD3 R122, PT, PT, R124, 0x3180, RZ ;  /* 0x000031807c7a7810 */ /* 0x000fe20007ffe0ff */
[--C-:B------:R-:W-:Y:S02]  /*6e90*/  @!P5 HADD2.F32 R166, -RZ, R123.reuse.H0_H0 ;  /* 0x2000007bffa6d230 */ /* 0x100fe40000004100 */
[----:B------:R-:W-:Y:S01]  /*6ea0*/  @!P5 HADD2.F32 R123, -RZ, R123.H1_H1 ;  /* 0x3000007bff7bd230 */ /* 0x000fe20000004100 */
[----:B------:R-:W-:Y:S01]  /*6eb0*/  MOV R180, 0xff800000 ;  /* 0xff80000000b47802 */ /* 0x000fe20000000f00 */
[-C--:B0-----:R-:W-:Y:S01]  /*6ec0*/  @!P5 FMUL R181, R168, R165.reuse ;  /* 0x000000a5a8b5d220 */ /* 0x081fe20000400000 */
[----:B------:R-:W-:Y:S01]  /*6ed0*/  MOV R179, 0xff800000 ;  /* 0xff80000000b37802 */ /* 0x000fe20000000f00 */
[-C--:B------:R-:W-:Y:S01]  /*6ee0*/  @!P5 FMUL R180, R167, R165.reuse ;  /* 0x000000a5a7b4d220 */ /* 0x080fe20000400000 */
[----:B------:R-:W-:Y:S01]  /*6ef0*/  MOV R169, 0xff800000 ;  /* 0xff80000000a97802 */ /* 0x000fe20000000f00 */
[-C--:B------:R-:W-:Y:S01]  /*6f00*/  @!P5 FMUL R179, R166, R165.reuse ;  /* 0x000000a5a6b3d220 */ /* 0x080fe20000400000 */
[----:B------:R-:W-:Y:S01]  /*6f10*/  @!P5 FMUL R169, R123, R165 ;  /* 0x000000a57ba9d220 */ /* 0x000fe20000400000 */
[----:B------:R-:W-:Y:S01]  /*6f20*/  ISETP.GE.OR P5, PT, R122, UR8, !P3 ;  /* 0x000000087a007c0c */ /* 0x000fe2000dfa6670 */
[----:B------:R-:W0:Y:S01]  /*6f30*/  @!P6 LDC R165, c[0x0][0x390] ;  /* 0x0000e400ffa5eb82 */ /* 0x000e220000000800 */
[----:B------:R1:W-:Y:S01]  /*6f40*/  STL [R1+0x4c0], R181 ;  /* 0x0004c0b501007387 */ /* 0x0003e20000100800 */
[----:B---3--:R-:W-:-:S10]  /*6f50*/  @!P6 HADD2.F32 R166, -RZ, R127.H0_H0 ;  /* 0x2000007fffa6e230 */ /* 0x008fd40000004100 */
[----:B------:R-:W2:Y:S01]  /*6f60*/  @!P5 LDG.E.64 R122, desc[UR4][R118.64+0x6300] ;  /* 0x00630004767ad981 */ /* 0x000ea2000c1e1b00 */
[--C-:B------:R-:W-:Y:S02]  /*6f70*/  @!P6 HADD2.F32 R168, -RZ, R126.reuse.H0_H0 ;  /* 0x2000007effa8e230 */ /* 0x100fe40000004100 */
[----:B------:R-:W-:Y:S01]  /*6f80*/  @!P6 HADD2.F32 R167, -RZ, R126.H1_H1 ;  /* 0x3000007effa7e230 */ /* 0x000fe20000004100 */
[----:B------:R3:W-:Y:S01]  /*6f90*/  STL [R1+0x4c4], R180 ;  /* 0x0004c4b401007387 */ /* 0x0007e20000100800 */
[----:B------:R-:W-:Y:S01]  /*6fa0*/  @!P6 HADD2.F32 R127, -RZ, R127.H1_H1 ;  /* 0x3000007fff7fe230 */ /* 0x000fe20000004100 */
[----:B------:R-:W-:Y:S02]  /*6fb0*/  IADD3 R126, PT, PT, R124, 0x3200, RZ ;  /* 0x000032007c7e7810 */ /* 0x000fe40007ffe0ff */
[----:B------:R3:W-:Y:S01]  /*6fc0*/  STL [R1+0x4c8], R179 ;  /* 0x0004c8b301007387 */ /* 0x0007e20000100800 */
[----:B-1----:R-:W-:-:S03]  /*6fd0*/  MOV R181, 0xff800000 ;  /* 0xff80000000b57802 */ /* 0x002fc60000000f00 */
[----:B------:R1:W-:Y:S01]  /*6fe0*/  STL [R1+0x4cc], R169 ;  /* 0x0004cca901007387 */ /* 0x0003e20000100800 */
[-C--:B0-----:R-:W-:Y:S01]  /*6ff0*/  @!P6 FMUL R181, R168, R165.reuse ;  /* 0x000000a5a8b5e220 */ /* 0x081fe20000400000 */
[----:B---3--:R-:W-:Y:S01]  /*7000*/  MOV R180, 0xff800000 ;  /* 0xff80000000b47802 */ /* 0x008fe20000000f00 */
[-C--:B------:R-:W-:Y:S01]  /*7010*/  @!P6 FMUL R180, R167, R165.reuse ;  /* 0x000000a5a7b4e220 */ /* 0x080fe20000400000 */
[----:B------:R-:W-:Y:S01]  /*7020*/  MOV R179, 0xff800000 ;  /* 0xff80000000b37802 */ /* 0x000fe20000000f00 */
[-C--:B------:R-:W-:Y:S01]  /*7030*/  @!P6 FMUL R179, R166, R165.reuse ;  /* 0x000000a5a6b3e220 */ /* 0x080fe20000400000 */
[----:B-1----:R-:W-:Y:S01]  /*7040*/  MOV R169, 0xff800000 ;  /* 0xff80000000a97802 */ /* 0x002fe20000000f00 */
        /* <DEDUP_REMOVED lines=25> */
[----:B------:R0:W-:Y:S04]  /*71e0*/  STL [R1+0x4e0], R181 ;  /* 0x0004e0b501007387 */ /* 0x0001e80000100800 */
[----:B------:R-:W-:Y:S04]  /*71f0*/  STL [R1+0x4e4], R180 ;  /* 0x0004e4b401007387 */ /* 0x000fe80000100800 */
        /* <DEDUP_REMOVED lines=9> */
[----:B------:R-:W-:Y:S01]  /*7290*/  @!P1 HADD2.F32 R168, -RZ, R130.H1_H1 ;  /* 0x30000082ffa89230 */ /* 0x000fe20000004100 */
[----:B------:R-:W-:Y:S01]  /*72a0*/  IADD3 R130, PT, PT, R124, 0x3300, RZ ;  /* 0x000033007c827810 */ /* 0x000fe20007ffe0ff */
[-C--:B-1----:R-:W-:Y:S01]  /*72b0*/  @!P1 FMUL R179, R131, R165.reuse ;  /* 0x000000a583b39220 */ /* 0x082fe20000400000 */
[-C--:B------:R-:W-:Y:S01]  /*72c0*/  @!P1 FMUL R182, R169, R165.reuse ;  /* 0x000000a5a9b69220 */ /* 0x080fe20000400000 */
[-C--:B------:R-:W-:Y:S01]  /*72d0*/  @!P1 FMUL R180, R167, R165.reuse ;  /* 0x000000a5a7b49220 */ /* 0x080fe20000400000 */
[----:B------:R-:W-:Y:S01]  /*72e0*/  @!P1 FMUL R181, R168, R165 ;  /* 0x000000a5a8b59220 */ /* 0x000fe20000400000 */
[--C-:B------:R-:W-:Y:S01]  /*72f0*/  @!P4 HADD2.F32 R131, -RZ, R132.reuse.H0_H0 ;  /* 0x20000084ff83c230 */ /* 0x100fe20000004100 */
[----:B------:R-:W-:Y:S01]  /*7300*/  ISETP.GE.OR P1, PT, R130, UR8, !P3 ;  /* 0x0000000882007c0c */ /* 0x000fe2000df26670 */
[----:B------:R-:W-:Y:S01]  /*7310*/  @!P4 HADD2.F32 R132, -RZ, R132.H1_H1 ;  /* 0x30000084ff84c230 */ /* 0x000fe20000004100 */
[----:B------:R-:W-:Y:S01]  /*7320*/  MOV R169, 0xff800000 ;  /* 0xff80000000a97802 */ /* 0x000fe20000000f00 */
[--C-:B------:R-:W-:Y:S01]  /*7330*/  @!P4 HADD2.F32 R130, -RZ, R133.reuse.H0_H0 ;  /* 0x20000085ff82c230 */ /* 0x100fe20000004100 */
[----:B------:R-:W-:Y:S01]  /*7340*/  STL [R1+0x4f0], R182 ;  /* 0x0004f0b601007387 */ /* 0x000fe20000100800 */
[----:B------:R-:W-:-:S02]  /*7350*/  @!P4 HADD2.F32 R133, -RZ, R133.H1_H1 ;  /* 0x30000085ff85c230 */ /* 0x000fc40000004100 */
[-C--:B------:R-:W-:Y:S01]  /*7360*/  @!P4 FMUL R169, R132, R166.reuse ;  /* 0x000000a684a9c220 */ /* 0x080fe20000400000 */
[----:B------:R-:W-:Y:S01]  /*7370*/  IADD3 R132, PT, PT, R124, 0x3380, RZ ;  /* 0x000033807c847810 */ /* 0x000fe20007ffe0ff */
[----:B------:R-:W-:Y:S01]  /*7380*/  STL [R1+0x4f4], R181 ;  /* 0x0004f4b501007387 */ /* 0x000fe20000100800 */
[----:B------:R-:W-:Y:S01]  /*7390*/  MOV R168, 0xff800000 ;  /* 0xff80000000a87802 */ /* 0x000fe20000000f00 */
[-C--:B------:R-:W-:Y:S01]  /*73a0*/  @!P4 FMUL R168, R130, R166.reuse ;  /* 0x000000a682a8c220 */ /* 0x080fe20000400000 */
[----:B------:R-:W-:Y:S01]  /*73b0*/  MOV R167, 0xff800000 ;  /* 0xff80000000a77802 */ /* 0x000fe20000000f00 */
[----:B------:R0:W-:Y:S01]  /*73c0*/  STL [R1+0x500], R179 ;  /* 0x000500b301007387 */ /* 0x0001e20000100800 */
[-C--:B------:R-:W-:Y:S01]  /*73d0*/  @!P4 FMUL R167, R133, R166.reuse ;  /* 0x000000a685a7c220 */ /* 0x080fe20000400000 */
[----:B------:R-:W1:Y:S01]  /*73e0*/  @!P5 LDC R165, c[0x0][0x390] ;  /* 0x0000e400ffa5db82 */ /* 0x000e620000000800 */
[----:B0-----:R-:W-:Y:S01]  /*73f0*/  MOV R179, 0xff800000 ;  /* 0xff80000000b37802 */ /* 0x001fe20000000f00 */
[----:B------:R-:W-:Y:S01]  /*7400*/  @!P4 FMUL R179, R131, R166 ;  /* 0x000000a683b3c220 */ /* 0x000fe20000400000 */
[----:B------:R-:W-:Y:S01]  /*7410*/  ISETP.GE.OR P4, PT, R132, UR8, !P3 ;  /* 0x0000000884007c0c */ /* 0x000fe2000df86670 */
[----:B------:R-:W4:-:S12]  /*7420*/  @!P1 LDG.E.64 R130, desc[UR4][R118.64+0x6600] ;  /* 0x0066000476829981 */ /* 0x000f18000c1e1b00 */
[----:B------:R-:W4:Y:S04]  /*7430*/  @!P4 LDG.E.64 R132, desc[UR4][R118.64+0x6700] ;  /* 0x006700047684c981 */ /* 0x000f28000c1e1b00 */
[----:B------:R-:W-:Y:S04]  /*7440*/  STL [R1+0x4fc], R180 ;  /* 0x0004fcb401007387 */ /* 0x000fe80000100800 */
[----:B------:R-:W-:Y:S04]  /*7450*/  STL [R1+0x504], R179 ;  /* 0x000504b301007387 */ /* 0x000fe80000100800 */
[----:B------:R-:W-:Y:S01]  /*7460*/  STL [R1+0x508], R169 ;  /* 0x000508a901007387 */ /* 0x000fe20000100800 */
[----:B--2---:R-:W-:-:S03]  /*7470*/  @!P5 HADD2.F32 R166, -RZ, R123.H0_H0 ;  /* 0x2000007bffa6d230 */ /* 0x004fc60000004100 */
[----:B------:R0:W-:Y:S01]  /*7480*/  STL [R1+0x50c], R168 ;  /* 0x00050ca801007387 */ /* 0x0001e20000100800 */
[----:B------:R-:W-:-:S03]  /*7490*/  @!P5 HADD2.F32 R123, -RZ, R123.H1_H1 ;  /* 0x3000007bff7bd230 */ /* 0x000fc60000004100 */
[----:B------:R2:W-:Y:S01]  /*74a0*/  STL [R1+0x510], R167 ;  /* 0x000510a701007387 */ /* 0x0005e20000100800 */
[----:B------:R-:W-:Y:S01]  /*74b0*/  MOV R181, 0xff800000 ;  /* 0xff80000000b57802 */ /* 0x000fe20000000f00 */
[--C-:B0-----:R-:W-:Y:S02]  /*74c0*/  @!P5 HADD2.F32 R168, -RZ, R122.reuse.H0_H0 ;  /* 0x2000007affa8d230 */ /* 0x101fe40000004100 */
[----:B--2---:R-:W-:Y:S01]  /*74d0*/  @!P5 HADD2.F32 R167, -RZ, R122.H1_H1 ;  /* 0x3000007affa7d230 */ /* 0x004fe20000004100 */
[----:B------:R-:W-:Y:S02]  /*74e0*/  IADD3 R122, PT, PT, R124, 0x3400, RZ ;  /* 0x000034007c7a7810 */ /* 0x000fe40007ffe0ff */
[-C--:B-1----:R-:W-:Y:S01]  /*74f0*/  @!P5 FMUL R181, R168, R165.reuse ;  /* 0x000000a5a8b5d220 */ /* 0x082fe20000400000 */
        /* <DEDUP_REMOVED lines=8> */
[----:B------:R1:W-:Y:S11]  /*7580*/  STL [R1+0x514], R181 ;  /* 0x000514b501007387 */ /* 0x0003f60000100800 */
[----:B------:R-:W2:Y:S01]  /*7590*/  @!P5 LDG.E.64 R122, desc[UR4][R118.64+0x6800] ;  /* 0x00680004767ad981 */ /* 0x000ea2000c1e1b00 */
[----:B---3--:R-:W-:-:S02]  /*75a0*/  @!P6 HADD2.F32 R166, -RZ, R127.H0_H0 ;  /* 0x2000007fffa6e230 */ /* 0x008fc40000004100 */
[--C-:B------:R-:W-:Y:S01]  /*75b0*/  @!P6 HADD2.F32 R168, -RZ, R126.reuse.H0_H0 ;  /* 0x2000007effa8e230 */ /* 0x100fe20000004100 */
[----:B------:R3:W-:Y:S01]  /*75c0*/  STL [R1+0x518], R180 ;  /* 0x000518b401007387 */ /* 0x0007e20000100800 */
[----:B------:R-:W-:Y:S02]  /*75d0*/  @!P6 HADD2.F32 R167, -RZ, R126.H1_H1 ;  /* 0x3000007effa7e230 */ /* 0x000fe40000004100 */
[----:B------:R-:W-:Y:S01]  /*75e0*/  @!P6 HADD2.F32 R127, -RZ, R127.H1_H1 ;  /* 0x3000007fff7fe230 */ /* 0x000fe20000004100 */
[----:B------:R3:W-:Y:S01]  /*75f0*/  STL [R1+0x51c], R179 ;  /* 0x00051cb301007387 */ /* 0x0007e20000100800 */
[----:B------:R-:W-:Y:S02]  /*7600*/  IADD3 R126, PT, PT, R124, 0x3480, RZ ;  /* 0x000034807c7e7810 */ /* 0x000fe40007ffe0ff */
[----:B-1----:R-:W-:Y:S01]  /*7610*/  MOV R181, 0xff800000 ;  /* 0xff80000000b57802 */ /* 0x002fe20000000f00 */
        /* <DEDUP_REMOVED lines=11> */
[----:B------:R-:W-:-:S03]  /*76d0*/  @!P0 HADD2.F32 R166, -RZ, R129.H0_H0 ;  /* 0x20000081ffa68230 */ /* 0x000fc60000004100 */
[----:B------:R1:W-:Y:S01]  /*76e0*/  STL [R1+0x524], R181 ;  /* 0x000524b501007387 */ /* 0x0003e20000100800 */
        /* <DEDUP_REMOVED lines=47> */
[-C--:B------:R-:W-:Y:S01]  /*79e0*/  @!P4 FMUL R169, R132, R166.reuse ;  /* 0x000000a684a9c220 */ /* 0x080fe20000400000 */
[----:B------:R-:W-:Y:S01]  /*79f0*/  MOV R167, 0xff800000 ;  /* 0xff80000000a77802 */ /* 0x000fe20000000f00 */
[-C--:B------:R-:W-:Y:S01]  /*7a00*/  @!P4 FMUL R168, R130, R166.reuse ;  /* 0x000000a682a8c220 */ /* 0x080fe20000400000 */
[-C--:B------:R-:W-:Y:S02]  /*7a10*/  @!P4 FMUL R167, R133, R166.reuse ;  /* 0x000000a685a7c220 */ /* 0x080fe40000400000 */
[----:B------:R-:W4:Y:S01]  /*7a20*/  @!P1 LDG.E.64 R132, desc[UR4][R118.64+0x6b00] ;  /* 0x006b000476849981 */ /* 0x000f22000c1e1b00 */
[----:B-1----:R-:W-:Y:S01]  /*7a30*/  MOV R179, 0xff800000 ;  /* 0xff80000000b37802 */ /* 0x002fe20000000f00 */
[----:B------:R-:W-:Y:S01]  /*7a40*/  @!P4 FMUL R179, R131, R166 ;  /* 0x000000a683b3c220 */ /* 0x000fe20000400000 */
[----:B------:R-:W-:-:S04]  /*7a50*/  IADD3 R131, PT, PT, R124, 0x3600, RZ ;  /* 0x000036007c837810 */ /* 0x000fc80007ffe0ff */
[----:B------:R-:W-:Y:S01]  /*7a60*/  ISETP.GE.OR P4, PT, R131, UR8, !P3 ;  /* 0x0000000883007c0c */ /* 0x000fe2000df86670 */
[----:B------:R-:W-:-:S12]  /*7a70*/  STL [R1+0x54c], R180 ;  /* 0x00054cb401007387 */ /* 0x000fd80000100800 */
[----:B------:R-:W4:Y:S04]  /*7a80*/  @!P4 LDG.E.64 R130, desc[UR4][R118.64+0x6c00] ;  /* 0x006c00047682c981 */ /* 0x000f28000c1e1b00 */
[----:B------:R-:W-:Y:S04]  /*7a90*/  STL [R1+0x554], R179 ;  /* 0x000554b301007387 */ /* 0x000fe80000100800 */
[----:B------:R-:W-:Y:S04]  /*7aa0*/  STL [R1+0x558], R169 ;  /* 0x000558a901007387 */ /* 0x000fe80000100800 */
[----:B------:R1:W-:Y:S01]  /*7ab0*/  STL [R1+0x55c], R168 ;  /* 0x00055ca801007387 */ /* 0x0003e20000100800 */
[----:B--2---:R-:W-:-:S03]  /*7ac0*/  @!P5 HADD2.F32 R166, -RZ, R123.H0_H0 ;  /* 0x2000007bffa6d230 */ /* 0x004fc60000004100 */
[----:B------:R2:W-:Y:S01]  /*7ad0*/  STL [R1+0x574], R167 ;  /* 0x000574a701007387 */ /* 0x0005e20000100800 */
[----:B------:R-:W-:Y:S01]  /*7ae0*/  @!P5 HADD2.F32 R123, -RZ, R123.H1_H1 ;  /* 0x3000007bff7bd230 */ /* 0x000fe20000004100 */
[----:B------:R-:W-:Y:S01]  /*7af0*/  MOV R181, 0xff800000 ;  /* 0xff80000000b57802 */ /* 0x000fe20000000f00 */
[--C-:B-1----:R-:W-:Y:S02]  /*7b00*/  @!P5 HADD2.F32 R168, -RZ, R122.reuse.H0_H0 ;  /* 0x2000007affa8d230 */ /* 0x102fe40000004100 */
        /* <DEDUP_REMOVED lines=31> */
[----:B------:R-:W3:Y:S04]  /*7d00*/  @!P6 LDG.E.64 R126, desc[UR4][R118.64+0x6e00] ;  /* 0x006e0004767ee981 */ /* 0x000ee8000c1e1b00 */
[----:B------:R1:W-:Y:S01]  /*7d10*/  STL [R1+0x5e8], R181 ;  /* 0x0005e8b501007387 */ /* 0x0003e20000100800 */
[--C-:B------:R-:W-:Y:S02]  /*7d20*/  @!P0 HADD2.F32 R166, -RZ, R129.reuse.H0_H0 ;  /* 0x20000081ffa68230 */ /* 0x100fe40000004100 */
[--C-:B------:R-:W-:Y:S01]  /*7d30*/  @!P0 HADD2.F32 R168, -RZ, R128.reuse.H0_H0 ;  /* 0x20000080ffa88230 */ /* 0x100fe20000004100 */
[----:B------:R0:W-:Y:S01]  /*7d40*/  STL [R1+0x60c], R180 ;  /* 0x00060cb401007387 */ /* 0x0001e20000100800 */
[----:B------:R-:W-:Y:S02]  /*7d50*/  @!P0 HADD2.F32 R167, -RZ, R128.H1_H1 ;  /* 0x30000080ffa78230 */ /* 0x000fe40000004100 */
[----:B------:R-:W-:Y:S01]  /*7d60*/  @!P0 HADD2.F32 R129, -RZ, R129.H1_H1 ;  /* 0x30000081ff818230 */ /* 0x000fe20000004100 */
[----:B------:R0:W-:Y:S01]  /*7d70*/  STL [R1+0x62c], R179 ;  /* 0x00062cb301007387 */ /* 0x0001e20000100800 */
[----:B------:R-:W-:-:S02]  /*7d80*/  IADD3 R128, PT, PT, R124, 0x3780, RZ ;  /* 0x000037807c807810 */ /* 0x000fc40007ffe0ff */
[----:B-1----:R-:W-:Y:S01]  /*7d90*/  MOV R181, 0xff800000 ;  /* 0xff80000000b57802 */ /* 0x002fe20000000f00 */
        /* <DEDUP_REMOVED lines=27> */
[----:B------:R-:W-:Y:S02]  /*7f50*/  @!P1 FMUL R169, R168, R166 ;  /* 0x000000a6a8a99220 */ /* 0x000fe40000400000 */
[----:B------:R0:W-:Y:S01]  /*7f60*/  STL [R1+0x6c8], R179 ;  /* 0x0006c8b301007387 */ /* 0x0001e20000100800 */
[----:B------:R-:W-:Y:S01]  /*7f70*/  MOV R168, 0xff800000 ;  /* 0xff80000000a87802 */ /* 0x000fe20000000f00 */
[--C-:B------:R-:W-:Y:S01]  /*7f80*/  @!P4 HADD2.F32 R133, -RZ, R130.reuse.H0_H0 ;  /* 0x20000082ff85c230 */ /* 0x100fe20000004100 */
[----:B0-----:R-:W-:Y:S01]  /*7f90*/  MOV R179, 0xff800000 ;  /* 0xff80000000b37802 */ /* 0x001fe20000000f00 */
[----:B------:R-:W-:-:S02]  /*7fa0*/  @!P4 HADD2.F32 R130, -RZ, R130.H1_H1 ;  /* 0x30000082ff82c230 */ /* 0x000fc40000004100 */
[----:B------:R-:W-:Y:S01]  /*7fb0*/  @!P1 FMUL R179, R167, R166 ;  /* 0x000000a6a7b39220 */ /* 0x000fe20000400000 */
[----:B------:R-:W-:Y:S01]  /*7fc0*/  ISETP.GE.OR P1, PT, R132, UR8, !P3 ;  /* 0x0000000884007c0c */ /* 0x000fe2000df26670 */
[--C-:B------:R-:W-:Y:S02]  /*7fd0*/  @!P4 HADD2.F32 R132, -RZ, R131.reuse.H0_H0 ;  /* 0x20000083ff84c230 */ /* 0x100fe40000004100 */
[----:B------:R-:W-:Y:S02]  /*7fe0*/  @!P4 HADD2.F32 R131, -RZ, R131.H1_H1 ;  /* 0x30000083ff83c230 */ /* 0x000fe40000004100 */
[-C--:B-1----:R-:W-:Y:S01]  /*7ff0*/  @!P4 FMUL R168, R130, R165.reuse ;  /* 0x000000a582a8c220 */ /* 0x082fe20000400000 */
[----:B------:R-:W-:Y:S01]  /*8000*/  STL [R1+0x6c4], R180 ;  /* 0x0006c4b401007387 */ /* 0x000fe20000100800 */
[----:B------:R-:W-:Y:S02]  /*8010*/  IADD3 R130, PT, PT, R124, 0x3880, RZ ;  /* 0x000038807c827810 */ /* 0x000fe40007ffe0ff */
[----:B------:R-:W-:Y:S01]  /*8020*/  MOV R167, 0xff800000 ;  /* 0xff80000000a77802 */ /* 0x000fe20000000f00 */
[----:B------:R0:W-:Y:S01]  /*8030*/  STL [R1+0x6cc], R169 ;  /* 0x0006cca901007387 */ /* 0x0001e20000100800 */
[----:B------:R-:W-:Y:S01]  /*8040*/  MOV R166, 0xff800000 ;  /* 0xff80000000a67802 */ /* 0x000fe20000000f00 */
[-C--:B------:R-:W-:Y:S01]  /*8050*/  @!P4 FMUL R167, R132, R165.reuse ;  /* 0x000000a584a7c220 */ /* 0x080fe20000400000 */
[-C--:B------:R-:W-:Y:S01]  /*8060*/  @!P4 FMUL R166, R131, R165.reuse ;  /* 0x000000a583a6c220 */ /* 0x080fe20000400000 */
[----:B0-----:R-:W-:Y:S01]  /*8070*/  MOV R169, 0xff800000 ;  /* 0xff80000000a97802 */ /* 0x001fe20000000f00 */
[----:B------:R-:W-:Y:S01]  /*8080*/  @!P4 FMUL R169, R133, R165 ;  /* 0x000000a585a9c220 */ /* 0x000fe20000400000 */
[----:B------:R-:W-:Y:S01]  /*8090*/  ISETP.GE.OR P4, PT, R130, UR8, !P3 ;  /* 0x0000000882007c0c */ /* 0x000fe2000df86670 */
[----:B------:R-:W4:Y:S01]  /*80a0*/  @!P1 LDG.E.64 R132, desc[UR4][R118.64+0x7000] ;  /* 0x0070000476849981 */ /* 0x000f22000c1e1b00 */
[----:B------:R-:W0:Y:S03]  /*80b0*/  @!P5 LDC R165, c[0x0][0x390] ;  /* 0x0000e400ffa5db82 */ /* 0x000e260000000800 */
[----:B------:R-:W-:Y:S08]  /*80c0*/  STL [R1+0x6c0], R179 ;  /* 0x0006c0b301007387 */ /* 0x000ff00000100800 */
[----:B------:R-:W4:Y:S04]  /*80d0*/  @!P4 LDG.E.64 R130, desc[UR4][R118.64+0x7100] ;  /* 0x007100047682c981 */ /* 0x000f28000c1e1b00 */
        /* <DEDUP_REMOVED lines=69> */
[--C-:B------:R-:W-:Y:S02]  /*8530*/  @!P1 HADD2.F32 R169, -RZ, R132.reuse.H0_H0 ;  /* 0x20000084ffa99230 */ /* 0x100fe40000004100 */
[----:B------:R-:W-:Y:S02]  /*8540*/  @!P1 HADD2.F32 R168, -RZ, R132.H1_H1 ;  /* 0x30000084ffa89230 */ /* 0x000fe40000004100 */
[----:B------:R-:W-:Y:S01]  /*8550*/  @!P1 HADD2.F32 R133, -RZ, R133.H1_H1 ;  /* 0x30000085ff859230 */ /* 0x000fe20000004100 */
[----:B------:R-:W-:Y:S01]  /*8560*/  IADD3 R132, PT, PT, R124, 0x3a80, RZ ;  /* 0x00003a807c847810 */ /* 0x000fe20007ffe0ff */
[-C--:B------:R-:W-:Y:S01]  /*8570*/  @!P1 FMUL R182, R169, R166.reuse ;  /* 0x000000a6a9b69220 */ /* 0x080fe20000400000 */
[-C--:B------:R-:W-:Y:S01]  /*8580*/  @!P1 FMUL R181, R168, R166.reuse ;  /* 0x000000a6a8b59220 */ /* 0x080fe20000400000 */
[-C--:B------:R-:W-:Y:S01]  /*8590*/  @!P1 FMUL R180, R167, R166.reuse ;  /* 0x000000a6a7b49220 */ /* 0x080fe20000400000 */
[----:B------:R-:W-:Y:S01]  /*85a0*/  @!P1 FMUL R179, R133, R166 ;  /* 0x000000a685b39220 */ /* 0x000fe20000400000 */
[----:B------:R-:W-:Y:S01]  /*85b0*/  ISETP.GE.OR P1, PT, R132, UR8, !P3 ;  /* 0x0000000884007c0c */ /* 0x000fe2000df26670 */
[--C-:B------:R-:W-:Y:S01]  /*85c0*/  @!P4 HADD2.F32 R132, -RZ, R130.reuse.H0_H0 ;  /* 0x20000082ff84c230 */ /* 0x100fe20000004100 */
[----:B------:R-:W4:Y:S01]  /*85d0*/  LDL.LU R169, [R1+0xf0] ;  /* 0x0000f00001a97983 */ /* 0x000f220000300800 */
[----:B------:R-:W-:Y:S01]  /*85e0*/  @!P4 HADD2.F32 R130, -RZ, R130.H1_H1 ;  /* 0x30000082ff82c230 */ /* 0x000fe20000004100 */
[----:B------:R-:W-:-:S02]  /*85f0*/  MOV R168, 0xff800000 ;  /* 0xff80000000a87802 */ /* 0x000fc40000000f00 */
[----:B------:R-:W-:Y:S01]  /*8600*/  MOV R167, 0xff800000 ;  /* 0xff80000000a77802 */ /* 0x000fe20000000f00 */
[-C--:B-1----:R-:W-:Y:S01]  /*8610*/  @!P4 FMUL R168, R132, R165.reuse ;  /* 0x000000a584a8c220 */ /* 0x082fe20000400000 */
[----:B------:R-:W-:Y:S01]  /*8620*/  STL [R1+0x66c], R182 ;  /* 0x00066cb601007387 */ /* 0x000fe20000100800 */
[-C--:B------:R-:W-:Y:S01]  /*8630*/  @!P4 FMUL R167, R130, R165.reuse ;  /* 0x000000a582a7c220 */ /* 0x080fe20000400000 */
[--C-:B------:R-:W-:Y:S02]  /*8640*/  @!P4 HADD2.F32 R166, -RZ, R131.reuse.H0_H0 ;  /* 0x20000083ffa6c230 */ /* 0x100fe40000004100 */
[----:B------:R-:W-:Y:S01]  /*8650*/  STL [R1+0x664], R181 ;  /* 0x000664b501007387 */ /* 0x000fe20000100800 */
[----:B------:R-:W-:Y:S01]  /*8660*/  @!P4 HADD2.F32 R131, -RZ, R131.H1_H1 ;  /* 0x30000083ff83c230 */ /* 0x000fe20000004100 */
[----:B------:R-:W-:Y:S02]  /*8670*/  IADD3 R130, PT, PT, R124, 0x3b00, RZ ;  /* 0x00003b007c827810 */ /* 0x000fe40007ffe0ff */
[----:B------:R-:W-:Y:S04]  /*8680*/  STL [R1+0x670], R180 ;  /* 0x000670b401007387 */ /* 0x000fe80000100800 */
[----:B------:R-:W-:Y:S04]  /*8690*/  STL [R1+0x674], R179 ;  /* 0x000674b301007387 */ /* 0x000fe80000100800 */
[----:B------:R0:W-:Y:S04]  /*86a0*/  STL [R1+0x658], R168 ;  /* 0x000658a801007387 */ /* 0x0001e80000100800 */
[----:B------:R1:W-:Y:S04]  /*86b0*/  STL [R1+0x660], R167 ;  /* 0x000660a701007387 */ /* 0x0003e80000100800 */
[----:B------:R-:W4:Y:S01]  /*86c0*/  @!P1 LDG.E.64 R132, desc[UR4][R118.64+0x7500] ;  /* 0x0075000476849981 */ /* 0x000f22000c1e1b00 */
[----:B0-----:R-:W-:Y:S01]  /*86d0*/  MOV R168, 0xff800000 ;  /* 0xff80000000a87802 */ /* 0x001fe20000000f00 */
[----:B------:R-:W-:-:S02]  /*86e0*/  @!P4 FMUL R168, R166, R165 ;  /* 0x000000a5a6a8c220 */ /* 0x000fc40000400000 */
[----:B------:R-:W0:Y:S01]  /*86f0*/  @!P5 LDC R166, c[0x0][0x390] ;  /* 0x0000e400ffa6db82 */ /* 0x000e220000000800 */
[----:B-1----:R-:W-:Y:S01]  /*8700*/  MOV R167, 0xff800000 ;  /* 0xff80000000a77802 */ /* 0x002fe20000000f00 */
[----:B------:R-:W-:Y:S01]  /*8710*/  @!P4 FMUL R167, R131, R165 ;  /* 0x000000a583a7c220 */ /* 0x000fe20000400000 */
[----:B------:R-:W-:Y:S01]  /*8720*/  ISETP.GE.OR P4, PT, R130, UR8, !P3 ;  /* 0x0000000882007c0c */ /* 0x000fe2000df86670 */
[----:B------:R1:W-:Y:S04]  /*8730*/  STL [R1+0x650], R168 ;  /* 0x000650a801007387 */ /* 0x0003e80000100800 */
[----:B------:R1:W-:Y:S01]  /*8740*/  STL [R1+0x654], R167 ;  /* 0x000654a701007387 */ /* 0x0003e20000100800 */
[----:B--2---:R-:W-:-:S07]  /*8750*/  @!P5 HADD2.F32 R165, -RZ, R123.H0_H0 ;  /* 0x2000007bffa5d230 */ /* 0x004fce0000004100 */
[----:B------:R-:W2:Y:S01]  /*8760*/  @!P4 LDG.E.64 R130, desc[UR4][R118.64+0x7600] ;  /* 0x007600047682c981 */ /* 0x000ea2000c1e1b00 */
[--C-:B-1----:R-:W-:Y:S02]  /*8770*/  @!P5 HADD2.F32 R168, -RZ, R122.reuse.H0_H0 ;  /* 0x2000007affa8d230 */ /* 0x102fe40000004100 */
[----:B------:R-:W-:Y:S02]  /*8780*/  @!P5 HADD2.F32 R167, -RZ, R122.H1_H1 ;  /* 0x3000007affa7d230 */ /* 0x000fe40000004100 */
[----:B------:R-:W-:Y:S01]  /*8790*/  @!P5 HADD2.F32 R123, -RZ, R123.H1_H1 ;  /* 0x3000007bff7bd230 */ /* 0x000fe20000004100 */
        /* <DEDUP_REMOVED lines=11> */
[----:B------:R-:W-:Y:S01]  /*8850*/  STL [R1+0x644], R182 ;  /* 0x000644b601007387 */ /* 0x000fe20000100800 */
[----:B------:R-:W-:-:S10]  /*8860*/  MOV R167, 0xff800000 ;  /* 0xff80000000a77802 */ /* 0x000fd40000000f00 */
[----:B------:R-:W2:Y:S01]  /*8870*/  @!P5 LDG.E.64 R122, desc[UR4][R118.64+0x7700] ;  /* 0x00770004767ad981 */ /* 0x000ea2000c1e1b00 */
[----:B---3--:R-:W-:-:S03]  /*8880*/  @!P6 HADD2.F32 R166, -RZ, R126.H0_H0 ;  /* 0x2000007effa6e230 */ /* 0x008fc60000004100 */
[----:B------:R-:W-:Y:S01]  /*8890*/  STL [R1+0x640], R181 ;  /* 0x000640b501007387 */ /* 0x000fe20000100800 */
[----:B------:R-:W-:-:S03]  /*88a0*/  @!P6 HADD2.F32 R126, -RZ, R126.H1_H1 ;  /* 0x3000007eff7ee230 */ /* 0x000fc60000004100 */
[----:B------:R-:W-:Y:S01]  /*88b0*/  STL [R1+0x648], R180 ;  /* 0x000648b401007387 */ /* 0x000fe20000100800 */
[----:B0-----:R-:W-:-:S03]  /*88c0*/  @!P6 FMUL R167, R166, R165 ;  /* 0x000000a5a6a7e220 */ /* 0x001fc60000400000 */
[----:B------:R0:W-:Y:S01]  /*88d0*/  STL [R1+0x64c], R179 ;  /* 0x00064cb301007387 */ /* 0x0001e20000100800 */
[--C-:B------:R-:W-:Y:S02]  /*88e0*/  @!P6 HADD2.F32 R166, -RZ, R127.reuse.H0_H0 ;  /* 0x2000007fffa6e230 */ /* 0x100fe40000004100 */
[----:B------:R-:W-:Y:S01]  /*88f0*/  @!P6 HADD2.F32 R127, -RZ, R127.H1_H1 ;  /* 0x3000007fff7fe230 */ /* 0x000fe20000004100 */
[----:B------:R1:W-:Y:S01]  /*8900*/  STL [R1+0x630], R167 ;  /* 0x000630a701007387 */ /* 0x0003e20000100800 */
[----:B------:R-:W-:Y:S02]  /*8910*/  MOV R168, 0xff800000 ;  /* 0xff80000000a87802 */ /* 0x000fe40000000f00 */
[----:B0-----:R-:W-:Y:S01]  /*8920*/  MOV R179, 0xff800000 ;  /* 0xff80000000b37802 */ /* 0x001fe20000000f00 */
[-C--:B------:R-:W-:Y:S01]  /*8930*/  @!P6 FMUL R179, R126, R165.reuse ;  /* 0x000000a57eb3e220 */ /* 0x080fe20000400000 */
[----:B------:R-:W-:Y:S01]  /*8940*/  IADD3 R126, PT, PT, R124, 0x3c00, RZ ;  /* 0x00003c007c7e7810 */ /* 0x000fe20007ffe0ff */
[-C--:B------:R-:W-:Y:S01]  /*8950*/  @!P6 FMUL R168, R166, R165.reuse ;  /* 0x000000a5a6a8e220 */ /* 0x080fe20000400000 */
[----:B-1----:R-:W-:Y:S01]  /*8960*/  MOV R167, 0xff800000 ;  /* 0xff80000000a77802 */ /* 0x002fe20000000f00 */
[----:B------:R-:W-:Y:S01]  /*8970*/  @!P6 FMUL R167, R127, R165 ;  /* 0x000000a57fa7e220 */ /* 0x000fe20000400000 */
[----:B------:R-:W-:Y:S01]  /*8980*/  ISETP.GE.OR P6, PT, R126, UR8, !P3 ;  /* 0x000000087e007c0c */ /* 0x000fe2000dfc6670 */
[----:B------:R-:W0:Y:S01]  /*8990*/  @!P0 LDC R166, c[0x0][0x390] ;  /* 0x0000e400ffa68b82 */ /* 0x000e220000000800 */
[----:B------:R-:W-:Y:S11]  /*89a0*/  STL [R1+0x634], R179 ;  /* 0x000634b301007387 */ /* 0x000ff60000100800 */
[----:B------:R-:W3:Y:S04]  /*89b0*/  @!P6 LDG.E.64 R126, desc[UR4][R118.64+0x7800] ;  /* 0x00780004767ee981 */ /* 0x000ee8000c1e1b00 */
[----:B------:R1:W-:Y:S01]  /*89c0*/  STL [R1+0x638], R168 ;  /* 0x000638a801007387 */ /* 0x0003e20000100800 */
[----:B------:R-:W-:-:S02]  /*89d0*/  @!P0 HADD2.F32 R165, -RZ, R129.H0_H0 ;  /* 0x20000081ffa58230 */ /* 0x000fc40000004100 */
[----:B------:R-:W-:Y:S01]  /*89e0*/  @!P0 HADD2.F32 R129, -RZ, R129.H1_H1 ;  /* 0x30000081ff818230 */ /* 0x000fe20000004100 */
[----:B------:R0:W-:Y:S01]  /*89f0*/  STL [R1+0x63c], R167 ;  /* 0x00063ca701007387 */ /* 0x0001e20000100800 */
[----:B------:R-:W-:Y:S01]  /*8a00*/  MOV R182, 0xff800000 ;  /* 0xff80000000b67802 */ /* 0x000fe20000000f00 */
[--C-:B-1----:R-:W-:Y:S02]  /*8a10*/  @!P0 HADD2.F32 R168, -RZ, R128.reuse.H0_H0 ;  /* 0x20000080ffa88230 */ /* 0x102fe40000004100 */
[----:B0-----:R-:W-:Y:S01]  /*8a20*/  @!P0 HADD2.F32 R167, -RZ, R128.H1_H1 ;  /* 0x30000080ffa78230 */ /* 0x001fe20000004100 */
[----:B------:R-:W-:Y:S02]  /*8a30*/  IADD3 R128, PT, PT, R124, 0x3c80, RZ ;  /* 0x00003c807c807810 */ /* 0x000fe40007ffe0ff */
[-C--:B------:R-:W-:Y:S01]  /*8a40*/  @!P0 FMUL R182, R168, R166.reuse ;  /* 0x000000a6a8b68220 */ /* 0x080fe20000400000 */
        /* <DEDUP_REMOVED lines=8> */
[----:B------:R-:W-:Y:S07]  /*8ad0*/  STL [R1+0x620], R182 ;  /* 0x000620b601007387 */ /* 0x000fee0000100800 */
[----:B------:R-:W1:Y:S04]  /*8ae0*/  @!P4 LDC R166, c[0x0][0x390] ;  /* 0x0000e400ffa6cb82 */ /* 0x000e680000000800 */
[----:B------:R-:W3:Y:S04]  /*8af0*/  @!P0 LDG.E.64 R128, desc[UR4][R118.64+0x7900] ;  /* 0x0079000476808981 */ /* 0x000ee8000c1e1b00 */
[----:B------:R-:W-:Y:S01]  /*8b00*/  STL [R1+0x61c], R181 ;  /* 0x00061cb501007387 */ /* 0x000fe20000100800 */
[----:B------:R-:W-:-:S03]  /*8b10*/  MOV R168, 0xff800000 ;  /* 0xff80000000a87802 */ /* 0x000fc60000000f00 */
[----:B------:R-:W-:Y:S04]  /*8b20*/  STL [R1+0x624], R180 ;  /* 0x000624b401007387 */ /* 0x000fe80000100800 */
[----:B------:R0:W-:Y:S02]  /*8b30*/  STL [R1+0x628], R179 ;  /* 0x000628b301007387 */ /* 0x0001e40000100800 */
[----:B0-----:R-:W-:Y:S01]  /*8b40*/  MOV R179, 0xff800000 ;  /* 0xff80000000b37802 */ /* 0x001fe20000000f00 */
[--C-:B----4-:R-:W-:Y:S02]  /*8b50*/  @!P1 HADD2.F32 R167, -RZ, R132.reuse.H0_H0 ;  /* 0x20000084ffa79230 */ /* 0x110fe40000004100 */
[----:B------:R-:W-:-:S03]  /*8b60*/  @!P1 HADD2.F32 R132, -RZ, R132.H1_H1 ;  /* 0x30000084ff849230 */ /* 0x000fc60000004100 */
[-C--:B------:R-:W-:Y:S02]  /*8b70*/  @!P1 FMUL R179, R167, R165.reuse ;  /* 0x000000a5a7b39220 */ /* 0x080fe40000400000 */
[----:B------:R-:W-:Y:S01]  /*8b80*/  @!P1 FMUL R168, R132, R165 ;  /* 0x000000a584a89220 */ /* 0x000fe20000400000 */
[--C-:B------:R-:W-:Y:S02]  /*8b90*/  @!P1 HADD2.F32 R132, -RZ, R133.reuse.H0_H0 ;  /* 0x20000085ff849230 */ /* 0x100fe40000004100 */
[----:B------:R-:W-:Y:S01]  /*8ba0*/  STL [R1+0x614], R179 ;  /* 0x000614b301007387 */ /* 0x000fe20000100800 */
[----:B------:R-:W-:-:S03]  /*8bb0*/  @!P1 HADD2.F32 R133, -RZ, R133.H1_H1 ;  /* 0x30000085ff859230 */ /* 0x000fc60000004100 */
[----:B------:R0:W-:Y:S01]  /*8bc0*/  STL [R1+0x618], R168 ;  /* 0x000618a801007387 */ /* 0x0001e20000100800 */
[----:B------:R-:W-:Y:S01]  /*8bd0*/  MOV R167, 0xff800000 ;  /* 0xff80000000a77802 */ /* 0x000fe20000000f00 */
[-C--:B------:R-:W-:Y:S01]  /*8be0*/  @!P1 FMUL R167, R133, R165.reuse ;  /* 0x000000a585a79220 */ /* 0x080fe20000400000 */
[----:B0-----:R-:W-:Y:S01]  /*8bf0*/  MOV R168, 0xff800000 ;  /* 0xff80000000a87802 */ /* 0x001fe20000000f00 */
[----:B------:R-:W-:Y:S01]  /*8c00*/  @!P1 FMUL R168, R132, R165 ;  /* 0x000000a584a89220 */ /* 0x000fe20000400000 */
[--C-:B--2---:R-:W-:Y:S02]  /*8c10*/  @!P4 HADD2.F32 R132, -RZ, R130.reuse.H0_H0 ;  /* 0x20000082ff84c230 */ /* 0x104fe40000004100 */
[----:B------:R-:W-:Y:S02]  /*8c20*/  @!P4 HADD2.F32 R130, -RZ, R130.H1_H1 ;  /* 0x30000082ff82c230 */ /* 0x000fe40000004100 */
[----:B------:R0:W-:Y:S04]  /*8c30*/  STL [R1+0x608], R168 ;  /* 0x000608a801007387 */ /* 0x0001e80000100800 */
[----:B------:R2:W-:Y:S01]  /*8c40*/  STL [R1+0x610], R167 ;  /* 0x000610a701007387 */ /* 0x0005e20000100800 */
[----:B0-----:R-:W-:Y:S01]  /*8c50*/  MOV R168, 0xff800000 ;  /* 0xff80000000a87802 */ /* 0x001fe20000000f00 */
[----:B-1----:R-:W-:-:S02]  /*8c60*/  @!P4 FMUL R168, R132, R166 ;  /* 0x000000a684a8c220 */ /* 0x002fc40000400000 */
[----:B------:R-:W0:Y:S01]  /*8c70*/  @!P5 LDC R132, c[0x0][0x390] ;  /* 0x0000e400ff84db82 */ /* 0x000e220000000800 */
[----:B--2---:R-:W-:Y:S01]  /*8c80*/  MOV R167, 0xff800000 ;  /* 0xff80000000a77802 */ /* 0x004fe20000000f00 */
[----:B------:R-:W-:Y:S01]  /*8c90*/  @!P4 FMUL R167, R130, R166 ;  /* 0x000000a682a7c220 */ /* 0x000fe20000400000 */
[--C-:B------:R-:W-:Y:S01]  /*8ca0*/  @!P4 HADD2.F32 R130, -RZ, R131.reuse.H0_H0 ;  /* 0x20000083ff82c230 */ /* 0x100fe20000004100 */
[----:B------:R-:W-:Y:S01]  /*8cb0*/  MOV R133, 0xff800000 ;  /* 0xff80000000857802 */ /* 0x000fe20000000f00 */
[----:B------:R-:W-:-:S03]  /*8cc0*/  @!P4 HADD2.F32 R131, -RZ, R131.H1_H1 ;  /* 0x30000083ff83c230 */ /* 0x000fc60000004100 */
[----:B------:R-:W-:Y:S01]  /*8cd0*/  @!P4 FMUL R133, R130, R166 ;  /* 0x000000a68285c220 */ /* 0x000fe20000400000 */
[----:B------:R-:W-:Y:S01]  /*8ce0*/  STL [R1+0x600], R168 ;  /* 0x000600a801007387 */ /* 0x000fe20000100800 */
[----:B------:R-:W-:-:S03]  /*8cf0*/  ISETP.GE.AND P1, PT, R124, UR8, PT ;  /* 0x000000087c007c0c */ /* 0x000fc6000bf26270 */
[----:B------:R-:W-:Y:S01]  /*8d00*/  STL [R1+0x604], R167 ;  /* 0x000604a701007387 */ /* 0x000fe20000100800 */
[----:B------:R-:W-:-:S03]  /*8d10*/  ISETP.GT.AND P1, PT, R36, RZ, !P1 ;  /* 0x000000ff2400720c */ /* 0x000fc60004f24270 */
[----:B------:R1:W-:Y:S01]  /*8d20*/  STL [R1+0x5fc], R133 ;  /* 0x0005fc8501007387 */ /* 0x0003e20000100800 */
[--C-:B------:R-:W-:Y:S02]  /*8d30*/  @!P5 HADD2.F32 R36, -RZ, R122.reuse.H0_H0 ;  /* 0x2000007aff24d230 */ /* 0x100fe40000004100 */
[----:B------:R-:W-:Y:S01]  /*8d40*/  @!P5 HADD2.F32 R122, -RZ, R122.H1_H1 ;  /* 0x3000007aff7ad230 */ /* 0x000fe20000004100 */
[----:B-1----:R-:W-:Y:S01]  /*8d50*/  MOV R133, 0xff800000 ;  /* 0xff80000000857802 */ /* 0x002fe20000000f00 */
[----:B------:R-:W-:Y:S01]  /*8d60*/  @!P4 FMUL R133, R131, R166 ;  /* 0x000000a68385c220 */ /* 0x000fe20000400000 */
[----:B------:R-:W-:Y:S02]  /*8d70*/  MOV R130, 0xff800000 ;  /* 0xff80000000827802 */ /* 0x000fe40000000f00 */
[----:B0-----:R-:W-:Y:S02]  /*8d80*/  @!P5 FMUL R130, R122, R132 ;  /* 0x000000847a82d220 */ /* 0x001fe40000400000 */
[----:B------:R0:W-:Y:S01]  /*8d90*/  STL [R1+0x5f8], R133 ;  /* 0x0005f88501007387 */ /* 0x0001e20000100800 */
[----:B------:R-:W-:-:S03]  /*8da0*/  MOV R122, 0xff800000 ;  /* 0xff800000007a7802 */ /* 0x000fc60000000f00 */
[----:B------:R1:W-:Y:S01]  /*8db0*/  STL [R1+0x5f4], R130 ;  /* 0x0005f48201007387 */ /* 0x0003e20000100800 */
[----:B0-----:R-:W-:Y:S01]  /*8dc0*/  MOV R133, 0xff800000 ;  /* 0xff80000000857802 */ /* 0x001fe20000000f00 */
[-C--:B------:R-:W-:Y:S01]  /*8dd0*/  @!P5 FMUL R133, R36, R132.reuse ;  /* 0x000000842485d220 */ /* 0x080fe20000400000 */
[--C-:B------:R-:W-:Y:S02]  /*8de0*/  @!P5 HADD2.F32 R36, -RZ, R123.reuse.H0_H0 ;  /* 0x2000007bff24d230 */ /* 0x100fe40000004100 */
[----:B------:R-:W-:Y:S01]  /*8df0*/  @!P5 HADD2.F32 R123, -RZ, R123.H1_H1 ;  /* 0x3000007bff7bd230 */ /* 0x000fe20000004100 */
[----:B-1----:R-:W-:Y:S02]  /*8e00*/  MOV R130, 0xff800000 ;  /* 0xff80000000827802 */ /* 0x002fe40000000f00 */
[-C--:B------:R-:W-:Y:S02]  /*8e10*/  @!P5 FMUL R130, R36, R132.reuse ;  /* 0x000000842482d220 */ /* 0x080fe40000400000 */
[----:B------:R-:W-:-:S02]  /*8e20*/  @!P5 FMUL R122, R123, R132 ;  /* 0x000000847b7ad220 */ /* 0x000fc40000400000 */
[----:B------:R-:W0:Y:S01]  /*8e30*/  @!P6 LDC R132, c[0x0][0x390] ;  /* 0x0000e400ff84eb82 */ /* 0x000e220000000800 */
[----:B------:R-:W-:Y:S04]  /*8e40*/  STL [R1+0x5ec], R133 ;  /* 0x0005ec8501007387 */ /* 0x000fe80000100800 */
[----:B------:R-:W-:Y:S04]  /*8e50*/  STL [R1+0x5f0], R130 ;  /* 0x0005f08201007387 */ /* 0x000fe80000100800 */
[----:B------:R1:W-:Y:S01]  /*8e60*/  STL [R1+0x5e4], R122 ;  /* 0x0005e47a01007387 */ /* 0x0003e20000100800 */
[----:B------:R-:W-:-:S03]  /*8e70*/  IADD3 R36, PT, PT, R124, 0x3d00, RZ ;  /* 0x00003d007c247810 */ /* 0x000fc60007ffe0ff */
[----:B-1----:R-:W2:Y:S01]  /*8e80*/  @P1 LDG.E.64 R122, desc[UR4][R118.64] ;  /* 0x00000004767a1981 */ /* 0x002ea2000c1e1b00 */
[----:B------:R-:W-:Y:S01]  /*8e90*/  ISETP.GE.OR P4, PT, R36, UR8, !P3 ;  /* 0x0000000824007c0c */ /* 0x000fe2000df86670 */
[--C-:B---3--:R-:W-:Y:S02]  /*8ea0*/  @!P6 HADD2.F32 R36, -RZ, R126.reuse.H0_H0 ;  /* 0x2000007eff24e230 */ /* 0x108fe40000004100 */
[----:B------:R-:W-:Y:S01]  /*8eb0*/  @!P6 HADD2.F32 R126, -RZ, R126.H1_H1 ;  /* 0x3000007eff7ee230 */ /* 0x000fe20000004100 */
[----:B------:R-:W-:Y:S02]  /*8ec0*/  MOV R130, 0xff800000 ;  /* 0xff80000000827802 */ /* 0x000fe40000000f00 */
[----:B------:R-:W-:Y:S01]  /*8ed0*/  MOV R131, 0xff800000 ;  /* 0xff80000000837802 */ /* 0x000fe20000000f00 */
[-C--:B0-----:R-:W-:Y:S01]  /*8ee0*/  @!P6 FMUL R131, R36, R132.reuse ;  /* 0x000000842483e220 */ /* 0x081fe20000400000 */
[----:B------:R-:W-:Y:S01]  /*8ef0*/  @!P6 FMUL R130, R126, R132 ;  /* 0x000000847e82e220 */ /* 0x000fe20000400000 */
[----:B------:R-:W0:Y:S04]  /*8f00*/  @!P0 LDC R36, c[0x0][0x390] ;  /* 0x0000e400ff248b82 */ /* 0x000e280000000800 */
[----:B------:R-:W-:Y:S04]  /*8f10*/  STL [R1+0x5e0], R130 ;  /* 0x0005e08201007387 */ /* 0x000fe80000100800 */
[----:B------:R1:W-:Y:S01]  /*8f20*/  STL [R1+0x5d4], R131 ;  /* 0x0005d48301007387 */ /* 0x0003e20000100800 */
[----:B------:R-:W-:Y:S01]  /*8f30*/  IADD3 R126, PT, PT, R124, 0x3d80, RZ ;  /* 0x00003d807c7e7810 */ /* 0x000fe20007ffe0ff */
[----:B------:R-:W-:-:S02]  /*8f40*/  @!P6 HADD2.F32 R133, -RZ, R127.H0_H0 ;  /* 0x2000007fff85e230 */ /* 0x000fc40000004100 */
[----:B-1----:R-:W3:Y:S01]  /*8f50*/  @!P4 LDG.E.64 R130, desc[UR4][R118.64+0x7a00] ;  /* 0x007a00047682c981 */ /* 0x002ee2000c1e1b00 */
[----:B------:R-:W-:Y:S01]  /*8f60*/  @!P6 HADD2.F32 R127, -RZ, R127.H1_H1 ;  /* 0x3000007fff7fe230 */ /* 0x000fe20000004100 */
[----:B------:R-:W-:Y:S01]  /*8f70*/  MOV R165, 0xff800000 ;  /* 0xff80000000a57802 */ /* 0x000fe20000000f00 */
[-C--:B------:R-:W-:Y:S01]  /*8f80*/  @!P6 FMUL R165, R133, R132.reuse ;  /* 0x0000008485a5e220 */ /* 0x080fe20000400000 */
[----:B------:R-:W-:Y:S02]  /*8f90*/  ISETP.GE.OR P5, PT, R126, UR8, !P3 ;  /* 0x000000087e007c0c */ /* 0x000fe4000dfa6670 */
[----:B------:R-:W-:Y:S01]  /*8fa0*/  MOV R126, 0xff800000 ;  /* 0xff800000007e7802 */ /* 0x000fe20000000f00 */
[----:B------:R-:W-:Y:S01]  /*8fb0*/  @!P6 FMUL R126, R127, R132 ;  /* 0x000000847f7ee220 */ /* 0x000fe20000400000 */
[----:B------:R1:W-:Y:S04]  /*8fc0*/  STL [R1+0x5d8], R165 ;  /* 0x0005d8a501007387 */ /* 0x0003e80000100800 */
[----:B------:R4:W-:Y:S01]  /*8fd0*/  STL [R1+0x5d0], R126 ;  /* 0x0005d07e01007387 */ /* 0x0009e20000100800 */
[----:B------:R-:W-:-:S02]  /*8fe0*/  MOV R133, 0xff800000 ;  /* 0xff80000000857802 */ /* 0x000fc40000000f00 */
[----:B-1----:R-:W-:Y:S01]  /*8ff0*/  MOV R165, 0xff800000 ;  /* 0xff80000000a57802 */ /* 0x002fe20000000f00 */
[--C-:B----4-:R-:W-:Y:S02]  /*9000*/  @!P0 HADD2.F32 R126, -RZ, R128.reuse.H0_H0 ;  /* 0x20000080ff7e8230 */ /* 0x110fe40000004100 */
[----:B------:R-:W-:-:S03]  /*9010*/  @!P0 HADD2.F32 R128, -RZ, R128.H1_H1 ;  /* 0x30000080ff808230 */ /* 0x000fc60000004100 */
[-C--:B0-----:R-:W-:Y:S02]  /*9020*/  @!P0 FMUL R165, R126, R36.reuse ;  /* 0x000000247ea58220 */ /* 0x081fe40000400000 */
[----:B------:R-:W4:Y:S01]  /*9030*/  @!P5 LDG.E.64 R126, desc[UR4][R118.64+0x7b00] ;  /* 0x007b0004767ed981 */ /* 0x000f22000c1e1b00 */
[----:B------:R-:W-:Y:S01]  /*9040*/  @!P0 FMUL R133, R128, R36 ;  /* 0x0000002480858220 */ /* 0x000fe20000400000 */
[----:B------:R-:W-:-:S04]  /*9050*/  IADD3 R128, PT, PT, R124, 0x3e00, RZ ;  /* 0x00003e007c807810 */ /* 0x000fc80007ffe0ff */
[----:B------:R-:W-:Y:S01]  /*9060*/  ISETP.GE.OR P6, PT, R128, UR8, !P3 ;  /* 0x0000000880007c0c */ /* 0x000fe2000dfc6670 */
[--C-:B------:R-:W-:Y:S01]  /*9070*/  @!P0 HADD2.F32 R128, -RZ, R129.reuse.H0_H0 ;  /* 0x20000081ff808230 */ /* 0x100fe20000004100 */
[----:B------:R-:W-:Y:S01]  /*9080*/  MOV R132, 0xff800000 ;  /* 0xff80000000847802 */ /* 0x000fe20000000f00 */
[----:B------:R-:W-:-:S03]  /*9090*/  @!P0 HADD2.F32 R129, -RZ, R129.H1_H1 ;  /* 0x30000081ff818230 */ /* 0x000fc60000004100 */
[-C--:B------:R-:W-:Y:S01]  /*90a0*/  @!P0 FMUL R132, R128, R36.reuse ;  /* 0x0000002480848220 */ /* 0x080fe20000400000 */
[----:B------:R-:W-:Y:S04]  /*90b0*/  STL [R1+0x5c8], R165 ;  /* 0x0005c8a501007387 */ /* 0x000fe80000100800 */
[----:B------:R-:W-:Y:S04]  /*90c0*/  STL [R1+0x5cc], R133 ;  /* 0x0005cc8501007387 */ /* 0x000fe80000100800 */
[----:B------:R0:W-:Y:S02]  /*90d0*/  STL [R1+0x5c4], R132 ;  /* 0x0005c48401007387 */ /* 0x0001e40000100800 */
[----:B0-----:R-:W-:Y:S01]  /*90e0*/  MOV R132, 0xff800000 ;  /* 0xff80000000847802 */ /* 0x001fe20000000f00 */
[----:B------:R-:W-:-:S05]  /*90f0*/  @!P0 FMUL R132, R129, R36 ;  /* 0x0000002481848220 */ /* 0x000fca0000400000 */
[----:B------:R0:W-:Y:S01]  /*9100*/  STL [R1+0x5c0], R132 ;  /* 0x0005c08401007387 */ /* 0x0001e20000100800 */
[----:B------:R-:W-:-:S03]  /*9110*/  IADD3 R36, PT, PT, R124, 0x3e80, RZ ;  /* 0x00003e807c247810 */ /* 0x000fc60007ffe0ff */
[----:B0-----:R-:W4:Y:S01]  /*9120*/  @!P6 LDG.E.64 R132, desc[UR4][R118.64+0x7c00] ;  /* 0x007c00047684e981 */ /* 0x001f22000c1e1b00 */
[----:B------:R-:W-:Y:S02]  /*9130*/  ISETP.GE.OR P0, PT, R36, UR8, !P3 ;  /* 0x0000000824007c0c */ /* 0x000fe4000df06670 */
[----:B------:R-:W-:-:S11]  /*9140*/  IADD3 R36, PT, PT, R124, 0x3f00, RZ ;  /* 0x00003f007c247810 */ /* 0x000fd60007ffe0ff */
[----:B------:R-:W4:Y:S01]  /*9150*/  @!P0 LDG.E.64 R128, desc[UR4][R118.64+0x7d00] ;  /* 0x007d000476808981 */ /* 0x000f22000c1e1b00 */
[----:B------:R-:W-:Y:S02]  /*9160*/  ISETP.GE.OR P3, PT, R36, UR8, !P3 ;  /* 0x0000000824007c0c */ /* 0x000fe4000df66670 */
[----:B------:R-:W0:Y:S11]  /*9170*/  @P1 LDC R36, c[0x0][0x390] ;  /* 0x0000e400ff241b82 */ /* 0x000e360000000800 */
[----:B------:R-:W4:Y:S01]  /*9180*/  @!P3 LDG.E.64 R118, desc[UR4][R118.64+0x7e00] ;  /* 0x007e00047676b981 */ /* 0x000f22000c1e1b00 */
[----:B------:R-:W-:-:S02]  /*9190*/  MOV R166, 0xff800000 ;  /* 0xff80000000a67802 */ /* 0x000fc40000000f00 */
[----:B------:R-:W-:Y:S01]  /*91a0*/  MOV R180, 0xff800000 ;  /* 0xff80000000b47802 */ /* 0x000fe20000000f00 */
[----:B------:R1:W-:Y:S01]  /*91b0*/  STL [R1+0x6f0], R124 ;  /* 0x0006f07c01007387 */ /* 0x0003e20000100800 */
[----:B------:R-:W-:-:S03]  /*91c0*/  MOV R179, 0xff800000 ;  /* 0xff80000000b37802 */ /* 0x000fc60000000f00 */
[----:B-1----:R-:W4:Y:S04]  /*91d0*/  LDL.LU R124, [R1+0xc] ;  /* 0x00000c00017c7983 */ /* 0x002f280000300800 */
[----:B------:R1:W-:Y:S04]  /*91e0*/  STL [R1+0x6ec], R125 ;  /* 0x0006ec7d01007387 */ /* 0x0003e80000100800 */
[----:B-1----:R-:W4:Y:S01]  /*91f0*/  LDL.LU R125, [R1+0x8] ;  /* 0x00000800017d7983 */ /* 0x002f220000300800 */
        /* <DEDUP_REMOVED lines=10> */
[----:B--2---:R-:W-:-:S05]  /*92a0*/  @P1 HADD2.F32 R167, -RZ, R122.H0_H0 ;  /* 0x2000007affa71230 */ /* 0x004fca0000004100 */
[-C--:B0-----:R-:W-:Y:S02]  /*92b0*/  @P1 FMUL R166, R167, R36.reuse ;  /* 0x00000024a7a61220 */ /* 0x081fe40000400000 */
[----:B------:R-:W0:Y:S01]  /*92c0*/  @!P4 LDC R167, c[0x0][0x390] ;  /* 0x0000e400ffa7cb82 */ /* 0x000e220000000800 */
[----:B------:R-:W-:Y:S02]  /*92d0*/  @P1 HADD2.F32 R165, -RZ, R122.H1_H1 ;  /* 0x3000007affa51230 */ /* 0x000fe40000004100 */
[--C-:B------:R-:W-:Y:S01]  /*92e0*/  @P1 HADD2.F32 R168, -RZ, R123.reuse.H0_H0 ;  /* 0x2000007bffa81230 */ /* 0x100fe20000004100 */
[----:B------:R-:W-:Y:S02]  /*92f0*/  MOV R122, 0xff800000 ;  /* 0xff800000007a7802 */ /* 0x000fe40000000f00 */
[-C--:B------:R-:W-:Y:S01]  /*9300*/  @P1 FMUL R122, R165, R36.reuse ;  /* 0x00000024a57a1220 */ /* 0x080fe20000400000 */
[----:B------:R-:W-:Y:S01]  /*9310*/  MOV R165, 0xff800000 ;  /* 0xff80000000a57802 */ /* 0x000fe20000000f00 */
[----:B------:R-:W-:Y:S01]  /*9320*/  @P1 FMUL R165, R168, R36 ;  /* 0x00000024a8a51220 */ /* 0x000fe20000400000 */
[----:B------:R-:W-:Y:S01]  /*9330*/  @P1 HADD2.F32 R168, -RZ, R123.H1_H1 ;  /* 0x3000007bffa81230 */ /* 0x000fe20000004100 */
[----:B------:R-:W-:-:S04]  /*9340*/  MOV R123, 0xff800000 ;  /* 0xff800000007b7802 */ /* 0x000fc80000000f00 */
[----:B------:R-:W-:Y:S02]  /*9350*/  @P1 FMUL R123, R168, R36 ;  /* 0x00000024a87b1220 */ /* 0x000fe40000400000 */
[----:B------:R-:W2:Y:S01]  /*9360*/  LDL.LU R168, [R1+0xec] ;  /* 0x0000ec0001a87983 */ /* 0x000ea20000300800 */
[----:B---3--:R-:W-:-:S05]  /*9370*/  @!P4 HADD2.F32 R36, -RZ, R130.H0_H0 ;  /* 0x20000082ff24c230 */ /* 0x008fca0000004100 */
[----:B0-----:R-:W-:Y:S02]  /*9380*/  @!P4 FMUL R180, R36, R167 ;  /* 0x000000a724b4c220 */ /* 0x001fe40000400000 */
[----:B------:R-:W0:Y:S01]  /*9390*/  @!P5 LDC R36, c[0x0][0x390] ;  /* 0x0000e400ff24db82 */ /* 0x000e220000000800 */
[----:B------:R-:W-:-:S05]  /*93a0*/  @!P4 HADD2.F32 R130, -RZ, R130.H1_H1 ;  /* 0x30000082ff82c230 */ /* 0x000fca0000004100 */
[-C--:B------:R-:W-:Y:S01]  /*93b0*/  @!P4 FMUL R179, R130, R167.reuse ;  /* 0x000000a782b3c220 */ /* 0x080fe20000400000 */
[----:B------:R-:W-:Y:S01]  /*93c0*/  @!P4 HADD2.F32 R130, -RZ, R131.H0_H0 ;  /* 0x20000083ff82c230 */ /* 0x000fe20000004100 */
[----:B------:R1:W-:Y:S02]  /*93d0*/  STL [R1+0x5ac], R180 ;  /* 0x0005acb401007387 */ /* 0x0003e40000100800 */
[----:B-1----:R-:W-:Y:S02]  /*93e0*/  MOV R180, 0xff800000 ;  /* 0xff80000000b47802 */ /* 0x002fe40000000f00 */
[----:B------:R-:W-:Y:S01]  /*93f0*/  @!P4 FMUL R180, R130, R167 ;  /* 0x000000a782b4c220 */ /* 0x000fe20000400000 */
[--C-:B----4-:R-:W-:Y:S02]  /*9400*/  @!P5 HADD2.F32 R130, -RZ, R126.reuse.H0_H0 ;  /* 0x2000007eff82d230 */ /* 0x110fe40000004100 */
[----:B------:R-:W-:-:S05]  /*9410*/  @!P5 HADD2.F32 R126, -RZ, R126.H1_H1 ;  /* 0x3000007eff7ed230 */ /* 0x000fca0000004100 */
[-C--:B0-----:R-:W-:Y:S02]  /*9420*/  @!P5 FMUL R197, R126, R36.reuse ;  /* 0x000000247ec5d220 */ /* 0x081fe40000400000 */
[----:B------:R-:W0:Y:S01]  /*9430*/  @!P6 LDC R126, c[0x0][0x390] ;  /* 0x0000e400ff7eeb82 */ /* 0x000e220000000800 */
[----:B------:R-:W-:Y:S01]  /*9440*/  @!P5 FMUL R182, R130, R36 ;  /* 0x0000002482b6d220 */ /* 0x000fe20000400000 */
[--C-:B------:R-:W-:Y:S02]  /*9450*/  @!P5 HADD2.F32 R130, -RZ, R127.reuse.H0_H0 ;  /* 0x2000007fff82d230 */ /* 0x100fe40000004100 */
[----:B------:R-:W-:-:S03]  /*9460*/  @!P5 HADD2.F32 R127, -RZ, R127.H1_H1 ;  /* 0x3000007fff7fd230 */ /* 0x000fc60000004100 */
[-C--:B------:R-:W-:Y:S02]  /*9470*/  @!P5 FMUL R196, R130, R36.reuse ;  /* 0x0000002482c4d220 */ /* 0x080fe40000400000 */
[----:B------:R-:W-:Y:S01]  /*9480*/  @!P5 FMUL R195, R127, R36 ;  /* 0x000000247fc3d220 */ /* 0x000fe20000400000 */
[----:B------:R-:W-:-:S05]  /*9490*/  @!P6 HADD2.F32 R36, -RZ, R132.H0_H0 ;  /* 0x20000084ff24e230 */ /* 0x000fca0000004100 */
[-C--:B0-----:R-:W-:Y:S02]  /*94a0*/  @!P6 FMUL R194, R36, R126.reuse ;  /* 0x0000007e24c2e220 */ /* 0x081fe40000400000 */
[----:B------:R-:W0:Y:S01]  /*94b0*/  @!P0 LDC R36, c[0x0][0x390] ;  /* 0x0000e400ff248b82 */ /* 0x000e220000000800 */
[--C-:B------:R-:W-:Y:S02]  /*94c0*/  @!P6 HADD2.F32 R127, -RZ, R133.reuse.H0_H0 ;  /* 0x20000085ff7fe230 */ /* 0x100fe40000004100 */
[----:B------:R-:W-:Y:S02]  /*94d0*/  @!P6 HADD2.F32 R132, -RZ, R132.H1_H1 ;  /* 0x30000084ff84e230 */ /* 0x000fe40000004100 */
[----:B------:R-:W-:Y:S02]  /*94e0*/  @!P6 HADD2.F32 R133, -RZ, R133.H1_H1 ;  /* 0x30000085ff85e230 */ /* 0x000fe40000004100 */
[-C--:B------:R-:W-:Y:S01]  /*94f0*/  @!P6 FMUL R192, R127, R126.reuse ;  /* 0x0000007e7fc0e220 */ /* 0x080fe20000400000 */
[----:B------:R-:W-:-:S02]  /*9500*/  @!P6 FMUL R193, R132, R126 ;  /* 0x0000007e84c1e220 */ /* 0x000fc40000400000 */
[----:B------:R-:W-:Y:S01]  /*9510*/  @!P6 FMUL R191, R133, R126 ;  /* 0x0000007e85bfe220 */ /* 0x000fe20000400000 */
[----:B------:R-:W-:Y:S02]  /*9520*/  @!P0 HADD2.F32 R126, -RZ, R128.H0_H0 ;  /* 0x20000080ff7e8230 */ /* 0x000fe40000004100 */
[----:B------:R-:W-:Y:S01]  /*9530*/  @!P4 HADD2.F32 R131, -RZ, R131.H1_H1 ;  /* 0x30000083ff83c230 */ /* 0x000fe20000004100 */
[----:B------:R-:W-:Y:S02]  /*9540*/  STL [R1+0x5b4], R179 ;  /* 0x0005b4b301007387 */ /* 0x000fe40000100800 */
[----:B0-----:R-:W-:Y:S02]  /*9550*/  @!P0 FMUL R190, R126, R36 ;  /* 0x000000247ebe8220 */ /* 0x001fe40000400000 */
[----:B------:R-:W0:Y:S01]  /*9560*/  @!P3 LDC R126, c[0x0][0x390] ;  /* 0x0000e400ff7ebb82 */ /* 0x000e220000000800 */
[----:B------:R-:W-:Y:S01]  /*9570*/  STL [R1+0x704], R179 ;  /* 0x000704b301007387 */ /* 0x000fe20000100800 */
[----:B------:R-:W-:-:S03]  /*9580*/  @!P4 FMUL R181, R131, R167 ;  /* 0x000000a783b5c220 */ /* 0x000fc60000400000 */
[----:B------:R-:W-:Y:S04]  /*9590*/  STL [R1+0x5b0], R180 ;  /* 0x0005b0b401007387 */ /* 0x000fe80000100800 */
[----:B------:R-:W-:Y:S01]  /*95a0*/  STL [R1+0x708], R180 ;  /* 0x000708b401007387 */ /* 0x000fe20000100800 */
[----:B------:R-:W-:-:S03]  /*95b0*/  @!P0 HADD2.F32 R127, -RZ, R129.H0_H0 ;  /* 0x20000081ff7f8230 */ /* 0x000fc60000004100 */
[----:B------:R-:W3:Y:S01]  /*95c0*/  LDL.LU R167, [R1+0xdc] ;  /* 0x0000dc0001a77983 */ /* 0x000ee20000300800 */
[----:B------:R-:W-:-:S03]  /*95d0*/  @!P0 HADD2.F32 R128, -RZ, R128.H1_H1 ;  /* 0x30000080ff808230 */ /* 0x000fc60000004100 */
[----:B------:R-:W4:Y:S01]  /*95e0*/  LDL.LU R131, [R1+0x4] ;  /* 0x0000040001837983 */ /* 0x000f220000300800 */
[----:B------:R-:W-:-:S03]  /*95f0*/  @!P0 HADD2.F32 R129, -RZ, R129.H1_H1 ;  /* 0x30000081ff818230 */ /* 0x000fc60000004100 */
[----:B------:R-:W-:Y:S04]  /*9600*/  STL [R1+0x5a8], R181 ;  /* 0x0005a8b501007387 */ /* 0x000fe80000100800 */
[----:B------:R1:W-:Y:S01]  /*9610*/  STL [R1+0x70c], R181 ;  /* 0x00070cb501007387 */ /* 0x0003e20000100800 */
[----:B------:R-:W-:Y:S01]  /*9620*/  MOV R189, 0xff800000 ;  /* 0xff80000000bd7802 */ /* 0x000fe20000000f00 */
[-C--:B------:R-:W-:Y:S01]  /*9630*/  @!P0 FMUL R189, R128, R36.reuse ;  /* 0x0000002480bd8220 */ /* 0x080fe20000400000 */
[----:B------:R-:W-:Y:S01]  /*9640*/  MOV R188, 0xff800000 ;  /* 0xff80000000bc7802 */ /* 0x000fe20000000f00 */
[----:B------:R-:W-:Y:S01]  /*9650*/  @!P0 FMUL R188, R127, R36 ;  /* 0x000000247fbc8220 */ /* 0x000fe20000400000 */
[----:B-1----:R-:W4:Y:S04]  /*9660*/  LDL R181, [R1+0xe8] ;  /* 0x0000e80001b57983 */ /* 0x002f280000100800 */
[----:B------:R-:W-:Y:S04]  /*9670*/  STL [R1+0x59c], R182 ;  /* 0x00059cb601007387 */ /* 0x000fe80000100800 */
[----:B------:R1:W-:Y:S04]  /*9680*/  STL [R1+0x710], R182 ;  /* 0x000710b601007387 */ /* 0x0003e80000100800 */
[----:B------:R-:W-:Y:S01]  /*9690*/  STL [R1+0x5a4], R197 ;  /* 0x0005a4c501007387 */ /* 0x000fe20000100800 */
[----:B-1----:R-:W-:-:S02]  /*96a0*/  MOV R182, R187 ;  /* 0x000000bb00b67202 */ /* 0x002fc40000000f00 */
[----:B------:R-:W-:Y:S01]  /*96b0*/  MOV R187, 0xff800000 ;  /* 0xff80000000bb7802 */ /* 0x000fe20000000f00 */
[----:B------:R-:W-:Y:S01]  /*96c0*/  @!P0 FMUL R187, R129, R36 ;  /* 0x0000002481bb8220 */ /* 0x000fe20000400000 */
[----:B------:R-:W-:Y:S01]  /*96d0*/  @!P3 HADD2.F32 R36, -RZ, R118.H0_H0 ;  /* 0x20000076ff24b230 */ /* 0x000fe20000004100 */
[----:B------:R1:W-:Y:S01]  /*96e0*/  STL [R1+0x714], R197 ;  /* 0x000714c501007387 */ /* 0x0003e20000100800 */
[----:B------:R-:W-:-:S03]  /*96f0*/  FSETP.GT.AND P0, PT, R166, R122, PT ;  /* 0x0000007aa600720b */ /* 0x000fc60003f04000 */
[----:B------:R-:W-:Y:S01]  /*9700*/  STL [R1+0x5a0], R196 ;  /* 0x0005a0c401007387 */ /* 0x000fe20000100800 */
[----:B-1----:R-:W-:Y:S02]  /*9710*/  MOV R197, R186 ;  /* 0x000000ba00c57202 */ /* 0x002fe40000000f00 */
[----:B------:R-:W-:Y:S01]  /*9720*/  MOV R186, 0xff800000 ;  /* 0xff80000000ba7802 */ /* 0x000fe20000000f00 */
[----:B0-----:R-:W-:Y:S01]  /*9730*/  @!P3 FMUL R186, R36, R126 ;  /* 0x0000007e24bab220 */ /* 0x001fe20000400000 */
[----:B------:R-:W-:Y:S01]  /*9740*/  @!P3 HADD2.F32 R36, -RZ, R119.H0_H0 ;  /* 0x20000077ff24b230 */ /* 0x000fe20000004100 */
[----:B------:R0:W-:Y:S02]  /*9750*/  STL [R1+0x718], R196 ;  /* 0x000718c401007387 */ /* 0x0001e40000100800 */
[----:B0-----:R-:W-:Y:S02]  /*9760*/  MOV R196, R184 ;  /* 0x000000b800c47202 */ /* 0x001fe40000000f00 */
[----:B------:R-:W-:Y:S01]  /*9770*/  MOV R184, 0xff800000 ;  /* 0xff80000000b87802 */ /* 0x000fe20000000f00 */
        /* <DEDUP_REMOVED lines=252> */
[----:B------:R-:W4:Y:S01]  /*a740*/  LDL.LU R132, [R1] ;  /* 0x0000000001847983 */ /* 0x000f220000300800 */
[----:B------:R-:W-:-:S03]  /*a750*/  @!P3 HADD2.F32 R118, -RZ, R118.H1_H1 ;  /* 0x30000076ff76b230 */ /* 0x000fc60000004100 */
[----:B------:R-:W-:Y:S01]  /*a760*/  STL [R1+0x588], R194 ;  /* 0x000588c201007387 */ /* 0x000fe20000100800 */
[----:B------:R-:W-:-:S03]  /*a770*/  FSETP.GT.AND P0, PT, R36, R176, PT ;  /* 0x000000b02400720b */ /* 0x000fc60003f04000 */
[----:B------:R-:W-:Y:S01]  /*a780*/  STL [R1+0x720], R194 ;  /* 0x000720c201007387 */ /* 0x000fe20000100800 */
[----:B------:R-:W-:-:S03]  /*a790*/  @!P3 HADD2.F32 R119, -RZ, R119.H1_H1 ;  /* 0x30000077ff77b230 */ /* 0x000fc60000004100 */
[----:B------:R-:W-:Y:S01]  /*a7a0*/  STL [R1+0x594], R193 ;  /* 0x000594c101007387 */ /* 0x000fe20000100800 */
[----:B------:R-:W-:-:S03]  /*a7b0*/  MOV R130, R185 ;  /* 0x000000b900827202 */ /* 0x000fc60000000f00 */
[----:B------:R0:W-:Y:S01]  /*a7c0*/  STL [R1+0x724], R193 ;  /* 0x000724c101007387 */ /* 0x0001e20000100800 */
[----:B------:R-:W-:Y:S01]  /*a7d0*/  MOV R185, 0xff800000 ;  /* 0xff80000000b97802 */ /* 0x000fe20000000f00 */
[----:B------:R-:W-:Y:S01]  /*a7e0*/  @!P3 FMUL R185, R118, R126 ;  /* 0x0000007e76b9b220 */ /* 0x000fe20000400000 */
[----:B------:R-:W-:Y:S02]  /*a7f0*/  FSEL R36, R36, R176, P0 ;  /* 0x000000b024247208 */ /* 0x000fe40000000000 */
[----:B------:R-:W-:Y:S01]  /*a800*/  MOV R179, R183 ;  /* 0x000000b700b37202 */ /* 0x000fe20000000f00 */
[----:B0-----:R-:W4:Y:S04]  /*a810*/  LDL R193, [R1+0xf4] ;  /* 0x0000f40001c17983 */ /* 0x001f280000100800 */
[----:B------:R-:W-:Y:S01]  /*a820*/  STL [R1+0x58c], R192 ;  /* 0x00058cc001007387 */ /* 0x000fe20000100800 */
[----:B------:R-:W-:-:S03]  /*a830*/  MOV R183, 0xff800000 ;  /* 0xff80000000b77802 */ /* 0x000fc60000000f00 */
[----:B------:R-:W4:Y:S01]  /*a840*/  LDL.LU R133, [R1+0x18] ;  /* 0x0000180001857983 */ /* 0x000f220000300800 */
[----:B------:R-:W-:-:S03]  /*a850*/  @!P3 FMUL R183, R119, R126 ;  /* 0x0000007e77b7b220 */ /* 0x000fc60000400000 */
        /* <DEDUP_REMOVED lines=12> */
[----:B------:R-:W4:Y:S01]  /*a920*/  LDL R180, [R1+0x104] ;  /* 0x0001040001b47983 */ /* 0x000f220000100800 */
[----:B------:R-:W-:-:S03]  /*a930*/  FSEL R36, R36, R179, P0 ;  /* 0x000000b324247208 */ /* 0x000fc60000000000 */
[----:B------:R-:W4:Y:S01]  /*a940*/  LDL R179, [R1+0x108] ;  /* 0x0001080001b37983 */ /* 0x000f220000100800 */
        /* <DEDUP_REMOVED lines=20> */
[----:B---3--:R-:W-:-:S03]  /*aa90*/  FSETP.GT.AND P0, PT, R36, R167, PT ;  /* 0x000000a72400720b */ /* 0x008fc60003f04000 */
[----:B------:R-:W3:Y:S01]  /*aaa0*/  LDL R118, [R1+0x44] ;  /* 0x0000440001767983 */ /* 0x000ee20000100800 */
[----:B------:R-:W-:-:S03]  /*aab0*/  FSEL R36, R36, R167, P0 ;  /* 0x000000a724247208 */ /* 0x000fc60000000000 */
[----:B------:R-:W3:Y:S01]  /*aac0*/  LDL R129, [R1+0x48] ;  /* 0x0000480001817983 */ /* 0x000ee20000100800 */
[----:B--2---:R-:W-:-:S04]  /*aad0*/  FSETP.GT.AND P0, PT, R36, R168, PT ;  /* 0x000000a82400720b */ /* 0x004fc80003f04000 */
[----:B------:R-:W-:-:S04]  /*aae0*/  FSEL R36, R36, R168, P0 ;  /* 0x000000a824247208 */ /* 0x000fc80000000000 */
[----:B------:R-:W-:-:S04]  /*aaf0*/  FSETP.GT.AND P0, PT, R36, R169, PT ;  /* 0x000000a92400720b */ /* 0x000fc80003f04000 */
[----:B------:R-:W-:-:S04]  /*ab00*/  FSEL R36, R36, R169, P0 ;  /* 0x000000a924247208 */ /* 0x000fc80000000000 */
[----:B----4-:R-:W-:-:S04]  /*ab10*/  FSETP.GT.AND P0, PT, R36, R181, PT ;  /* 0x000000b52400720b */ /* 0x010fc80003f04000 */
[----:B------:R-:W-:Y:S02]  /*ab20*/  FSEL R36, R36, R181, P0 ;  /* 0x000000b524247208 */ /* 0x000fe40000000000 */
[----:B------:R-:W2:Y:S02]  /*ab30*/  LDL R181, [R1+0x13c] ;  /* 0x00013c0001b57983 */ /* 0x000ea40000100800 */
[----:B------:R-:W-:-:S04]  /*ab40*/  FSETP.GT.AND P0, PT, R36, R193, PT ;  /* 0x000000c12400720b */ /* 0x000fc80003f04000 */
        /* <DEDUP_REMOVED lines=560> */
[----:B------:R-:W-:-:S04]  /*ce50*/  FSETP.GT.AND P0, PT, R36, R128, PT ;  /* 0x000000802400720b */ /* 0x000fc80003f04000 */
        /* <DEDUP_REMOVED lines=391> */
[----:B----4-:R-:W-:-:S04]  /*e6d0*/  FSETP.GT.AND P0, PT, R36, R179, PT ;  /* 0x000000b32400720b */ /* 0x010fc80003f04000 */
[----:B------:R-:W-:Y:S02]  /*e6e0*/  FSEL R36, R36, R179, P0 ;  /* 0x000000b324247208 */ /* 0x000fe40000000000 */
[----:B------:R-:W4:Y:S02]  /*e6f0*/  LDL.LU R179, [R1+0x700] ;  /* 0x0007000001b37983 */ /* 0x000f240000300800 */
[----:B---3--:R-:W-:-:S04]  /*e700*/  FSETP.GT.AND P0, PT, R36, R180, PT ;  /* 0x000000b42400720b */ /* 0x008fc80003f04000 */
[----:B------:R-:W-:Y:S02]  /*e710*/  FSEL R36, R36, R180, P0 ;  /* 0x000000b424247208 */ /* 0x000fe40000000000 */
[----:B------:R-:W3:Y:S02]  /*e720*/  LDL.LU R180, [R1+0x6fc] ;  /* 0x0006fc0001b47983 */ /* 0x000ee40000300800 */
[----:B--2---:R-:W-:-:S04]  /*e730*/  FSETP.GT.AND P0, PT, R36, R181, PT ;  /* 0x000000b52400720b */ /* 0x004fc80003f04000 */
[----:B------:R-:W-:Y:S02]  /*e740*/  FSEL R36, R36, R181, P0 ;  /* 0x000000b524247208 */ /* 0x000fe40000000000 */
[----:B------:R-:W2:Y:S02]  /*e750*/  LDL.LU R181, [R1+0x6f8] ;  /* 0x0006f80001b57983 */ /* 0x000ea40000300800 */
        /* <DEDUP_REMOVED lines=34> */
[----:B------:R-:W-:-:S04]  /*e980*/  FSEL R36, R36, R182, P0 ;  /* 0x000000b624247208 */ /* 0x000fc80000000000 */
[----:B--2---:R-:W-:-:S04]  /*e990*/  FSETP.GT.AND P0, PT, R36, R181, PT ;  /* 0x000000b52400720b */ /* 0x004fc80003f04000 */
[----:B------:R-:W-:-:S04]  /*e9a0*/  FSEL R36, R36, R181, P0 ;  /* 0x000000b524247208 */ /* 0x000fc80000000000 */
[----:B---3--:R-:W-:-:S04]  /*e9b0*/  FSETP.GT.AND P0, PT, R36, R180, PT ;  /* 0x000000b42400720b */ /* 0x008fc80003f04000 */
        /* <DEDUP_REMOVED lines=23> */
[----:B------:R-:W-:Y:S01]  /*eb30*/  FADD R129, R126, -12583039 ;  /* 0xcb40007f7e817421 */ /* 0x000fe20000000000 */
[----:B------:R-:W-:-:S03]  /*eb40*/  FADD R128, -R36, R122 ;  /* 0x0000007a24807221 */ /* 0x000fc60000000100 */
        /* <DEDUP_REMOVED lines=74> */
[C---:B------:R-:W-:Y:S01]  /*eff0*/  FFMA R49, R50.reuse, 1.4426950216293334961, -R49 ;  /* 0x3fb8aa3b32317823 */ /* 0x040fe20000000831 */
[----:B------:R-:W1:Y:S03]  /*f000*/  MUFU.EX2 R122, R122 ;  /* 0x0000007a007a7308 */ /* 0x000e660000000800 */
[----:B------:R-:W-:Y:S01]  /*f010*/  FFMA R49, R50, 1.925963033500011079e-08, R49 ;  /* 0x32a5706032317823 */ /* 0x000fe20000000031 */
[----:B0-----:R-:W-:Y:S01]  /*f020*/  FMUL R50, R47, R126 ;  /* 0x0000007e2f327220 */ /* 0x001fe20000400000 */
[----:B------:R-:W-:-:S04]  /*f030*/  FFMA.SAT R47, R51, R118, 0.5 ;  /* 0x3f000000332f7423 */ /* 0x000fc80000002076 */
[----:B------:R-:W-:Y:S01]  /*f040*/  FFMA.RM R47, R47, R119, 12582913 ;  /* 0x4b4000012f2f7423 */ /* 0x000fe20000004077 */
[----:B------:R0:W-:Y:S01]  /*f050*/  STL [R1+0x490], R50 ;  /* 0x0004903201007387 */ /* 0x0001e20000100800 */
[----:B------:R-:W-:Y:S01]  /*f060*/  SHF.L.U32 R48, R48, 0x17, RZ ;  /* 0x0000001730307819 */ /* 0x000fe200000006ff */
[----:B------:R-:W-:Y:S01]  /*f070*/  FADD R52, -R36, R52 ;  /* 0x0000003424347221 */ /* 0x000fe20000000100 */
        /* <DEDUP_REMOVED lines=10> */
[----:B------:R-:W0:Y:S08]  /*f120*/  MUFU.EX2 R49, R49 ;  /* 0x0000003100317308 */ /* 0x000e300000000800 */
[----:B------:R-:W1:Y:S08]  /*f130*/  MUFU.EX2 R50, R50 ;  /* 0x0000003200327308 */ /* 0x000e700000000800 */
[----:B------:R-:W2:Y:S01]  /*f140*/  MUFU.EX2 R51, R51 ;  /* 0x0000003300337308 */ /* 0x000ea20000000800 */
[----:B------:R-:W-:Y:S01]  /*f150*/  SHF.L.U32 R46, R46, 0x17, RZ ;  /* 0x000000172e2e7819 */ /* 0x000fe200000006ff */
[C---:B------:R-:W-:Y:S01]  /*f160*/  FADD R53, -R36.reuse, R53 ;  /* 0x0000003524357221 */ /* 0x040fe20000000100 */
[----:B------:R-:W-:Y:S01]  /*f170*/  SHF.L.U32 R47, R47, 0x17, RZ ;  /* 0x000000172f2f7819 */ /* 0x000fe200000006ff */
[----:B------:R-:W-:Y:S01]  /*f180*/  FADD R54, -R36, R54 ;  /* 0x0000003624367221 */ /* 0x000fe20000000100 */
[----:B------:R-:W-:Y:S01]  /*f190*/  SHF.L.U32 R48, R48, 0x17, RZ ;  /* 0x0000001730307819 */ /* 0x000fe200000006ff */
[----:B------:R-:W-:Y:S01]  /*f1a0*/  FADD R55, -R36, R55 ;  /* 0x0000003724377221 */ /* 0x000fe20000000100 */
[----:B0-----:R-:W-:Y:S01]  /*f1b0*/  FMUL R49, R46, R49 ;  /* 0x000000312e317220 */ /* 0x001fe20000400000 */
[----:B------:R-:W-:Y:S01]  /*f1c0*/  FFMA.SAT R46, R53, R118, 0.5 ;  /* 0x3f000000352e7423 */ /* 0x000fe20000002076 */
[----:B-1----:R-:W-:Y:S01]  /*f1d0*/  FMUL R50, R47, R50 ;  /* 0x000000322f327220 */ /* 0x002fe20000400000 */
[----:B------:R-:W-:-:S02]  /*f1e0*/  FFMA.SAT R47, R54, R118, 0.5 ;  /* 0x3f000000362f7423 */ /* 0x000fc40000002076 */
[----:B------:R-:W-:Y:S01]  /*f1f0*/  FFMA.RM R46, R46, R119, 12582913 ;  /* 0x4b4000012e2e7423 */ /* 0x000fe20000004077 */
[----:B--2---:R-:W-:Y:S01]  /*f200*/  FMUL R51, R48, R51 ;  /* 0x0000003330337220 */ /* 0x004fe20000400000 */
[----:B------:R-:W-:Y:S01]  /*f210*/  FFMA.SAT R48, R55, R118, 0.5 ;  /* 0x3f00000037307423 */ /* 0x000fe20000002076 */
[-C--:B------:R-:W-:Y:S01]  /*f220*/  FFMA.RM R47, R47, R119.reuse, 12582913 ;  /* 0x4b4000012f2f7423 */ /* 0x080fe20000004077 */
[----:B------:R0:W-:Y:S02]  /*f230*/  STL [R1+0x488], R49 ;  /* 0x0004883101007387 */ /* 0x0001e40000100800 */
[----:B------:R-:W-:Y:S02]  /*f240*/  FFMA.RM R48, R48, R119, 12582913 ;  /* 0x4b40000130307423 */ /* 0x000fe40000004077 */
[----:B------:R1:W-:Y:S04]  /*f250*/  STL [R1+0x480], R50 ;  /* 0x0004803201007387 */ /* 0x0003e80000100800 */
[----:B------:R2:W-:Y:S01]  /*f260*/  STL [R1+0x47c], R51 ;  /* 0x00047c3301007387 */ /* 0x0005e20000100800 */
[----:B0-----:R-:W-:Y:S01]  /*f270*/  FADD R49, R46, -12583039 ;  /* 0xcb40007f2e317421 */ /* 0x001fe20000000000 */
[----:B-1----:R-:W-:-:S03]  /*f280*/  FADD R50, R47, -12583039 ;  /* 0xcb40007f2f327421 */ /* 0x002fc60000000000 */
[C---:B------:R-:W-:Y:S01]  /*f290*/  FFMA R49, R53.reuse, 1.4426950216293334961, -R49 ;  /* 0x3fb8aa3b35317823 */ /* 0x040fe20000000831 */
[----:B--2---:R-:W-:Y:S01]  /*f2a0*/  FADD R51, R48, -12583039 ;  /* 0xcb40007f30337421 */ /* 0x004fe20000000000 */
[C---:B------:R-:W-:Y:S02]  /*f2b0*/  FFMA R50, R54.reuse, 1.4426950216293334961, -R50 ;  /* 0x3fb8aa3b36327823 */ /* 0x040fe40000000832 */
[----:B------:R-:W-:Y:S01]  /*f2c0*/  FFMA R49, R53, 1.925963033500011079e-08, R49 ;  /* 0x32a5706035317823 */ /* 0x000fe20000000031 */
[----:B------:R-:W-:Y:S01]  /*f2d0*/  FFMA R51, R55, 1.4426950216293334961, -R51 ;  /* 0x3fb8aa3b37337823 */ /* 0x000fe20000000833 */
[----:B------:R-:W-:-:S03]  /*f2e0*/  FFMA R50, R54, 1.925963033500011079e-08, R50 ;  /* 0x32a5706036327823 */ /* 0x000fc60000000032 */
        /* <DEDUP_REMOVED lines=24> */
[----:B------:R-:W-:Y:S01]  /*f470*/  FFMA R49, R56, 1.4426950216293334961, -R49 ;  /* 0x3fb8aa3b38317823 */ /* 0x000fe20000000831 */
        /* <DEDUP_REMOVED lines=879> */
[----:B------:R-:W-:-:S02]  /*12b70*/  SHF.L.U32 R46, R46, 0x17, RZ ;  /* 0x000000172e2e7819 */ /* 0x000fc400000006ff */
[----:B------:R-:W-:Y:S02]  /*12b80*/  SHF.L.U32 R47, R47, 0x17, RZ ;  /* 0x000000172f2f7819 */ /* 0x000fe400000006ff */
[----:B------:R-:W-:Y:S01]  /*12b90*/  SHF.L.U32 R48, R48, 0x17, RZ ;  /* 0x0000001730307819 */ /* 0x000fe200000006ff */
[----:B0-----:R-:W-:Y:S02]  /*12ba0*/  FMUL R49, R46, R49 ;  /* 0x000000312e317220 */ /* 0x001fe40000400000 */
[----:B-1----:R-:W-:-:S03]  /*12bb0*/  FMUL R50, R47, R50 ;  /* 0x000000322f327220 */ /* 0x002fc60000400000 */
[----:B------:R0:W-:Y:S01]  /*12bc0*/  STL [R1+0x2c0], R49 ;  /* 0x0002c03101007387 */ /* 0x0001e20000100800 */
[----:B--2---:R-:W-:-:S03]  /*12bd0*/  FMUL R51, R48, R51 ;  /* 0x0000003330337220 */ /* 0x004fc60000400000 */
[----:B------:R1:W-:Y:S04]  /*12be0*/  STL [R1+0x2b8], R50 ;  /* 0x0002b83201007387 */ /* 0x0003e80000100800 */
[----:B------:R-:W-:Y:S04]  /*12bf0*/  STL [R1+0x2b4], R51 ;  /* 0x0002b43301007387 */ /* 0x000fe80000100800 */
[----:B------:R-:W2:Y:S01]  /*12c00*/  LDL.LU R166, [R1+0x88] ;  /* 0x0000880001a67983 */ /* 0x000ea20000300800 */
[C---:B------:R-:W-:Y:S01]  /*12c10*/  FADD R160, -R36.reuse, R160 ;  /* 0x000000a024a07221 */ /* 0x040fe20000000100 */
[C---:B------:R-:W-:Y:S01]  /*12c20*/  FADD R161, -R36.reuse, R161 ;  /* 0x000000a124a17221 */ /* 0x040fe20000000100 */
[----:B------:R-:W-:Y:S01]  /*12c30*/  FADD R163, -R36, R163 ;  /* 0x000000a324a37221 */ /* 0x000fe20000000100 */
[----:B------:R-:W3:Y:S01]  /*12c40*/  LDL.LU R130, [R1+0xa8] ;  /* 0x0000a80001827983 */ /* 0x000ee20000300800 */
[----:B------:R-:W-:-:S04]  /*12c50*/  FFMA.SAT R46, R160, R118, 0.5 ;  /* 0x3f000000a02e7423 */ /* 0x000fc80000002076 */
[----:B------:R-:W-:-:S04]  /*12c60*/  FFMA.RM R46, R46, R119, 12582913 ;  /* 0x4b4000012e2e7423 */ /* 0x000fc80000004077 */
[----:B0-----:R-:W-:-:S04]  /*12c70*/  FADD R49, R46, -12583039 ;  /* 0xcb40007f2e317421 */ /* 0x001fc80000000000 */
[----:B------:R-:W-:-:S04]  /*12c80*/  FFMA R49, R160, 1.4426950216293334961, -R49 ;  /* 0x3fb8aa3ba0317823 */ /* 0x000fc80000000831 */
[----:B------:R-:W-:-:S06]  /*12c90*/  FFMA R49, R160, 1.925963033500011079e-08, R49 ;  /* 0x32a57060a0317823 */ /* 0x000fcc0000000031 */
[----:B------:R-:W0:Y:S01]  /*12ca0*/  MUFU.EX2 R49, R49 ;  /* 0x0000003100317308 */ /* 0x000e220000000800 */
[----:B------:R-:W-:Y:S01]  /*12cb0*/  FFMA.SAT R47, R161, R118, 0.5 ;  /* 0x3f000000a12f7423 */ /* 0x000fe20000002076 */
[----:B------:R-:W-:-:S03]  /*12cc0*/  SHF.L.U32 R46, R46, 0x17, RZ ;  /* 0x000000172e2e7819 */ /* 0x000fc600000006ff */
[----:B------:R-:W-:-:S04]  /*12cd0*/  FFMA.RM R47, R47, R119, 12582913 ;  /* 0x4b4000012f2f7423 */ /* 0x000fc80000004077 */
[----:B-1----:R-:W-:Y:S01]  /*12ce0*/  FADD R50, R47, -12583039 ;  /* 0xcb40007f2f327421 */ /* 0x002fe20000000000 */
[----:B0-----:R-:W-:-:S03]  /*12cf0*/  FMUL R46, R46, R49 ;  /* 0x000000312e2e7220 */ /* 0x001fc60000400000 */
[C---:B------:R-:W-:Y:S02]  /*12d00*/  FFMA R50, R161.reuse, 1.4426950216293334961, -R50 ;  /* 0x3fb8aa3ba1327823 */ /* 0x040fe40000000832 */
[----:B------:R0:W-:Y:S02]  /*12d10*/  STL [R1+0x2b0], R46 ;  /* 0x0002b02e01007387 */ /* 0x0001e40000100800 */
[----:B------:R-:W-:Y:S01]  /*12d20*/  FFMA R50, R161, 1.925963033500011079e-08, R50 ;  /* 0x32a57060a1327823 */ /* 0x000fe20000000032 */
[----:B------:R-:W-:Y:S01]  /*12d30*/  FADD R162, -R36, R162 ;  /* 0x000000a224a27221 */ /* 0x000fe20000000100 */
[----:B------:R-:W-:Y:S01]  /*12d40*/  SHF.L.U32 R197, R47, 0x17, RZ ;  /* 0x000000172fc57819 */ /* 0x000fe200000006ff */
[----:B------:R-:W4:Y:S01]  /*12d50*/  LDL.LU R129, [R1+0xd4] ;  /* 0x0000d40001817983 */ /* 0x000f220000300800 */
[-C--:B0-----:R-:W-:Y:S02]  /*12d60*/  FFMA.SAT R46, R163, R118.reuse, 0.5 ;  /* 0x3f000000a32e7423 */ /* 0x081fe40000002076 */
[----:B------:R-:W0:Y:S01]  /*12d70*/  MUFU.EX2 R50, R50 ;  /* 0x0000003200327308 */ /* 0x000e220000000800 */
[----:B------:R-:W-:Y:S01]  /*12d80*/  FFMA.SAT R48, R162, R118, 0.5 ;  /* 0x3f000000a2307423 */ /* 0x000fe20000002076 */
[----:B------:R-:W4:Y:S01]  /*12d90*/  LDL.LU R165, [R1+0xd8] ;  /* 0x0000d80001a57983 */ /* 0x000f220000300800 */
[----:B------:R-:W-:-:S04]  /*12da0*/  FFMA.RM R46, R46, R119, 12582913 ;  /* 0x4b4000012e2e7423 */ /* 0x000fc80000004077 */
[----:B------:R-:W-:-:S04]  /*12db0*/  FADD R49, R46, -12583039 ;  /* 0xcb40007f2e317421 */ /* 0x000fc80000000000 */
[----:B------:R-:W-:-:S04]  /*12dc0*/  FFMA R49, R163, 1.4426950216293334961, -R49 ;  /* 0x3fb8aa3ba3317823 */ /* 0x000fc80000000831 */
[----:B------:R-:W-:Y:S01]  /*12dd0*/  FFMA R163, R163, 1.925963033500011079e-08, R49 ;  /* 0x32a57060a3a37823 */ /* 0x000fe20000000031 */
[----:B------:R-:W-:Y:S01]  /*12de0*/  FADD R49, -R36, R164 ;  /* 0x000000a424317221 */ /* 0x000fe20000000100 */
[----:B------:R-:W-:-:S03]  /*12df0*/  FFMA.RM R48, R48, R119, 12582913 ;  /* 0x4b40000130307423 */ /* 0x000fc60000004077 */
[----:B------:R-:W-:Y:S01]  /*12e00*/  FFMA.SAT R47, R49, R118, 0.5 ;  /* 0x3f000000312f7423 */ /* 0x000fe20000002076 */
[C---:B------:R-:W-:Y:S01]  /*12e10*/  FADD R51, R48.reuse, -12583039 ;  /* 0xcb40007f30337421 */ /* 0x040fe20000000000 */
[----:B------:R-:W-:Y:S01]  /*12e20*/  SHF.L.U32 R196, R48, 0x17, RZ ;  /* 0x0000001730c47819 */ /* 0x000fe200000006ff */
[----:B------:R-:W-:Y:S01]  /*12e30*/  FADD R48, -R36, R45 ;  /* 0x0000002d24307221 */ /* 0x000fe20000000100 */
[-C--:B------:R-:W-:Y:S01]  /*12e40*/  FFMA.RM R47, R47, R119.reuse, 12582913 ;  /* 0x4b4000012f2f7423 */ /* 0x080fe20000004077 */
[----:B0-----:R-:W-:Y:S02]  /*12e50*/  FMUL R197, R197, R50 ;  /* 0x00000032c5c57220 */ /* 0x001fe40000400000 */
[----:B------:R-:W-:Y:S01]  /*12e60*/  FFMA.SAT R45, R48, R118, 0.5 ;  /* 0x3f000000302d7423 */ /* 0x000fe20000002076 */
[----:B------:R-:W-:Y:S01]  /*12e70*/  FADD R50, R47, -12583039 ;  /* 0xcb40007f2f327421 */ /* 0x000fe20000000000 */
[----:B------:R-:W-:Y:S01]  /*12e80*/  SHF.L.U32 R195, R46, 0x17, RZ ;  /* 0x000000172ec37819 */ /* 0x000fe200000006ff */
[----:B------:R-:W-:Y:S01]  /*12e90*/  FADD R46, -R36, R44 ;  /* 0x0000002c242e7221 */ /* 0x000fe20000000100 */
[----:B------:R-:W-:Y:S01]  /*12ea0*/  FFMA.RM R45, R45, R119, 12582913 ;  /* 0x4b4000012d2d7423 */ /* 0x000fe20000004077 */
[----:B------:R-:W-:-:S02]  /*12eb0*/  FFMA R50, R49, 1.4426950216293334961, -R50 ;  /* 0x3fb8aa3b31327823 */ /* 0x000fc40000000832 */
[----:B------:R-:W-:Y:S02]  /*12ec0*/  FFMA.SAT R44, R46, R118, 0.5 ;  /* 0x3f0000002e2c7423 */ /* 0x000fe40000002076 */
[----:B------:R-:W-:Y:S01]  /*12ed0*/  FFMA R49, R49, 1.925963033500011079e-08, R50 ;  /* 0x32a5706031317823 */ /* 0x000fe20000000032 */
[----:B------:R-:W-:Y:S01]  /*12ee0*/  FADD R50, R45, -12583039 ;  /* 0xcb40007f2d327421 */ /* 0x000fe20000000000 */
[----:B------:R-:W-:-:S03]  /*12ef0*/  FFMA.RM R44, R44, R119, 12582913 ;  /* 0x4b4000012c2c7423 */ /* 0x000fc60000004077 */
[----:B------:R-:W-:-:S04]  /*12f00*/  FFMA R50, R48, 1.4426950216293334961, -R50 ;  /* 0x3fb8aa3b30327823 */ /* 0x000fc80000000832 */
[----:B------:R-:W-:Y:S01]  /*12f10*/  FFMA R48, R48, 1.925963033500011079e-08, R50 ;  /* 0x32a5706030307823 */ /* 0x000fe20000000032 */
[----:B------:R-:W-:-:S04]  /*12f20*/  FADD R50, R44, -12583039 ;  /* 0xcb40007f2c327421 */ /* 0x000fc80000000000 */
[C---:B------:R-:W-:Y:S01]  /*12f30*/  FFMA R50, R46.reuse, 1.4426950216293334961, -R50 ;  /* 0x3fb8aa3b2e327823 */ /* 0x040fe20000000832 */
[----:B------:R-:W0:Y:S03]  /*12f40*/  MUFU.EX2 R49, R49 ;  /* 0x0000003100317308 */ /* 0x000e260000000800 */
[----:B------:R-:W-:Y:S01]  /*12f50*/  FFMA R46, R46, 1.925963033500011079e-08, R50 ;  /* 0x32a570602e2e7823 */ /* 0x000fe20000000032 */
[----:B------:R-:W-:Y:S01]  /*12f60*/  SHF.L.U32 R194, R47, 0x17, RZ ;  /* 0x000000172fc27819 */ /* 0x000fe200000006ff */
[----:B------:R-:W-:-:S04]  /*12f70*/  FADD R47, -R36, R43 ;  /* 0x0000002b242f7221 */ /* 0x000fc80000000100 */
[----:B------:R-:W1:Y:S01]  /*12f80*/  MUFU.EX2 R46, R46 ;  /* 0x0000002e002e7308 */ /* 0x000e620000000800 */
[-C--:B------:R-:W-:Y:S01]  /*12f90*/  FFMA.SAT R43, R47, R118.reuse, 0.5 ;  /* 0x3f0000002f2b7423 */ /* 0x080fe20000002076 */
[----:B------:R-:W-:Y:S01]  /*12fa0*/  SHF.L.U32 R192, R44, 0x17, RZ ;  /* 0x000000172cc07819 */ /* 0x000fe200000006ff */
[----:B------:R-:W-:Y:S02]  /*12fb0*/  FADD R44, -R36, R41 ;  /* 0x00000029242c7221 */ /* 0x000fe40000000100 */
[----:B------:R-:W-:Y:S02]  /*12fc0*/  FFMA.RM R43, R43, R119, 12582913 ;  /* 0x4b4000012b2b7423 */ /* 0x000fe40000004077 */
[----:B------:R-:W-:Y:S01]  /*12fd0*/  FFMA.SAT R41, R44, R118, 0.5 ;  /* 0x3f0000002c297423 */ /* 0x000fe20000002076 */
[----:B0-----:R-:W-:Y:S01]  /*12fe0*/  FMUL R194, R194, R49 ;  /* 0x00000031c2c27220 */ /* 0x001fe20000400000 */
[C---:B------:R-:W-:Y:S01]  /*12ff0*/  FADD R49, R43.reuse, -12583039 ;  /* 0xcb40007f2b317421 */ /* 0x040fe20000000000 */
[----:B------:R-:W-:Y:S01]  /*13000*/  SHF.L.U32 R191, R43, 0x17, RZ ;  /* 0x000000172bbf7819 */ /* 0x000fe200000006ff */
[----:B------:R-:W-:Y:S01]  /*13010*/  FFMA.RM R41, R41, R119, 12582913 ;  /* 0x4b40000129297423 */ /* 0x000fe20000004077 */
[----:B------:R-:W-:Y:S01]  /*13020*/  FADD R43, -R36, R40 ;  /* 0x00000028242b7221 */ /* 0x000fe20000000100 */
[----:B-1----:R-:W-:-:S02]  /*13030*/  FMUL R192, R192, R46 ;  /* 0x0000002ec0c07220 */ /* 0x002fc40000400000 */
[----:B------:R-:W-:Y:S01]  /*13040*/  FADD R46, R41, -12583039 ;  /* 0xcb40007f292e7421 */ /* 0x000fe20000000000 */
[----:B------:R-:W-:-:S03]  /*13050*/  FFMA.SAT R40, R43, R118, 0.5 ;  /* 0x3f0000002b287423 */ /* 0x000fc60000002076 */
[----:B------:R-:W-:Y:S01]  /*13060*/  FFMA R46, R44, 1.4426950216293334961, -R46 ;  /* 0x3fb8aa3b2c2e7823 */ /* 0x000fe2000000082e */
[----:B------:R-:W-:-:S03]  /*13070*/  FFMA.RM R40, R40, R119, 12582913 ;  /* 0x4b40000128287423 */ /* 0x000fc60000004077 */
[----:B------:R-:W-:Y:S01]  /*13080*/  FFMA R44, R44, 1.925963033500011079e-08, R46 ;  /* 0x32a570602c2c7823 */ /* 0x000fe2000000002e */
        /* <DEDUP_REMOVED lines=13> */
[----:B------:R-:W-:Y:S02]  /*13160*/  SHF.L.U32 R184, R37, 0x17, RZ ;  /* 0x0000001725b87819 */ /* 0x000fe400000006ff */
[----:B------:R-:W-:-:S05]  /*13170*/  SHF.L.U32 R193, R45, 0x17, RZ ;  /* 0x000000172dc17819 */ /* 0x000fca00000006ff */
[----:B------:R-:W1:Y:S01]  /*13180*/  MUFU.EX2 R48, R48 ;  /* 0x0000003000307308 */ /* 0x000e620000000800 */
[----:B0-----:R-:W-:Y:S01]  /*13190*/  FMUL R184, R184, R40 ;  /* 0x00000028b8b87220 */ /* 0x001fe20000400000 */
[----:B------:R-:W-:-:S04]  /*131a0*/  FADD R45, -R36, R42 ;  /* 0x0000002a242d7221 */ /* 0x000fc80000000100 */
[----:B------:R-:W-:-:S04]  /*131b0*/  FFMA.SAT R42, R45, R118, 0.5 ;  /* 0x3f0000002d2a7423 */ /* 0x000fc80000002076 */
[----:B------:R-:W-:Y:S01]  /*131c0*/  FFMA.RM R42, R42, R119, 12582913 ;  /* 0x4b4000012a2a7423 */ /* 0x000fe20000004077 */
[----:B-1----:R-:W-:-:S03]  /*131d0*/  FMUL R193, R193, R48 ;  /* 0x00000030c1c17220 */ /* 0x002fc60000400000 */
[----:B------:R-:W-:-:S04]  /*131e0*/  FADD R48, R42, -12583039 ;  /* 0xcb40007f2a307421 */ /* 0x000fc80000000000 */
[----:B------:R-:W-:-:S04]  /*131f0*/  FFMA R48, R45, 1.4426950216293334961, -R48 ;  /* 0x3fb8aa3b2d307823 */ /* 0x000fc80000000830 */
[----:B------:R-:W-:Y:S01]  /*13200*/  FFMA R45, R45, 1.925963033500011079e-08, R48 ;  /* 0x32a570602d2d7823 */ /* 0x000fe20000000030 */
[----:B------:R-:W-:-:S05]  /*13210*/  SHF.L.U32 R187, R42, 0x17, RZ ;  /* 0x000000172abb7819 */ /* 0x000fca00000006ff */
[----:B------:R-:W0:Y:S01]  /*13220*/  MUFU.EX2 R45, R45 ;  /* 0x0000002d002d7308 */ /* 0x000e220000000800 */
[----:B------:R-:W-:-:S04]  /*13230*/  FADD R42, -R36, R39 ;  /* 0x00000027242a7221 */ /* 0x000fc80000000100 */
[----:B------:R-:W-:-:S03]  /*13240*/  FFMA.SAT R39, R42, R118, 0.5 ;  /* 0x3f0000002a277423 */ /* 0x000fc60000002076 */
[----:B------:R-:W1:Y:S01]  /*13250*/  MUFU.EX2 R44, R44 ;  /* 0x0000002c002c7308 */ /* 0x000e620000000800 */
[----:B------:R-:W-:Y:S01]  /*13260*/  FFMA.RM R39, R39, R119, 12582913 ;  /* 0x4b40000127277423 */ /* 0x000fe20000004077 */
[----:B------:R-:W-:Y:S01]  /*13270*/  SHF.L.U32 R188, R41, 0x17, RZ ;  /* 0x0000001729bc7819 */ /* 0x000fe200000006ff */
[C---:B------:R-:W-:Y:S01]  /*13280*/  FADD R41, -R36.reuse, R38 ;  /* 0x0000002624297221 */ /* 0x040fe20000000100 */
[----:B--2---:R-:W-:Y:S02]  /*13290*/  FADD R40, -R36, R166 ;  /* 0x000000a624287221 */ /* 0x004fe40000000100 */
[----:B------:R-:W2:Y:S01]  /*132a0*/  LDL.LU R166, [R1+0xd0] ;  /* 0x0000d00001a67983 */ /* 0x000ea20000300800 */
[----:B0-----:R-:W-:Y:S01]  /*132b0*/  FMUL R187, R187, R45 ;  /* 0x0000002dbbbb7220 */ /* 0x001fe20000400000 */
[----:B------:R-:W-:Y:S01]  /*132c0*/  FADD R45, R39, -12583039 ;  /* 0xcb40007f272d7421 */ /* 0x000fe20000000000 */
[----:B------:R-:W-:-:S03]  /*132d0*/  FFMA.SAT R38, R41, R118, 0.5 ;  /* 0x3f00000029267423 */ /* 0x000fc60000002076 */
[----:B------:R-:W-:Y:S01]  /*132e0*/  FFMA R45, R42, 1.4426950216293334961, -R45 ;  /* 0x3fb8aa3b2a2d7823 */ /* 0x000fe2000000082d */
[----:B------:R-:W-:Y:S01]  /*132f0*/  FFMA.RM R38, R38, R119, 12582913 ;  /* 0x4b40000126267423 */ /* 0x000fe20000004077 */
[----:B-1----:R-:W-:Y:S02]  /*13300*/  FMUL R188, R188, R44 ;  /* 0x0000002cbcbc7220 */ /* 0x002fe40000400000 */
[----:B------:R-:W-:Y:S01]  /*13310*/  FFMA R42, R42, 1.925963033500011079e-08, R45 ;  /* 0x32a570602a2a7823 */ /* 0x000fe2000000002d */
[----:B------:R-:W-:-:S04]  /*13320*/  FADD R44, R38, -12583039 ;  /* 0xcb40007f262c7421 */ /* 0x000fc80000000000 */
[----:B------:R-:W-:Y:S01]  /*13330*/  FFMA R44, R41, 1.4426950216293334961, -R44 ;  /* 0x3fb8aa3b292c7823 */ /* 0x000fe2000000082c */
[----:B------:R-:W0:Y:S01]  /*13340*/  MUFU.EX2 R42, R42 ;  /* 0x0000002a002a7308 */ /* 0x000e220000000800 */
[----:B------:R-:W-:Y:S02]  /*13350*/  SHF.L.U32 R190, R39, 0x17, RZ ;  /* 0x0000001727be7819 */ /* 0x000fe400000006ff */
[----:B------:R-:W-:Y:S01]  /*13360*/  FFMA R41, R41, 1.925963033500011079e-08, R44 ;  /* 0x32a5706029297823 */ /* 0x000fe2000000002c */
[----:B------:R-:W-:-:S04]  /*13370*/  FADD R39, -R36, R35 ;  /* 0x0000002324277221 */ /* 0x000fc80000000100 */
[----:B------:R-:W-:Y:S01]  /*13380*/  FFMA.SAT R35, R39, R118, 0.5 ;  /* 0x3f00000027237423 */ /* 0x000fe20000002076 */
[----:B------:R-:W1:Y:S01]  /*13390*/  MUFU.EX2 R41, R41 ;  /* 0x0000002900297308 */ /* 0x000e620000000800 */
[----:B------:R-:W-:Y:S02]  /*133a0*/  SHF.L.U32 R183, R38, 0x17, RZ ;  /* 0x0000001726b77819 */ /* 0x000fe400000006ff */
[----:B------:R-:W-:Y:S01]  /*133b0*/  FFMA.RM R35, R35, R119, 12582913 ;  /* 0x4b40000123237423 */ /* 0x000fe20000004077 */
[C---:B------:R-:W-:Y:S01]  /*133c0*/  FADD R38, -R36.reuse, R34 ;  /* 0x0000002224267221 */ /* 0x040fe20000000100 */
[----:B------:R-:W-:Y:S01]  /*133d0*/  FADD R172, -R36, R172 ;  /* 0x000000ac24ac7221 */ /* 0x000fe20000000100 */
[----:B0-----:R-:W-:Y:S01]  /*133e0*/  FMUL R190, R190, R42 ;  /* 0x0000002abebe7220 */ /* 0x001fe20000400000 */
[----:B------:R-:W-:Y:S01]  /*133f0*/  FADD R42, R35, -12583039 ;  /* 0xcb40007f232a7421 */ /* 0x000fe20000000000 */
[-C--:B------:R-:W-:Y:S01]  /*13400*/  FFMA.SAT R34, R38, R118.reuse, 0.5 ;  /* 0x3f00000026227423 */ /* 0x080fe20000002076 */
[----:B------:R-:W-:-:S02]  /*13410*/  FFMA.SAT R37, R172, R118, 0.5 ;  /* 0x3f000000ac257423 */ /* 0x000fc40000002076 */
[----:B------:R-:W-:Y:S01]  /*13420*/  FFMA R42, R39, 1.4426950216293334961, -R42 ;  /* 0x3fb8aa3b272a7823 */ /* 0x000fe2000000082a */
[-C--:B------:R-:W-:Y:S01]  /*13430*/  FFMA.RM R34, R34, R119.reuse, 12582913 ;  /* 0x4b40000122227423 */ /* 0x080fe20000004077 */
[----:B------:R-:W-:Y:S02]  /*13440*/  FFMA.RM R37, R37, R119, 12582913 ;  /* 0x4b40000125257423 */ /* 0x000fe40000004077 */
[----:B------:R-:W-:Y:S01]  /*13450*/  FFMA R39, R39, 1.925963033500011079e-08, R42 ;  /* 0x32a5706027277823 */ /* 0x000fe2000000002a */
[----:B-1----:R-:W-:Y:S01]  /*13460*/  FMUL R183, R183, R41 ;  /* 0x00000029b7b77220 */ /* 0x002fe20000400000 */
[----:B------:R-:W-:Y:S02]  /*13470*/  FADD R41, R34, -12583039 ;  /* 0xcb40007f22297421 */ /* 0x000fe40000000000 */
[----:B------:R0:W1:Y:S02]  /*13480*/  MUFU.EX2 R185, R39 ;  /* 0x0000002700b97308 */ /* 0x0000640000000800 */
[----:B------:R-:W-:Y:S01]  /*13490*/  FFMA R41, R38, 1.4426950216293334961, -R41 ;  /* 0x3fb8aa3b26297823 */ /* 0x000fe20000000829 */
[----:B0-----:R-:W-:-:S03]  /*134a0*/  FADD R39, R37, -12583039 ;  /* 0xcb40007f25277421 */ /* 0x001fc60000000000 */
[----:B------:R-:W-:Y:S01]  /*134b0*/  FFMA R38, R38, 1.925963033500011079e-08, R41 ;  /* 0x32a5706026267823 */ /* 0x000fe20000000029 */
[----:B------:R-:W-:-:S03]  /*134c0*/  FFMA R39, R172, 1.4426950216293334961, -R39 ;  /* 0x3fb8aa3bac277823 */ /* 0x000fc60000000827 */
[----:B------:R-:W0:Y:S01]  /*134d0*/  MUFU.EX2 R186, R38 ;  /* 0x0000002600ba7308 */ /* 0x000e220000000800 */
[----:B------:R-:W-:Y:S01]  /*134e0*/  FFMA R39, R172, 1.925963033500011079e-08, R39 ;  /* 0x32a57060ac277823 */ /* 0x000fe20000000027 */
[----:B------:R-:W-:Y:S01]  /*134f0*/  SHF.L.U32 R35, R35, 0x17, RZ ;  /* 0x0000001723237819 */ /* 0x000fe200000006ff */
[----:B------:R-:W-:-:S05]  /*13500*/  FADD R170, -R36, R170 ;  /* 0x000000aa24aa7221 */ /* 0x000fca0000000100 */
[----:B------:R-:W3:Y:S01]  /*13510*/  MUFU.EX2 R179, R39 ;  /* 0x0000002700b37308 */ /* 0x000ee20000000800 */
[----:B-1----:R-:W-:Y:S01]  /*13520*/  FMUL R185, R35, R185 ;  /* 0x000000b923b97220 */ /* 0x002fe20000400000 */
[----:B------:R-:W-:Y:S01]  /*13530*/  FFMA.SAT R35, R170, R118, 0.5 ;  /* 0x3f000000aa237423 */ /* 0x000fe20000002076 */
[----:B------:R-:W-:Y:S01]  /*13540*/  SHF.L.U32 R34, R34, 0x17, RZ ;  /* 0x0000001722227819 */ /* 0x000fe200000006ff */
[C---:B------:R-:W-:Y:S02]  /*13550*/  FADD R173, -R36.reuse, R173 ;  /* 0x000000ad24ad7221 */ /* 0x040fe40000000100 */
[----:B------:R-:W-:Y:S01]  /*13560*/  FFMA.RM R35, R35, R119, 12582913 ;  /* 0x4b40000123237423 */ /* 0x000fe20000004077 */
[----:B------:R-:W-:Y:S01]  /*13570*/  SHF.L.U32 R37, R37, 0x17, RZ ;  /* 0x0000001725257819 */ /* 0x000fe200000006ff */
[----:B------:R-:W-:Y:S01]  /*13580*/  FADD R175, -R36, R175 ;  /* 0x000000af24af7221 */ /* 0x000fe20000000100 */
[----:B0-----:R-:W-:Y:S01]  /*13590*/  FMUL R186, R34, R186 ;  /* 0x000000ba22ba7220 */ /* 0x001fe20000400000 */
[----:B------:R-:W-:Y:S01]  /*135a0*/  FADD R38, R35, -12583039 ;  /* 0xcb40007f23267421 */ /* 0x000fe20000000000 */
[----:B------:R-:W-:-:S03]  /*135b0*/  FFMA.SAT R34, R173, R118, 0.5 ;  /* 0x3f000000ad227423 */ /* 0x000fc60000002076 */
[----:B------:R-:W-:Y:S01]  /*135c0*/  FFMA R38, R170, 1.4426950216293334961, -R38 ;  /* 0x3fb8aa3baa267823 */ /* 0x000fe20000000826 */
[----:B------:R-:W-:Y:S01]  /*135d0*/  FFMA.RM R34, R34, R119, 12582913 ;  /* 0x4b40000122227423 */ /* 0x000fe20000004077 */
[----:B---3--:R-:W-:Y:S01]  /*135e0*/  FMUL R179, R37, R179 ;  /* 0x000000b325b37220 */ /* 0x008fe20000400000 */
[----:B------:R-:W-:Y:S01]  /*135f0*/  FFMA.SAT R37, R175, R118, 0.5 ;  /* 0x3f000000af257423 */ /* 0x000fe20000002076 */
[----:B------:R-:W-:Y:S01]  /*13600*/  FFMA R38, R170, 1.925963033500011079e-08, R38 ;  /* 0x32a57060aa267823 */ /* 0x000fe20000000026 */
[----:B------:R-:W-:Y:S02]  /*13610*/  FADD R39, R34, -12583039 ;  /* 0xcb40007f22277421 */ /* 0x000fe40000000000 */
[----:B------:R-:W-:Y:S01]  /*13620*/  FFMA.RM R37, R37, R119, 12582913 ;  /* 0x4b40000125257423 */ /* 0x000fe20000004077 */
[----:B------:R0:W1:Y:S01]  /*13630*/  MUFU.EX2 R180, R38 ;  /* 0x0000002600b47308 */ /* 0x0000620000000800 */
[----:B------:R-:W-:Y:S02]  /*13640*/  FFMA R39, R173, 1.4426950216293334961, -R39 ;  /* 0x3fb8aa3bad277823 */ /* 0x000fe40000000827 */
[----:B0-----:R-:W-:-:S02]  /*13650*/  FADD R38, R37, -12583039 ;  /* 0xcb40007f25267421 */ /* 0x001fc40000000000 */
[----:B------:R-:W-:Y:S02]  /*13660*/  FFMA R39, R173, 1.925963033500011079e-08, R39 ;  /* 0x32a57060ad277823 */ /* 0x000fe40000000027 */
[C---:B------:R-:W-:Y:S02]  /*13670*/  FFMA R38, R175.reuse, 1.4426950216293334961, -R38 ;  /* 0x3fb8aa3baf267823 */ /* 0x040fe40000000826 */
[----:B------:R-:W0:Y:S02]  /*13680*/  MUFU.EX2 R181, R39 ;  /* 0x0000002700b57308 */ /* 0x000e240000000800 */
[----:B------:R-:W-:Y:S01]  /*13690*/  FFMA R38, R175, 1.925963033500011079e-08, R38 ;  /* 0x32a57060af267823 */ /* 0x000fe20000000026 */
[----:B------:R-:W-:Y:S01]  /*136a0*/  SHF.L.U32 R35, R35, 0x17, RZ ;  /* 0x0000001723237819 */ /* 0x000fe200000006ff */
[----:B------:R-:W-:-:S04]  /*136b0*/  FADD R171, -R36, R171 ;  /* 0x000000ab24ab7221 */ /* 0x000fc80000000100 */
[----:B------:R-:W3:Y:S01]  /*136c0*/  MUFU.EX2 R182, R38 ;  /* 0x0000002600b67308 */ /* 0x000ee20000000800 */
[----:B-1----:R-:W-:Y:S01]  /*136d0*/  FMUL R180, R35, R180 ;  /* 0x000000b423b47220 */ /* 0x002fe20000400000 */
[-C--:B------:R-:W-:Y:S01]  /*136e0*/  FFMA.SAT R35, R171, R118.reuse, 0.5 ;  /* 0x3f000000ab237423 */ /* 0x080fe20000002076 */
        /* <DEDUP_REMOVED lines=9> */
[-C--:B------:R-:W-:Y:S01]  /*13780*/  FFMA.RM R34, R34, R119.reuse, 12582913 ;  /* 0x4b40000122227423 */ /* 0x080fe20000004077 */
        /* <DEDUP_REMOVED lines=9> */
[----:B------:R-:W-:-:S04]  /*13820*/  FFMA R39, R176, 1.4426950216293334961, -R39 ;  /* 0x3fb8aa3bb0277823 */ /* 0x000fc80000000827 */
[----:B------:R-:W-:Y:S02]  /*13830*/  FFMA R39, R176, 1.925963033500011079e-08, R39 ;  /* 0x32a57060b0277823 */ /* 0x000fe40000000027 */
[----:B------:R-:W0:Y:S01]  /*13840*/  MUFU.EX2 R176, R38 ;  /* 0x0000002600b07308 */ /* 0x000e220000000800 */
[----:B------:R-:W-:Y:S02]  /*13850*/  SHF.L.U32 R34, R34, 0x17, RZ ;  /* 0x0000001722227819 */ /* 0x000fe400000006ff */
[----:B------:R-:W-:Y:S01]  /*13860*/  SHF.L.U32 R35, R35, 0x17, RZ ;  /* 0x0000001723237819 */ /* 0x000fe200000006ff */
[----:B------:R-:W-:-:S04]  /*13870*/  FADD R178, -R36, R178 ;  /* 0x000000b224b27221 */ /* 0x000fc80000000100 */
[----:B-1----:R-:W-:Y:S01]  /*13880*/  FMUL R175, R35, R175 ;  /* 0x000000af23af7220 */ /* 0x002fe20000400000 */
[----:B------:R1:W3:Y:S01]  /*13890*/  MUFU.EX2 R41, R39 ;  /* 0x0000002700297308 */ /* 0x0002e20000000800 */
[----:B------:R-:W-:Y:S01]  /*138a0*/  FFMA.SAT R35, R178, R118, 0.5 ;  /* 0x3f000000b2237423 */ /* 0x000fe20000002076 */
[----:B0-----:R-:W-:Y:S01]  /*138b0*/  FMUL R176, R34, R176 ;  /* 0x000000b022b07220 */ /* 0x001fe20000400000 */
[----:B------:R-:W-:-:S04]  /*138c0*/  FFMA.SAT R34, R40, R118, 0.5 ;  /* 0x3f00000028227423 */ /* 0x000fc80000002076 */
[-C--:B------:R-:W-:Y:S01]  /*138d0*/  FFMA.RM R34, R34, R119.reuse, 12582913 ;  /* 0x4b40000122227423 */ /* 0x080fe20000004077 */
[----:B------:R-:W-:-:S03]  /*138e0*/  FFMA.RM R35, R35, R119, 12582913 ;  /* 0x4b40000123237423 */ /* 0x000fc60000004077 */
[----:B-1----:R-:W-:Y:S01]  /*138f0*/  FADD R39, R34, -12583039 ;  /* 0xcb40007f22277421 */ /* 0x002fe20000000000 */
[----:B------:R-:W-:-:S03]  /*13900*/  FADD R38, R35, -12583039 ;  /* 0xcb40007f23267421 */ /* 0x000fc60000000000 */
[----:B------:R-:W-:Y:S01]  /*13910*/  FFMA R39, R40, 1.4426950216293334961, -R39 ;  /* 0x3fb8aa3b28277823 */ /* 0x000fe20000000827 */
[----:B------:R-:W-:Y:S01]  /*13920*/  SHF.L.U32 R37, R37, 0x17, RZ ;  /* 0x0000001725257819 */ /* 0x000fe200000006ff */
[----:B------:R-:W-:Y:S02]  /*13930*/  FFMA R38, R178, 1.4426950216293334961, -R38 ;  /* 0x3fb8aa3bb2267823 */ /* 0x000fe40000000826 */
[----:B------:R-:W-:Y:S01]  /*13940*/  FFMA R39, R40, 1.925963033500011079e-08, R39 ;  /* 0x32a5706028277823 */ /* 0x000fe20000000027 */
[----:B------:R-:W-:Y:S01]  /*13950*/  FADD R40, -R36, R177 ;  /* 0x000000b124287221 */ /* 0x000fe20000000100 */
[----:B------:R-:W-:Y:S01]  /*13960*/  FFMA R38, R178, 1.925963033500011079e-08, R38 ;  /* 0x32a57060b2267823 */ /* 0x000fe20000000026 */
[----:B---3--:R-:W-:Y:S02]  /*13970*/  FMUL R177, R37, R41 ;  /* 0x0000002925b17220 */ /* 0x008fe40000400000 */
[----:B------:R-:W-:Y:S01]  /*13980*/  FFMA.SAT R37, R40, R118, 0.5 ;  /* 0x3f00000028257423 */ /* 0x000fe20000002076 */
[----:B------:R0:W1:Y:S03]  /*13990*/  MUFU.EX2 R178, R38 ;  /* 0x0000002600b27308 */ /* 0x0000660000000800 */
[----:B------:R-:W-:-:S04]  /*139a0*/  FFMA.RM R37, R37, R119, 12582913 ;  /* 0x4b40000125257423 */ /* 0x000fc80000004077 */
[----:B0-----:R-:W-:Y:S01]  /*139b0*/  FADD R38, R37, -12583039 ;  /* 0xcb40007f25267421 */ /* 0x001fe20000000000 */
[----:B------:R-:W-:-:S03]  /*139c0*/  SHF.L.U32 R35, R35, 0x17, RZ ;  /* 0x0000001723237819 */ /* 0x000fc600000006ff */
[----:B------:R-:W-:-:S04]  /*139d0*/  FFMA R38, R40, 1.4426950216293334961, -R38 ;  /* 0x3fb8aa3b28267823 */ /* 0x000fc80000000826 */
[----:B------:R-:W-:Y:S01]  /*139e0*/  FFMA R38, R40, 1.925963033500011079e-08, R38 ;  /* 0x32a5706028267823 */ /* 0x000fe20000000026 */
[----:B------:R-:W-:Y:S01]  /*139f0*/  FADD R40, -R36, R130 ;  /* 0x0000008224287221 */ /* 0x000fe20000000100 */
[----:B-1----:R-:W-:-:S03]  /*13a00*/  FMUL R178, R35, R178 ;  /* 0x000000b223b27220 */ /* 0x002fc60000400000 */
[----:B------:R-:W-:Y:S01]  /*13a10*/  FFMA.SAT R35, R40, R118, 0.5 ;  /* 0x3f00000028237423 */ /* 0x000fe20000002076 */
[----:B------:R0:W1:Y:S03]  /*13a20*/  MUFU.EX2 R171, R39 ;  /* 0x0000002700ab7308 */ /* 0x0000660000000800 */
[----:B------:R-:W-:-:S04]  /*13a30*/  FFMA.RM R35, R35, R119, 12582913 ;  /* 0x4b40000123237423 */ /* 0x000fc80000004077 */
[----:B0-----:R-:W-:Y:S01]  /*13a40*/  FADD R39, R35, -12583039 ;  /* 0xcb40007f23277421 */ /* 0x001fe20000000000 */
[----:B------:R-:W-:-:S03]  /*13a50*/  SHF.L.U32 R34, R34, 0x17, RZ ;  /* 0x0000001722227819 */ /* 0x000fc600000006ff */
[----:B------:R-:W-:-:S04]  /*13a60*/  FFMA R39, R40, 1.4426950216293334961, -R39 ;  /* 0x3fb8aa3b28277823 */ /* 0x000fc80000000827 */
[----:B------:R-:W-:Y:S01]  /*13a70*/  FFMA R39, R40, 1.925963033500011079e-08, R39 ;  /* 0x32a5706028277823 */ /* 0x000fe20000000027 */
[----:B----4-:R-:W-:Y:S01]  /*13a80*/  FADD R40, -R36, R129 ;  /* 0x0000008124287221 */ /* 0x010fe20000000100 */
        /* <DEDUP_REMOVED lines=16> */
[----:B--2---:R-:W-:Y:S02]  /*13b90*/  FADD R40, -R36, R166 ;  /* 0x000000a624287221 */ /* 0x004fe40000000100 */
[----:B------:R-:W2:Y:S04]  /*13ba0*/  LDL.LU R166, [R1+0xe8] ;  /* 0x0000e80001a67983 */ /* 0x000ea80000300800 */
[----:B------:R-:W3:Y:S01]  /*13bb0*/  LDL.LU R129, [R1+0xf4] ;  /* 0x0000f40001817983 */ /* 0x000ee20000300800 */
[----:B------:R-:W-:Y:S01]  /*13bc0*/  SHF.L.U32 R35, R35, 0x17, RZ ;  /* 0x0000001723237819 */ /* 0x000fe200000006ff */
[----:B------:R0:W4:Y:S01]  /*13bd0*/  MUFU.EX2 R174, R38 ;  /* 0x0000002600ae7308 */ /* 0x0001220000000800 */
[----:B------:R-:W-:Y:S01]  /*13be0*/  SHF.L.U32 R34, R34, 0x17, RZ ;  /* 0x0000001722227819 */ /* 0x000fe200000006ff */
[----:B------:R-:W3:Y:S02]  /*13bf0*/  LDL.LU R130, [R1+0x104] ;  /* 0x0001040001827983 */ /* 0x000ee40000300800 */
[----:B-1----:R-:W-:Y:S01]  /*13c00*/  FMUL R173, R35, R173 ;  /* 0x000000ad23ad7220 */ /* 0x002fe20000400000 */
[----:B------:R-:W-:Y:S01]  /*13c10*/  FFMA.SAT R35, R40, R118, 0.5 ;  /* 0x3f00000028237423 */ /* 0x000fe20000002076 */
[----:B------:R-:W-:Y:S01]  /*13c20*/  SHF.L.U32 R37, R37, 0x17, RZ ;  /* 0x0000001725257819 */ /* 0x000fe200000006ff */
[----:B------:R-:W3:Y:S02]  /*13c30*/  LDL.LU R165, [R1+0x108] ;  /* 0x0001080001a57983 */ /* 0x000ee40000300800 */
[----:B------:R-:W-:-:S04]  /*13c40*/  FFMA.RM R35, R35, R119, 12582913 ;  /* 0x4b40000123237423 */ /* 0x000fc80000004077 */
[----:B0-----:R-:W-:-:S04]  /*13c50*/  FADD R38, R35, -12583039 ;  /* 0xcb40007f23267421 */ /* 0x001fc80000000000 */
[----:B------:R-:W-:-:S04]  /*13c60*/  FFMA R38, R40, 1.4426950216293334961, -R38 ;  /* 0x3fb8aa3b28267823 */ /* 0x000fc80000000826 */
[----:B------:R-:W-:Y:S01]  /*13c70*/  FFMA R38, R40, 1.925963033500011079e-08, R38 ;  /* 0x32a5706028267823 */ /* 0x000fe20000000026 */
[----:B------:R-:W-:Y:S01]  /*13c80*/  FADD R40, -R36, R167 ;  /* 0x000000a724287221 */ /* 0x000fe20000000100 */
[----:B----4-:R-:W-:-:S03]  /*13c90*/  FMUL R174, R34, R174 ;  /* 0x000000ae22ae7220 */ /* 0x010fc60000400000 */
        /* <DEDUP_REMOVED lines=35> */
[----:B------:R-:W0:Y:S01]  /*13ed0*/  MUFU.EX2 R163, R163 ;  /* 0x000000a300a37308 */ /* 0x000e220000000800 */
[----:B------:R-:W-:Y:S02]  /*13ee0*/  SHF.L.U32 R37, R37, 0x17, RZ ;  /* 0x0000001725257819 */ /* 0x000fe400000006ff */
[----:B------:R-:W-:Y:S01]  /*13ef0*/  SHF.L.U32 R35, R35, 0x17, RZ ;  /* 0x0000001723237819 */ /* 0x000fe200000006ff */
[----:B------:R-:W4:Y:S02]  /*13f00*/  LDL.LU R123, [R1+0x11c] ;  /* 0x00011c00017b7983 */ /* 0x000f240000300800 */
[----:B-1----:R-:W-:Y:S01]  /*13f10*/  FMUL R170, R37, R170 ;  /* 0x000000aa25aa7220 */ /* 0x002fe20000400000 */
[----:B------:R-:W-:Y:S01]  /*13f20*/  FFMA.SAT R37, R40, R118, 0.5 ;  /* 0x3f00000028257423 */ /* 0x000fe20000002076 */
[----:B------:R-:W-:Y:S01]  /*13f30*/  MUFU.EX2 R164, R38 ;  /* 0x0000002600a47308 */ /* 0x000fe20000000800 */
[----:B------:R-:W-:Y:S01]  /*13f40*/  SHF.L.U32 R34, R34, 0x17, RZ ;  /* 0x0000001722227819 */ /* 0x000fe200000006ff */
[----:B------:R-:W4:Y:S01]  /*13f50*/  LDL.LU R127, [R1+0x120] ;  /* 0x00012000017f7983 */ /* 0x000f220000300800 */
[----:B------:R-:W-:Y:S01]  /*13f60*/  FFMA.RM R37, R37, R119, 12582913 ;  /* 0x4b40000125257423 */ /* 0x000fe20000004077 */
[----:B0-----:R-:W-:-:S04]  /*13f70*/  FMUL R195, R195, R163 ;  /* 0x000000a3c3c37220 */ /* 0x001fc80000400000 */
[----:B------:R0:W1:Y:S02]  /*13f80*/  MUFU.EX2 R163, R39 ;  /* 0x0000002700a37308 */ /* 0x0000640000000800 */
[----:B0-----:R-:W-:-:S04]  /*13f90*/  FADD R39, R37, -12583039 ;  /* 0xcb40007f25277421 */ /* 0x001fc80000000000 */
[----:B------:R-:W-:-:S04]  /*13fa0*/  FFMA R39, R40, 1.4426950216293334961, -R39 ;  /* 0x3fb8aa3b28277823 */ /* 0x000fc80000000827 */
[----:B------:R-:W-:Y:S01]  /*13fb0*/  FFMA R39, R40, 1.925963033500011079e-08, R39 ;  /* 0x32a5706028277823 */ /* 0x000fe20000000027 */
[----:B------:R-:W-:Y:S01]  /*13fc0*/  FADD R40, -R36, R130 ;  /* 0x0000008224287221 */ /* 0x000fe20000000100 */
[----:B-1----:R-:W-:Y:S01]  /*13fd0*/  FMUL R163, R35, R163 ;  /* 0x000000a323a37220 */ /* 0x002fe20000400000 */
[----:B------:R-:W-:Y:S01]  /*13fe0*/  FMUL R164, R34, R164 ;  /* 0x000000a422a47220 */ /* 0x000fe20000400000 */
[----:B------:R-:W-:Y:S01]  /*13ff0*/  SHF.L.U32 R37, R37, 0x17, RZ ;  /* 0x0000001725257819 */ /* 0x000fe200000006ff */
[----:B------:R-:W-:Y:S01]  /*14000*/  FFMA.SAT R35, R40, R118, 0.5 ;  /* 0x3f00000028237423 */ /* 0x000fe20000002076 */
[----:B------:R-:W4:Y:S03]  /*14010*/  LDL.LU R130, [R1+0x118] ;  /* 0x0001180001827983 */ /* 0x000f260000300800 */
[----:B------:R-:W-:-:S04]  /*14020*/  FFMA.RM R35, R35, R119, 12582913 ;  /* 0x4b40000123237423 */ /* 0x000fc80000004077 */
[----:B------:R-:W-:-:S04]  /*14030*/  FADD R38, R35, -12583039 ;  /* 0xcb40007f23267421 */ /* 0x000fc80000000000 */
[----:B------:R-:W-:-:S04]  /*14040*/  FFMA R38, R40, 1.4426950216293334961, -R38 ;  /* 0x3fb8aa3b28267823 */ /* 0x000fc80000000826 */
[----:B------:R-:W-:Y:S01]  /*14050*/  FFMA R38, R40, 1.925963033500011079e-08, R38 ;  /* 0x32a5706028267823 */ /* 0x000fe20000000026 */
[----:B------:R-:W-:-:S04]  /*14060*/  FADD R40, -R36, R165 ;  /* 0x000000a524287221 */ /* 0x000fc80000000100 */
[----:B------:R-:W-:Y:S01]  /*14070*/  FFMA.SAT R34, R40, R118, 0.5 ;  /* 0x3f00000028227423 */ /* 0x000fe20000002076 */
[----:B------:R0:W1:Y:S03]  /*14080*/  MUFU.EX2 R165, R39 ;  /* 0x0000002700a57308 */ /* 0x0000660000000800 */
[----:B------:R-:W-:-:S04]  /*14090*/  FFMA.RM R34, R34, R119, 12582913 ;  /* 0x4b40000122227423 */ /* 0x000fc80000004077 */
        /* <DEDUP_REMOVED lines=17> */
[----:B------:R-:W-:-:S04]  /*141b0*/  FFMA.RM R35, R35, R119, 12582913 ;  /* 0x4b40000123237423 */ /* 0x000fc80000004077 */
[----:B0-----:R-:W-:Y:S01]  /*141c0*/  FADD R39, R35, -12583039 ;  /* 0xcb40007f23277421 */ /* 0x001fe20000000000 */
[----:B------:R-:W-:-:S03]  /*141d0*/  SHF.L.U32 R34, R34, 0x17, RZ ;  /* 0x0000001722227819 */ /* 0x000fc600000006ff */
[----:B------:R-:W-:-:S04]  /*141e0*/  FFMA R39, R40, 1.4426950216293334961, -R39 ;  /* 0x3fb8aa3b28277823 */ /* 0x000fc80000000827 */
[----:B------:R-:W-:Y:S01]  /*141f0*/  FFMA R39, R40, 1.925963033500011079e-08, R39 ;  /* 0x32a5706028277823 */ /* 0x000fe20000000027 */
[----:B----4-:R-:W-:Y:S02]  /*14200*/  FADD R40, -R36, R123 ;  /* 0x0000007b24287221 */ /* 0x010fe40000000100 */
[----:B------:R-:W4:Y:S01]  /*14210*/  LDL.LU R123, [R1+0x12c] ;  /* 0x00012c00017b7983 */ /* 0x000f220000300800 */
[----:B---3--:R-:W-:Y:S01]  /*14220*/  FMUL R159, R34, R159 ;  /* 0x0000009f229f7220 */ /* 0x008fe20000400000 */
[----:B------:R-:W-:Y:S01]  /*14230*/  FFMA.SAT R34, R40, R118, 0.5 ;  /* 0x3f00000028227423 */ /* 0x000fe20000002076 */
[----:B------:R0:W1:Y:S03]  /*14240*/  MUFU.EX2 R160, R38 ;  /* 0x0000002600a07308 */ /* 0x0000660000000800 */
[----:B------:R-:W-:-:S04]  /*14250*/  FFMA.RM R34, R34, R119, 12582913 ;  /* 0x4b40000122227423 */ /* 0x000fc80000004077 */
[----:B0-----:R-:W-:Y:S01]  /*14260*/  FADD R38, R34, -12583039 ;  /* 0xcb40007f22267421 */ /* 0x001fe20000000000 */
[----:B------:R-:W-:-:S03]  /*14270*/  SHF.L.U32 R37, R37, 0x17, RZ ;  /* 0x0000001725257819 */ /* 0x000fc600000006ff */
[----:B------:R-:W-:-:S04]  /*14280*/  FFMA R38, R40, 1.4426950216293334961, -R38 ;  /* 0x3fb8aa3b28267823 */ /* 0x000fc80000000826 */
[----:B------:R-:W-:Y:S01]  /*14290*/  FFMA R38, R40, 1.925963033500011079e-08, R38 ;  /* 0x32a5706028267823 */ /* 0x000fe20000000026 */
[----:B------:R-:W-:Y:S02]  /*142a0*/  FADD R40, -R36, R127 ;  /* 0x0000007f24287221 */ /* 0x000fe40000000100 */
[----:B------:R-:W3:Y:S01]  /*142b0*/  LDL.LU R127, [R1+0x13c] ;  /* 0x00013c00017f7983 */ /* 0x000ee20000300800 */
[----:B-1----:R-:W-:Y:S01]  /*142c0*/  FMUL R160, R37, R160 ;  /* 0x000000a025a07220 */ /* 0x002fe20000400000 */
[----:B------:R-:W-:Y:S01]  /*142d0*/  FFMA R51, R162, 1.4426950216293334961, -R51 ;  /* 0x3fb8aa3ba2337823 */ /* 0x000fe20000000833 */
[----:B------:R-:W-:Y:S01]  /*142e0*/  FFMA.SAT R37, R40, R118, 0.5 ;  /* 0x3f00000028257423 */ /* 0x000fe20000002076 */
[----:B------:R0:W1:Y:S02]  /*142f0*/  MUFU.EX2 R161, R39 ;  /* 0x0000002700a17308 */ /* 0x0000640000000800 */
[----:B------:R-:W-:Y:S01]  /*14300*/  FFMA R162, R162, 1.925963033500011079e-08, R51 ;  /* 0x32a57060a2a27823 */ /* 0x000fe20000000033 */
[----:B------:R-:W-:-:S04]  /*14310*/  FFMA.RM R37, R37, R119, 12582913 ;  /* 0x4b40000125257423 */ /* 0x000fc80000004077 */
[----:B0-----:R-:W-:Y:S01]  /*14320*/  FADD R39, R37, -12583039 ;  /* 0xcb40007f25277421 */ /* 0x001fe20000000000 */
[----:B------:R-:W0:Y:S03]  /*14330*/  MUFU.EX2 R162, R162 ;  /* 0x000000a200a27308 */ /* 0x000e260000000800 */
[----:B------:R-:W-:Y:S01]  /*14340*/  FFMA R39, R40, 1.4426950216293334961, -R39 ;  /* 0x3fb8aa3b28277823 */ /* 0x000fe20000000827 */
[----:B------:R-:W-:-:S03]  /*14350*/  SHF.L.U32 R35, R35, 0x17, RZ ;  /* 0x0000001723237819 */ /* 0x000fc600000006ff */
[----:B------:R-:W-:Y:S01]  /*14360*/  FFMA R39, R40, 1.925963033500011079e-08, R39 ;  /* 0x32a5706028277823 */ /* 0x000fe20000000027 */
[----:B------:R-:W-:Y:S02]  /*14370*/  FADD R40, -R36, R130 ;  /* 0x0000008224287221 */ /* 0x000fe40000000100 */
[----:B------:R-:W3:Y:S01]  /*14380*/  LDL.LU R130, [R1+0x128] ;  /* 0x0001280001827983 */ /* 0x000ee20000300800 */
        /* <DEDUP_REMOVED lines=8> */
[----:B--2---:R-:W-:Y:S02]  /*14410*/  FADD R40, -R36, R129 ;  /* 0x0000008124287221 */ /* 0x004fe40000000100 */
[----:B------:R-:W2:Y:S01]  /*14420*/  LDL.LU R129, [R1+0x140] ;  /* 0x0001400001817983 */ /* 0x000ea20000300800 */
[----:B------:R-:W-:Y:S01]  /*14430*/  SHF.L.U32 R34, R34, 0x17, RZ ;  /* 0x0000001722227819 */ /* 0x000fe200000006ff */
[----:B------:R0:W4:Y:S04]  /*14440*/  MUFU.EX2 R155, R39 ;  /* 0x00000027009b7308 */ /* 0x0001280000000800 */
        /* <DEDUP_REMOVED lines=17> */
[----:B---3--:R-:W-:Y:S02]  /*14560*/  FADD R40, -R36, R127 ;  /* 0x0000007f24287221 */ /* 0x008fe40000000100 */
[----:B------:R-:W3:Y:S01]  /*14570*/  LDL.LU R127, [R1+0x154] ;  /* 0x00015400017f7983 */ /* 0x000ee20000300800 */
        /* <DEDUP_REMOVED lines=119> */
[----:B---3--:R-:W-:Y:S01]  /*14cf0*/  FADD R40, -R36, R127 ;  /* 0x0000007f24287221 */ /* 0x008fe20000000100 */
[----:B-1----:R-:W-:Y:S01]  /*14d00*/  FMUL R41, R35, R41 ;  /* 0x0000002923297220 */ /* 0x002fe20000400000 */
        /* <DEDUP_REMOVED lines=992> */
[----:B0-----:R-:W0:Y:S01]  /*18b10*/  MUFU.EX2 R41, R39 ;  /* 0x0000002700297308 */ /* 0x001e220000000800 */
[----:B------:R-:W-:Y:S01]  /*18b20*/  SHF.L.U32 R34, R34, 0x17, RZ ;  /* 0x0000001722227819 */ /* 0x000fe200000006ff */
[----:B------:R-:W-:-:S04]  /*18b30*/  FFMA.SAT R35, R40, R118, 0.5 ;  /* 0x3f00000028237423 */ /* 0x000fc80000002076 */
[----:B------:R-:W-:Y:S01]  /*18b40*/  FFMA.RM R35, R35, R119, 12582913 ;  /* 0x4b40000123237423 */ /* 0x000fe20000004077 */
[----:B0-----:R-:W-:-:S03]  /*18b50*/  FMUL R41, R34, R41 ;  /* 0x0000002922297220 */ /* 0x001fc60000400000 */
[----:B------:R-:W-:Y:S02]  /*18b60*/  FADD R39, R35, -12583039 ;  /* 0xcb40007f23277421 */ /* 0x000fe40000000000 */
[----:B------:R0:W-:Y:S02]  /*18b70*/  STL [R1+0x1a0], R41 ;  /* 0x0001a02901007387 */ /* 0x0001e40000100800 */
[C---:B------:R-:W-:Y:S01]  /*18b80*/  FFMA R39, R40.reuse, 1.4426950216293334961, -R39 ;  /* 0x3fb8aa3b28277823 */ /* 0x040fe20000000827 */
[----:B0-----:R-:W0:Y:S03]  /*18b90*/  MUFU.EX2 R41, R38 ;  /* 0x0000002600297308 */ /* 0x001e260000000800 */
[----:B------:R-:W-:Y:S01]  /*18ba0*/  FFMA R39, R40, 1.925963033500011079e-08, R39 ;  /* 0x32a5706028277823 */ /* 0x000fe20000000027 */
[----:B----4-:R-:W-:Y:S01]  /*18bb0*/  FADD R40, -R36, R123 ;  /* 0x0000007b24287221 */ /* 0x010fe20000000100 */
[----:B------:R-:W-:-:S03]  /*18bc0*/  SHF.L.U32 R37, R37, 0x17, RZ ;  /* 0x0000001725257819 */ /* 0x000fc600000006ff */
        /* <DEDUP_REMOVED lines=8> */
[----:B---3--:R-:W-:Y:S01]  /*18c50*/  FADD R40, -R36, R127 ;  /* 0x0000007f24287221 */ /* 0x008fe20000000100 */
[----:B------:R-:W-:-:S03]  /*18c60*/  SHF.L.U32 R35, R35, 0x17, RZ ;  /* 0x0000001723237819 */ /* 0x000fc600000006ff */
[----:B------:R-:W-:-:S04]  /*18c70*/  FFMA.SAT R37, R40, R118, 0.5 ;  /* 0x3f00000028257423 */ /* 0x000fc80000002076 */
[----:B------:R-:W-:Y:S01]  /*18c80*/  FFMA.RM R37, R37, R119, 12582913 ;  /* 0x4b40000125257423 */ /* 0x000fe20000004077 */
[----:B0-----:R-:W-:-:S03]  /*18c90*/  FMUL R41, R35, R41 ;  /* 0x0000002923297220 */ /* 0x001fc60000400000 */
[----:B------:R-:W-:Y:S02]  /*18ca0*/  FADD R39, R37, -12583039 ;  /* 0xcb40007f25277421 */ /* 0x000fe40000000000 */
[----:B------:R0:W-:Y:S02]  /*18cb0*/  STL [R1+0x198], R41 ;  /* 0x0001982901007387 */ /* 0x0001e40000100800 */
[C---:B------:R-:W-:Y:S01]  /*18cc0*/  FFMA R39, R40.reuse, 1.4426950216293334961, -R39 ;  /* 0x3fb8aa3b28277823 */ /* 0x040fe20000000827 */
[----:B0-----:R0:W1:Y:S03]  /*18cd0*/  MUFU.EX2 R41, R38 ;  /* 0x0000002600297308 */ /* 0x0010660000000800 */
[----:B------:R-:W-:Y:S01]  /*18ce0*/  FFMA R39, R40, 1.925963033500011079e-08, R39 ;  /* 0x32a5706028277823 */ /* 0x000fe20000000027 */
[----:B------:R-:W-:Y:S01]  /*18cf0*/  FADD R40, -R36, R130 ;  /* 0x0000008224287221 */ /* 0x000fe20000000100 */
[----:B------:R-:W-:-:S03]  /*18d00*/  SHF.L.U32 R34, R34, 0x17, RZ ;  /* 0x0000001722227819 */ /* 0x000fc600000006ff */
[----:B------:R-:W-:-:S04]  /*18d10*/  FFMA.SAT R35, R40, R118, 0.5 ;  /* 0x3f00000028237423 */ /* 0x000fc80000002076 */
[----:B------:R-:W-:-:S04]  /*18d20*/  FFMA.RM R35, R35, R119, 12582913 ;  /* 0x4b40000123237423 */ /* 0x000fc80000004077 */
[----:B0-----:R-:W-:Y:S01]  /*18d30*/  FADD R38, R35, -12583039 ;  /* 0xcb40007f23267421 */ /* 0x001fe20000000000 */
[----:B-1----:R-:W-:-:S03]  /*18d40*/  FMUL R41, R34, R41 ;  /* 0x0000002922297220 */ /* 0x002fc60000400000 */
[C---:B------:R-:W-:Y:S02]  /*18d50*/  FFMA R38, R40.reuse, 1.4426950216293334961, -R38 ;  /* 0x3fb8aa3b28267823 */ /* 0x040fe40000000826 */
[----:B------:R0:W-:Y:S02]  /*18d60*/  STL [R1+0x24], R41 ;  /* 0x0000242901007387 */ /* 0x0001e40000100800 */
[----:B------:R-:W-:Y:S01]  /*18d70*/  FFMA R38, R40, 1.925963033500011079e-08, R38 ;  /* 0x32a5706028267823 */ /* 0x000fe20000000026 */
[----:B0-----:R-:W0:Y:S01]  /*18d80*/  MUFU.EX2 R41, R39 ;  /* 0x0000002700297308 */ /* 0x001e220000000800 */
[----:B------:R-:W-:-:S05]  /*18d90*/  SHF.L.U32 R37, R37, 0x17, RZ ;  /* 0x0000001725257819 */ /* 0x000fca00000006ff */
[----:B0-----:R-:W-:-:S05]  /*18da0*/  FMUL R41, R37, R41 ;  /* 0x0000002925297220 */ /* 0x001fca0000400000 */
[----:B------:R0:W-:Y:S02]  /*18db0*/  STL [R1+0x1ac], R41 ;  /* 0x0001ac2901007387 */ /* 0x0001e40000100800 */
[----:B0-----:R-:W0:Y:S01]  /*18dc0*/  MUFU.EX2 R41, R38 ;  /* 0x0000002600297308 */ /* 0x001e220000000800 */
[----:B------:R-:W-:-:S05]  /*18dd0*/  SHF.L.U32 R35, R35, 0x17, RZ ;  /* 0x0000001723237819 */ /* 0x000fca00000006ff */
[----:B0-----:R-:W-:-:S05]  /*18de0*/  FMUL R41, R35, R41 ;  /* 0x0000002923297220 */ /* 0x001fca0000400000 */
[----:B------:R0:W-:Y:S01]  /*18df0*/  STL [R1+0x1a8], R41 ;  /* 0x0001a82901007387 */ /* 0x0001e20000100800 */
        /* <DEDUP_REMOVED lines=9> */
[----:B------:R-:W-:Y:S01]  /*18e90*/  FADD R38, R37, -12583039 ;  /* 0xcb40007f25267421 */ /* 0x000fe20000000000 */
[----:B0-----:R0:W1:Y:S03]  /*18ea0*/  MUFU.EX2 R41, R39 ;  /* 0x0000002700297308 */ /* 0x0010660000000800 */
[----:B------:R-:W-:-:S04]  /*18eb0*/  FFMA R38, R40, 1.4426950216293334961, -R38 ;  /* 0x3fb8aa3b28267823 */ /* 0x000fc80000000826 */
[----:B------:R-:W-:Y:S01]  /*18ec0*/  FFMA R38, R40, 1.925963033500011079e-08, R38 ;  /* 0x32a5706028267823 */ /* 0x000fe20000000026 */
[----:B------:R-:W-:-:S04]  /*18ed0*/  FADD R40, -R36, R132 ;  /* 0x0000008424287221 */ /* 0x000fc80000000100 */
        /* <DEDUP_REMOVED lines=10> */
[----:B------:R-:W-:-:S04]  /*18f80*/  FFMA.SAT R34, R40, R118, 0.5 ;  /* 0x3f00000028227423 */ /* 0x000fc80000002076 */
[----:B------:R-:W-:Y:S01]  /*18f90*/  FFMA.RM R34, R34, R119, 12582913 ;  /* 0x4b40000122227423 */ /* 0x000fe20000004077 */
[----:B------:R-:W-:-:S03]  /*18fa0*/  SHF.L.U32 R37, R37, 0x17, RZ ;  /* 0x0000001725257819 */ /* 0x000fc600000006ff */
[----:B0-----:R-:W-:-:S04]  /*18fb0*/  FADD R38, R34, -12583039 ;  /* 0xcb40007f22267421 */ /* 0x001fc80000000000 */
[----:B------:R-:W-:Y:S01]  /*18fc0*/  FFMA R38, R40, 1.4426950216293334961, -R38 ;  /* 0x3fb8aa3b28267823 */ /* 0x000fe20000000826 */
[----:B-1----:R-:W-:-:S03]  /*18fd0*/  FMUL R41, R37, R41 ;  /* 0x0000002925297220 */ /* 0x002fc60000400000 */
[----:B------:R-:W-:Y:S01]  /*18fe0*/  FFMA R38, R40, 1.925963033500011079e-08, R38 ;  /* 0x32a5706028267823 */ /* 0x000fe20000000026 */
[----:B------:R-:W-:Y:S01]  /*18ff0*/  FADD R40, -R36, R125 ;  /* 0x0000007d24287221 */ /* 0x000fe20000000100 */
[----:B------:R0:W-:Y:S03]  /*19000*/  STL [R1+0x2c], R41 ;  /* 0x00002c2901007387 */ /* 0x0001e60000100800 */
[----:B------:R-:W-:Y:S01]  /*19010*/  FFMA.SAT R37, R40, R118, 0.5 ;  /* 0x3f00000028257423 */ /* 0x000fe20000002076 */
[----:B0-----:R0:W1:Y:S03]  /*19020*/  MUFU.EX2 R41, R39 ;  /* 0x0000002700297308 */ /* 0x0010660000000800 */
        /* <DEDUP_REMOVED lines=510> */
[----:B------:R-:W-:Y:S01]  /*1b010*/  FADD R204, -R36, R204 ;  /* 0x000000cc24cc7221 */ /* 0x000fe20000000100 */
[----:B0-----:R-:W-:Y:S01]  /*1b020*/  FMUL R40, R35, R40 ;  /* 0x0000002823287220 */ /* 0x001fe20000400000 */
[----:B------:R-:W-:-:S04]  /*1b030*/  FFMA.SAT R35, R202, R118, 0.5 ;  /* 0x3f000000ca237423 */ /* 0x000fc80000002076 */
[----:B------:R0:W-:Y:S01]  /*1b040*/  STL [R1+0x254], R40 ;  /* 0x0002542801007387 */ /* 0x0001e20000100800 */
[----:B------:R-:W-:Y:S01]  /*1b050*/  FFMA.SAT R37, R204, R118, 0.5 ;  /* 0x3f000000cc257423 */ /* 0x000fe20000002076 */
[-C--:B------:R-:W-:Y:S01]  /*1b060*/  FFMA.RM R35, R35, R119.reuse, 12582913 ;  /* 0x4b40000123237423 */ /* 0x080fe20000004077 */
[----:B0-----:R0:W1:Y:S02]  /*1b070*/  MUFU.EX2 R40, R39 ;  /* 0x0000002700287308 */ /* 0x0010640000000800 */
[----:B------:R-:W-:Y:S01]  /*1b080*/  FFMA.RM R37, R37, R119, 12582913 ;  /* 0x4b40000125257423 */ /* 0x000fe20000004077 */
[----:B------:R-:W-:-:S03]  /*1b090*/  SHF.L.U32 R34, R34, 0x17, RZ ;  /* 0x0000001722227819 */ /* 0x000fc600000006ff */
[----:B------:R-:W-:Y:S01]  /*1b0a0*/  FADD R38, R37, -12583039 ;  /* 0xcb40007f25267421 */ /* 0x000fe20000000000 */
[----:B0-----:R-:W-:-:S03]  /*1b0b0*/  FADD R39, R35, -12583039 ;  /* 0xcb40007f23277421 */ /* 0x001fc60000000000 */
[----:B------:R-:W-:Y:S01]  /*1b0c0*/  FFMA R38, R204, 1.4426950216293334961, -R38 ;  /* 0x3fb8aa3bcc267823 */ /* 0x000fe20000000826 */
[----:B------:R-:W-:-:S03]  /*1b0d0*/  FFMA R39, R202, 1.4426950216293334961, -R39 ;  /* 0x3fb8aa3bca277823 */ /* 0x000fc60000000827 */
[----:B------:R-:W-:Y:S01]  /*1b0e0*/  FFMA R38, R204, 1.925963033500011079e-08, R38 ;  /* 0x32a57060cc267823 */ /* 0x000fe20000000026 */
[----:B-1----:R-:W-:Y:S01]  /*1b0f0*/  FMUL R40, R34, R40 ;  /* 0x0000002822287220 */ /* 0x002fe20000400000 */
[----:B------:R-:W-:Y:S01]  /*1b100*/  FFMA R39, R202, 1.925963033500011079e-08, R39 ;  /* 0x32a57060ca277823 */ /* 0x000fe20000000027 */
[----:B------:R-:W-:-:S03]  /*1b110*/  FADD R203, -R36, R203 ;  /* 0x000000cb24cb7221 */ /* 0x000fc60000000100 */
[----:B------:R0:W-:Y:S02]  /*1b120*/  STL [R1+0x280], R40 ;  /* 0x0002802801007387 */ /* 0x0001e40000100800 */
[----:B------:R-:W1:Y:S01]  /*1b130*/  MUFU.EX2 R39, R39 ;  /* 0x0000002700277308 */ /* 0x000e620000000800 */
[----:B------:R-:W-:-:S07]  /*1b140*/  FFMA.SAT R34, R203, R118, 0.5 ;  /* 0x3f000000cb227423 */ /* 0x000fce0000002076 */
[----:B0-----:R0:W2:Y:S01]  /*1b150*/  MUFU.EX2 R40, R38 ;  /* 0x0000002600287308 */ /* 0x0010a20000000800 */
[----:B------:R-:W-:Y:S01]  /*1b160*/  FFMA.RM R34, R34, R119, 12582913 ;  /* 0x4b40000122227423 */ /* 0x000fe20000004077 */
[----:B------:R-:W-:Y:S02]  /*1b170*/  SHF.L.U32 R41, R37, 0x17, RZ ;  /* 0x0000001725297819 */ /* 0x000fe400000006ff */
[----:B------:R-:W-:Y:S01]  /*1b180*/  SHF.L.U32 R35, R35, 0x17, RZ ;  /* 0x0000001723237819 */ /* 0x000fe200000006ff */
[----:B0-----:R-:W-:-:S04]  /*1b190*/  FADD R38, R34, -12583039 ;  /* 0xcb40007f22267421 */ /* 0x001fc80000000000 */
[----:B-1----:R-:W-:Y:S01]  /*1b1a0*/  FMUL R39, R35, R39 ;  /* 0x0000002723277220 */ /* 0x002fe20000400000 */
[----:B------:R-:W-:Y:S01]  /*1b1b0*/  FFMA R38, R203, 1.4426950216293334961, -R38 ;  /* 0x3fb8aa3bcb267823 */ /* 0x000fe20000000826 */
[----:B--2---:R-:W-:-:S03]  /*1b1c0*/  FMUL R40, R41, R40 ;  /* 0x0000002829287220 */ /* 0x004fc60000400000 */
[----:B------:R-:W-:Y:S01]  /*1b1d0*/  FFMA R38, R203, 1.925963033500011079e-08, R38 ;  /* 0x32a57060cb267823 */ /* 0x000fe20000000026 */
[----:B------:R-:W-:Y:S01]  /*1b1e0*/  FADD R37, -R36, R10 ;  /* 0x0000000a24257221 */ /* 0x000fe20000000100 */
[----:B------:R-:W-:Y:S04]  /*1b1f0*/  STL [R1+0x27c], R40 ;  /* 0x00027c2801007387 */ /* 0x000fe80000100800 */
[----:B------:R0:W-:Y:S01]  /*1b200*/  STL [R1+0x278], R39 ;  /* 0x0002782701007387 */ /* 0x0001e20000100800 */
[----:B------:R-:W-:Y:S01]  /*1b210*/  FFMA.SAT R10, R37, R118, 0.5 ;  /* 0x3f000000250a7423 */ /* 0x000fe20000002076 */
[----:B0-----:R-:W0:Y:S03]  /*1b220*/  MUFU.EX2 R39, R38 ;  /* 0x0000002600277308 */ /* 0x001e260000000800 */
[----:B------:R-:W-:Y:S01]  /*1b230*/  FFMA.RM R10, R10, R119, 12582913 ;  /* 0x4b4000010a0a7423 */ /* 0x000fe20000004077 */
[----:B------:R-:W-:-:S03]  /*1b240*/  SHF.L.U32 R34, R34, 0x17, RZ ;  /* 0x0000001722227819 */ /* 0x000fc600000006ff */
[----:B------:R-:W-:-:S04]  /*1b250*/  FADD R40, R10, -12583039 ;  /* 0xcb40007f0a287421 */ /* 0x000fc80000000000 */
        /* <DEDUP_REMOVED lines=13> */
[----:B------:R-:W-:Y:S01]  /*1b330*/  FFMA.SAT R34, R199, R118, 0.5 ;  /* 0x3f000000c7227423 */ /* 0x000fe20000002076 */
[----:B0-----:R-:W-:-:S05]  /*1b340*/  FMUL R39, R10, R39 ;  /* 0x000000270a277220 */ /* 0x001fca0000400000 */
        /* <DEDUP_REMOVED lines=8> */
[----:B------:R-:W-:Y:S02]  /*1b3d0*/  FFMA R37, R199, 1.925963033500011079e-08, R37 ;  /* 0x32a57060c7257823 */ /* 0x000fe40000000025 */
[----:B------:R-:W-:Y:S01]  /*1b3e0*/  FFMA.RM R11, R11, R119, 12582913 ;  /* 0x4b4000010b0b7423 */ /* 0x000fe20000004077 */
[----:B0-----:R-:W-:-:S03]  /*1b3f0*/  FMUL R39, R40, R39 ;  /* 0x0000002728277220 */ /* 0x001fc60000400000 */
[----:B------:R-:W0:Y:S02]  /*1b400*/  MUFU.EX2 R37, R37 ;  /* 0x0000002500257308 */ /* 0x000e240000000800 */
[----:B------:R1:W-:Y:S01]  /*1b410*/  STL [R1+0x28c], R39 ;  /* 0x00028c2701007387 */ /* 0x0003e20000100800 */
[----:B------:R-:W-:Y:S01]  /*1b420*/  FADD R200, -R36, R200 ;  /* 0x000000c824c87221 */ /* 0x000fe20000000100 */
[----:B-1----:R-:W-:-:S04]  /*1b430*/  FADD R39, R11, -12583039 ;  /* 0xcb40007f0b277421 */ /* 0x002fc80000000000 */
[----:B------:R-:W-:-:S04]  /*1b440*/  FFMA R39, R35, 1.4426950216293334961, -R39 ;  /* 0x3fb8aa3b23277823 */ /* 0x000fc80000000827 */
[----:B------:R-:W-:Y:S01]  /*1b450*/  FFMA R35, R35, 1.925963033500011079e-08, R39 ;  /* 0x32a5706023237823 */ /* 0x000fe20000000027 */
[----:B------:R-:W-:Y:S01]  /*1b460*/  SHF.L.U32 R39, R34, 0x17, RZ ;  /* 0x0000001722277819 */ /* 0x000fe200000006ff */
[----:B------:R-:W-:Y:S01]  /*1b470*/  FADD R34, -R36, R12 ;  /* 0x0000000c24227221 */ /* 0x000fe20000000100 */
[----:B------:R-:W-:-:S03]  /*1b480*/  FFMA.SAT R10, R200, R118, 0.5 ;  /* 0x3f000000c80a7423 */ /* 0x000fc60000002076 */
[----:B------:R-:W-:Y:S01]  /*1b490*/  FFMA.SAT R12, R34, R118, 0.5 ;  /* 0x3f000000220c7423 */ /* 0x000fe20000002076 */
[----:B------:R-:W-:Y:S01]  /*1b4a0*/  FFMA.RM R10, R10, R119, 12582913 ;  /* 0x4b4000010a0a7423 */ /* 0x000fe20000004077 */
[----:B0-----:R-:W-:Y:S02]  /*1b4b0*/  FMUL R37, R39, R37 ;  /* 0x0000002527257220 */ /* 0x001fe40000400000 */
[----:B------:R-:W-:Y:S01]  /*1b4c0*/  FFMA.RM R12, R12, R119, 12582913 ;  /* 0x4b4000010c0c7423 */ /* 0x000fe20000004077 */
[----:B------:R-:W-:Y:S02]  /*1b4d0*/  FADD R38, R10, -12583039 ;  /* 0xcb40007f0a267421 */ /* 0x000fe40000000000 */
[----:B------:R0:W-:Y:S02]  /*1b4e0*/  STL [R1+0x288], R37 ;  /* 0x0002882501007387 */ /* 0x0001e40000100800 */
[----:B------:R-:W-:Y:S01]  /*1b4f0*/  FFMA R38, R200, 1.4426950216293334961, -R38 ;  /* 0x3fb8aa3bc8267823 */ /* 0x000fe20000000826 */
[----:B0-----:R-:W-:-:S03]  /*1b500*/  FADD R37, R12, -12583039 ;  /* 0xcb40007f0c257421 */ /* 0x001fc60000000000 */
[----:B------:R-:W-:Y:S01]  /*1b510*/  FFMA R38, R200, 1.925963033500011079e-08, R38 ;  /* 0x32a57060c8267823 */ /* 0x000fe20000000026 */
[----:B------:R-:W-:-:S04]  /*1b520*/  FFMA R37, R34, 1.4426950216293334961, -R37 ;  /* 0x3fb8aa3b22257823 */ /* 0x000fc80000000825 */
        /* <DEDUP_REMOVED lines=11> */
[----:B------:R-:W-:Y:S04]  /*1b5e0*/  STL [R1+0x2a0], R35 ;  /* 0x0002a02301007387 */ /* 0x000fe80000100800 */
[----:B------:R1:W-:Y:S04]  /*1b5f0*/  STL [R1+0x29c], R34 ;  /* 0x00029c2201007387 */ /* 0x0003e80000100800 */
[----:B------:R-:W2:Y:S01]  /*1b600*/  LDL.LU R123, [R1+0x2bc] ;  /* 0x0002bc00017b7983 */ /* 0x000ea20000300800 */
[----:B------:R-:W-:-:S03]  /*1b610*/  FADD R13, -R36, R13 ;  /* 0x0000000d240d7221 */ /* 0x000fc60000000100 */
[----:B------:R-:W3:Y:S01]  /*1b620*/  LDL.LU R128, [R1+0x2d0] ;  /* 0x0002d00001807983 */ /* 0x000ee20000300800 */
[----:B------:R-:W-:-:S04]  /*1b630*/  FFMA.SAT R10, R13, R118, 0.5 ;  /* 0x3f0000000d0a7423 */ /* 0x000fc80000002076 */
[----:B------:R-:W-:-:S04]  /*1b640*/  FFMA.RM R10, R10, R119, 12582913 ;  /* 0x4b4000010a0a7423 */ /* 0x000fc80000004077 */
[----:B0-----:R-:W-:-:S04]  /*1b650*/  FADD R37, R10, -12583039 ;  /* 0xcb40007f0a257421 */ /* 0x001fc80000000000 */
[----:B------:R-:W-:-:S04]  /*1b660*/  FFMA R37, R13, 1.4426950216293334961, -R37 ;  /* 0x3fb8aa3b0d257823 */ /* 0x000fc80000000825 */
[----:B------:R-:W-:-:S04]  /*1b670*/  FFMA R13, R13, 1.925963033500011079e-08, R37 ;  /* 0x32a570600d0d7823 */ /* 0x000fc80000000025 */
[----:B-1----:R-:W0:Y:S01]  /*1b680*/  MUFU.EX2 R34, R13 ;  /* 0x0000000d00227308 */ /* 0x002e220000000800 */
[----:B------:R-:W-:Y:S01]  /*1b690*/  SHF.L.U32 R10, R10, 0x17, RZ ;  /* 0x000000170a0a7819 */ /* 0x000fe200000006ff */
[C---:B------:R-:W-:Y:S01]  /*1b6a0*/  FADD R14, -R36.reuse, R14 ;  /* 0x0000000e240e7221 */ /* 0x040fe20000000100 */
[----:B------:R-:W-:-:S03]  /*1b6b0*/  FADD R15, -R36, R15 ;  /* 0x0000000f240f7221 */ /* 0x000fc60000000100 */
[----:B0-----:R-:W-:-:S05]  /*1b6c0*/  FMUL R10, R10, R34 ;  /* 0x000000220a0a7220 */ /* 0x001fca0000400000 */
[----:B------:R0:W-:Y:S04]  /*1b6d0*/  STL [R1+0x298], R10 ;  /* 0x0002980a01007387 */ /* 0x0001e80000100800 */
[----:B------:R-:W4:Y:S01]  /*1b6e0*/  LDL.LU R127, [R1+0x2e8] ;  /* 0x0002e800017f7983 */ /* 0x000f220000300800 */
[-C--:B------:R-:W-:Y:S01]  /*1b6f0*/  FFMA.SAT R11, R14, R118.reuse, 0.5 ;  /* 0x3f0000000e0b7423 */ /* 0x080fe20000002076 */
[----:B------:R-:W-:Y:S02]  /*1b700*/  FFMA.SAT R12, R15, R118, 0.5 ;  /* 0x3f0000000f0c7423 */ /* 0x000fe40000002076 */
[----:B------:R-:W4:Y:S01]  /*1b710*/  LDL.LU R129, [R1+0x308] ;  /* 0x0003080001817983 */ /* 0x000f220000300800 */
[-C--:B------:R-:W-:Y:S01]  /*1b720*/  FFMA.RM R11, R11, R119.reuse, 12582913 ;  /* 0x4b4000010b0b7423 */ /* 0x080fe20000004077 */
[----:B------:R-:W-:-:S03]  /*1b730*/  FFMA.RM R12, R12, R119, 12582913 ;  /* 0x4b4000010c0c7423 */ /* 0x000fc60000004077 */
[----:B------:R-:W-:Y:S01]  /*1b740*/  FADD R35, R11, -12583039 ;  /* 0xcb40007f0b237421 */ /* 0x000fe20000000000 */
[----:B------:R-:W-:-:S03]  /*1b750*/  FADD R13, R12, -12583039 ;  /* 0xcb40007f0c0d7421 */ /* 0x000fc60000000000 */
[----:B------:R-:W-:Y:S01]  /*1b760*/  FFMA R35, R14, 1.4426950216293334961, -R35 ;  /* 0x3fb8aa3b0e237823 */ /* 0x000fe20000000823 */
[----:B------:R-:W-:-:S03]  /*1b770*/  FFMA R13, R15, 1.4426950216293334961, -R13 ;  /* 0x3fb8aa3b0f0d7823 */ /* 0x000fc6000000080d */
[----:B------:R-:W-:Y:S01]  /*1b780*/  FFMA R14, R14, 1.925963033500011079e-08, R35 ;  /* 0x32a570600e0e7823 */ /* 0x000fe20000000023 */
[----:B------:R-:W-:-:S03]  /*1b790*/  FFMA R13, R15, 1.925963033500011079e-08, R13 ;  /* 0x32a570600f0d7823 */ /* 0x000fc6000000000d */
[----:B------:R-:W1:Y:S01]  /*1b7a0*/  MUFU.EX2 R15, R14 ;  /* 0x0000000e000f7308 */ /* 0x000e620000000800 */
[----:B------:R-:W-:Y:S02]  /*1b7b0*/  SHF.L.U32 R11, R11, 0x17, RZ ;  /* 0x000000170b0b7819 */ /* 0x000fe400000006ff */
[----:B------:R-:W-:-:S03]  /*1b7c0*/  SHF.L.U32 R12, R12, 0x17, RZ ;  /* 0x000000170c0c7819 */ /* 0x000fc600000006ff */
[----:B-1----:R-:W-:Y:S02]  /*1b7d0*/  FMUL R124, R11, R15 ;  /* 0x0000000f0b7c7220 */ /* 0x002fe40000400000 */
[----:B------:R-:W1:Y:S03]  /*1b7e0*/  MUFU.EX2 R15, R13 ;  /* 0x0000000d000f7308 */ /* 0x000e660000000800 */
[----:B------:R0:W-:Y:S01]  /*1b7f0*/  STL [R1+0x284], R124 ;  /* 0x0002847c01007387 */ /* 0x0001e20000100800 */
[----:B-1----:R-:W-:-:S05]  /*1b800*/  FMUL R125, R12, R15 ;  /* 0x0000000f0c7d7220 */ /* 0x002fca0000400000 */
[----:B------:R1:W-:Y:S01]  /*1b810*/  STL [R1+0x294], R125 ;  /* 0x0002947d01007387 */ /* 0x0003e20000100800 */
        /* <DEDUP_REMOVED lines=49> */
[----:B0-----:R-:W-:-:S04]  /*1bb30*/  FFMA.SAT R10, R16, R118, 0.5 ;  /* 0x3f000000100a7423 */ /* 0x001fc80000002076 */
[----:B------:R-:W-:-:S04]  /*1bb40*/  FFMA.RM R10, R10, R119, 12582913 ;  /* 0x4b4000010a0a7423 */ /* 0x000fc80000004077 */
[----:B------:R-:W-:-:S04]  /*1bb50*/  FADD R14, R10, -12583039 ;  /* 0xcb40007f0a0e7421 */ /* 0x000fc80000000000 */
[----:B------:R-:W-:-:S04]  /*1bb60*/  FFMA R14, R16, 1.4426950216293334961, -R14 ;  /* 0x3fb8aa3b100e7823 */ /* 0x000fc8000000080e */
[----:B------:R-:W-:Y:S01]  /*1bb70*/  FFMA R14, R16, 1.925963033500011079e-08, R14 ;  /* 0x32a57060100e7823 */ /* 0x000fe2000000000e */
[----:B------:R-:W-:-:S03]  /*1bb80*/  FADD R17, -R36, R17 ;  /* 0x0000001124117221 */ /* 0x000fc60000000100 */
[----:B------:R0:W1:Y:S01]  /*1bb90*/  MUFU.EX2 R227, R14 ;  /* 0x0000000e00e37308 */ /* 0x0000620000000800 */
[----:B------:R-:W-:Y:S01]  /*1bba0*/  FFMA.SAT R11, R17, R118, 0.5 ;  /* 0x3f000000110b7423 */ /* 0x000fe20000002076 */
[----:B------:R-:W-:-:S03]  /*1bbb0*/  FADD R18, -R36, R18 ;  /* 0x0000001224127221 */ /* 0x000fc60000000100 */
[-C--:B------:R-:W-:Y:S01]  /*1bbc0*/  FFMA.RM R11, R11, R119.reuse, 12582913 ;  /* 0x4b4000010b0b7423 */ /* 0x080fe20000004077 */
[----:B------:R-:W-:Y:S01]  /*1bbd0*/  FFMA.SAT R12, R18, R118, 0.5 ;  /* 0x3f000000120c7423 */ /* 0x000fe20000002076 */
[----:B------:R-:W-:Y:S01]  /*1bbe0*/  SHF.L.U32 R10, R10, 0x17, RZ ;  /* 0x000000170a0a7819 */ /* 0x000fe200000006ff */
[----:B------:R-:W-:Y:S01]  /*1bbf0*/  FADD R19, -R36, R19 ;  /* 0x0000001324137221 */ /* 0x000fe20000000100 */
[----:B------:R-:W-:Y:S01]  /*1bc00*/  FADD R13, R11, -12583039 ;  /* 0xcb40007f0b0d7421 */ /* 0x000fe20000000000 */
[----:B------:R-:W-:-:S03]  /*1bc10*/  FFMA.RM R12, R12, R119, 12582913 ;  /* 0x4b4000010c0c7423 */ /* 0x000fc60000004077 */
[----:B------:R-:W-:Y:S01]  /*1bc20*/  FFMA R13, R17, 1.4426950216293334961, -R13 ;  /* 0x3fb8aa3b110d7823 */ /* 0x000fe2000000080d */
[----:B0-----:R-:W-:Y:S01]  /*1bc30*/  FADD R14, R12, -12583039 ;  /* 0xcb40007f0c0e7421 */ /* 0x001fe20000000000 */
[----:B-1----:R-:W-:Y:S01]  /*1bc40*/  FMUL R227, R10, R227 ;  /* 0x000000e30ae37220 */ /* 0x002fe20000400000 */
[----:B------:R-:W-:Y:S01]  /*1bc50*/  FFMA.SAT R10, R19, R118, 0.5 ;  /* 0x3f000000130a7423 */ /* 0x000fe20000002076 */
[----:B------:R-:W-:Y:S01]  /*1bc60*/  FFMA R13, R17, 1.925963033500011079e-08, R13 ;  /* 0x32a57060110d7823 */ /* 0x000fe2000000000d */
[----:B------:R-:W-:Y:S02]  /*1bc70*/  FFMA R14, R18, 1.4426950216293334961, -R14 ;  /* 0x3fb8aa3b120e7823 */ /* 0x000fe4000000080e */
[----:B------:R-:W-:Y:S01]  /*1bc80*/  FFMA.RM R10, R10, R119, 12582913 ;  /* 0x4b4000010a0a7423 */ /* 0x000fe20000004077 */
[----:B------:R0:W1:Y:S01]  /*1bc90*/  MUFU.EX2 R226, R13 ;  /* 0x0000000d00e27308 */ /* 0x0000620000000800 */
[----:B------:R-:W-:Y:S02]  /*1bca0*/  FFMA R14, R18, 1.925963033500011079e-08, R14 ;  /* 0x32a57060120e7823 */ /* 0x000fe4000000000e */
[----:B0-----:R-:W-:-:S05]  /*1bcb0*/  FADD R13, R10, -12583039 ;  /* 0xcb40007f0a0d7421 */ /* 0x001fca0000000000 */
[----:B------:R-:W0:Y:S01]  /*1bcc0*/  MUFU.EX2 R220, R14 ;  /* 0x0000000e00dc7308 */ /* 0x000e220000000800 */
[----:B------:R-:W-:Y:S01]  /*1bcd0*/  FFMA R13, R19, 1.4426950216293334961, -R13 ;  /* 0x3fb8aa3b130d7823 */ /* 0x000fe2000000080d */
[----:B------:R-:W-:-:S03]  /*1bce0*/  SHF.L.U32 R11, R11, 0x17, RZ ;  /* 0x000000170b0b7819 */ /* 0x000fc600000006ff */
[----:B------:R-:W-:Y:S01]  /*1bcf0*/  FFMA R13, R19, 1.925963033500011079e-08, R13 ;  /* 0x32a57060130d7823 */ /* 0x000fe2000000000d */
[----:B------:R-:W-:-:S03]  /*1bd00*/  FADD R20, -R36, R20 ;  /* 0x0000001424147221 */ /* 0x000fc60000000100 */
[----:B------:R0:W0:Y:S01]  /*1bd10*/  MUFU.EX2 R225, R13 ;  /* 0x0000000d00e17308 */ /* 0x0000220000000800 */
[----:B------:R-:W-:Y:S01]  /*1bd20*/  SHF.L.U32 R12, R12, 0x17, RZ ;  /* 0x000000170c0c7819 */ /* 0x000fe200000006ff */
[----:B-1----:R-:W-:Y:S01]  /*1bd30*/  FMUL R226, R11, R226 ;  /* 0x000000e20be27220 */ /* 0x002fe20000400000 */
[----:B------:R-:W-:Y:S01]  /*1bd40*/  FFMA.SAT R11, R20, R118, 0.5 ;  /* 0x3f000000140b7423 */ /* 0x000fe20000002076 */
[----:B------:R-:W-:Y:S02]  /*1bd50*/  FADD R21, -R36, R21 ;  /* 0x0000001524157221 */ /* 0x000fe40000000100 */
[----:B0-----:R-:W-:Y:S01]  /*1bd60*/  FMUL R220, R12, R220 ;  /* 0x000000dc0cdc7220 */ /* 0x001fe20000400000 */
[-C--:B------:R-:W-:Y:S01]  /*1bd70*/  FFMA.RM R11, R11, R119.reuse, 12582913 ;  /* 0x4b4000010b0b7423 */ /* 0x080fe20000004077 */
[----:B------:R-:W-:Y:S01]  /*1bd80*/  FFMA.SAT R12, R21, R118, 0.5 ;  /* 0x3f000000150c7423 */ /* 0x000fe20000002076 */
[----:B------:R-:W-:Y:S01]  /*1bd90*/  SHF.L.U32 R10, R10, 0x17, RZ ;  /* 0x000000170a0a7819 */ /* 0x000fe200000006ff */
[----:B------:R-:W-:Y:S01]  /*1bda0*/  FADD R22, -R36, R22 ;  /* 0x0000001624167221 */ /* 0x000fe20000000100 */
[----:B------:R-:W-:Y:S01]  /*1bdb0*/  FADD R14, R11, -12583039 ;  /* 0xcb40007f0b0e7421 */ /* 0x000fe20000000000 */
[----:B------:R-:W-:-:S03]  /*1bdc0*/  FFMA.RM R12, R12, R119, 12582913 ;  /* 0x4b4000010c0c7423 */ /* 0x000fc60000004077 */
[----:B------:R-:W-:Y:S01]  /*1bdd0*/  FFMA R14, R20, 1.4426950216293334961, -R14 ;  /* 0x3fb8aa3b140e7823 */ /* 0x000fe2000000080e */
[----:B------:R-:W-:Y:S01]  /*1bde0*/  FADD R13, R12, -12583039 ;  /* 0xcb40007f0c0d7421 */ /* 0x000fe20000000000 */
[----:B------:R-:W-:Y:S01]  /*1bdf0*/  FMUL R225, R10, R225 ;  /* 0x000000e10ae17220 */ /* 0x000fe20000400000 */
[----:B------:R-:W-:Y:S01]  /*1be00*/  FFMA.SAT R10, R22, R118, 0.5 ;  /* 0x3f000000160a7423 */ /* 0x000fe20000002076 */
[----:B------:R-:W-:Y:S01]  /*1be10*/  FFMA R14, R20, 1.925963033500011079e-08, R14 ;  /* 0x32a57060140e7823 */ /* 0x000fe2000000000e */
[C---:B------:R-:W-:Y:S02]  /*1be20*/  FFMA R13, R21.reuse, 1.4426950216293334961, -R13 ;  /* 0x3fb8aa3b150d7823 */ /* 0x040fe4000000080d */
[----:B------:R-:W-:Y:S01]  /*1be30*/  FFMA.RM R10, R10, R119, 12582913 ;  /* 0x4b4000010a0a7423 */ /* 0x000fe20000004077 */
[----:B--2---:R-:W-:Y:S02]  /*1be40*/  FADD R235, -R36, R123 ;  /* 0x0000007b24eb7221 */ /* 0x004fe40000000100 */
[----:B------:R-:W2:Y:S01]  /*1be50*/  LDL.LU R123, [R1+0x4c0] ;  /* 0x0004c000017b7983 */ /* 0x000ea20000300800 */
[----:B------:R-:W-:Y:S01]  /*1be60*/  FFMA R13, R21, 1.925963033500011079e-08, R13 ;  /* 0x32a57060150d7823 */ /* 0x000fe2000000000d */
[----:B------:R0:W1:Y:S02]  /*1be70*/  MUFU.EX2 R219, R14 ;  /* 0x0000000e00db7308 */ /* 0x0000640000000800 */
[----:B0-----:R-:W-:-:S06]  /*1be80*/  FADD R14, R10, -12583039 ;  /* 0xcb40007f0a0e7421 */ /* 0x001fcc0000000000 */
[----:B------:R-:W0:Y:S01]  /*1be90*/  MUFU.EX2 R218, R13 ;  /* 0x0000000d00da7308 */ /* 0x000e220000000800 */
[----:B------:R-:W-:Y:S01]  /*1bea0*/  FFMA R14, R22, 1.4426950216293334961, -R14 ;  /* 0x3fb8aa3b160e7823 */ /* 0x000fe2000000080e */
[----:B------:R-:W-:-:S03]  /*1beb0*/  SHF.L.U32 R11, R11, 0x17, RZ ;  /* 0x000000170b0b7819 */ /* 0x000fc600000006ff */
[----:B------:R-:W-:Y:S01]  /*1bec0*/  FFMA R14, R22, 1.925963033500011079e-08, R14 ;  /* 0x32a57060160e7823 */ /* 0x000fe2000000000e */
[----:B------:R-:W-:-:S03]  /*1bed0*/  FADD R23, -R36, R23 ;  /* 0x0000001724177221 */ /* 0x000fc60000000100 */
[----:B------:R3:W3:Y:S01]  /*1bee0*/  MUFU.EX2 R212, R14 ;  /* 0x0000000e00d47308 */ /* 0x0006e20000000800 */
        /* <DEDUP_REMOVED lines=12> */
[----:B---3--:R-:W-:Y:S01]  /*1bfb0*/  FADD R14, R12, -12583039 ;  /* 0xcb40007f0c0e7421 */ /* 0x008fe20000000000 */
[----:B------:R-:W-:Y:S01]  /*1bfc0*/  FMUL R212, R10, R212 ;  /* 0x000000d40ad47220 */ /* 0x000fe20000400000 */
        /* <DEDUP_REMOVED lines=12> */
[----:B------:R3:W4:Y:S01]  /*1c090*/  MUFU.EX2 R210, R13 ;  /* 0x0000000d00d27308 */ /* 0x0007220000000800 */
[----:B------:R-:W-:Y:S01]  /*1c0a0*/  SHF.L.U32 R12, R12, 0x17, RZ ;  /* 0x000000170c0c7819 */ /* 0x000fe200000006ff */
[----:B-1----:R-:W-:Y:S01]  /*1c0b0*/  FMUL R217, R11, R217 ;  /* 0x000000d90bd97220 */ /* 0x002fe20000400000 */
[-C--:B------:R-:W-:Y:S01]  /*1c0c0*/  FFMA.SAT R11, R26, R118.reuse, 0.5 ;  /* 0x3f0000001a0b7423 */ /* 0x080fe20000002076 */
[----:B------:R-:W-:Y:S02]  /*1c0d0*/  FADD R27, -R36, R27 ;  /* 0x0000001b241b7221 */ /* 0x000fe40000000100 */
[----:B0-----:R-:W-:Y:S01]  /*1c0e0*/  FMUL R211, R12, R211 ;  /* 0x000000d30cd37220 */ /* 0x001fe20000400000 */
[-C--:B------:R-:W-:Y:S01]  /*1c0f0*/  FFMA.RM R11, R11, R119.reuse, 12582913 ;  /* 0x4b4000010b0b7423 */ /* 0x080fe20000004077 */
[----:B------:R-:W-:Y:S01]  /*1c100*/  FFMA.SAT R12, R27, R118, 0.5 ;  /* 0x3f0000001b0c7423 */ /* 0x000fe20000002076 */
[----:B------:R-:W-:Y:S01]  /*1c110*/  SHF.L.U32 R10, R10, 0x17, RZ ;  /* 0x000000170a0a7819 */ /* 0x000fe200000006ff */
[----:B------:R-:W-:Y:S01]  /*1c120*/  FADD R28, -R36, R28 ;  /* 0x0000001c241c7221 */ /* 0x000fe20000000100 */
[----:B------:R-:W-:Y:S01]  /*1c130*/  FADD R14, R11, -12583039 ;  /* 0xcb40007f0b0e7421 */ /* 0x000fe20000000000 */
[----:B------:R-:W-:Y:S01]  /*1c140*/  FFMA.RM R12, R12, R119, 12582913 ;  /* 0x4b4000010c0c7423 */ /* 0x000fe20000004077 */
[----:B------:R-:W-:-:S02]  /*1c150*/  FADD R234, -R36, R128 ;  /* 0x0000008024ea7221 */ /* 0x000fc40000000100 */
[----:B------:R-:W-:Y:S01]  /*1c160*/  FFMA R14, R26, 1.4426950216293334961, -R14 ;  /* 0x3fb8aa3b1a0e7823 */ /* 0x000fe2000000080e */
[----:B---3--:R-:W-:Y:S01]  /*1c170*/  FADD R13, R12, -12583039 ;  /* 0xcb40007f0c0d7421 */ /* 0x008fe20000000000 */
[----:B----4-:R-:W-:Y:S01]  /*1c180*/  FMUL R210, R10, R210 ;  /* 0x000000d20ad27220 */ /* 0x010fe20000400000 */
[----:B------:R-:W-:Y:S01]  /*1c190*/  FFMA.SAT R10, R28, R118, 0.5 ;  /* 0x3f0000001c0a7423 */ /* 0x000fe20000002076 */
[----:B------:R-:W3:Y:S01]  /*1c1a0*/  LDL.LU R128, [R1+0x4c4] ;  /* 0x0004c40001807983 */ /* 0x000ee20000300800 */
[----:B------:R-:W-:Y:S01]  /*1c1b0*/  FFMA R14, R26, 1.925963033500011079e-08, R14 ;  /* 0x32a570601a0e7823 */ /* 0x000fe2000000000e */
[C---:B------:R-:W-:Y:S01]  /*1c1c0*/  FFMA R13, R27.reuse, 1.4426950216293334961, -R13 ;  /* 0x3fb8aa3b1b0d7823 */ /* 0x040fe2000000080d */
[----:B------:R-:W-:Y:S02]  /*1c1d0*/  FFMA.RM R10, R10, R119, 12582913 ;  /* 0x4b4000010a0a7423 */ /* 0x000fe40000004077 */
[----:B------:R0:W1:Y:S01]  /*1c1e0*/  MUFU.EX2 R204, R14 ;  /* 0x0000000e00cc7308 */ /* 0x0000620000000800 */
[----:B------:R-:W-:Y:S01]  /*1c1f0*/  FFMA R13, R27, 1.925963033500011079e-08, R13 ;  /* 0x32a570601b0d7823 */ /* 0x000fe2000000000d */
[----:B------:R-:W-:-:S02]  /*1c200*/  FADD R233, -R36, R127 ;  /* 0x0000007f24e97221 */ /* 0x000fc40000000100 */
[----:B------:R-:W4:Y:S01]  /*1c210*/  LDL.LU R127, [R1+0x4c8] ;  /* 0x0004c800017f7983 */ /* 0x000f220000300800 */
[----:B0-----:R-:W-:-:S03]  /*1c220*/  FADD R14, R10, -12583039 ;  /* 0xcb40007f0a0e7421 */ /* 0x001fc60000000000 */
        /* <DEDUP_REMOVED lines=8> */
[-C--:B------:R-:W-:Y:S01]  /*1c2b0*/  FFMA.SAT R11, R29, R118.reuse, 0.5 ;  /* 0x3f0000001d0b7423 */ /* 0x080fe20000002076 */
[----:B------:R-:W-:Y:S02]  /*1c2c0*/  FADD R30, -R36, R30 ;  /* 0x0000001e241e7221 */ /* 0x000fe40000000100 */
[----:B0-----:R-:W-:Y:S01]  /*1c2d0*/  FMUL R209, R12, R209 ;  /* 0x000000d10cd17220 */ /* 0x001fe20000400000 */
[-C--:B------:R-:W-:Y:S01]  /*1c2e0*/  FFMA.RM R11, R11, R119.reuse, 12582913 ;  /* 0x4b4000010b0b7423 */ /* 0x080fe20000004077 */
[-C--:B------:R-:W-:Y:S01]  /*1c2f0*/  FFMA.SAT R12, R30, R118.reuse, 0.5 ;  /* 0x3f0000001e0c7423 */ /* 0x080fe20000002076 */
[----:B------:R-:W-:Y:S01]  /*1c300*/  SHF.L.U32 R10, R10, 0x17, RZ ;  /* 0x000000170a0a7819 */ /* 0x000fe200000006ff */
[----:B------:R-:W-:Y:S01]  /*1c310*/  FADD R232, -R36, R129 ;  /* 0x0000008124e87221 */ /* 0x000fe20000000100 */
[----:B------:R-:W-:Y:S01]  /*1c320*/  FADD R13, R11, -12583039 ;  /* 0xcb40007f0b0d7421 */ /* 0x000fe20000000000 */
[----:B------:R-:W-:Y:S01]  /*1c330*/  FFMA.RM R12, R12, R119, 12582913 ;  /* 0x4b4000010c0c7423 */ /* 0x000fe20000004077 */
[----:B------:R-:W4:Y:S01]  /*1c340*/  LDL.LU R129, [R1+0x4cc] ;  /* 0x0004cc0001817983 */ /* 0x000f220000300800 */
[----:B------:R-:W-:Y:S01]  /*1c350*/  FADD R31, -R36, R31 ;  /* 0x0000001f241f7221 */ /* 0x000fe20000000100 */
[----:B------:R-:W-:Y:S01]  /*1c360*/  FFMA R13, R29, 1.4426950216293334961, -R13 ;  /* 0x3fb8aa3b1d0d7823 */ /* 0x000fe2000000080d */
[----:B------:R-:W-:Y:S01]  /*1c370*/  FADD R14, R12, -12583039 ;  /* 0xcb40007f0c0e7421 */ /* 0x000fe20000000000 */
[----:B------:R-:W-:Y:S01]  /*1c380*/  FMUL R203, R10, R203 ;  /* 0x000000cb0acb7220 */ /* 0x000fe20000400000 */
[----:B------:R-:W-:Y:S01]  /*1c390*/  FFMA.SAT R10, R31, R118, 0.5 ;  /* 0x3f0000001f0a7423 */ /* 0x000fe20000002076 */
[----:B------:R-:W-:Y:S01]  /*1c3a0*/  FFMA R13, R29, 1.925963033500011079e-08, R13 ;  /* 0x32a570601d0d7823 */ /* 0x000fe2000000000d */
[----:B------:R-:W-:-:S02]  /*1c3b0*/  FFMA R14, R30, 1.4426950216293334961, -R14 ;  /* 0x3fb8aa3b1e0e7823 */ /* 0x000fc4000000080e */
[----:B------:R-:W-:Y:S01]  /*1c3c0*/  FFMA.RM R10, R10, R119, 12582913 ;  /* 0x4b4000010a0a7423 */ /* 0x000fe20000004077 */
[----:B------:R0:W1:Y:S01]  /*1c3d0*/  MUFU.EX2 R202, R13 ;  /* 0x0000000d00ca7308 */ /* 0x0000620000000800 */
[----:B------:R-:W-:Y:S02]  /*1c3e0*/  FFMA R14, R30, 1.925963033500011079e-08, R14 ;  /* 0x32a570601e0e7823 */ /* 0x000fe4000000000e */
[----:B0-----:R-:W-:-:S05]  /*1c3f0*/  FADD R13, R10, -12583039 ;  /* 0xcb40007f0a0d7421 */ /* 0x001fca0000000000 */
[----:B------:R-:W0:Y:S01]  /*1c400*/  MUFU.EX2 R130, R14 ;  /* 0x0000000e00827308 */ /* 0x000e220000000800 */
[----:B------:R-:W-:-:S04]  /*1c410*/  FFMA R13, R31, 1.4426950216293334961, -R13 ;  /* 0x3fb8aa3b1f0d7823 */ /* 0x000fc8000000080d */
[----:B------:R-:W-:Y:S01]  /*1c420*/  FFMA R13, R31, 1.925963033500011079e-08, R13 ;  /* 0x32a570601f0d7823 */ /* 0x000fe2000000000d */
[----:B------:R-:W-:-:S03]  /*1c430*/  SHF.L.U32 R11, R11, 0x17, RZ ;  /* 0x000000170b0b7819 */ /* 0x000fc600000006ff */
[----:B------:R-:W0:Y:S01]  /*1c440*/  MUFU.EX2 R201, R13 ;  /* 0x0000000d00c97308 */ /* 0x000e220000000800 */
[----:B------:R-:W-:Y:S01]  /*1c450*/  SHF.L.U32 R12, R12, 0x17, RZ ;  /* 0x000000170c0c7819 */ /* 0x000fe200000006ff */
[C---:B------:R-:W-:Y:S01]  /*1c460*/  FADD R32, -R36.reuse, R32 ;  /* 0x0000002024207221 */ /* 0x040fe20000000100 */
[----:B------:R-:W-:Y:S01]  /*1c470*/  FADD R33, -R36, R33 ;  /* 0x0000002124217221 */ /* 0x000fe20000000100 */
[----:B------:R-:W-:Y:S01]  /*1c480*/  SHF.L.U32 R15, R10, 0x17, RZ ;  /* 0x000000170a0f7819 */ /* 0x000fe200000006ff */
[----:B------:R-:W-:Y:S01]  /*1c490*/  FADD R10, -R36, R8 ;  /* 0x00000008240a7221 */ /* 0x000fe20000000100 */
[----:B-1----:R-:W-:Y:S01]  /*1c4a0*/  FMUL R202, R11, R202 ;  /* 0x000000ca0bca7220 */ /* 0x002fe20000400000 */
[----:B0-----:R-:W-:Y:S01]  /*1c4b0*/  FMUL R130, R12, R130 ;  /* 0x000000820c827220 */ /* 0x001fe20000400000 */
[-C--:B------:R-:W-:Y:S01]  /*1c4c0*/  FFMA.SAT R11, R32, R118.reuse, 0.5 ;  /* 0x3f000000200b7423 */ /* 0x080fe20000002076 */
[-C--:B------:R-:W-:Y:S01]  /*1c4d0*/  FFMA.SAT R12, R33, R118.reuse, 0.5 ;  /* 0x3f000000210c7423 */ /* 0x080fe20000002076 */
[----:B------:R-:W-:-:S02]  /*1c4e0*/  FFMA.SAT R8, R10, R118, 0.5 ;  /* 0x3f0000000a087423 */ /* 0x000fc40000002076 */
[-C--:B------:R-:W-:Y:S01]  /*1c4f0*/  FFMA.RM R11, R11, R119.reuse, 12582913 ;  /* 0x4b4000010b0b7423 */ /* 0x080fe20000004077 */
[-C--:B------:R-:W-:Y:S01]  /*1c500*/  FFMA.RM R12, R12, R119.reuse, 12582913 ;  /* 0x4b4000010c0c7423 */ /* 0x080fe20000004077 */
[----:B------:R-:W-:Y:S02]  /*1c510*/  FFMA.RM R8, R8, R119, 12582913 ;  /* 0x4b40000108087423 */ /* 0x000fe40000004077 */
[----:B------:R-:W-:Y:S01]  /*1c520*/  FADD R14, R11, -12583039 ;  /* 0xcb40007f0b0e7421 */ /* 0x000fe20000000000 */
[----:B------:R-:W-:Y:S01]  /*1c530*/  FMUL R201, R15, R201 ;  /* 0x000000c90fc97220 */ /* 0x000fe20000400000 */
[----:B------:R-:W-:Y:S01]  /*1c540*/  FADD R13, R12, -12583039 ;  /* 0xcb40007f0c0d7421 */ /* 0x000fe20000000000 */
[----:B------:R-:W-:Y:S01]  /*1c550*/  FADD R15, R8, -12583039 ;  /* 0xcb40007f080f7421 */ /* 0x000fe20000000000 */
[----:B------:R-:W-:Y:S01]  /*1c560*/  SHF.L.U32 R132, R12, 0x17, RZ ;  /* 0x000000170c847819 */ /* 0x000fe200000006ff */
[----:B------:R-:W-:Y:S01]  /*1c570*/  FADD R12, -R36, R7 ;  /* 0x00000007240c7221 */ /* 0x000fe20000000100 */
[----:B------:R-:W-:Y:S01]  /*1c580*/  FFMA R14, R32, 1.4426950216293334961, -R14 ;  /* 0x3fb8aa3b200e7823 */ /* 0x000fe2000000080e */
[----:B------:R-:W-:-:S02]  /*1c590*/  FFMA R15, R10, 1.4426950216293334961, -R15 ;  /* 0x3fb8aa3b0a0f7823 */ /* 0x000fc4000000080f */
[----:B------:R-:W-:Y:S01]  /*1c5a0*/  FFMA.SAT R7, R12, R118, 0.5 ;  /* 0x3f0000000c077423 */ /* 0x000fe20000002076 */
[----:B------:R-:W-:Y:S01]  /*1c5b0*/  FFMA R14, R32, 1.925963033500011079e-08, R14 ;  /* 0x32a57060200e7823 */ /* 0x000fe2000000000e */
[----:B------:R-:W-:Y:S02]  /*1c5c0*/  FFMA R10, R10, 1.925963033500011079e-08, R15 ;  /* 0x32a570600a0a7823 */ /* 0x000fe4000000000f */
[----:B------:R-:W-:Y:S02]  /*1c5d0*/  FFMA.RM R7, R7, R119, 12582913 ;  /* 0x4b40000107077423 */ /* 0x000fe40000004077 */
[----:B------:R0:W-:Y:S01]  /*1c5e0*/  MUFU.EX2 R131, R10 ;  /* 0x0000000a00837308 */ /* 0x0001e20000000800 */
[----:B------:R-:W-:Y:S01]  /*1c5f0*/  SHF.L.U32 R133, R11, 0x17, RZ ;  /* 0x000000170b857819 */ /* 0x000fe200000006ff */
[----:B------:R-:W-:-:S06]  /*1c600*/  FADD R11, -R36, R9 ;  /* 0x00000009240b7221 */ /* 0x000fcc0000000100 */
[----:B------:R-:W1:Y:S01]  /*1c610*/  MUFU.EX2 R14, R14 ;  /* 0x0000000e000e7308 */ /* 0x000e620000000800 */
[----:B0-----:R-:W-:-:S04]  /*1c620*/  FADD R10, R7, -12583039 ;  /* 0xcb40007f070a7421 */ /* 0x001fc80000000000 */
[----:B------:R-:W-:Y:S01]  /*1c630*/  FFMA R10, R12, 1.4426950216293334961, -R10 ;  /* 0x3fb8aa3b0c0a7823 */ /* 0x000fe2000000080a */
[----:B------:R-:W-:-:S03]  /*1c640*/  FFMA.SAT R9, R11, R118, 0.5 ;  /* 0x3f0000000b097423 */ /* 0x000fc60000002076 */
[----:B------:R-:W-:Y:S01]  /*1c650*/  FFMA R10, R12, 1.925963033500011079e-08, R10 ;  /* 0x32a570600c0a7823 */ /* 0x000fe2000000000a */
[----:B------:R-:W-:Y:S01]  /*1c660*/  SHF.L.U32 R12, R8, 0x17, RZ ;  /* 0x00000017080c7819 */ /* 0x000fe200000006ff */
[----:B------:R-:W-:Y:S01]  /*1c670*/  FADD R8, -R36, R6 ;  /* 0x0000000624087221 */ /* 0x000fe20000000100 */
[----:B------:R-:W-:-:S03]  /*1c680*/  FFMA.RM R9, R9, R119, 12582913 ;  /* 0x4b40000109097423 */ /* 0x000fc60000004077 */
[----:B------:R-:W-:Y:S01]  /*1c690*/  FFMA.SAT R6, R8, R118, 0.5 ;  /* 0x3f00000008067423 */ /* 0x000fe20000002076 */
[----:B-1----:R-:W-:Y:S01]  /*1c6a0*/  FMUL R133, R133, R14 ;  /* 0x0000000e85857220 */ /* 0x002fe20000400000 */
[----:B------:R-:W-:Y:S02]  /*1c6b0*/  FADD R14, R9, -12583039 ;  /* 0xcb40007f090e7421 */ /* 0x000fe40000000000 */
[----:B------:R-:W-:Y:S01]  /*1c6c0*/  FFMA.RM R6, R6, R119, 12582913 ;  /* 0x4b40000106067423 */ /* 0x000fe20000004077 */
[----:B------:R-:W-:Y:S01]  /*1c6d0*/  FMUL R131, R12, R131 ;  /* 0x000000830c837220 */ /* 0x000fe20000400000 */
[C---:B------:R-:W-:Y:S02]  /*1c6e0*/  FFMA R14, R11.reuse, 1.4426950216293334961, -R14 ;  /* 0x3fb8aa3b0b0e7823 */ /* 0x040fe4000000080e */
[----:B------:R-:W-:Y:S01]  /*1c6f0*/  FADD R12, R6, -12583039 ;  /* 0xcb40007f060c7421 */ /* 0x000fe20000000000 */
[----:B------:R-:W0:Y:S01]  /*1c700*/  MUFU.EX2 R10, R10 ;  /* 0x0000000a000a7308 */ /* 0x000e220000000800 */
[----:B------:R-:W-:-:S02]  /*1c710*/  FFMA R11, R11, 1.925963033500011079e-08, R14 ;  /* 0x32a570600b0b7823 */ /* 0x000fc4000000000e */
[----:B------:R-:W-:Y:S01]  /*1c720*/  FFMA R12, R8, 1.4426950216293334961, -R12 ;  /* 0x3fb8aa3b080c7823 */ /* 0x000fe2000000080c */
[----:B------:R-:W-:-:S03]  /*1c730*/  SHF.L.U32 R136, R7, 0x17, RZ ;  /* 0x0000001707887819 */ /* 0x000fc600000006ff */
[----:B------:R-:W-:Y:S01]  /*1c740*/  FFMA R8, R8, 1.925963033500011079e-08, R12 ;  /* 0x32a5706008087823 */ /* 0x000fe2000000000c */
[----:B------:R-:W1:Y:S01]  /*1c750*/  MUFU.EX2 R11, R11 ;  /* 0x0000000b000b7308 */ /* 0x000e620000000800 */
[C---:B------:R-:W-:Y:S01]  /*1c760*/  FADD R7, -R36.reuse, R4 ;  /* 0x0000000424077221 */ /* 0x040fe20000000100 */
[----:B------:R-:W-:Y:S01]  /*1c770*/  SHF.L.U32 R137, R9, 0x17, RZ ;  /* 0x0000001709897819 */ /* 0x000fe200000006ff */
[----:B------:R-:W-:Y:S02]  /*1c780*/  FADD R9, -R36, R5 ;  /* 0x0000000524097221 */ /* 0x000fe40000000100 */
[----:B------:R-:W-:-:S03]  /*1c790*/  FFMA.SAT R4, R7, R118, 0.5 ;  /* 0x3f00000007047423 */ /* 0x000fc60000002076 */
[----:B------:R-:W1:Y:S01]  /*1c7a0*/  MUFU.EX2 R8, R8 ;  /* 0x0000000800087308 */ /* 0x000e620000000800 */
[----:B------:R-:W-:Y:S01]  /*1c7b0*/  FFMA.SAT R5, R9, R118, 0.5 ;  /* 0x3f00000009057423 */ /* 0x000fe20000002076 */
[-C--:B------:R-:W-:Y:S01]  /*1c7c0*/  FFMA.RM R4, R4, R119.reuse, 12582913 ;  /* 0x4b40000104047423 */ /* 0x080fe20000004077 */
[----:B------:R-:W-:Y:S01]  /*1c7d0*/  SHF.L.U32 R135, R6, 0x17, RZ ;  /* 0x0000001706877819 */ /* 0x000fe200000006ff */
[----:B------:R-:W-:Y:S01]  /*1c7e0*/  FADD R6, -R36, R3 ;  /* 0x0000000324067221 */ /* 0x000fe20000000100 */
[----:B0-----:R-:W-:Y:S01]  /*1c7f0*/  FMUL R136, R136, R10 ;  /* 0x0000000a88887220 */ /* 0x001fe20000400000 */
[----:B------:R-:W-:Y:S01]  /*1c800*/  FFMA.RM R5, R5, R119, 12582913 ;  /* 0x4b40000105057423 */ /* 0x000fe20000004077 */
[----:B------:R-:W-:Y:S01]  /*1c810*/  FADD R10, R4, -12583039 ;  /* 0xcb40007f040a7421 */ /* 0x000fe20000000000 */
[----:B--2---:R-:W-:Y:S02]  /*1c820*/  FADD R239, -R36, R123 ;  /* 0x0000007b24ef7221 */ /* 0x004fe40000000100 */
[----:B------:R-:W2:Y:S01]  /*1c830*/  LDL.LU R123, [R1+0x4d0] ;  /* 0x0004d000017b7983 */ /* 0x000ea20000300800 */
[----:B------:R-:W-:Y:S01]  /*1c840*/  FFMA.SAT R3, R6, R118, 0.5 ;  /* 0x3f00000006037423 */ /* 0x000fe20000002076 */
[----:B-1----:R-:W-:Y:S01]  /*1c850*/  FMUL R137, R137, R11 ;  /* 0x0000000b89897220 */ /* 0x002fe20000400000 */
[----:B------:R-:W-:Y:S01]  /*1c860*/  FFMA R10, R7, 1.4426950216293334961, -R10 ;  /* 0x3fb8aa3b070a7823 */ /* 0x000fe2000000080a */
[----:B------:R-:W-:Y:S01]  /*1c870*/  FADD R11, R5, -12583039 ;  /* 0xcb40007f050b7421 */ /* 0x000fe20000000000 */
[----:B------:R-:W-:Y:S01]  /*1c880*/  FFMA.RM R3, R3, R119, 12582913 ;  /* 0x4b40000103037423 */ /* 0x000fe20000004077 */
[----:B------:R-:W-:Y:S01]  /*1c890*/  SHF.L.U32 R134, R5, 0x17, RZ ;  /* 0x0000001705867819 */ /* 0x000fe200000006ff */
[----:B------:R-:W-:Y:S01]  /*1c8a0*/  FADD R5, -R36, R2 ;  /* 0x0000000224057221 */ /* 0x000fe20000000100 */
[----:B------:R-:W-:Y:S01]  /*1c8b0*/  FFMA R7, R7, 1.925963033500011079e-08, R10 ;  /* 0x32a5706007077823 */ /* 0x000fe2000000000a */
[----:B------:R-:W-:Y:S01]  /*1c8c0*/  FMUL R135, R135, R8 ;  /* 0x0000000887877220 */ /* 0x000fe20000400000 */
[----:B------:R-:W-:Y:S01]  /*1c8d0*/  FADD R8, R3, -12583039 ;  /* 0xcb40007f03087421 */ /* 0x000fe20000000000 */
[----:B------:R-:W-:-:S03]  /*1c8e0*/  FFMA.SAT R2, R5, R118, 0.5 ;  /* 0x3f00000005027423 */ /* 0x000fc60000002076 */
[----:B------:R-:W-:Y:S01]  /*1c8f0*/  FFMA R8, R6, 1.4426950216293334961, -R8 ;  /* 0x3fb8aa3b06087823 */ /* 0x000fe20000000808 */
[----:B------:R-:W-:Y:S01]  /*1c900*/  FFMA.RM R2, R2, R119, 12582913 ;  /* 0x4b40000102027423 */ /* 0x000fe20000004077 */
[----:B------:R-:W0:Y:S02]  /*1c910*/  MUFU.EX2 R7, R7 ;  /* 0x0000000700077308 */ /* 0x000e240000000800 */
[----:B------:R-:W-:Y:S01]  /*1c920*/  FFMA R6, R6, 1.925963033500011079e-08, R8 ;  /* 0x32a5706006067823 */ /* 0x000fe20000000008 */
[----:B------:R-:W-:Y:S01]  /*1c930*/  FADD R8, R2, -12583039 ;  /* 0xcb40007f02087421 */ /* 0x000fe20000000000 */
[----:B------:R-:W-:Y:S01]  /*1c940*/  SHF.L.U32 R141, R4, 0x17, RZ ;  /* 0x00000017048d7819 */ /* 0x000fe200000006ff */
[----:B------:R-:W-:Y:S02]  /*1c950*/  FADD R4, -R36, R0 ;  /* 0x0000000024047221 */ /* 0x000fe40000000100 */
[----:B------:R-:W-:Y:S01]  /*1c960*/  FFMA R8, R5, 1.4426950216293334961, -R8 ;  /* 0x3fb8aa3b05087823 */ /* 0x000fe20000000808 */
[----:B------:R-:W1:Y:S01]  /*1c970*/  MUFU.EX2 R6, R6 ;  /* 0x0000000600067308 */ /* 0x000e620000000800 */
[----:B------:R-:W-:-:S02]  /*1c980*/  FFMA.SAT R0, R4, R118, 0.5 ;  /* 0x3f00000004007423 */ /* 0x000fc40000002076 */
[----:B------:R-:W-:Y:S02]  /*1c990*/  FFMA R5, R5, 1.925963033500011079e-08, R8 ;  /* 0x32a5706005057823 */ /* 0x000fe40000000008 */
[----:B------:R-:W-:Y:S01]  /*1c9a0*/  FFMA.RM R0, R0, R119, 12582913 ;  /* 0x4b40000100007423 */ /* 0x000fe20000004077 */
[----:B------:R-:W-:Y:S01]  /*1c9b0*/  SHF.L.U32 R140, R3, 0x17, RZ ;  /* 0x00000017038c7819 */ /* 0x000fe200000006ff */
[----:B------:R-:W-:Y:S01]  /*1c9c0*/  FFMA.SAT R3, R145, R118, 0.5 ;  /* 0x3f00000091037423 */ /* 0x000fe20000002076 */
[----:B0-----:R-:W-:Y:S01]  /*1c9d0*/  FMUL R141, R141, R7 ;  /* 0x000000078d8d7220 */ /* 0x001fe20000400000 */
[----:B------:R-:W-:Y:S01]  /*1c9e0*/  FADD R7, R0, -12583039 ;  /* 0xcb40007f00077421 */ /* 0x000fe20000000000 */
[----:B------:R-:W0:Y:S01]  /*1c9f0*/  MUFU.EX2 R5, R5 ;  /* 0x0000000500057308 */ /* 0x000e220000000800 */
[----:B------:R-:W-:Y:S02]  /*1ca00*/  FFMA.RM R3, R3, R119, 12582913 ;  /* 0x4b40000103037423 */ /* 0x000fe40000004077 */
[----:B------:R-:W-:Y:S01]  /*1ca10*/  FFMA R7, R4, 1.4426950216293334961, -R7 ;  /* 0x3fb8aa3b04077823 */ /* 0x000fe20000000807 */
[----:B------:R-:W-:Y:S01]  /*1ca20*/  SHF.L.U32 R139, R2, 0x17, RZ ;  /* 0x00000017028b7819 */ /* 0x000fe200000006ff */
[----:B-1----:R-:W-:-:S02]  /*1ca30*/  FMUL R140, R140, R6 ;  /* 0x000000068c8c7220 */ /* 0x002fc40000400000 */
[----:B------:R-:W-:Y:S01]  /*1ca40*/  FFMA R4, R4, 1.925963033500011079e-08, R7 ;  /* 0x32a5706004047823 */ /* 0x000fe20000000007 */
[----:B------:R-:W-:Y:S01]  /*1ca50*/  FADD R6, R3, -12583039 ;  /* 0xcb40007f03067421 */ /* 0x000fe20000000000 */
[----:B------:R-:W-:-:S03]  /*1ca60*/  FFMA.SAT R2, R144, R118, 0.5 ;  /* 0x3f00000090027423 */ /* 0x000fc60000002076 */
[C---:B------:R-:W-:Y:S01]  /*1ca70*/  FFMA R6, R145.reuse, 1.4426950216293334961, -R6 ;  /* 0x3fb8aa3b91067823 */ /* 0x040fe20000000806 */
[----:B------:R-:W-:Y:S01]  /*1ca80*/  FFMA.RM R2, R2, R119, 12582913 ;  /* 0x4b40000102027423 */ /* 0x000fe20000004077 */
[----:B------:R-:W1:Y:S02]  /*1ca90*/  MUFU.EX2 R4, R4 ;  /* 0x0000000400047308 */ /* 0x000e640000000800 */
[----:B------:R-:W-:Y:S01]  /*1caa0*/  FFMA R145, R145, 1.925963033500011079e-08, R6 ;  /* 0x32a5706091917823 */ /* 0x000fe20000000006 */
[----:B0-----:R-:W-:Y:S01]  /*1cab0*/  FMUL R139, R139, R5 ;  /* 0x000000058b8b7220 */ /* 0x001fe20000400000 */
[----:B------:R-:W-:Y:S01]  /*1cac0*/  FADD R5, R2, -12583039 ;  /* 0xcb40007f02057421 */ /* 0x000fe20000000000 */
[----:B------:R-:W-:Y:S01]  /*1cad0*/  SHF.L.U32 R138, R0, 0x17, RZ ;  /* 0x00000017008a7819 */ /* 0x000fe200000006ff */
[----:B------:R-:W-:Y:S02]  /*1cae0*/  FFMA.SAT R0, R143, R118, 0.5 ;  /* 0x3f0000008f007423 */ /* 0x000fe40000002076 */
[----:B------:R-:W-:Y:S01]  /*1caf0*/  FFMA R5, R144, 1.4426950216293334961, -R5 ;  /* 0x3fb8aa3b90057823 */ /* 0x000fe20000000805 */
[----:B------:R-:W0:Y:S01]  /*1cb00*/  MUFU.EX2 R145, R145 ;  /* 0x0000009100917308 */ /* 0x000e220000000800 */
[----:B------:R-:W-:-:S02]  /*1cb10*/  FFMA.RM R0, R0, R119, 12582913 ;  /* 0x4b40000100007423 */ /* 0x000fc40000004077 */
[----:B------:R-:W-:Y:S01]  /*1cb20*/  FFMA R144, R144, 1.925963033500011079e-08, R5 ;  /* 0x32a5706090907823 */ /* 0x000fe20000000005 */
[----:B------:R-:W-:Y:S01]  /*1cb30*/  SHF.L.U32 R3, R3, 0x17, RZ ;  /* 0x0000001703037819 */ /* 0x000fe200000006ff */
[----:B-1----:R-:W-:Y:S01]  /*1cb40*/  FMUL R138, R138, R4 ;  /* 0x000000048a8a7220 */ /* 0x002fe20000400000 */
[----:B------:R-:W-:-:S03]  /*1cb50*/  FADD R4, R0, -12583039 ;  /* 0xcb40007f00047421 */ /* 0x000fc60000000000 */
[----:B------:R-:W1:Y:S01]  /*1cb60*/  MUFU.EX2 R144, R144 ;  /* 0x0000009000907308 */ /* 0x000e620000000800 */
[----:B------:R-:W-:-:S04]  /*1cb70*/  FFMA R4, R143, 1.4426950216293334961, -R4 ;  /* 0x3fb8aa3b8f047823 */ /* 0x000fc80000000804 */
[----:B------:R-:W-:Y:S01]  /*1cb80*/  FFMA R143, R143, 1.925963033500011079e-08, R4 ;  /* 0x32a570608f8f7823 */ /* 0x000fe20000000004 */
[----:B0-----:R-:W-:Y:S01]  /*1cb90*/  FMUL R145, R3, R145 ;  /* 0x0000009103917220 */ /* 0x001fe20000400000 */
[----:B------:R-:W-:Y:S01]  /*1cba0*/  FFMA.SAT R3, R142, R118, 0.5 ;  /* 0x3f0000008e037423 */ /* 0x000fe20000002076 */
[----:B------:R-:W-:-:S03]  /*1cbb0*/  SHF.L.U32 R2, R2, 0x17, RZ ;  /* 0x0000001702027819 */ /* 0x000fc600000006ff */
[-C--:B------:R-:W-:Y:S01]  /*1cbc0*/  FFMA.RM R3, R3, R119.reuse, 12582913 ;  /* 0x4b40000103037423 */ /* 0x080fe20000004077 */
        /* <DEDUP_REMOVED lines=47> */
[-C--:B------:R-:W-:Y:S01]  /*1cec0*/  FFMA.RM R3, R3, R119.reuse, 12582913 ;  /* 0x4b40000103037423 */ /* 0x080fe20000004077 */
[----:B------:R-:W0:Y:S01]  /*1ced0*/  MUFU.EX2 R208, R208 ;  /* 0x000000d000d07308 */ /* 0x000e220000000800 */
[----:B-1----:R-:W-:Y:S01]  /*1cee0*/  FMUL R146, R2, R146 ;  /* 0x0000009202927220 */ /* 0x002fe20000400000 */
[----:B------:R-:W-:Y:S01]  /*1cef0*/  FFMA.SAT R2, R206, R118, 0.5 ;  /* 0x3f000000ce027423 */ /* 0x000fe20000002076 */
[----:B------:R-:W-:Y:S01]  /*1cf00*/  FADD R4, R3, -12583039 ;  /* 0xcb40007f03047421 */ /* 0x000fe20000000000 */
[----:B---3--:R-:W-:Y:S02]  /*1cf10*/  FADD R238, -R36, R128 ;  /* 0x0000008024ee7221 */ /* 0x008fe40000000100 */
[----:B------:R-:W-:Y:S01]  /*1cf20*/  FFMA.RM R2, R2, R119, 12582913 ;  /* 0x4b40000102027423 */ /* 0x000fe20000004077 */
[----:B------:R-:W-:Y:S01]  /*1cf30*/  FFMA R4, R207, 1.4426950216293334961, -R4 ;  /* 0x3fb8aa3bcf047823 */ /* 0x000fe20000000804 */
[----:B------:R-:W3:Y:S01]  /*1cf40*/  LDL.LU R128, [R1+0x4d4] ;  /* 0x0004d40001807983 */ /* 0x000ee20000300800 */
[----:B------:R-:W-:-:S02]  /*1cf50*/  SHF.L.U32 R0, R0, 0x17, RZ ;  /* 0x0000001700007819 */ /* 0x000fc400000006ff */
[----:B------:R-:W-:Y:S01]  /*1cf60*/  FFMA R207, R207, 1.925963033500011079e-08, R4 ;  /* 0x32a57060cfcf7823 */ /* 0x000fe20000000004 */
[----:B------:R-:W-:Y:S01]  /*1cf70*/  FADD R4, R2, -12583039 ;  /* 0xcb40007f02047421 */ /* 0x000fe20000000000 */
[----:B----4-:R-:W-:Y:S02]  /*1cf80*/  FADD R237, -R36, R127 ;  /* 0x0000007f24ed7221 */ /* 0x010fe40000000100 */
[----:B------:R-:W4:Y:S01]  /*1cf90*/  LDL.LU R127, [R1+0x4d8] ;  /* 0x0004d800017f7983 */ /* 0x000f220000300800 */
        /* <DEDUP_REMOVED lines=14> */
[----:B------:R-:W-:Y:S02]  /*1d080*/  FADD R236, -R36, R129 ;  /* 0x0000008124ec7221 */ /* 0x000fe40000000100 */
[----:B------:R-:W-:Y:S01]  /*1d090*/  FFMA.RM R3, R3, R119, 12582913 ;  /* 0x4b40000103037423 */ /* 0x000fe20000004077 */
[----:B------:R-:W0:Y:S01]  /*1d0a0*/  MUFU.EX2 R205, R205 ;  /* 0x000000cd00cd7308 */ /* 0x000e220000000800 */
[----:B------:R-:W4:Y:S01]  /*1d0b0*/  LDL.LU R129, [R1+0x4dc] ;  /* 0x0004dc0001817983 */ /* 0x000f220000300800 */
        /* <DEDUP_REMOVED lines=40> */
[----:B--2---:R-:W-:Y:S02]  /*1d340*/  FADD R242, -R36, R123 ;  /* 0x0000007b24f27221 */ /* 0x004fe40000000100 */
[----:B------:R-:W2:Y:S01]  /*1d350*/  LDL.LU R123, [R1+0x4e0] ;  /* 0x0004e000017b7983 */ /* 0x000ea20000300800 */
[----:B------:R-:W-:Y:S01]  /*1d360*/  SHF.L.U32 R3, R3, 0x17, RZ ;  /* 0x0000001703037819 */ /* 0x000fe200000006ff */
        /* <DEDUP_REMOVED lines=120> */
[----:B---3--:R-:W-:Y:S02]  /*1daf0*/  FADD R241, -R36, R128 ;  /* 0x0000008024f17221 */ /* 0x008fe40000000100 */
[----:B------:R-:W3:Y:S01]  /*1db00*/  LDL.LU R128, [R1+0x4e4] ;  /* 0x0004e40001807983 */ /* 0x000ee20000300800 */
[----:B------:R-:W-:Y:S01]  /*1db10*/  FFMA R242, R242, 1.925963033500011079e-08, R4 ;  /* 0x32a57060f2f27823 */ /* 0x000fe20000000004 */
[----:B------:R-:W-:Y:S01]  /*1db20*/  FFMA.SAT R4, R241, R118, 0.5 ;  /* 0x3f000000f1047423 */ /* 0x000fe20000002076 */
[----:B------:R-:W-:Y:S01]  /*1db30*/  SHF.L.U32 R3, R3, 0x17, RZ ;  /* 0x0000001703037819 */ /* 0x000fe200000006ff */
[----:B----4-:R-:W-:Y:S01]  /*1db40*/  FADD R240, -R36, R127 ;  /* 0x0000007f24f07221 */ /* 0x010fe20000000100 */
[----:B------:R-:W-:Y:S01]  /*1db50*/  SHF.L.U32 R2, R2, 0x17, RZ ;  /* 0x0000001702027819 */ /* 0x000fe200000006ff */
[----:B------:R-:W-:Y:S01]  /*1db60*/  FFMA.RM R4, R4, R119, 12582913 ;  /* 0x4b40000104047423 */ /* 0x000fe20000004077 */
[----:B------:R-:W4:Y:S01]  /*1db70*/  LDL.LU R127, [R1+0x4e8] ;  /* 0x0004e800017f7983 */ /* 0x000f220000300800 */
[----:B0-----:R-:W-:-:S02]  /*1db80*/  FMUL R237, R3, R237 ;  /* 0x000000ed03ed7220 */ /* 0x001fc40000400000 */
[----:B------:R-:W-:Y:S01]  /*1db90*/  FADD R3, R4, -12583039 ;  /* 0xcb40007f04037421 */ /* 0x000fe20000000000 */
[----:B-1----:R-:W-:Y:S01]  /*1dba0*/  FMUL R236, R2, R236 ;  /* 0x000000ec02ec7220 */ /* 0x002fe20000400000 */
[----:B------:R-:W-:Y:S02]  /*1dbb0*/  FFMA.SAT R2, R240, R118, 0.5 ;  /* 0x3f000000f0027423 */ /* 0x000fe40000002076 */
[C---:B------:R-:W-:Y:S02]  /*1dbc0*/  FFMA R3, R241.reuse, 1.4426950216293334961, -R3 ;  /* 0x3fb8aa3bf1037823 */ /* 0x040fe40000000803 */
[----:B------:R-:W-:Y:S02]  /*1dbd0*/  FFMA.RM R2, R2, R119, 12582913 ;  /* 0x4b40000102027423 */ /* 0x000fe40000004077 */
[----:B------:R-:W-:Y:S02]  /*1dbe0*/  FFMA R241, R241, 1.925963033500011079e-08, R3 ;  /* 0x32a57060f1f17823 */ /* 0x000fe40000000003 */
[----:B------:R-:W-:-:S04]  /*1dbf0*/  FADD R3, R2, -12583039 ;  /* 0xcb40007f02037421 */ /* 0x000fc80000000000 */
[----:B------:R-:W-:-:S04]  /*1dc00*/  FFMA R3, R240, 1.4426950216293334961, -R3 ;  /* 0x3fb8aa3bf0037823 */ /* 0x000fc80000000803 */
[----:B------:R-:W-:Y:S01]  /*1dc10*/  FFMA R240, R240, 1.925963033500011079e-08, R3 ;  /* 0x32a57060f0f07823 */ /* 0x000fe20000000003 */
[----:B------:R-:W-:Y:S01]  /*1dc20*/  SHF.L.U32 R3, R0, 0x17, RZ ;  /* 0x0000001700037819 */ /* 0x000fe200000006ff */
[C---:B------:R-:W-:Y:S02]  /*1dc30*/  FADD R0, -R36.reuse, R129 ;  /* 0x0000008124007221 */ /* 0x040fe40000000100 */
        /* <DEDUP_REMOVED lines=16> */
[----:B------:R-:W-:-:S04]  /*1dd40*/  FADD R5, R4, -12583039 ;  /* 0xcb40007f04057421 */ /* 0x000fc80000000000 */
[----:B------:R-:W-:Y:S01]  /*1dd50*/  FFMA R5, R246, 1.4426950216293334961, -R5 ;  /* 0x3fb8aa3bf6057823 */ /* 0x000fe20000000805 */
[----:B------:R-:W1:Y:S01]  /*1dd60*/  MUFU.EX2 R0, R0 ;  /* 0x0000000000007308 */ /* 0x000e620000000800 */
[----:B------:R-:W-:Y:S02]  /*1dd70*/  SHF.L.U32 R2, R2, 0x17, RZ ;  /* 0x0000001702027819 */ /* 0x000fe400000006ff */
[----:B------:R-:W-:-:S03]  /*1dd80*/  FFMA R246, R246, 1.925963033500011079e-08, R5 ;  /* 0x32a57060f6f67823 */ /* 0x000fc60000000005 */
[----:B0-----:R-:W-:-:S03]  /*1dd90*/  FMUL R240, R2, R240 ;  /* 0x000000f002f07220 */ /* 0x001fc60000400000 */
[----:B------:R-:W0:Y:S01]  /*1dda0*/  MUFU.EX2 R246, R246 ;  /* 0x000000f600f67308 */ /* 0x000e220000000800 */
[----:B------:R-:W-:Y:S02]  /*1ddb0*/  SHF.L.U32 R3, R3, 0x17, RZ ;  /* 0x0000001703037819 */ /* 0x000fe400000006ff */
[----:B------:R-:W-:-:S03]  /*1ddc0*/  SHF.L.U32 R4, R4, 0x17, RZ ;  /* 0x0000001704047819 */ /* 0x000fc600000006ff */
[----:B-1----:R-:W-:Y:S02]  /*1ddd0*/  FMUL R0, R3, R0 ;  /* 0x0000000003007220 */ /* 0x002fe40000400000 */
[----:B0-----:R-:W-:Y:S01]  /*1dde0*/  FMUL R246, R4, R246 ;  /* 0x000000f604f67220 */ /* 0x001fe20000400000 */
[C---:B---3--:R-:W-:Y:S02]  /*1ddf0*/  FADD R245, -R36.reuse, R128 ;  /* 0x0000008024f57221 */ /* 0x048fe40000000100 */
[----:B------:R-:W3:Y:S01]  /*1de00*/  LDL.LU R128, [R1+0x4f4] ;  /* 0x0004f40001807983 */ /* 0x000ee20000300800 */
[----:B----4-:R-:W-:-:S03]  /*1de10*/  FADD R244, -R36, R127 ;  /* 0x0000007f24f47221 */ /* 0x010fc60000000100 */
[----:B------:R-:W4:Y:S01]  /*1de20*/  LDL.LU R127, [R1+0x4fc] ;  /* 0x0004fc00017f7983 */ /* 0x000f220000300800 */
[----:B------:R-:W-:-:S04]  /*1de30*/  FFMA.SAT R2, R245, R118, 0.5 ;  /* 0x3f000000f5027423 */ /* 0x000fc80000002076 */
[-C--:B------:R-:W-:Y:S01]  /*1de40*/  FFMA.RM R2, R2, R119.reuse, 12582913 ;  /* 0x4b40000102027423 */ /* 0x080fe20000004077 */
[----:B------:R-:W-:Y:S01]  /*1de50*/  FFMA.SAT R3, R244, R118, 0.5 ;  /* 0x3f000000f4037423 */ /* 0x000fe20000002076 */
[----:B------:R-:W-:Y:S02]  /*1de60*/  FADD R243, -R36, R129 ;  /* 0x0000008124f37221 */ /* 0x000fe40000000100 */
[----:B------:R-:W4:Y:S01]  /*1de70*/  LDL.LU R129, [R1+0x500] ;  /* 0x0005000001817983 */ /* 0x000f220000300800 */
[----:B------:R-:W-:Y:S01]  /*1de80*/  FADD R5, R2, -12583039 ;  /* 0xcb40007f02057421 */ /* 0x000fe20000000000 */
[----:B------:R-:W-:-:S03]  /*1de90*/  FFMA.RM R3, R3, R119, 12582913 ;  /* 0x4b40000103037423 */ /* 0x000fc60000004077 */
[----:B------:R-:W-:Y:S01]  /*1dea0*/  FFMA R5, R245, 1.4426950216293334961, -R5 ;  /* 0x3fb8aa3bf5057823 */ /* 0x000fe20000000805 */
[----:B------:R-:W-:-:S03]  /*1deb0*/  FFMA.SAT R4, R243, R118, 0.5 ;  /* 0x3f000000f3047423 */ /* 0x000fc60000002076 */
[----:B------:R-:W-:Y:S01]  /*1dec0*/  FFMA R245, R245, 1.925963033500011079e-08, R5 ;  /* 0x32a57060f5f57823 */ /* 0x000fe20000000005 */
[----:B------:R-:W-:Y:S01]  /*1ded0*/  FADD R5, R3, -12583039 ;  /* 0xcb40007f03057421 */ /* 0x000fe20000000000 */
[----:B------:R-:W-:-:S03]  /*1dee0*/  FFMA.RM R4, R4, R119, 12582913 ;  /* 0x4b40000104047423 */ /* 0x000fc60000004077 */
[----:B------:R-:W-:-:S04]  /*1def0*/  FFMA R5, R244, 1.4426950216293334961, -R5 ;  /* 0x3fb8aa3bf4057823 */ /* 0x000fc80000000805 */
[----:B------:R-:W-:Y:S01]  /*1df00*/  FFMA R244, R244, 1.925963033500011079e-08, R5 ;  /* 0x32a57060f4f47823 */ /* 0x000fe20000000005 */
[----:B------:R-:W-:-:S04]  /*1df10*/  FADD R5, R4, -12583039 ;  /* 0xcb40007f04057421 */ /* 0x000fc80000000000 */
[----:B------:R-:W-:-:S04]  /*1df20*/  FFMA R5, R243, 1.4426950216293334961, -R5 ;  /* 0x3fb8aa3bf3057823 */ /* 0x000fc80000000805 */
[----:B------:R-:W-:Y:S01]  /*1df30*/  FFMA R243, R243, 1.925963033500011079e-08, R5 ;  /* 0x32a57060f3f37823 */ /* 0x000fe20000000005 */
[----:B--2---:R-:W-:Y:S02]  /*1df40*/  FADD R5, -R36, R123 ;  /* 0x0000007b24057221 */ /* 0x004fe40000000100 */
[----:B------:R-:W2:Y:S01]  /*1df50*/  LDL.LU R123, [R1+0x504] ;  /* 0x00050400017b7983 */ /* 0x000ea20000300800 */
[----:B------:R-:W0:Y:S01]  /*1df60*/  MUFU.EX2 R245, R245 ;  /* 0x000000f500f57308 */ /* 0x000e220000000800 */
[----:B------:R-:W-:-:S07]  /*1df70*/  SHF.L.U32 R2, R2, 0x17, RZ ;  /* 0x0000001702027819 */ /* 0x000fce00000006ff */
[----:B------:R-:W1:Y:S01]  /*1df80*/  MUFU.EX2 R244, R244 ;  /* 0x000000f400f47308 */ /* 0x000e620000000800 */
[----:B0-----:R-:W-:Y:S01]  /*1df90*/  FMUL R245, R2, R245 ;  /* 0x000000f502f57220 */ /* 0x001fe20000400000 */
[----:B------:R-:W-:-:S04]  /*1dfa0*/  FFMA.SAT R2, R5, R118, 0.5 ;  /* 0x3f00000005027423 */ /* 0x000fc80000002076 */
[----:B------:R-:W-:-:S04]  /*1dfb0*/  FFMA.RM R2, R2, R119, 12582913 ;  /* 0x4b40000102027423 */ /* 0x000fc80000004077 */
[----:B------:R-:W-:Y:S01]  /*1dfc0*/  FADD R6, R2, -12583039 ;  /* 0xcb40007f02067421 */ /* 0x000fe20000000000 */
[----:B------:R-:W0:Y:S03]  /*1dfd0*/  MUFU.EX2 R243, R243 ;  /* 0x000000f300f37308 */ /* 0x000e260000000800 */
[----:B------:R-:W-:Y:S01]  /*1dfe0*/  FFMA R6, R5, 1.4426950216293334961, -R6 ;  /* 0x3fb8aa3b05067823 */ /* 0x000fe20000000806 */
[----:B------:R-:W-:-:S03]  /*1dff0*/  SHF.L.U32 R3, R3, 0x17, RZ ;  /* 0x0000001703037819 */ /* 0x000fc600000006ff */
[----:B------:R-:W-:Y:S02]  /*1e000*/  FFMA R5, R5, 1.925963033500011079e-08, R6 ;  /* 0x32a5706005057823 */ /* 0x000fe40000000006 */
[----:B-1----:R-:W-:Y:S01]  /*1e010*/  FMUL R244, R3, R244 ;  /* 0x000000f403f47220 */ /* 0x002fe20000400000 */
[----:B------:R-:W-:-:S05]  /*1e020*/  SHF.L.U32 R4, R4, 0x17, RZ ;  /* 0x0000001704047819 */ /* 0x000fca00000006ff */
[----:B0-----:R-:W-:Y:S01]  /*1e030*/  FMUL R243, R4, R243 ;  /* 0x000000f304f37220 */ /* 0x001fe20000400000 */
[----:B------:R-:W0:Y:S01]  /*1e040*/  MUFU.EX2 R5, R5 ;  /* 0x0000000500057308 */ /* 0x000e220000000800 */
[----:B---3--:R-:W-:-:S04]  /*1e050*/  FADD R6, -R36, R128 ;  /* 0x0000008024067221 */ /* 0x008fc80000000100 */
[----:B------:R-:W-:Y:S01]  /*1e060*/  FFMA.SAT R3, R6, R118, 0.5 ;  /* 0x3f00000006037423 */ /* 0x000fe20000002076 */
[----:B----4-:R-:W-:-:S03]  /*1e070*/  FADD R252, -R36, R127 ;  /* 0x0000007f24fc7221 */ /* 0x010fc60000000100 */
[-C--:B------:R-:W-:Y:S01]  /*1e080*/  FFMA.RM R3, R3, R119.reuse, 12582913 ;  /* 0x4b40000103037423 */ /* 0x080fe20000004077 */
[----:B------:R-:W3:Y:S01]  /*1e090*/  LDL.LU R127, [R1+0x508] ;  /* 0x00050800017f7983 */ /* 0x000ee20000300800 */
[----:B------:R-:W-:Y:S02]  /*1e0a0*/  FFMA.SAT R4, R252, R118, 0.5 ;  /* 0x3f000000fc047423 */ /* 0x000fe40000002076 */
[----:B------:R-:W-:Y:S02]  /*1e0b0*/  FADD R7, R3, -12583039 ;  /* 0xcb40007f03077421 */ /* 0x000fe40000000000 */
[----:B------:R-:W-:Y:S02]  /*1e0c0*/  FFMA.RM R4, R4, R119, 12582913 ;  /* 0x4b40000104047423 */ /* 0x000fe40000004077 */
[----:B------:R-:W-:-:S04]  /*1e0d0*/  FFMA R7, R6, 1.4426950216293334961, -R7 ;  /* 0x3fb8aa3b06077823 */ /* 0x000fc80000000807 */
[----:B------:R-:W-:Y:S01]  /*1e0e0*/  FFMA R6, R6, 1.925963033500011079e-08, R7 ;  /* 0x32a5706006067823 */ /* 0x000fe20000000007 */
[----:B------:R-:W-:-:S04]  /*1e0f0*/  FADD R7, R4, -12583039 ;  /* 0xcb40007f04077421 */ /* 0x000fc80000000000 */
[----:B------:R-:W-:-:S04]  /*1e100*/  FFMA R7, R252, 1.4426950216293334961, -R7 ;  /* 0x3fb8aa3bfc077823 */ /* 0x000fc80000000807 */
[----:B------:R-:W-:Y:S01]  /*1e110*/  FFMA R252, R252, 1.925963033500011079e-08, R7 ;  /* 0x32a57060fcfc7823 */ /* 0x000fe20000000007 */
[----:B------:R-:W-:Y:S01]  /*1e120*/  SHF.L.U32 R7, R2, 0x17, RZ ;  /* 0x0000001702077819 */ /* 0x000fe200000006ff */
[----:B------:R-:W-:Y:S02]  /*1e130*/  FADD R2, -R36, R129 ;  /* 0x0000008124027221 */ /* 0x000fe40000000100 */
[----:B------:R-:W4:Y:S02]  /*1e140*/  LDL.LU R129, [R1+0x50c] ;  /* 0x00050c0001817983 */ /* 0x000f240000300800 */
[----:B0-----:R-:W-:Y:S01]  /*1e150*/  FMUL R251, R7, R5 ;  /* 0x0000000507fb7220 */ /* 0x001fe20000400000 */
[----:B------:R-:W-:-:S04]  /*1e160*/  FFMA.SAT R5, R2, R118, 0.5 ;  /* 0x3f00000002057423 */ /* 0x000fc80000002076 */
[----:B------:R-:W-:Y:S04]  /*1e170*/  STL [R1+0x4], R251 ;  /* 0x000004fb01007387 */ /* 0x000fe80000100800 */
[----:B------:R-:W4:Y:S01]  /*1e180*/  LDL.LU R128, [R1+0x510] ;  /* 0x0005100001807983 */ /* 0x000f220000300800 */
[----:B------:R-:W-:-:S04]  /*1e190*/  FFMA.RM R5, R5, R119, 12582913 ;  /* 0x4b40000105057423 */ /* 0x000fc80000004077 */
[----:B------:R-:W-:-:S04]  /*1e1a0*/  FADD R7, R5, -12583039 ;  /* 0xcb40007f05077421 */ /* 0x000fc80000000000 */
[----:B------:R-:W-:-:S04]  /*1e1b0*/  FFMA R7, R2, 1.4426950216293334961, -R7 ;  /* 0x3fb8aa3b02077823 */ /* 0x000fc80000000807 */
[----:B------:R-:W-:Y:S01]  /*1e1c0*/  FFMA R2, R2, 1.925963033500011079e-08, R7 ;  /* 0x32a5706002027823 */ /* 0x000fe20000000007 */
[----:B------:R-:W-:Y:S01]  /*1e1d0*/  SHF.L.U32 R7, R3, 0x17, RZ ;  /* 0x0000001703077819 */ /* 0x000fe200000006ff */
[----:B--2---:R-:W-:Y:S02]  /*1e1e0*/  FADD R3, -R36, R123 ;  /* 0x0000007b24037221 */ /* 0x004fe40000000100 */
[----:B------:R-:W2:Y:S01]  /*1e1f0*/  LDL.LU R123, [R1+0x514] ;  /* 0x00051400017b7983 */ /* 0x000ea20000300800 */
[----:B------:R-:W0:Y:S08]  /*1e200*/  MUFU.EX2 R6, R6 ;  /* 0x0000000600067308 */ /* 0x000e300000000800 */
[----:B------:R-:W1:Y:S01]  /*1e210*/  MUFU.EX2 R252, R252 ;  /* 0x000000fc00fc7308 */ /* 0x000e620000000800 */
[----:B0-----:R-:W-:Y:S01]  /*1e220*/  FMUL R249, R7, R6 ;  /* 0x0000000607f97220 */ /* 0x001fe20000400000 */
[----:B------:R-:W-:-:S04]  /*1e230*/  FFMA.SAT R6, R3, R118, 0.5 ;  /* 0x3f00000003067423 */ /* 0x000fc80000002076 */
[----:B------:R-:W-:-:S04]  /*1e240*/  FFMA.RM R6, R6, R119, 12582913 ;  /* 0x4b40000106067423 */ /* 0x000fc80000004077 */
[----:B------:R-:W-:-:S04]  /*1e250*/  FADD R7, R6, -12583039 ;  /* 0xcb40007f06077421 */ /* 0x000fc80000000000 */
[C---:B------:R-:W-:Y:S01]  /*1e260*/  FFMA R7, R3.reuse, 1.4426950216293334961, -R7 ;  /* 0x3fb8aa3b03077823 */ /* 0x040fe20000000807 */
[----:B------:R0:W-:Y:S03]  /*1e270*/  STL [R1], R249 ;  /* 0x000000f901007387 */ /* 0x0001e60000100800 */
[----:B------:R-:W-:Y:S01]  /*1e280*/  FFMA R3, R3, 1.925963033500011079e-08, R7 ;  /* 0x32a5706003037823 */ /* 0x000fe20000000007 */
[----:B------:R-:W-:Y:S01]  /*1e290*/  SHF.L.U32 R7, R4, 0x17, RZ ;  /* 0x0000001704077819 */ /* 0x000fe200000006ff */
[----:B------:R-:W-:-:S04]  /*1e2a0*/  FFMA R11, R9, 1.4426950216293334961, -R11 ;  /* 0x3fb8aa3b090b7823 */ /* 0x000fc8000000080b */
[----:B-1----:R-:W-:Y:S01]  /*1e2b0*/  FMUL R252, R7, R252 ;  /* 0x000000fc07fc7220 */ /* 0x002fe20000400000 */
[----:B------:R-:W-:Y:S01]  /*1e2c0*/  MUFU.EX2 R2, R2 ;  /* 0x0000000200027308 */ /* 0x000fe20000000800 */
[----:B------:R-:W-:-:S07]  /*1e2d0*/  FFMA R9, R9, 1.925963033500011079e-08, R11 ;  /* 0x32a5706009097823 */ /* 0x000fce000000000b */
[----:B------:R-:W1:Y:S08]  /*1e2e0*/  MUFU.EX2 R9, R9 ;  /* 0x0000000900097308 */ /* 0x000e700000000800 */
[----:B------:R-:W0:Y:S01]  /*1e2f0*/  MUFU.EX2 R3, R3 ;  /* 0x0000000300037308 */ /* 0x000e220000000800 */
[----:B-1----:R-:W-:Y:S01]  /*1e300*/  FMUL R134, R134, R9 ;  /* 0x0000000986867220 */ /* 0x002fe20000400000 */
[----:B---3--:R-:W-:-:S02]  /*1e310*/  FADD R4, -R36, R127 ;  /* 0x0000007f24047221 */ /* 0x008fc40000000100 */
[----:B------:R-:W3:Y:S02]  /*1e320*/  LDL.LU R127, [R1+0x518] ;  /* 0x00051800017f7983 */ /* 0x000ee40000300800 */
        /* <DEDUP_REMOVED lines=8> */
[----:B------:R-:W-:Y:S01]  /*1e3b0*/  FMUL R2, R8, R2 ;  /* 0x0000000208027220 */ /* 0x000fe20000400000 */
[----:B------:R-:W-:-:S04]  /*1e3c0*/  FFMA.SAT R8, R5, R118, 0.5 ;  /* 0x3f00000005087423 */ /* 0x000fc80000002076 */
        /* <DEDUP_REMOVED lines=25> */
[----:B------:R-:W-:-:S04]  /*1e560*/  FFMA R13, R33, 1.4426950216293334961, -R13 ;  /* 0x3fb8aa3b210d7823 */ /* 0x000fc8000000080d */
[----:B-1----:R-:W-:Y:S01]  /*1e570*/  FMUL R5, R11, R5 ;  /* 0x000000050b057220 */ /* 0x002fe20000400000 */
[----:B------:R-:W-:Y:S01]  /*1e580*/  MUFU.EX2 R6, R6 ;  /* 0x0000000600067308 */ /* 0x000fe20000000800 */
[----:B------:R-:W-:-:S07]  /*1e590*/  FFMA R13, R33, 1.925963033500011079e-08, R13 ;  /* 0x32a57060210d7823 */ /* 0x000fce000000000d */
[----:B------:R-:W0:Y:S08]  /*1e5a0*/  MUFU.EX2 R13, R13 ;  /* 0x0000000d000d7308 */ /* 0x000e300000000800 */
[----:B------:R-:W1:Y:S01]  /*1e5b0*/  MUFU.EX2 R7, R7 ;  /* 0x0000000700077308 */ /* 0x000e620000000800 */
[----:B0-----:R-:W-:Y:S01]  /*1e5c0*/  FMUL R132, R132, R13 ;  /* 0x0000000d84847220 */ /* 0x001fe20000400000 */
        /* <DEDUP_REMOVED lines=19> */
[----:B-1----:R-:W-:Y:S01]  /*1e700*/  FMUL R7, R13, R7 ;  /* 0x000000070d077220 */ /* 0x002fe20000400000 */
        /* <DEDUP_REMOVED lines=18> */
[----:B------:R-:W0:Y:S08]  /*1e830*/  MUFU.EX2 R10, R10 ;  /* 0x0000000a000a7308 */ /* 0x000e300000000800 */
[----:B------:R-:W1:Y:S01]  /*1e840*/  MUFU.EX2 R11, R11 ;  /* 0x0000000b000b7308 */ /* 0x000e620000000800 */
        /* <DEDUP_REMOVED lines=168> */
[----:B----4-:R-:W-:-:S04]  /*1f2d0*/  FADD R29, -R36, R129 ;  /* 0x00000081241d7221 */ /* 0x010fc80000000100 */
[----:B0-----:R-:W-:Y:S01]  /*1f2e0*/  FMUL R26, R32, R26 ;  /* 0x0000001a201a7220 */ /* 0x001fe20000400000 */
[----:B------:R-:W4:Y:S01]  /*1f2f0*/  LDL.LU R129, [R1+0x62c] ;  /* 0x00062c0001817983 */ /* 0x000f220000300800 */
        /* <DEDUP_REMOVED lines=40> */
[----:B------:R-:W-:-:S03]  /*1f580*/  FFMA.SAT R37, R33, R118, 0.5 ;  /* 0x3f00000021257423 */ /* 0x000fc60000002076 */
[----:B------:R-:W3:Y:S01]  /*1f590*/  LDL.LU R57, [R1+0x6d0] ;  /* 0x0006d00001397983 */ /* 0x000ee20000300800 */
[----:B------:R-:W-:-:S04]  /*1f5a0*/  FFMA.RM R37, R37, R119, 12582913 ;  /* 0x4b40000125257423 */ /* 0x000fc80000004077 */
[----:B------:R-:W-:-:S04]  /*1f5b0*/  FADD R38, R37, -12583039 ;  /* 0xcb40007f25267421 */ /* 0x000fc80000000000 */
[----:B------:R-:W-:-:S04]  /*1f5c0*/  FFMA R38, R33, 1.4426950216293334961, -R38 ;  /* 0x3fb8aa3b21267823 */ /* 0x000fc80000000826 */
[----:B------:R-:W-:Y:S01]  /*1f5d0*/  FFMA R33, R33, 1.925963033500011079e-08, R38 ;  /* 0x32a5706021217823 */ /* 0x000fe20000000026 */
[----:B------:R-:W-:Y:S01]  /*1f5e0*/  SHF.L.U32 R38, R34, 0x17, RZ ;  /* 0x0000001722267819 */ /* 0x000fe200000006ff */
[----:B------:R-:W-:Y:S02]  /*1f5f0*/  FADD R34, -R36, R128 ;  /* 0x0000008024227221 */ /* 0x000fe40000000100 */
[----:B------:R-:W3:Y:S02]  /*1f600*/  LDL.LU R128, [R1+0x6c4] ;  /* 0x0006c40001807983 */ /* 0x000ee40000300800 */
[----:B------:R-:W-:Y:S02]  /*1f610*/  FFMA.SAT R39, R34, R118, 0.5 ;  /* 0x3f00000022277423 */ /* 0x000fe40000002076 */
[----:B------:R-:W3:Y:S02]  /*1f620*/  LDL.LU R69, [R1+0x6c8] ;  /* 0x0006c80001457983 */ /* 0x000ee40000300800 */
[----:B------:R-:W-:-:S02]  /*1f630*/  FFMA.RM R39, R39, R119, 12582913 ;  /* 0x4b40000127277423 */ /* 0x000fc40000004077 */
[----:B------:R-:W3:Y:S01]  /*1f640*/  LDL.LU R68, [R1+0x6cc] ;  /* 0x0006cc0001447983 */ /* 0x000ee20000300800 */
[----:B-1----:R-:W-:-:S03]  /*1f650*/  FMUL R31, R38, R31 ;  /* 0x0000001f261f7220 */ /* 0x002fc60000400000 */
[----:B------:R-:W3:Y:S01]  /*1f660*/  LDL.LU R67, [R1+0x6c0] ;  /* 0x0006c00001437983 */ /* 0x000ee20000300800 */
[----:B------:R-:W-:-:S03]  /*1f670*/  FADD R38, R39, -12583039 ;  /* 0xcb40007f27267421 */ /* 0x000fc60000000000 */
[----:B------:R-:W3:Y:S04]  /*1f680*/  LDL.LU R66, [R1+0x6bc] ;  /* 0x0006bc0001427983 */ /* 0x000ee80000300800 */
[----:B------:R-:W3:Y:S04]  /*1f690*/  LDL.LU R65, [R1+0x6b0] ;  /* 0x0006b00001417983 */ /* 0x000ee80000300800 */
[----:B------:R-:W3:Y:S01]  /*1f6a0*/  LDL.LU R64, [R1+0x6b4] ;  /* 0x0006b40001407983 */ /* 0x000ee20000300800 */
[----:B------:R-:W-:-:S03]  /*1f6b0*/  FFMA R38, R34, 1.4426950216293334961, -R38 ;  /* 0x3fb8aa3b22267823 */ /* 0x000fc60000000826 */
[----:B------:R-:W3:Y:S04]  /*1f6c0*/  LDL.LU R63, [R1+0x6b8] ;  /* 0x0006b800013f7983 */ /* 0x000ee80000300800 */
[----:B------:R-:W3:Y:S04]  /*1f6d0*/  LDL.LU R62, [R1+0x6a0] ;  /* 0x0006a000013e7983 */ /* 0x000ee80000300800 */
[----:B------:R-:W3:Y:S04]  /*1f6e0*/  LDL.LU R61, [R1+0x69c] ;  /* 0x00069c00013d7983 */ /* 0x000ee80000300800 */
[----:B------:R-:W3:Y:S01]  /*1f6f0*/  LDL.LU R60, [R1+0x6a4] ;  /* 0x0006a400013c7983 */ /* 0x000ee20000300800 */
[----:B------:R-:W-:-:S03]  /*1f700*/  FFMA R34, R34, 1.925963033500011079e-08, R38 ;  /* 0x32a5706022227823 */ /* 0x000fc60000000026 */
[----:B------:R-:W3:Y:S01]  /*1f710*/  LDL.LU R56, [R1+0x6a8] ;  /* 0x0006a80001387983 */ /* 0x000ee20000300800 */
[----:B------:R-:W-:-:S03]  /*1f720*/  SHF.L.U32 R38, R35, 0x17, RZ ;  /* 0x0000001723267819 */ /* 0x000fc600000006ff */
[----:B------:R-:W3:Y:S01]  /*1f730*/  LDL.LU R55, [R1+0x690] ;  /* 0x0006900001377983 */ /* 0x000ee20000300800 */
[----:B--2---:R-:W-:-:S03]  /*1f740*/  FADD R35, -R36, R123 ;  /* 0x0000007b24237221 */ /* 0x004fc60000000100 */
[----:B------:R-:W2:Y:S04]  /*1f750*/  LDL.LU R52, [R1+0x68c] ;  /* 0x00068c0001347983 */ /* 0x000ea80000300800 */
[----:B------:R-:W2:Y:S04]  /*1f760*/  LDL.LU R126, [R1+0x694] ;  /* 0x00069400017e7983 */ /* 0x000ea80000300800 */
[----:B------:R-:W2:Y:S04]  /*1f770*/  LDL.LU R53, [R1+0x698] ;  /* 0x0006980001357983 */ /* 0x000ea80000300800 */
[----:B------:R-:W2:Y:S04]  /*1f780*/  LDL.LU R54, [R1+0x67c] ;  /* 0x00067c0001367983 */ /* 0x000ea80000300800 */
[----:B------:R-:W2:Y:S01]  /*1f790*/  LDL.LU R123, [R1+0x678] ;  /* 0x00067800017b7983 */ /* 0x000ea20000300800 */
[----:B------:R-:W0:Y:S01]  /*1f7a0*/  MUFU.EX2 R32, R32 ;  /* 0x0000002000207308 */ /* 0x000e220000000800 */
[----:B------:R-:W-:Y:S01]  /*1f7b0*/  FFMA R49, R47, 1.4426950216293334961, -R49 ;  /* 0x3fb8aa3b2f317823 */ /* 0x000fe20000000831 */
[----:B0-----:R-:W-:Y:S01]  /*1f7c0*/  FMUL R32, R38, R32 ;  /* 0x0000002026207220 */ /* 0x001fe20000400000 */
[----:B------:R-:W-:-:S04]  /*1f7d0*/  FFMA.SAT R38, R35, R118, 0.5 ;  /* 0x3f00000023267423 */ /* 0x000fc80000002076 */
[----:B------:R-:W-:-:S04]  /*1f7e0*/  FFMA.RM R38, R38, R119, 12582913 ;  /* 0x4b40000126267423 */ /* 0x000fc80000004077 */
[----:B------:R-:W-:-:S04]  /*1f7f0*/  FADD R40, R38, -12583039 ;  /* 0xcb40007f26287421 */ /* 0x000fc80000000000 */
[----:B------:R-:W-:Y:S01]  /*1f800*/  FFMA R40, R35, 1.4426950216293334961, -R40 ;  /* 0x3fb8aa3b23287823 */ /* 0x000fe20000000828 */
[----:B------:R-:W-:-:S03]  /*1f810*/  FFMA R47, R47, 1.925963033500011079e-08, R49 ;  /* 0x32a570602f2f7823 */ /* 0x000fc60000000031 */
[----:B------:R-:W-:-:S03]  /*1f820*/  FFMA R35, R35, 1.925963033500011079e-08, R40 ;  /* 0x32a5706023237823 */ /* 0x000fc60000000028 */
[----:B------:R-:W0:Y:S08]  /*1f830*/  MUFU.EX2 R47, R47 ;  /* 0x0000002f002f7308 */ /* 0x000e300000000800 */
[----:B------:R-:W1:Y:S01]  /*1f840*/  MUFU.EX2 R35, R35 ;  /* 0x0000002300237308 */ /* 0x000e620000000800 */
[----:B------:R-:W-:Y:S01]  /*1f850*/  SHF.L.U32 R38, R38, 0x17, RZ ;  /* 0x0000001726267819 */ /* 0x000fe200000006ff */
[----:B0-----:R-:W-:-:S04]  /*1f860*/  FMUL R191, R191, R47 ;  /* 0x0000002fbfbf7220 */ /* 0x001fc80000400000 */
[----:B-1----:R-:W-:Y:S01]  /*1f870*/  FMUL R35, R38, R35 ;  /* 0x0000002326237220 */ /* 0x002fe20000400000 */
[C---:B----4-:R-:W-:Y:S02]  /*1f880*/  FADD R113, -R36.reuse, R129 ;  /* 0x0000008124717221 */ /* 0x050fe40000000100 */
[----:B------:R-:W4:Y:S01]  /*1f890*/  LDL.LU R129, [R1+0x680] ;  /* 0x0006800001817983 */ /* 0x000f220000300800 */
[----:B---3--:R-:W-:-:S03]  /*1f8a0*/  FADD R247, -R36, R57 ;  /* 0x0000003924f77221 */ /* 0x008fc60000000100 */
[----:B------:R-:W3:Y:S04]  /*1f8b0*/  LDL.LU R57, [R1+0x688] ;  /* 0x0006880001397983 */ /* 0x000ee80000300800 */
[----:B------:R-:W3:Y:S04]  /*1f8c0*/  LDL.LU R58, [R1+0x66c] ;  /* 0x00066c00013a7983 */ /* 0x000ee80000300800 */
[----:B------:R-:W3:Y:S01]  /*1f8d0*/  LDL.LU R59, [R1+0x664] ;  /* 0x00066400013b7983 */ /* 0x000ee20000300800 */
[----:B------:R-:W-:-:S03]  /*1f8e0*/  FADD R38, -R36, R128 ;  /* 0x0000008024267221 */ /* 0x000fc60000000100 */
[----:B------:R-:W3:Y:S01]  /*1f8f0*/  LDL.LU R128, [R1+0x670] ;  /* 0x0006700001807983 */ /* 0x000ee20000300800 */
[C---:B------:R-:W-:Y:S01]  /*1f900*/  FADD R44, -R36.reuse, R64 ;  /* 0x00000040242c7221 */ /* 0x040fe20000000100 */
[C---:B------:R-:W-:Y:S01]  /*1f910*/  FADD R45, -R36.reuse, R63 ;  /* 0x0000003f242d7221 */ /* 0x040fe20000000100 */
[C---:B------:R-:W-:Y:S01]  /*1f920*/  FADD R46, -R36.reuse, R62 ;  /* 0x0000003e242e7221 */ /* 0x040fe20000000100 */
[C---:B------:R-:W-:Y:S02]  /*1f930*/  FADD R47, -R36.reuse, R61 ;  /* 0x0000003d242f7221 */ /* 0x040fe40000000100 */
[----:B------:R-:W3:Y:S04]  /*1f940*/  LDL.LU R61, [R1+0x674] ;  /* 0x00067400013d7983 */ /* 0x000ee80000300800 */
[----:B------:R-:W3:Y:S04]  /*1f950*/  LDL.LU R62, [R1+0x658] ;  /* 0x00065800013e7983 */ /* 0x000ee80000300800 */
[----:B------:R-:W3:Y:S01]  /*1f960*/  LDL.LU R63, [R1+0x660] ;  /* 0x00066000013f7983 */ /* 0x000ee20000300800 */
[----:B------:R-:W-:-:S03]  /*1f970*/  FADD R50, -R36, R55 ;  /* 0x0000003724327221 */ /* 0x000fc60000000100 */
[----:B------:R-:W3:Y:S01]  /*1f980*/  LDL.LU R64, [R1+0x650] ;  /* 0x0006500001407983 */ /* 0x000ee20000300800 */
[C---:B--2---:R-:W-:Y:S01]  /*1f990*/  FADD R51, -R36.reuse, R52 ;  /* 0x0000003424337221 */ /* 0x044fe20000000100 */
[C---:B------:R-:W-:Y:S02]  /*1f9a0*/  FADD R52, -R36.reuse, R126 ;  /* 0x0000007e24347221 */ /* 0x040fe40000000100 */
[----:B------:R-:W2:Y:S01]  /*1f9b0*/  LDL.LU R126, [R1+0x654] ;  /* 0x00065400017e7983 */ /* 0x000ea20000300800 */
[----:B------:R-:W-:-:S03]  /*1f9c0*/  FADD R55, -R36, R123 ;  /* 0x0000007b24377221 */ /* 0x000fc60000000100 */
[----:B------:R-:W2:Y:S01]  /*1f9d0*/  LDL.LU R123, [R1+0x644] ;  /* 0x00064400017b7983 */ /* 0x000ea20000300800 */
[C---:B------:R-:W-:Y:S01]  /*1f9e0*/  FADD R41, -R36.reuse, R67 ;  /* 0x0000004324297221 */ /* 0x040fe20000000100 */
[C---:B------:R-:W-:Y:S01]  /*1f9f0*/  FADD R40, -R36.reuse, R68 ;  /* 0x0000004424287221 */ /* 0x040fe20000000100 */
[C---:B------:R-:W-:Y:S01]  /*1fa00*/  FADD R49, -R36.reuse, R56 ;  /* 0x0000003824317221 */ /* 0x040fe20000000100 */
[----:B------:R-:W2:Y:S04]  /*1fa10*/  LDL.LU R67, [R1+0x640] ;  /* 0x0006400001437983 */ /* 0x000ea80000300800 */
[----:B------:R-:W2:Y:S01]  /*1fa20*/  LDL.LU R68, [R1+0x648] ;  /* 0x0006480001447983 */ /* 0x000ea20000300800 */
[C---:B------:R-:W-:Y:S01]  /*1fa30*/  FADD R48, -R36.reuse, R60 ;  /* 0x0000003c24307221 */ /* 0x040fe20000000100 */
[C---:B------:R-:W-:Y:S01]  /*1fa40*/  FADD R43, -R36.reuse, R65 ;  /* 0x00000041242b7221 */ /* 0x040fe20000000100 */
[C---:B------:R-:W-:Y:S01]  /*1fa50*/  FADD R42, -R36.reuse, R66 ;  /* 0x00000042242a7221 */ /* 0x040fe20000000100 */
[----:B----4-:R-:W-:-:S02]  /*1fa60*/  FADD R56, -R36, R129 ;  /* 0x0000008124387221 */ /* 0x010fc40000000100 */
[----:B------:R-:W4:Y:S04]  /*1fa70*/  LDL.LU R129, [R1+0x64c] ;  /* 0x00064c0001817983 */ /* 0x000f280000300800 */
[----:B------:R-:W4:Y:S04]  /*1fa80*/  LDL.LU R70, [R1+0x630] ;  /* 0x0006300001467983 */ /* 0x000f280000300800 */
[----:B------:R-:W4:Y:S04]  /*1fa90*/  LDL.LU R71, [R1+0x634] ;  /* 0x0006340001477983 */ /* 0x000f280000300800 */
[----:B------:R-:W4:Y:S04]  /*1faa0*/  LDL.LU R72, [R1+0x638] ;  /* 0x0006380001487983 */ /* 0x000f280000300800 */
[----:B------:R-:W4:Y:S04]  /*1fab0*/  LDL.LU R73, [R1+0x63c] ;  /* 0x00063c0001497983 */ /* 0x000f280000300800 */
[----:B------:R-:W4:Y:S04]  /*1fac0*/  LDL.LU R74, [R1+0x620] ;  /* 0x00062000014a7983 */ /* 0x000f280000300800 */
[----:B------:R-:W4:Y:S04]  /*1fad0*/  LDL.LU R75, [R1+0x61c] ;  /* 0x00061c00014b7983 */ /* 0x000f280000300800 */
[----:B------:R-:W4:Y:S01]  /*1fae0*/  LDL.LU R76, [R1+0x624] ;  /* 0x00062400014c7983 */ /* 0x000f220000300800 */
[----:B---3--:R-:W-:-:S03]  /*1faf0*/  FADD R60, -R36, R128 ;  /* 0x00000080243c7221 */ /* 0x008fc60000000100 */
        /* <DEDUP_REMOVED lines=9> */
[----:B--2---:R-:W-:-:S03]  /*1fb90*/  FADD R65, -R36, R126 ;  /* 0x0000007e24417221 */ /* 0x004fc60000000100 */
[----:B------:R-:W2:Y:S01]  /*1fba0*/  LDL.LU R126, [R1+0x5ec] ;  /* 0x0005ec00017e7983 */ /* 0x000ea20000300800 */
[----:B------:R-:W-:-:S03]  /*1fbb0*/  FADD R66, -R36, R123 ;  /* 0x0000007b24427221 */ /* 0x000fc60000000100 */
[----:B------:R-:W2:Y:S01]  /*1fbc0*/  LDL.LU R123, [R1+0x5f4] ;  /* 0x0005f400017b7983 */ /* 0x000ea20000300800 */
[----:B------:R-:W0:Y:S01]  /*1fbd0*/  MUFU.EX2 R33, R33 ;  /* 0x0000002100217308 */ /* 0x000e220000000800 */
[----:B------:R-:W-:Y:S01]  /*1fbe0*/  FADD R127, -R36, R127 ;  /* 0x0000007f247f7221 */ /* 0x000fe20000000100 */
[----:B------:R-:W-:Y:S01]  /*1fbf0*/  SHF.L.U32 R37, R37, 0x17, RZ ;  /* 0x0000001725257819 */ /* 0x000fe200000006ff */
[----:B------:R-:W2:Y:S02]  /*1fc00*/  LDL.LU R88, [R1+0x5f0] ;  /* 0x0005f00001587983 */ /* 0x000ea40000300800 */
[----:B------:R-:W-:Y:S01]  /*1fc10*/  FFMA.SAT R122, R127, R118, 0.5 ;  /* 0x3f0000007f7a7423 */ /* 0x000fe20000002076 */
[----:B------:R-:W-:Y:S01]  /*1fc20*/  SHF.L.U32 R39, R39, 0x17, RZ ;  /* 0x0000001727277819 */ /* 0x000fe200000006ff */
[----:B------:R-:W2:Y:S02]  /*1fc30*/  LDL.LU R89, [R1+0x5e4] ;  /* 0x0005e40001597983 */ /* 0x000ea40000300800 */
[----:B------:R-:W-:Y:S01]  /*1fc40*/  FFMA.RM R122, R122, R119, 12582913 ;  /* 0x4b4000017a7a7423 */ /* 0x000fe20000004077 */
[----:B------:R-:W1:Y:S01]  /*1fc50*/  MUFU.EX2 R34, R34 ;  /* 0x0000002200227308 */ /* 0x000e620000000800 */
[----:B------:R-:W2:Y:S01]  /*1fc60*/  LDL.LU R90, [R1+0x5d4] ;  /* 0x0005d400015a7983 */ /* 0x000ea20000300800 */
[----:B0-----:R-:W-:Y:S01]  /*1fc70*/  FMUL R33, R37, R33 ;  /* 0x0000002125217220 */ /* 0x001fe20000400000 */
[----:B------:R-:W-:-:S04]  /*1fc80*/  FADD R37, R122, -12583039 ;  /* 0xcb40007f7a257421 */ /* 0x000fc80000000000 */
[----:B------:R-:W-:-:S04]  /*1fc90*/  FFMA R37, R127, 1.4426950216293334961, -R37 ;  /* 0x3fb8aa3b7f257823 */ /* 0x000fc80000000825 */
[----:B------:R-:W-:Y:S01]  /*1fca0*/  FFMA R127, R127, 1.925963033500011079e-08, R37 ;  /* 0x32a570607f7f7823 */ /* 0x000fe20000000025 */
[----:B------:R-:W-:Y:S01]  /*1fcb0*/  FFMA.SAT R37, R113, R118, 0.5 ;  /* 0x3f00000071257423 */ /* 0x000fe20000002076 */
[----:B-1----:R-:W-:-:S03]  /*1fcc0*/  FMUL R34, R39, R34 ;  /* 0x0000002227227220 */ /* 0x002fc60000400000 */
[----:B------:R-:W-:-:S04]  /*1fcd0*/  FFMA.RM R37, R37, R119, 12582913 ;  /* 0x4b40000125257423 */ /* 0x000fc80000004077 */
[----:B------:R-:W-:-:S04]  /*1fce0*/  FADD R39, R37, -12583039 ;  /* 0xcb40007f25277421 */ /* 0x000fc80000000000 */
[----:B------:R-:W-:-:S04]  /*1fcf0*/  FFMA R39, R113, 1.4426950216293334961, -R39 ;  /* 0x3fb8aa3b71277823 */ /* 0x000fc80000000827 */
[----:B------:R-:W-:Y:S01]  /*1fd00*/  FFMA R113, R113, 1.925963033500011079e-08, R39 ;  /* 0x32a5706071717823 */ /* 0x000fe20000000027 */
[C---:B------:R-:W-:Y:S01]  /*1fd10*/  FADD R39, -R36.reuse, R69 ;  /* 0x0000004524277221 */ /* 0x040fe20000000100 */
[C---:B----4-:R-:W-:Y:S02]  /*1fd20*/  FADD R69, -R36.reuse, R129 ;  /* 0x0000008124457221 */ /* 0x050fe40000000100 */
[----:B------:R-:W4:Y:S04]  /*1fd30*/  LDL.LU R129, [R1+0x5e0] ;  /* 0x0005e00001817983 */ /* 0x000f280000300800 */
[----:B------:R-:W4:Y:S04]  /*1fd40*/  LDL.LU R92, [R1+0x5d8] ;  /* 0x0005d800015c7983 */ /* 0x000f280000300800 */
[----:B------:R-:W4:Y:S01]  /*1fd50*/  LDL.LU R93, [R1+0x5d0] ;  /* 0x0005d000015d7983 */ /* 0x000f220000300800 */
[----:B---3--:R-:W-:-:S03]  /*1fd60*/  FADD R81, -R36, R128 ;  /* 0x0000008024517221 */ /* 0x008fc60000000100 */
[----:B------:R-:W3:Y:S04]  /*1fd70*/  LDL.LU R128, [R1+0x5c8] ;  /* 0x0005c80001807983 */ /* 0x000ee80000300800 */
[----:B------:R-:W3:Y:S04]  /*1fd80*/  LDL.LU R95, [R1+0x5cc] ;  /* 0x0005cc00015f7983 */ /* 0x000ee80000300800 */
[----:B------:R-:W3:Y:S01]  /*1fd90*/  LDL.LU R96, [R1+0x5c4] ;  /* 0x0005c40001607983 */ /* 0x000ee20000300800 */
[----:B--2---:R-:W-:-:S03]  /*1fda0*/  FADD R86, -R36, R126 ;  /* 0x0000007e24567221 */ /* 0x004fc60000000100 */
[----:B------:R-:W2:Y:S04]  /*1fdb0*/  LDL.LU R126, [R1+0x5c0] ;  /* 0x0005c000017e7983 */ /* 0x000ea80000300800 */
[----:B------:R-:W2:Y:S04]  /*1fdc0*/  LDL.LU R98, [R1+0x5ac] ;  /* 0x0005ac0001627983 */ /* 0x000ea80000300800 */
[----:B------:R-:W2:Y:S01]  /*1fdd0*/  LDL.LU R99, [R1+0x5b4] ;  /* 0x0005b40001637983 */ /* 0x000ea20000300800 */
[----:B------:R-:W-:-:S03]  /*1fde0*/  FADD R87, -R36, R123 ;  /* 0x0000007b24577221 */ /* 0x000fc60000000100 */
[----:B------:R-:W2:Y:S04]  /*1fdf0*/  LDL.LU R123, [R1+0x5b0] ;  /* 0x0005b000017b7983 */ /* 0x000ea80000300800 */
        /* <DEDUP_REMOVED lines=10> */
[----:B------:R-:W2:Y:S01]  /*1fea0*/  LDL.LU R111, [R1+0x57c] ;  /* 0x00057c00016f7983 */ /* 0x000ea20000300800 */
[----:B----4-:R-:W-:-:S03]  /*1feb0*/  FADD R91, -R36, R129 ;  /* 0x00000081245b7221 */ /* 0x010fc60000000100 */
[----:B------:R-:W4:Y:S01]  /*1fec0*/  LDL.LU R129, [R1+0x570] ;  /* 0x0005700001817983 */ /* 0x000f220000300800 */
[----:B---3--:R-:W-:-:S03]  /*1fed0*/  FADD R94, -R36, R128 ;  /* 0x00000080245e7221 */ /* 0x008fc60000000100 */
[----:B------:R-:W3:Y:S04]  /*1fee0*/  LDL.LU R128, [R1+0x580] ;  /* 0x0005800001807983 */ /* 0x000ee80000300800 */
[----:B------:R-:W3:Y:S04]  /*1fef0*/  LDL.LU R114, [R1+0x560] ;  /* 0x0005600001727983 */ /* 0x000ee80000300800 */
[----:B------:R-:W3:Y:S04]  /*1ff00*/  LDL.LU R115, [R1+0x578] ;  /* 0x0005780001737983 */ /* 0x000ee80000300800 */
[----:B------:R-:W3:Y:S04]  /*1ff10*/  LDL.LU R116, [R1+0x568] ;  /* 0x0005680001747983 */ /* 0x000ee80000300800 */
[----:B------:R-:W3:Y:S01]  /*1ff20*/  LDL.LU R117, [R1+0x564] ;  /* 0x0005640001757983 */ /* 0x000ee20000300800 */
[----:B--2---:R-:W-:-:S03]  /*1ff30*/  FADD R97, -R36, R126 ;  /* 0x0000007e24617221 */ /* 0x004fc60000000100 */
[----:B------:R-:W2:Y:S04]  /*1ff40*/  LDL.LU R126, [R1+0x6d4] ;  /* 0x0006d400017e7983 */ /* 0x000ea80000300800 */
[----:B------:R-:W2:Y:S01]  /*1ff50*/  LDL.LU R120, [R1+0x6d8] ;  /* 0x0006d80001787983 */ /* 0x000ea20000300800 */
[----:B------:R-:W-:-:S03]  /*1ff60*/  FADD R100, -R36, R123 ;  /* 0x0000007b24647221 */ /* 0x000fc60000000100 */
[----:B------:R-:W2:Y:S04]  /*1ff70*/  LDL.LU R123, [R1+0x6dc] ;  /* 0x0006dc00017b7983 */ /* 0x000ea80000300800 */
[----:B------:R-:W2:Y:S01]  /*1ff80*/  LDL.LU R121, [R1+0x6e0] ;  /* 0x0006e00001797983 */ /* 0x000ea20000300800 */
[----:B------:R-:W0:Y:S01]  /*1ff90*/  MUFU.EX2 R113, R113 ;  /* 0x0000007100717308 */ /* 0x000e220000000800 */
[----:B------:R-:W-:Y:S02]  /*1ffa0*/  FFMA.SAT R112, R247, R118, 0.5 ;  /* 0x3f000000f7707423 */ /* 0x000fe40000002076 */
[----:B------:R-:W2:Y:S05]  /*1ffb0*/  LDL R250, [R1+0x4f8] ;  /* 0x0004f80001fa7983 */ /* 0x000eaa0000100800 */
[----:B------:R-:W1:Y:S01]  /*1ffc0*/  MUFU.EX2 R127, R127 ;  /* 0x0000007f007f7308 */ /* 0x000e620000000800 */
[----:B------:R-:W-:Y:S01]  /*1ffd0*/  FFMA.RM R112, R112, R119, 12582913 ;  /* 0x4b40000170707423 */ /* 0x000fe20000004077 */
[----:B------:R-:W-:Y:S01]  /*1ffe0*/  SHF.L.U32 R37, R37, 0x17, RZ ;  /* 0x0000001725257819 */ /* 0x000fe200000006ff */
[----:B------:R-:W2:Y:S01]  /*1fff0*/  LDL R119, [R1+0x4a8] ;  /* 0x0004a80001777983 */ /* 0x000ea20000100800 */
[----:B------:R-:W-:-:S03]  /*20000*/  SHF.L.U32 R122, R122, 0x17, RZ ;  /* 0x000000177a7a7819 */ /* 0x000fc600000006ff */
[----:B------:R-:W2:Y:S01]  /*20010*/  LDL R118, [R1+0x4a4] ;  /* 0x0004a40001767983 */ /* 0x000ea20000100800 */
[----:B0-----:R-:W-:-:S03]  /*20020*/  FMUL R37, R37, R113 ;  /* 0x0000007125257220 */ /* 0x001fc60000400000 */
[----:B------:R-:W2:Y:S01]  /*20030*/  LDL R113, [R1+0x498] ;  /* 0x0004980001717983 */ /* 0x000ea20000100800 */
        /* <DEDUP_REMOVED lines=47> */
[C---:B---3--:R-:W-:Y:S01]  /*20330*/  FADD R128, -R36.reuse, R128 ;  /* 0x0000008024807221 */ /* 0x048fe20000000100 */
[C---:B------:R-:W-:Y:S01]  /*20340*/  FADD R114, -R36.reuse, R114 ;  /* 0x0000007224727221 */ /* 0x040fe20000000100 */
[C---:B------:R-:W-:Y:S01]  /*20350*/  FADD R115, -R36.reuse, R115 ;  /* 0x0000007324737221 */ /* 0x040fe20000000100 */
[C---:B------:R-:W-:Y:S01]  /*20360*/  FADD R116, -R36.reuse, R116 ;  /* 0x0000007424747221 */ /* 0x040fe20000000100 */
[C---:B------:R-:W-:Y:S01]  /*20370*/  FADD R117, -R36.reuse, R117 ;  /* 0x0000007524757221 */ /* 0x040fe20000000100 */
[C---:B--2---:R-:W-:Y:S01]  /*20380*/  FADD R126, -R36.reuse, R126 ;  /* 0x0000007e247e7221 */ /* 0x044fe20000000100 */
[C---:B------:R-:W-:Y:S01]  /*20390*/  FADD R120, -R36.reuse, R120 ;  /* 0x0000007824787221 */ /* 0x040fe20000000100 */
[C---:B------:R-:W-:Y:S01]  /*203a0*/  FADD R123, -R36.reuse, R123 ;  /* 0x0000007b247b7221 */ /* 0x040fe20000000100 */
[----:B------:R-:W-:Y:S01]  /*203b0*/  FADD R121, -R36, R121 ;  /* 0x0000007924797221 */ /* 0x000fe20000000100 */
[----:B-1----:R-:W-:-:S02]  /*203c0*/  FMUL R36, R122, R127 ;  /* 0x0000007f7a247220 */ /* 0x002fc40000400000 */
[----:B------:R-:W2:Y:S01]  /*203d0*/  LDL R127, [R1+0x49c] ;  /* 0x00049c00017f7983 */ /* 0x000ea20000100800 */
[----:B------:R-:W-:-:S04]  /*203e0*/  FADD R122, RZ, R250 ;  /* 0x000000faff7a7221 */ /* 0x000fc80000000000 */
[----:B------:R-:W-:-:S04]  /*203f0*/  FADD R122, R122, R119 ;  /* 0x000000777a7a7221 */ /* 0x000fc80000000000 */
[----:B------:R-:W-:-:S04]  /*20400*/  FADD R122, R122, R118 ;  /* 0x000000767a7a7221 */ /* 0x000fc80000000000 */
[----:B------:R-:W-:-:S04]  /*20410*/  FADD R122, R122, R113 ;  /* 0x000000717a7a7221 */ /* 0x000fc80000000000 */
[----:B--2---:R-:W-:Y:S02]  /*20420*/  FADD R127, R122, R127 ;  /* 0x0000007f7a7f7221 */ /* 0x004fe40000000000 */
[----:B------:R-:W2:Y:S01]  /*20430*/  LDL R122, [R1+0x494] ;  /* 0x00049400017a7983 */ /* 0x000ea20000100800 */
[----:B------:R-:W-:Y:S01]  /*20440*/  HFMA2 R119, -RZ, RZ, 3.7421875, 0 ;  /* 0x437c0000ff777431 */ /* 0x000fe200000001ff */
[----:B------:R-:W-:-:S05]  /*20450*/  MOV R118, 0x3bbb989d ;  /* 0x3bbb989d00767802 */ /* 0x000fca0000000f00 */
        /* <DEDUP_REMOVED lines=11> */
[----:B------:R-:W-:-:S04]  /*20510*/  FFMA R248, R247, 1.4426950216293334961, -R248 ;  /* 0x3fb8aa3bf7f87823 */ /* 0x000fc800000008f8 */
[----:B------:R-:W-:Y:S02]  /*20520*/  FFMA R248, R247, 1.925963033500011079e-08, R248 ;  /* 0x32a57060f7f87823 */ /* 0x000fe400000000f8 */
[----:B------:R-:W4:Y:S01]  /*20530*/  LDL R247, [R1+0x47c] ;  /* 0x00047c0001f77983 */ /* 0x000f220000100800 */
[----:B--2---:R-:W-:Y:S01]  /*20540*/  FADD R127, R127, R38 ;  /* 0x000000267f7f7221 */ /* 0x004fe20000000000 */
[----:B------:R-:W-:Y:S02]  /*20550*/  SHF.L.U32 R38, R112, 0x17, RZ ;  /* 0x0000001770267819 */ /* 0x000fe400000006ff */
[----:B------:R-:W2:Y:S01]  /*20560*/  LDL R112, [R1+0x480] ;  /* 0x0004800001707983 */ /* 0x000ea20000100800 */
[----:B---3--:R-:W-:Y:S01]  /*20570*/  FADD R127, R127, R118 ;  /* 0x000000767f7f7221 */ /* 0x008fe20000000000 */
[----:B------:R-:W-:Y:S01]  /*20580*/  HFMA2 R119, -RZ, RZ, 3.7421875, 0 ;  /* 0x437c0000ff777431 */ /* 0x000fe200000001ff */
[----:B------:R-:W0:Y:S01]  /*20590*/  MUFU.EX2 R248, R248 ;  /* 0x000000f800f87308 */ /* 0x000e220000000800 */
[----:B------:R-:W-:Y:S01]  /*205a0*/  MOV R118, 0x3bbb989d ;  /* 0x3bbb989d00767802 */ /* 0x000fe20000000f00 */
[----:B--2---:R-:W-:-:S04]  /*205b0*/  FADD R127, R127, R112 ;  /* 0x000000707f7f7221 */ /* 0x004fc80000000000 */
[----:B----4-:R-:W-:Y:S02]  /*205c0*/  FADD R247, R127, R247 ;  /* 0x000000f77ff77221 */ /* 0x010fe40000000000 */
[----:B------:R1:W2:Y:S02]  /*205d0*/  MUFU.EX2 R127, R122 ;  /* 0x0000007a007f7308 */ /* 0x0002a40000000800 */
[----:B-1----:R-:W3:Y:S01]  /*205e0*/  LDL R122, [R1+0x478] ;  /* 0x00047800017a7983 */ /* 0x002ee20000100800 */
[----:B------:R-:W-:Y:S01]  /*205f0*/  FFMA.SAT R112, R39, R118, 0.5 ;  /* 0x3f00000027707423 */ /* 0x000fe20000002076 */
[----:B0-----:R-:W-:Y:S02]  /*20600*/  FMUL R38, R38, R248 ;  /* 0x000000f826267220 */ /* 0x001fe40000400000 */
[----:B------:R-:W4:Y:S01]  /*20610*/  LDL R248, [R1+0x474] ;  /* 0x0004740001f87983 */ /* 0x000f220000100800 */
[----:B------:R-:W-:-:S03]  /*20620*/  FFMA.RM R112, R112, R119, 12582913 ;  /* 0x4b40000170707423 */ /* 0x000fc60000004077 */
[----:B------:R-:W2:Y:S01]  /*20630*/  LDL R118, [R1+0x468] ;  /* 0x0004680001767983 */ /* 0x000ea20000100800 */
[----:B---3--:R-:W-:Y:S01]  /*20640*/  FADD R247, R247, R122 ;  /* 0x0000007af7f77221 */ /* 0x008fe20000000000 */
[----:B------:R-:W-:-:S04]  /*20650*/  FADD R122, R112, -12583039 ;  /* 0xcb40007f707a7421 */ /* 0x000fc80000000000 */
[----:B------:R-:W-:-:S04]  /*20660*/  FFMA R122, R39, 1.4426950216293334961, -R122 ;  /* 0x3fb8aa3b277a7823 */ /* 0x000fc8000000087a */
[----:B------:R-:W-:Y:S02]  /*20670*/  FFMA R122, R39, 1.925963033500011079e-08, R122 ;  /* 0x32a57060277a7823 */ /* 0x000fe4000000007a */
[----:B------:R-:W3:Y:S01]  /*20680*/  LDL R39, [R1+0x470] ;  /* 0x0004700001277983 */ /* 0x000ee20000100800 */
[----:B----4-:R-:W-:-:S03]  /*20690*/  FADD R247, R247, R248 ;  /* 0x000000f8f7f77221 */ /* 0x010fc60000000000 */
[----:B------:R-:W4:Y:S01]  /*206a0*/  LDL R248, [R1+0x434] ;  /* 0x0004340001f87983 */ /* 0x000f220000100800 */
[----:B---3--:R-:W-:Y:S01]  /*206b0*/  FADD R247, R247, R39 ;  /* 0x00000027f7f77221 */ /* 0x008fe20000000000 */
[----:B------:R-:W-:Y:S02]  /*206c0*/  SHF.L.U32 R39, R113, 0x17, RZ ;  /* 0x0000001771277819 */ /* 0x000fe400000006ff */
[----:B------:R-:W3:Y:S03]  /*206d0*/  LDL R113, [R1+0x464] ;  /* 0x0004640001717983 */ /* 0x000ee60000100800 */
[----:B--2---:R-:W-:Y:S02]  /*206e0*/  FMUL R39, R39, R127 ;  /* 0x0000007f27277220 */ /* 0x004fe40000400000 */
[----:B------:R-:W2:Y:S01]  /*206f0*/  LDL R127, [R1+0x460] ;  /* 0x00046000017f7983 */ /* 0x000ea20000100800 */
[----:B------:R-:W-:Y:S01]  /*20700*/  FADD R247, R247, R118 ;  /* 0x00000076f7f77221 */ /* 0x000fe20000000000 */
[----:B------:R-:W-:-:S03]  /*20710*/  HFMA2 R118, -RZ, RZ, 0.96630859375, -0.0022525787353515625 ;  /* 0x3bbb989dff767431 */ /* 0x000fc600000001ff */
[----:B---3--:R-:W-:-:S04]  /*20720*/  FADD R247, R247, R113 ;  /* 0x00000071f7f77221 */ /* 0x008fc80000000000 */
[----:B--2---:R-:W-:Y:S02]  /*20730*/  FADD R247, R247, R127 ;  /* 0x0000007ff7f77221 */ /* 0x004fe40000000000 */
        /* <DEDUP_REMOVED lines=31> */
[----:B------:R-:W-:Y:S01]  /*20930*/  FFMA R122, R41, 1.925963033500011079e-08, R122 ;  /* 0x32a57060297a7823 */ /* 0x000fe2000000007a */
[----:B------:R-:W-:Y:S02]  /*20940*/  SHF.L.U32 R41, R113, 0x17, RZ ;  /* 0x0000001771297819 */ /* 0x000fe400000006ff */
[----:B------:R-:W2:Y:S03]  /*20950*/  LDL R113, [R1+0x428] ;  /* 0x0004280001717983 */ /* 0x000ea60000100800 */
[----:B-1----:R-:W-:Y:S02]  /*20960*/  FMUL R41, R41, R127 ;  /* 0x0000007f29297220 */ /* 0x002fe40000400000 */
[----:B------:R-:W2:Y:S01]  /*20970*/  LDL R127, [R1+0x424] ;  /* 0x00042400017f7983 */ /* 0x000ea20000100800 */
[----:B----4-:R-:W-:-:S04]  /*20980*/  FADD R247, R247, R119 ;  /* 0x00000077f7f77221 */ /* 0x010fc80000000000 */
[----:B------:R-:W-:Y:S01]  /*20990*/  FADD R247, R247, R248 ;  /* 0x000000f8f7f77221 */ /* 0x000fe20000000000 */
[----:B------:R-:W-:Y:S01]  /*209a0*/  MOV R119, 0x437c0000 ;  /* 0x437c000000777802 */ /* 0x000fe20000000f00 */
[----:B------:R-:W4:Y:S02]  /*209b0*/  LDL R248, [R1+0x3f4] ;  /* 0x0003f40001f87983 */ /* 0x000f240000100800 */
[----:B---3--:R-:W-:-:S04]  /*209c0*/  FADD R247, R247, R118 ;  /* 0x00000076f7f77221 */ /* 0x008fc80000000000 */
[----:B--2---:R-:W-:-:S04]  /*209d0*/  FADD R247, R247, R113 ;  /* 0x00000071f7f77221 */ /* 0x004fc80000000000 */
[----:B------:R-:W-:Y:S02]  /*209e0*/  FADD R247, R247, R127 ;  /* 0x0000007ff7f77221 */ /* 0x000fe40000000000 */
[----:B------:R0:W1:Y:S02]  /*209f0*/  MUFU.EX2 R127, R122 ;  /* 0x0000007a007f7308 */ /* 0x0000640000000800 */
[----:B0-----:R-:W2:Y:S01]  /*20a00*/  LDL R122, [R1+0x420] ;  /* 0x00042000017a7983 */ /* 0x001ea20000100800 */
[----:B------:R-:W-:-:S05]  /*20a10*/  HFMA2 R118, -RZ, RZ, 0.96630859375, -0.0022525787353515625 ;  /* 0x3bbb989dff767431 */ /* 0x000fca00000001ff */
        /* <DEDUP_REMOVED lines=36> */
[----:B------:R-:W-:Y:S01]  /*20c60*/  FADD R247, R247, R248 ;  /* 0x000000f8f7f77221 */ /* 0x000fe20000000000 */
[----:B------:R-:W-:-:S02]  /*20c70*/  MOV R118, 0x3bbb989d ;  /* 0x3bbb989d00767802 */ /* 0x000fc40000000f00 */
[----:B------:R-:W4:Y:S01]  /*20c80*/  LDL R248, [R1+0x3b0] ;  /* 0x0003b00001f87983 */ /* 0x000f220000100800 */
[----:B--2---:R-:W-:-:S04]  /*20c90*/  FADD R247, R247, R113 ;  /* 0x00000071f7f77221 */ /* 0x004fc80000000000 */
[----:B---3--:R-:W-:Y:S02]  /*20ca0*/  FADD R247, R247, R127 ;  /* 0x0000007ff7f77221 */ /* 0x008fe40000000000 */
        /* <DEDUP_REMOVED lines=38> */
[----:B------:R-:W-:Y:S02]  /*20f10*/  HFMA2 R118, -RZ, RZ, 0.96630859375, -0.0022525787353515625 ;  /* 0x3bbb989dff767431 */ /* 0x000fe400000001ff */
[----:B--2---:R-:W-:-:S04]  /*20f20*/  FADD R247, R247, R113 ;  /* 0x00000071f7f77221 */ /* 0x004fc80000000000 */
[----:B------:R-:W-:Y:S01]  /*20f30*/  FADD R247, R247, R248 ;  /* 0x000000f8f7f77221 */ /* 0x000fe20000000000 */
[----:B------:R-:W-:Y:S01]  /*20f40*/  FFMA.SAT R113, R46, R118, 0.5 ;  /* 0x3f0000002e717423 */ /* 0x000fe20000002076 */
[----:B------:R-:W2:Y:S02]  /*20f50*/  LDL R248, [R1+0x374] ;  /* 0x0003740001f87983 */ /* 0x000ea40000100800 */
[----:B---3--:R-:W-:Y:S02]  /*20f60*/  FADD R247, R247, R127 ;  /* 0x0000007ff7f77221 */ /* 0x008fe40000000000 */
[----:B------:R0:W1:Y:S01]  /*20f70*/  MUFU.EX2 R127, R122 ;  /* 0x0000007a007f7308 */ /* 0x0000620000000800 */
[----:B------:R-:W3:Y:S04]  /*20f80*/  LDL R118, [R1+0x39c] ;  /* 0x00039c0001767983 */ /* 0x000ee80000100800 */
[----:B0-----:R-:W4:Y:S01]  /*20f90*/  LDL R122, [R1+0x3a8] ;  /* 0x0003a800017a7983 */ /* 0x001f220000100800 */
[----:B------:R-:W-:-:S03]  /*20fa0*/  FFMA.RM R113, R113, R119, 12582913 ;  /* 0x4b40000171717423 */ /* 0x000fc60000004077 */
[----:B------:R-:W2:Y:S01]  /*20fb0*/  LDL R119, [R1+0x3a4] ;  /* 0x0003a40001777983 */ /* 0x000ea20000100800 */
[----:B----4-:R-:W-:Y:S01]  /*20fc0*/  FADD R247, R247, R122 ;  /* 0x0000007af7f77221 */ /* 0x010fe20000000000 */
[----:B------:R-:W-:-:S04]  /*20fd0*/  FADD R122, R113, -12583039 ;  /* 0xcb40007f717a7421 */ /* 0x000fc80000000000 */
[----:B------:R-:W-:-:S04]  /*20fe0*/  FFMA R122, R46, 1.4426950216293334961, -R122 ;  /* 0x3fb8aa3b2e7a7823 */ /* 0x000fc8000000087a */
[----:B------:R-:W-:Y:S02]  /*20ff0*/  FFMA R122, R46, 1.925963033500011079e-08, R122 ;  /* 0x32a570602e7a7823 */ /* 0x000fe4000000007a */
[----:B------:R-:W4:Y:S01]  /*21000*/  LDL R46, [R1+0x3a0] ;  /* 0x0003a000012e7983 */ /* 0x000f220000100800 */
[----:B--2---:R-:W-:-:S04]  /*21010*/  FADD R247, R247, R119 ;  /* 0x00000077f7f77221 */ /* 0x004fc80000000000 */
[----:B----4-:R-:W-:Y:S01]  /*21020*/  FADD R247, R247, R46 ;  /* 0x0000002ef7f77221 */ /* 0x010fe20000000000 */
        /* <DEDUP_REMOVED lines=25> */
[----:B------:R0:W1:Y:S02]  /*211c0*/  MUFU.EX2 R127, R122 ;  /* 0x0000007a007f7308 */ /* 0x0000640000000800 */
[----:B0-----:R-:W4:Y:S01]  /*211d0*/  LDL R122, [R1+0x370] ;  /* 0x00037000017a7983 */ /* 0x001f220000100800 */
[----:B---3--:R-:W-:Y:S01]  /*211e0*/  FADD R247, R247, R118 ;  /* 0x00000076f7f77221 */ /* 0x008fe20000000000 */
[----:B------:R-:W-:Y:S01]  /*211f0*/  HFMA2 R118, -RZ, RZ, 0.96630859375, -0.0022525787353515625 ;  /* 0x3bbb989dff767431 */ /* 0x000fe200000001ff */
[----:B------:R-:W-:-:S02]  /*21200*/  MOV R119, 0x437c0000 ;  /* 0x437c000000777802 */ /* 0x000fc40000000f00 */
[----:B--2---:R-:W-:Y:S02]  /*21210*/  FADD R247, R247, R113 ;  /* 0x00000071f7f77221 */ /* 0x004fe40000000000 */
[----:B------:R-:W-:Y:S02]  /*21220*/  FFMA.SAT R113, R48, R118, 0.5 ;  /* 0x3f00000030717423 */ /* 0x000fe40000002076 */
[----:B------:R-:W2:Y:S01]  /*21230*/  LDL R118, [R1+0x360] ;  /* 0x0003600001767983 */ /* 0x000ea20000100800 */
[----:B------:R-:W-:Y:S01]  /*21240*/  FADD R247, R247, R248 ;  /* 0x000000f8f7f77221 */ /* 0x000fe20000000000 */
[----:B------:R-:W-:Y:S02]  /*21250*/  FFMA.RM R113, R113, R119, 12582913 ;  /* 0x4b40000171717423 */ /* 0x000fe40000004077 */
[----:B------:R-:W3:Y:S04]  /*21260*/  LDL R119, [R1+0x36c] ;  /* 0x00036c0001777983 */ /* 0x000ee80000100800 */
[----:B------:R-:W2:Y:S01]  /*21270*/  LDL R248, [R1+0x334] ;  /* 0x0003340001f87983 */ /* 0x000ea20000100800 */
[----:B----4-:R-:W-:Y:S01]  /*21280*/  FADD R247, R247, R122 ;  /* 0x0000007af7f77221 */ /* 0x010fe20000000000 */
[----:B------:R-:W-:-:S04]  /*21290*/  FADD R122, R113, -12583039 ;  /* 0xcb40007f717a7421 */ /* 0x000fc80000000000 */
[----:B------:R-:W-:-:S04]  /*212a0*/  FFMA R122, R48, 1.4426950216293334961, -R122 ;  /* 0x3fb8aa3b307a7823 */ /* 0x000fc8000000087a */
[----:B------:R-:W-:Y:S02]  /*212b0*/  FFMA R122, R48, 1.925963033500011079e-08, R122 ;  /* 0x32a57060307a7823 */ /* 0x000fe4000000007a */
[----:B------:R-:W4:Y:S01]  /*212c0*/  LDL R48, [R1+0x364] ;  /* 0x0003640001307983 */ /* 0x000f220000100800 */
        /* <DEDUP_REMOVED lines=29> */
[----:B------:R-:W-:Y:S01]  /*214a0*/  HFMA2 R118, -RZ, RZ, 0.96630859375, -0.0022525787353515625 ;  /* 0x3bbb989dff767431 */ /* 0x000fe200000001ff */
[----:B------:R-:W-:-:S02]  /*214b0*/  MOV R119, 0x437c0000 ;  /* 0x437c000000777802 */ /* 0x000fc40000000f00 */
[----:B--2---:R-:W-:Y:S02]  /*214c0*/  FADD R247, R247, R113 ;  /* 0x00000071f7f77221 */ /* 0x004fe40000000000 */
        /* <DEDUP_REMOVED lines=99> */
[----:B------:R-:W-:-:S03]  /*21b00*/  HFMA2 R118, -RZ, RZ, 0.96630859375, -0.0022525787353515625 ;  /* 0x3bbb989dff767431 */ /* 0x000fc600000001ff */
[----:B--2---:R-:W-:Y:S01]  /*21b10*/  FADD R247, R247, R54 ;  /* 0x00000036f7f77221 */ /* 0x004fe20000000000 */
[----:B------:R-:W-:Y:S01]  /*21b20*/  SHF.L.U32 R54, R112, 0x17, RZ ;  /* 0x0000001770367819 */ /* 0x000fe200000006ff */
[----:B------:R-:W-:-:S04]  /*21b30*/  FFMA.SAT R112, R55, R118, 0.5 ;  /* 0x3f00000037707423 */ /* 0x000fc80000002076 */
[----:B------:R-:W-:Y:S01]  /*21b40*/  FFMA.RM R112, R112, R119, 12582913 ;  /* 0x4b40000170707423 */ /* 0x000fe20000004077 */
[----:B-1----:R-:W-:Y:S02]  /*21b50*/  FMUL R54, R54, R127 ;  /* 0x0000007f36367220 */ /* 0x002fe40000400000 */
[----:B------:R0:W1:Y:S02]  /*21b60*/  MUFU.EX2 R127, R122 ;  /* 0x0000007a007f7308 */ /* 0x0000640000000800 */
[----:B0-----:R-:W-:-:S04]  /*21b70*/  FADD R122, R112, -12583039 ;  /* 0xcb40007f707a7421 */ /* 0x001fc80000000000 */
[----:B------:R-:W-:-:S04]  /*21b80*/  FFMA R122, R55, 1.4426950216293334961, -R122 ;  /* 0x3fb8aa3b377a7823 */ /* 0x000fc8000000087a */
[----:B------:R-:W-:Y:S01]  /*21b90*/  FFMA R122, R55, 1.925963033500011079e-08, R122 ;  /* 0x32a57060377a7823 */ /* 0x000fe2000000007a */
        /* <DEDUP_REMOVED lines=57> */
[----:B------:R-:W-:Y:S01]  /*21f30*/  FFMA.SAT R112, R63, R118, 0.5 ;  /* 0x3f0000003f707423 */ /* 0x000fe20000002076 */
[----:B------:R-:W-:Y:S01]  /*21f40*/  FADD R247, R247, R248 ;  /* 0x000000f8f7f77221 */ /* 0x000fe20000000000 */
[----:B------:R-:W2:Y:S02]  /*21f50*/  LDL R118, [R1+0xd0] ;  /* 0x0000d00001767983 */ /* 0x000ea40000100800 */
[----:B------:R-:W-:Y:S01]  /*21f60*/  FFMA.RM R112, R112, R119, 12582913 ;  /* 0x4b40000170707423 */ /* 0x000fe20000004077 */
[----:B-1----:R-:W-:Y:S01]  /*21f70*/  FMUL R62, R62, R127 ;  /* 0x0000007f3e3e7220 */ /* 0x002fe20000400000 */
[----:B------:R-:W3:Y:S01]  /*21f80*/  LDL R119, [R1+0xa8] ;  /* 0x0000a80001777983 */ /* 0x000ee20000100800 */
[----:B------:R0:W1:Y:S03]  /*21f90*/  MUFU.EX2 R127, R122 ;  /* 0x0000007a007f7308 */ /* 0x0000660000000800 */
[----:B------:R-:W4:Y:S01]  /*21fa0*/  LDL R248, [R1+0xdc] ;  /* 0x0000dc0001f87983 */ /* 0x000f220000100800 */
[----:B0-----:R-:W-:-:S04]  /*21fb0*/  FADD R122, R112, -12583039 ;  /* 0xcb40007f707a7421 */ /* 0x001fc80000000000 */
[----:B------:R-:W-:-:S04]  /*21fc0*/  FFMA R122, R63, 1.4426950216293334961, -R122 ;  /* 0x3fb8aa3b3f7a7823 */ /* 0x000fc8000000087a */
[----:B------:R-:W-:Y:S02]  /*21fd0*/  FFMA R122, R63, 1.925963033500011079e-08, R122 ;  /* 0x32a570603f7a7823 */ /* 0x000fe4000000007a */
[----:B------:R-:W2:Y:S01]  /*21fe0*/  LDL R63, [R1+0xd4] ;  /* 0x0000d400013f7983 */ /* 0x000ea20000100800 */
        /* <DEDUP_REMOVED lines=52> */
[----:B--2---:R-:W-:Y:S01]  /*22330*/  FADD R247, R247, R63 ;  /* 0x0000003ff7f77221 */ /* 0x004fe20000000000 */
[----:B------:R-:W-:Y:S02]  /*22340*/  SHF.L.U32 R63, R113, 0x17, RZ ;  /* 0x00000017713f7819 */ /* 0x000fe400000006ff */
[----:B------:R-:W2:Y:S03]  /*22350*/  LDL R113, [R1+0x88] ;  /* 0x0000880001717983 */ /* 0x000ea60000100800 */
[----:B-1----:R-:W-:Y:S02]  /*22360*/  FMUL R63, R63, R127 ;  /* 0x0000007f3f3f7220 */ /* 0x002fe40000400000 */
[----:B------:R-:W3:Y:S01]  /*22370*/  LDL R127, [R1+0xec] ;  /* 0x0000ec00017f7983 */ /* 0x000ee20000100800 */
[----:B------:R-:W-:Y:S01]  /*22380*/  FADD R247, R247, R118 ;  /* 0x00000076f7f77221 */ /* 0x000fe20000000000 */
        /* <DEDUP_REMOVED lines=14> */
[----:B----4-:R-:W-:-:S03]  /*22470*/  FADD R247, R247, R248 ;  /* 0x000000f8f7f77221 */ /* 0x010fc60000000000 */
        /* <DEDUP_REMOVED lines=48> */
[----:B------:R-:W-:Y:S01]  /*22780*/  HFMA2 R119, -RZ, RZ, 3.7421875, 0 ;  /* 0x437c0000ff777431 */ /* 0x000fe200000001ff */
[----:B------:R-:W4:Y:S02]  /*22790*/  LDL R248, [R1+0x144] ;  /* 0x0001440001f87983 */ /* 0x000f240000100800 */
[----:B---3--:R-:W-:-:S04]  /*227a0*/  FADD R247, R247, R118 ;  /* 0x00000076f7f77221 */ /* 0x008fc80000000000 */
[----:B--2---:R-:W-:-:S04]  /*227b0*/  FADD R247, R247, R112 ;  /* 0x00000070f7f77221 */ /* 0x004fc80000000000 */
[----:B------:R-:W-:Y:S02]  /*227c0*/  FADD R247, R247, R127 ;  /* 0x0000007ff7f77221 */ /* 0x000fe40000000000 */
        /* <DEDUP_REMOVED lines=40> */
[----:B------:R-:W-:-:S02]  /*22a50*/  HFMA2 R118, -RZ, RZ, 0.96630859375, -0.0022525787353515625 ;  /* 0x3bbb989dff767431 */ /* 0x000fc400000001ff */
        /* <DEDUP_REMOVED lines=41> */
[----:B--2---:R-:W-:-:S04]  /*22cf0*/  FADD R247, R247, R112 ;  /* 0x00000070f7f77221 */ /* 0x004fc80000000000 */
[----:B------:R-:W-:Y:S01]  /*22d00*/  FADD R247, R247, R248 ;  /* 0x000000f8f7f77221 */ /* 0x000fe20000000000 */
[----:B------:R-:W-:Y:S01]  /*22d10*/  MOV R118, 0x3bbb989d ;  /* 0x3bbb989d00767802 */ /* 0x000fe20000000f00 */
[----:B------:R-:W2:Y:S02]  /*22d20*/  LDL R248, [R1+0x90] ;  /* 0x0000900001f87983 */ /* 0x000ea40000100800 */
[----:B---3--:R-:W-:Y:S02]  /*22d30*/  FADD R247, R247, R127 ;  /* 0x0000007ff7f77221 */ /* 0x008fe40000000000 */
[----:B------:R0:W1:Y:S02]  /*22d40*/  MUFU.EX2 R127, R122 ;  /* 0x0000007a007f7308 */ /* 0x0000640000000800 */
[----:B0-----:R-:W3:Y:S01]  /*22d50*/  LDL R122, [R1+0xa4] ;  /* 0x0000a400017a7983 */ /* 0x001ee20000100800 */
[----:B------:R-:W-:-:S03]  /*22d60*/  FFMA.SAT R112, R71, R118, 0.5 ;  /* 0x3f00000047707423 */ /* 0x000fc60000002076 */
        /* <DEDUP_REMOVED lines=8> */
[----:B--2---:R-:W-:-:S04]  /*22df0*/  FADD R247, R247, R119 ;  /* 0x00000077f7f77221 */ /* 0x004fc80000000000 */
[----:B---3--:R-:W-:Y:S01]  /*22e00*/  FADD R247, R247, R71 ;  /* 0x00000047f7f77221 */ /* 0x008fe20000000000 */
[----:B------:R-:W-:Y:S02]  /*22e10*/  SHF.L.U32 R71, R113, 0x17, RZ ;  /* 0x0000001771477819 */ /* 0x000fe400000006ff */
[----:B------:R-:W2:Y:S03]  /*22e20*/  LDL R113, [R1+0x9c] ;  /* 0x00009c0001717983 */ /* 0x000ea60000100800 */
[----:B-1----:R-:W-:Y:S02]  /*22e30*/  FMUL R71, R71, R127 ;  /* 0x0000007f47477220 */ /* 0x002fe40000400000 */
[----:B------:R-:W3:Y:S01]  /*22e40*/  LDL R127, [R1+0xa0] ;  /* 0x0000a000017f7983 */ /* 0x000ee20000100800 */
[----:B----4-:R-:W-:Y:S01]  /*22e50*/  FADD R247, R247, R118 ;  /* 0x00000076f7f77221 */ /* 0x010fe20000000000 */
[----:B------:R-:W-:-:S03]  /*22e60*/  HFMA2 R119, -RZ, RZ, 3.7421875, 0 ;  /* 0x437c0000ff777431 */ /* 0x000fc600000001ff */
[----:B--2---:R-:W-:-:S04]  /*22e70*/  FADD R247, R247, R113 ;  /* 0x00000071f7f77221 */ /* 0x004fc80000000000 */
[----:B---3--:R-:W-:Y:S02]  /*22e80*/  FADD R247, R247, R127 ;  /* 0x0000007ff7f77221 */ /* 0x008fe40000000000 */
        /* <DEDUP_REMOVED lines=18> */
[----:B------:R0:W1:Y:S02]  /*22fb0*/  MUFU.EX2 R127, R122 ;  /* 0x0000007a007f7308 */ /* 0x0000640000000800 */
[----:B0-----:R-:W4:Y:S01]  /*22fc0*/  LDL R122, [R1+0x8c] ;  /* 0x00008c00017a7983 */ /* 0x001f220000100800 */
[----:B---3--:R-:W-:Y:S01]  /*22fd0*/  FADD R247, R247, R118 ;  /* 0x00000076f7f77221 */ /* 0x008fe20000000000 */
[----:B------:R-:W-:-:S03]  /*22fe0*/  MOV R118, 0x3bbb989d ;  /* 0x3bbb989d00767802 */ /* 0x000fc60000000f00 */
        /* <DEDUP_REMOVED lines=372> */
[----:B------:R-:W-:Y:S01]  /*24730*/  HFMA2 R118, -RZ, RZ, 0.96630859375, -0.0022525787353515625 ;  /* 0x3bbb989dff767431 */ /* 0x000fe200000001ff */
[----:B------:R-:W-:-:S04]  /*24740*/  MOV R119, 0x437c0000 ;  /* 0x437c000000777802 */ /* 0x000fc80000000f00 */
[----:B------:R-:W-:-:S04]  /*24750*/  FFMA.SAT R113, R90, R118, 0.5 ;  /* 0x3f0000005a717423 */ /* 0x000fc80000002076 */
[----:B------:R-:W-:Y:S01]  /*24760*/  FFMA.RM R113, R113, R119, 12582913 ;  /* 0x4b40000171717423 */ /* 0x000fe20000004077 */
[----:B--2---:R-:W-:-:S04]  /*24770*/  FADD R247, R247, R122 ;  /* 0x0000007af7f77221 */ /* 0x004fc80000000000 */
[----:B------:R-:W-:-:S04]  /*24780*/  FADD R247, R247, R248 ;  /* 0x000000f8f7f77221 */ /* 0x000fc80000000000 */
[----:B------:R-:W-:Y:S01]  /*24790*/  FADD R247, R247, R124 ;  /* 0x0000007cf7f77221 */ /* 0x000fe20000000000 */
[----:B------:R-:W-:Y:S01]  /*247a0*/  FADD R122, R113, -12583039 ;  /* 0xcb40007f717a7421 */ /* 0x000fe20000000000 */
[----:B------:R0:W5:Y:S02]  /*247b0*/  LDL.LU R124, [R1+0x6f0] ;  /* 0x0006f000017c7983 */ /* 0x0001640000300800 */
[----:B------:R-:W-:Y:S01]  /*247c0*/  FADD R247, R247, R125 ;  /* 0x0000007df7f77221 */ /* 0x000fe20000000000 */
[----:B------:R-:W-:Y:S01]  /*247d0*/  FFMA R122, R90, 1.4426950216293334961, -R122 ;  /* 0x3fb8aa3b5a7a7823 */ /* 0x000fe2000000087a */
        /* <DEDUP_REMOVED lines=29> */
[----:B------:R-:W-:-:S03]  /*249b0*/  FFMA R122, R90, 1.925963033500011079e-08, R122 ;  /* 0x32a570605a7a7823 */ /* 0x000fc6000000007a */
[----:B------:R-:W-:Y:S01]  /*249c0*/  FADD R247, R247, R144 ;  /* 0x00000090f7f77221 */ /* 0x000fe20000000000 */
[----:B------:R-:W-:Y:S01]  /*249d0*/  SHF.L.U32 R90, R112, 0x17, RZ ;  /* 0x00000017705a7819 */ /* 0x000fe200000006ff */
[----:B------:R-:W-:Y:S02]  /*249e0*/  FFMA.SAT R112, R91, R118, 0.5 ;  /* 0x3f0000005b707423 */ /* 0x000fe40000002076 */
[----:B------:R-:W-:Y:S02]  /*249f0*/  FADD R247, R247, R143 ;  /* 0x0000008ff7f77221 */ /* 0x000fe40000000000 */
[----:B-1----:R-:W-:Y:S01]  /*24a00*/  FMUL R90, R90, R127 ;  /* 0x0000007f5a5a7220 */ /* 0x002fe20000400000 */
[----:B------:R-:W-:Y:S01]  /*24a10*/  FFMA.RM R112, R112, R119, 12582913 ;  /* 0x4b40000170707423 */ /* 0x000fe20000004077 */
        /* <DEDUP_REMOVED lines=11> */
[----:B--2---:R-:W-:Y:S01]  /*24ad0*/  FMUL R91, R91, R127 ;  /* 0x0000007f5b5b7220 */ /* 0x004fe20000400000 */
[----:B------:R-:W-:Y:S01]  /*24ae0*/  FFMA.RM R113, R113, R119, 12582913 ;  /* 0x4b40000171717423 */ /* 0x000fe20000004077 */
[----:B------:R1:W2:Y:S01]  /*24af0*/  MUFU.EX2 R127, R122 ;  /* 0x0000007a007f7308 */ /* 0x0002a20000000800 */
[----:B------:R-:W-:-:S04]  /*24b00*/  FADD R247, R247, R208 ;  /* 0x000000d0f7f77221 */ /* 0x000fc80000000000 */
        /* <DEDUP_REMOVED lines=14> */
[----:B-1----:R-:W-:-:S04]  /*24bf0*/  FADD R122, R112, -12583039 ;  /* 0xcb40007f707a7421 */ /* 0x002fc80000000000 */
[----:B------:R-:W-:Y:S01]  /*24c00*/  FFMA R122, R93, 1.4426950216293334961, -R122 ;  /* 0x3fb8aa3b5d7a7823 */ /* 0x000fe2000000087a */
[----:B------:R-:W-:-:S03]  /*24c10*/  FADD R247, R247, R213 ;  /* 0x000000d5f7f77221 */ /* 0x000fc60000000000 */
        /* <DEDUP_REMOVED lines=239> */
[----:B------:R-:W-:-:S04]  /*25b10*/  FADD R247, R122, R62 ;  /* 0x0000003e7af77221 */ /* 0x000fc80000000000 */
[----:B------:R-:W-:-:S04]  /*25b20*/  FADD R247, R247, R63 ;  /* 0x0000003ff7f77221 */ /* 0x000fc80000000000 */
[----:B------:R-:W-:-:S04]  /*25b30*/  FADD R247, R247, R64 ;  /* 0x00000040f7f77221 */ /* 0x000fc80000000000 */
[----:B------:R-:W-:Y:S01]  /*25b40*/  FADD R247, R247, R65 ;  /* 0x00000041f7f77221 */ /* 0x000fe20000000000 */
[----:B------:R-:W1:Y:S03]  /*25b50*/  MUFU.EX2 R112, R112 ;  /* 0x0000007000707308 */ /* 0x000e660000000800 */
[----:B------:R-:W-:-:S04]  /*25b60*/  FADD R247, R247, R66 ;  /* 0x00000042f7f77221 */ /* 0x000fc80000000000 */
[----:B------:R-:W-:Y:S01]  /*25b70*/  FADD R247, R247, R67 ;  /* 0x00000043f7f77221 */ /* 0x000fe20000000000 */
[----:B------:R-:W-:-:S03]  /*25b80*/  FFMA.SAT R122, R121, R118, 0.5 ;  /* 0x3f000000797a7423 */ /* 0x000fc60000002076 */
[----:B------:R-:W-:Y:S01]  /*25b90*/  FADD R247, R247, R68 ;  /* 0x00000044f7f77221 */ /* 0x000fe20000000000 */
[----:B------:R-:W-:Y:S01]  /*25ba0*/  SHF.L.U32 R127, R127, 0x17, RZ ;  /* 0x000000177f7f7819 */ /* 0x000fe200000006ff */
[----:B------:R-:W-:Y:S02]  /*25bb0*/  FFMA.RM R122, R122, R119, 12582913 ;  /* 0x4b4000017a7a7423 */ /* 0x000fe40000004077 */
[----:B------:R-:W-:Y:S02]  /*25bc0*/  FADD R247, R247, R69 ;  /* 0x00000045f7f77221 */ /* 0x000fe40000000000 */
[----:B------:R-:W-:Y:S02]  /*25bd0*/  FADD R248, R122, -12583039 ;  /* 0xcb40007f7af87421 */ /* 0x000fe40000000000 */
[----:B------:R-:W-:Y:S01]  /*25be0*/  FADD R247, R247, R70 ;  /* 0x00000046f7f77221 */ /* 0x000fe20000000000 */
[----:B-1----:R-:W-:Y:S01]  /*25bf0*/  FMUL R112, R127, R112 ;  /* 0x000000707f707220 */ /* 0x002fe20000400000 */
[----:B------:R-:W-:-:S02]  /*25c00*/  FFMA.SAT R127, R128, R118, 0.5 ;  /* 0x3f000000807f7423 */ /* 0x000fc40000002076 */
[----:B------:R-:W-:Y:S01]  /*25c10*/  FADD R247, R247, R71 ;  /* 0x00000047f7f77221 */ /* 0x000fe20000000000 */
[----:B------:R-:W-:Y:S01]  /*25c20*/  FFMA R248, R121, 1.4426950216293334961, -R248 ;  /* 0x3fb8aa3b79f87823 */ /* 0x000fe200000008f8 */
[----:B------:R-:W1:Y:S01]  /*25c30*/  MUFU.EX2 R129, R129 ;  /* 0x0000008100817308 */ /* 0x000e620000000800 */
[----:B------:R-:W-:Y:S01]  /*25c40*/  FFMA.RM R127, R127, R119, 12582913 ;  /* 0x4b4000017f7f7423 */ /* 0x000fe20000004077 */
[----:B------:R-:W-:Y:S01]  /*25c50*/  FADD R247, R247, R72 ;  /* 0x00000048f7f77221 */ /* 0x000fe20000000000 */
[----:B------:R-:W-:Y:S02]  /*25c60*/  FFMA R121, R121, 1.925963033500011079e-08, R248 ;  /* 0x32a5706079797823 */ /* 0x000fe400000000f8 */
[----:B------:R-:W-:Y:S01]  /*25c70*/  FADD R248, R127, -12583039 ;  /* 0xcb40007f7ff87421 */ /* 0x000fe20000000000 */
[----:B------:R-:W-:-:S03]  /*25c80*/  FADD R247, R247, R73 ;  /* 0x00000049f7f77221 */ /* 0x000fc60000000000 */
[C---:B------:R-:W-:Y:S01]  /*25c90*/  FFMA R248, R128.reuse, 1.4426950216293334961, -R248 ;  /* 0x3fb8aa3b80f87823 */ /* 0x040fe200000008f8 */
[----:B------:R-:W-:Y:S01]  /*25ca0*/  FADD R247, R247, R74 ;  /* 0x0000004af7f77221 */ /* 0x000fe20000000000 */
[----:B------:R-:W-:Y:S02]  /*25cb0*/  SHF.L.U32 R113, R113, 0x17, RZ ;  /* 0x0000001771717819 */ /* 0x000fe400000006ff */
[----:B------:R-:W-:Y:S01]  /*25cc0*/  FFMA R128, R128, 1.925963033500011079e-08, R248 ;  /* 0x32a5706080807823 */ /* 0x000fe200000000f8 */
[----:B------:R-:W-:Y:S02]  /*25cd0*/  FADD R248, R247, R75 ;  /* 0x0000004bf7f87221 */ /* 0x000fe40000000000 */
[----:B-1----:R-:W-:Y:S01]  /*25ce0*/  FMUL R113, R113, R129 ;  /* 0x0000008171717220 */ /* 0x002fe20000400000 */
        /* <DEDUP_REMOVED lines=10> */
[----:B------:R-:W-:Y:S01]  /*25d90*/  FADD R248, R248, R80 ;  /* 0x00000050f8f87221 */ /* 0x000fe20000000000 */
[----:B------:R-:W-:-:S03]  /*25da0*/  SHF.L.U32 R114, R127, 0x17, RZ ;  /* 0x000000177f727819 */ /* 0x000fc600000006ff */
[----:B------:R-:W-:Y:S02]  /*25db0*/  FADD R248, R248, R81 ;  /* 0x00000051f8f87221 */ /* 0x000fe40000000000 */
        /* <DEDUP_REMOVED lines=16> */
[----:B------:R-:W-:-:S03]  /*25ec0*/  FADD R248, R248, R88 ;  /* 0x00000058f8f87221 */ /* 0x000fc60000000000 */
        /* <DEDUP_REMOVED lines=9> */
[----:B------:R-:W1:Y:S03]  /*25f60*/  MUFU.EX2 R247, R247 ;  /* 0x000000f700f77308 */ /* 0x000e660000000800 */
[----:B------:R-:W-:-:S04]  /*25f70*/  FADD R128, R128, R93 ;  /* 0x0000005d80807221 */ /* 0x000fc80000000000 */
[----:B------:R-:W-:Y:S01]  /*25f80*/  FADD R128, R128, R94 ;  /* 0x0000005e80807221 */ /* 0x000fe20000000000 */
[----:B------:R-:W-:-:S03]  /*25f90*/  FFMA.SAT R248, R117, R118, 0.5 ;  /* 0x3f00000075f87423 */ /* 0x000fc60000002076 */
[----:B------:R-:W-:Y:S01]  /*25fa0*/  FADD R128, R128, R95 ;  /* 0x0000005f80807221 */ /* 0x000fe20000000000 */
[----:B------:R-:W-:-:S03]  /*25fb0*/  FFMA.RM R248, R248, R119, 12582913 ;  /* 0x4b400001f8f87423 */ /* 0x000fc60000004077 */
[----:B------:R-:W-:Y:S01]  /*25fc0*/  FADD R128, R128, R96 ;  /* 0x0000006080807221 */ /* 0x000fe20000000000 */
[----:B------:R-:W2:Y:S01]  /*25fd0*/  MUFU.EX2 R129, R129 ;  /* 0x0000008100817308 */ /* 0x000ea20000000800 */
[----:B-1----:R-:W-:Y:S01]  /*25fe0*/  FMUL R116, R116, R247 ;  /* 0x000000f774747220 */ /* 0x002fe20000400000 */
[----:B------:R-:W-:Y:S01]  /*25ff0*/  FADD R247, R248, -12583039 ;  /* 0xcb40007ff8f77421 */ /* 0x000fe20000000000 */
[----:B------:R-:W-:-:S03]  /*26000*/  FADD R128, R128, R97 ;  /* 0x0000006180807221 */ /* 0x000fc60000000000 */
[----:B------:R-:W-:Y:S01]  /*26010*/  FFMA R247, R117, 1.4426950216293334961, -R247 ;  /* 0x3fb8aa3b75f77823 */ /* 0x000fe200000008f7 */
[----:B------:R-:W-:-:S03]  /*26020*/  FADD R128, R128, R98 ;  /* 0x0000006280807221 */ /* 0x000fc60000000000 */
[----:B------:R-:W-:Y:S01]  /*26030*/  FFMA R247, R117, 1.925963033500011079e-08, R247 ;  /* 0x32a5706075f77823 */ /* 0x000fe200000000f7 */
[----:B------:R-:W-:Y:S01]  /*26040*/  FADD R128, R128, R99 ;  /* 0x0000006380807221 */ /* 0x000fe20000000000 */
[----:B------:R-:W-:Y:S01]  /*26050*/  SHF.L.U32 R117, R127, 0x17, RZ ;  /* 0x000000177f757819 */ /* 0x000fe200000006ff */
[----:B------:R-:W-:Y:S02]  /*26060*/  FFMA.SAT R127, R126, R118, 0.5 ;  /* 0x3f0000007e7f7423 */ /* 0x000fe40000002076 */
[----:B------:R-:W-:Y:S02]  /*26070*/  FADD R128, R128, R100 ;  /* 0x0000006480807221 */ /* 0x000fe40000000000 */
[----:B------:R-:W-:Y:S01]  /*26080*/  FFMA.RM R127, R127, R119, 12582913 ;  /* 0x4b4000017f7f7423 */ /* 0x000fe20000004077 */
[----:B--2---:R-:W-:Y:S01]  /*26090*/  FMUL R117, R117, R129 ;  /* 0x0000008175757220 */ /* 0x004fe20000400000 */
[----:B------:R-:W-:Y:S02]  /*260a0*/  FADD R128, R128, R101 ;  /* 0x0000006580807221 */ /* 0x000fe40000000000 */
[----:B------:R-:W-:-:S02]  /*260b0*/  FADD R129, R127, -12583039 ;  /* 0xcb40007f7f817421 */ /* 0x000fc40000000000 */
[----:B------:R-:W-:Y:S02]  /*260c0*/  FADD R128, R128, R102 ;  /* 0x0000006680807221 */ /* 0x000fe40000000000 */
[----:B------:R-:W-:Y:S02]  /*260d0*/  FFMA R129, R126, 1.4426950216293334961, -R129 ;  /* 0x3fb8aa3b7e817823 */ /* 0x000fe40000000881 */
[----:B------:R-:W-:Y:S01]  /*260e0*/  FADD R249, R128, R103 ;  /* 0x0000006780f97221 */ /* 0x000fe20000000000 */
[-C--:B------:R-:W-:Y:S01]  /*260f0*/  FFMA.SAT R128, R120, R118.reuse, 0.5 ;  /* 0x3f00000078807423 */ /* 0x080fe20000002076 */
[----:B------:R-:W-:Y:S01]  /*26100*/  FFMA R126, R126, 1.925963033500011079e-08, R129 ;  /* 0x32a570607e7e7823 */ /* 0x000fe20000000081 */
        /* <DEDUP_REMOVED lines=17> */
[----:B------:R-:W-:Y:S01]  /*26220*/  FADD R119, R119, R111 ;  /* 0x0000006f77777221 */ /* 0x000fe20000000000 */
[----:B------:R-:W1:Y:S02]  /*26230*/  MUFU.EX2 R126, R126 ;  /* 0x0000007e007e7308 */ /* 0x000e640000000800 */
[----:B------:R-:W-:Y:S01]  /*26240*/  FFMA R247, R123, 1.4426950216293334961, -R247 ;  /* 0x3fb8aa3b7bf77823 */ /* 0x000fe200000008f7 */
[----:B------:R-:W-:-:S03]  /*26250*/  FADD R119, R119, R112 ;  /* 0x0000007077777221 */ /* 0x000fc60000000000 */
[----:B------:R-:W-:Y:S01]  /*26260*/  FFMA R247, R123, 1.925963033500011079e-08, R247 ;  /* 0x32a570607bf77823 */ /* 0x000fe200000000f7 */
[----:B------:R-:W-:Y:S01]  /*26270*/  FADD R123, R119, R113 ;  /* 0x00000071777b7221 */ /* 0x000fe20000000000 */
[----:B------:R-:W-:-:S03]  /*26280*/  SHF.L.U32 R127, R127, 0x17, RZ ;  /* 0x000000177f7f7819 */ /* 0x000fc600000006ff */
[----:B------:R-:W-:Y:S01]  /*26290*/  FADD R123, R123, R114 ;  /* 0x000000727b7b7221 */ /* 0x000fe20000000000 */
[----:B------:R-:W2:Y:S03]  /*262a0*/  MUFU.EX2 R120, R120 ;  /* 0x0000007800787308 */ /* 0x000ea60000000800 */
[----:B------:R-:W-:Y:S01]  /*262b0*/  FADD R123, R123, R115 ;  /* 0x000000737b7b7221 */ /* 0x000fe20000000000 */
[----:B-1----:R-:W-:-:S03]  /*262c0*/  FMUL R119, R127, R126 ;  /* 0x0000007e7f777220 */ /* 0x002fc60000400000 */
[----:B------:R-:W-:Y:S01]  /*262d0*/  FADD R126, R123, R116 ;  /* 0x000000747b7e7221 */ /* 0x000fe20000000000 */
[----:B------:R-:W1:Y:S03]  /*262e0*/  MUFU.EX2 R247, R247 ;  /* 0x000000f700f77308 */ /* 0x000e660000000800 */
[----:B------:R-:W-:-:S05]  /*262f0*/  FADD R126, R126, R117 ;  /* 0x000000757e7e7221 */ /* 0x000fca0000000000 */
[----:B------:R3:W4:Y:S01]  /*26300*/  MUFU.EX2 R123, R121 ;  /* 0x00000079007b7308 */ /* 0x0007220000000800 */
[----:B------:R-:W-:Y:S01]  /*26310*/  SHF.L.U32 R128, R128, 0x17, RZ ;  /* 0x0000001780807819 */ /* 0x000fe200000006ff */
[----:B------:R-:W-:Y:S01]  /*26320*/  FADD R126, R126, R118 ;  /* 0x000000767e7e7221 */ /* 0x000fe20000000000 */
[----:B------:R-:W-:-:S03]  /*26330*/  SHF.L.U32 R122, R122, 0x17, RZ ;  /* 0x000000177a7a7819 */ /* 0x000fc600000006ff */
[----:B--2---:R-:W-:Y:S01]  /*26340*/  FMUL R120, R128, R120 ;  /* 0x0000007880787220 */ /* 0x004fe20000400000 */
[----:B------:R-:W-:Y:S01]  /*26350*/  FADD R126, R126, R119 ;  /* 0x000000777e7e7221 */ /* 0x000fe20000000000 */
[----:B---3--:R-:W-:-:S03]  /*26360*/  SHF.L.U32 R121, R129, 0x17, RZ ;  /* 0x0000001781797819 */ /* 0x008fc600000006ff */
[----:B------:R-:W-:Y:S02]  /*26370*/  FADD R126, R126, R120 ;  /* 0x000000787e7e7221 */ /* 0x000fe40000000000 */
[----:B-1----:R-:W-:Y:S01]  /*26380*/  FMUL R121, R121, R247 ;  /* 0x000000f779797220 */ /* 0x002fe20000400000 */
[----:B----4-:R-:W-:-:S03]  /*26390*/  FMUL R122, R122, R123 ;  /* 0x0000007b7a7a7220 */ /* 0x010fc60000400000 */
        /* <DEDUP_REMOVED lines=24> */
[----:B-----5:R-:W-:Y:S05]  /*26520*/  CALL.REL.NOINC `($__internal_45_$__cuda_sm3x_div_rn_noftz_f32_slowpath) ;  /* 0x0000020c00607944 */ /* 0x020fea0003c00000 */
[----:B------:R-:W-:-:S07]  /*26530*/  MOV R127, R247 ;  /* 0x000000f7007f7202 */ /* 0x000fce0000000f00 */
.L_x_8971:
[----:B------:R-:W-:Y:S05]  /*26540*/  BSYNC.RECONVERGENT B2 ;  /* 0x0000000000027941 */ /* 0x000fea0003800200 */
.L_x_8970:
        /* <DEDUP_REMOVED lines=12> */
[----:B-----5:R-:W-:Y:S05]  /*26610*/  CALL.REL.NOINC `($__internal_45_$__cuda_sm3x_div_rn_noftz_f32_slowpath) ;  /* 0x0000020c00247944 */ /* 0x020fea0003c00000 */
[----:B------:R-:W-:-:S07]  /*26620*/  MOV R126, R247 ;  /* 0x000000f7007e7202 */ /* 0x000fce0000000f00 */
.L_x_8973:
[----:B------:R-:W-:Y:S05]  /*26630*/  BSYNC.RECONVERGENT B2 ;  /* 0x0000000000027941 */ /* 0x000fea0003800200 */
.L_x_8972:
        /* <DEDUP_REMOVED lines=13> */
[----:B-----5:R-:W-:Y:S05]  /*26710*/  CALL.REL.NOINC `($__internal_45_$__cuda_sm3x_div_rn_noftz_f32_slowpath) ;  /* 0x0000020800e47944 */ /* 0x020fea0003c00000 */
[----:B------:R0:W-:Y:S02]  /*26720*/  STL [R1+0x8], R247 ;  /* 0x000008f701007387 */ /* 0x0001e40000100800 */
.L_x_8975:
[----:B------:R-:W-:Y:S05]  /*26730*/  BSYNC.RECONVERGENT B2 ;  /* 0x0000000000027941 */ /* 0x000fea0003800200 */
.L_x_8974:
        /* <DEDUP_REMOVED lines=12> */
[----:B-----5:R-:W-:Y:S05]  /*26800*/  CALL.REL.NOINC `($__internal_45_$__cuda_sm3x_div_rn_noftz_f32_slowpath) ;  /* 0x0000020800a87944 */ /* 0x020fea0003c00000 */
[----:B------:R-:W-:-:S07]  /*26810*/  MOV R129, R247 ;  /* 0x000000f700817202 */ /* 0x000fce0000000f00 */
.L_x_8977:
[----:B------:R-:W-:Y:S05]  /*26820*/  BSYNC.RECONVERGENT B2 ;  /* 0x0000000000027941 */ /* 0x000fea0003800200 */
.L_x_8976:
[----:B------:R-:W2:Y:S01]  /*26830*/  LDL.LU R249, [R1+0x6e4] ;  /* 0x0006e40001f97983 */ /* 0x000ea20000300800 */
[----:B------:R-:W2:Y:S03]  /*26840*/  LDCU.64 UR6, c[0x0][0x380] ;  /* 0x00007000ff0677ac */ /* 0x000ea60008000a00 */
[----:B------:R-:W3:Y:S04]  /*26850*/  LDL.LU R248, [R1+0x8] ;  /* 0x0000080001f87983 */ /* 0x000ee80000300800 */
[----:B------:R-:W4:Y:S01]  /*26860*/  LDL.LU R247, [R1+0x6e8] ;  /* 0x0006e80001f77983 */ /* 0x000f220000300800 */
[----:B------:R-:W-:Y:S02]  /*26870*/  F2FP.F16.F32.PACK_AB R128, R126, R127 ;  /* 0x0000007f7e80723e */ /* 0x000fe400000000ff */
[----:B--2---:R-:W-:-:S02]  /*26880*/  IADD3 R126, P0, PT, R249, UR6, RZ ;  /* 0x00000006f97e7c10 */ /* 0x004fc4000ff1e0ff */
[----:B---3--:R-:W-:Y:S02]  /*26890*/  F2FP.F16.F32.PACK_AB R129, R129, R248 ;  /* 0x000000f88181723e */ /* 0x008fe400000000ff */
        /* <DEDUP_REMOVED lines=19> */
[----:B------:R-:W-:Y:S05]  /*269d0*/  CALL.REL.NOINC `($__internal_45_$__cuda_sm3x_div_rn_noftz_f32_slowpath) ;  /* 0x0000020800347944 */ /* 0x000fea0003c00000 */
[----:B------:R0:W-:Y:S02]  /*269e0*/  STL [R1+0xc], R247 ;  /* 0x00000cf701007387 */ /* 0x0001e40000100800 */
.L_x_8979:
[----:B------:R-:W-:Y:S05]  /*269f0*/  BSYNC.RECONVERGENT B2 ;  /* 0x0000000000027941 */ /* 0x000fea0003800200 */
.L_x_8978:
        /* <DEDUP_REMOVED lines=13> */
[----:B------:R-:W-:Y:S05]  /*26ad0*/  CALL.REL.NOINC `($__internal_45_$__cuda_sm3x_div_rn_noftz_f32_slowpath) ;  /* 0x0000020400f47944 */ /* 0x000fea0003c00000 */
[----:B------:R1:W-:Y:S02]  /*26ae0*/  STL [R1+0x8], R247 ;  /* 0x000008f701007387 */ /* 0x0003e40000100800 */
.L_x_8981:
[----:B------:R-:W-:Y:S05]  /*26af0*/  BSYNC.RECONVERGENT B2 ;  /* 0x0000000000027941 */ /* 0x000fea0003800200 */
.L_x_8980:
        /* <DEDUP_REMOVED lines=13> */
[----:B------:R-:W-:Y:S05]  /*26bd0*/  CALL.REL.NOINC `($__internal_45_$__cuda_sm3x_div_rn_noftz_f32_slowpath) ;  /* 0x0000020400b47944 */ /* 0x000fea0003c00000 */
[----:B------:R0:W-:Y:S02]  /*26be0*/  STL [R1+0x10], R247 ;  /* 0x000010f701007387 */ /* 0x0001e40000100800 */
.L_x_8983:
[----:B------:R-:W-:Y:S05]  /*26bf0*/  BSYNC.RECONVERGENT B2 ;  /* 0x0000000000027941 */ /* 0x000fea0003800200 */
.L_x_8982:
[----:B------:R-:W2:Y:S01]  /*26c00*/  LDL R248, [R1+0x48c] ;  /* 0x00048c0001f87983 */ /* 0x000ea20000100800 */
[----:B-1----:R-:W1:Y:S01]  /*26c10*/  MUFU.RCP R128, R123 ;  /* 0x0000007b00807308 */ /* 0x002e620000001000 */
        /* <DEDUP_REMOVED lines=10> */
[----:B------:R-:W-:Y:S05]  /*26cc0*/  CALL.REL.NOINC `($__internal_45_$__cuda_sm3x_div_rn_noftz_f32_slowpath) ;  /* 0x0000020400787944 */ /* 0x000fea0003c00000 */
[----:B------:R-:W-:-:S07]  /*26cd0*/  MOV R129, R247 ;  /* 0x000000f700817202 */ /* 0x000fce0000000f00 */
.L_x_8985:
[----:B------:R-:W-:Y:S05]  /*26ce0*/  BSYNC.RECONVERGENT B2 ;  /* 0x0000000000027941 */ /* 0x000fea0003800200 */
.L_x_8984:
[----:B------:R-:W2:Y:S04]  /*26cf0*/  LDL.LU R248, [R1+0x8] ;  /* 0x0000080001f87983 */ /* 0x000ea80000300800 */
[----:B------:R-:W2:Y:S04]  /*26d00*/  LDL.LU R128, [R1+0xc] ;  /* 0x00000c0001807983 */ /* 0x000ea80000300800 */
[----:B------:R-:W3:Y:S01]  /*26d10*/  LDL.LU R247, [R1+0x10] ;  /* 0x0000100001f77983 */ /* 0x000ee20000300800 */
[----:B--2---:R-:W-:Y:S02]  /*26d20*/  F2FP.F16.F32.PACK_AB R128, R248, R128 ;  /* 0x00000080f880723e */ /* 0x004fe400000000ff */
[----:B---3--:R-:W-:-:S05]  /*26d30*/  F2FP.F16.F32.PACK_AB R129, R129, R247 ;  /* 0x000000f78181723e */ /* 0x008fca00000000ff */
        /* <DEDUP_REMOVED lines=20> */
.L_x_8987:
[----:B------:R-:W-:Y:S05]  /*26e80*/  BSYNC.RECONVERGENT B2 ;  /* 0x0000000000027941 */ /* 0x000fea0003800200 */
.L_x_8986:
        /* <DEDUP_REMOVED lines=15> */
.L_x_8989:
[----:B------:R-:W-:Y:S05]  /*26f80*/  BSYNC.RECONVERGENT B2 ;  /* 0x0000000000027941 */ /* 0x000fea0003800200 */
.L_x_8988:
        /* <DEDUP_REMOVED lines=15> */
.L_x_8991:
[----:B------:R-:W-:Y:S05]  /*27080*/  BSYNC.RECONVERGENT B2 ;  /* 0x0000000000027941 */ /* 0x000fea0003800200 */
.L_x_8990:
        /* <DEDUP_REMOVED lines=14> */
.L_x_8993:
[----:B------:R-:W-:Y:S05]  /*27170*/  BSYNC.RECONVERGENT B2 ;  /* 0x0000000000027941 */ /* 0x000fea0003800200 */
.L_x_8992:
        /* <DEDUP_REMOVED lines=23> */
[----:B------:R-:W-:Y:S05]  /*272f0*/  CALL.REL.NOINC `($__internal_45_$__cuda_sm3x_div_rn_noftz_f32_slowpath) ;  /* 0x000001fc00ec7944 */ /* 0x000fea0003c00000 */
[----:B------:R0:W-:Y:S02]  /*27300*/  STL [R1+0xc], R247 ;  /* 0x00000cf701007387 */ /* 0x0001e40000100800 */
.L_x_8995:
[----:B------:R-:W-:Y:S05]  /*27310*/  BSYNC.RECONVERGENT B2 ;  /* 0x0000000000027941 */ /* 0x000fea0003800200 */
.L_x_8994:
        /* <DEDUP_REMOVED lines=15> */
.L_x_8997:
[----:B------:R-:W-:Y:S05]  /*27410*/  BSYNC.RECONVERGENT B2 ;  /* 0x0000000000027941 */ /* 0x000fea0003800200 */
.L_x_8996:
        /* <DEDUP_REMOVED lines=15> */
.L_x_8999:
[----:B------:R-:W-:Y:S05]  /*27510*/  BSYNC.RECONVERGENT B2 ;  /* 0x0000000000027941 */ /* 0x000fea0003800200 */
.L_x_8998:
        /* <DEDUP_REMOVED lines=14> */
.L_x_9001:
[----:B------:R-:W-:Y:S05]  /*27600*/  BSYNC.RECONVERGENT B2 ;  /* 0x0000000000027941 */ /* 0x000fea0003800200 */
.L_x_9000:
        /* <DEDUP_REMOVED lines=25> */
.L_x_9003:
[----:B------:R-:W-:Y:S05]  /*277a0*/  BSYNC.RECONVERGENT B2 ;  /* 0x0000000000027941 */ /* 0x000fea0003800200 */
.L_x_9002:
        /* <DEDUP_REMOVED lines=15> */
.L_x_9005:
[----:B------:R-:W-:Y:S05]  /*278a0*/  BSYNC.RECONVERGENT B2 ;  /* 0x0000000000027941 */ /* 0x000fea0003800200 */
.L_x_9004:
        /* <DEDUP_REMOVED lines=15> */
.L_x_9007:
[----:B------:R-:W-:Y:S05]  /*279a0*/  BSYNC.RECONVERGENT B2 ;  /* 0x0000000000027941 */ /* 0x000fea0003800200 */
.L_x_9006:
        /* <DEDUP_REMOVED lines=14> */
.L_x_9009:
[----:B------:R-:W-:Y:S05]  /*27a90*/  BSYNC.RECONVERGENT B2 ;  /* 0x0000000000027941 */ /* 0x000fea0003800200 */
.L_x_9008:
        /* <DEDUP_REMOVED lines=25> */
.L_x_9011:
[----:B------:R-:W-:Y:S05]  /*27c30*/  BSYNC.RECONVERGENT B2 ;  /* 0x0000000000027941 */ /* 0x000fea0003800200 */
.L_x_9010:
        /* <DEDUP_REMOVED lines=15> */
.L_x_9013:
[----:B------:R-:W-:Y:S05]  /*27d30*/  BSYNC.RECONVERGENT B2 ;  /* 0x0000000000027941 */ /* 0x000fea0003800200 */
.L_x_9012:
        /* <DEDUP_REMOVED lines=15> */
.L_x_9015:
[----:B------:R-:W-:Y:S05]  /*27e30*/  BSYNC.RECONVERGENT B2 ;  /* 0x0000000000027941 */ /* 0x000fea0003800200 */
.L_x_9014:
        /* <DEDUP_REMOVED lines=14> */
.L_x_9017:
[----:B------:R-:W-:Y:S05]  /*27f20*/  BSYNC.RECONVERGENT B2 ;  /* 0x0000000000027941 */ /* 0x000fea0003800200 */
.L_x_9016:
        /* <DEDUP_REMOVED lines=25> */
.L_x_9019:
[----:B------:R-:W-:Y:S05]  /*280c0*/  BSYNC.RECONVERGENT B2 ;  /* 0x0000000000027941 */ /* 0x000fea0003800200 */
.L_x_9018:
        /* <DEDUP_REMOVED lines=15> */
.L_x_9021:
[----:B------:R-:W-:Y:S05]  /*281c0*/  BSYNC.RECONVERGENT B2 ;  /* 0x0000000000027941 */ /* 0x000fea0003800200 */
.L_x_9020:
        /* <DEDUP_REMOVED lines=15> */
.L_x_9023:
[----:B------:R-:W-:Y:S05]  /*282c0*/  BSYNC.RECONVERGENT B2 ;  /* 0x0000000000027941 */ /* 0x000fea0003800200 */
.L_x_9022:
        /* <DEDUP_REMOVED lines=14> */
.L_x_9025:
[----:B------:R-:W-:Y:S05]  /*283b0*/  BSYNC.RECONVERGENT B2 ;  /* 0x0000000000027941 */ /* 0x000fea0003800200 */
.L_x_9024:
        /* <DEDUP_REMOVED lines=25> */
.L_x_9027:
[----:B------:R-:W-:Y:S05]  /*28550*/  BSYNC.RECONVERGENT B2 ;  /* 0x0000000000027941 */ /* 0x000fea0003800200 */
.L_x_9026:
        /* <DEDUP_REMOVED lines=15> */
.L_x_9029:
[----:B------:R-:W-:Y:S05]  /*28650*/  BSYNC.RECONVERGENT B2 ;  /* 0x0000000000027941 */ /* 0x000fea0003800200 */
.L_x_9028:
        /* <DEDUP_REMOVED lines=15> */
.L_x_9031:
[----:B------:R-:W-:Y:S05]  /*28750*/  BSYNC.RECONVERGENT B2 ;  /* 0x0000000000027941 */ /* 0x000fea0003800200 */
.L_x_9030:
        /* <DEDUP_REMOVED lines=14> */
.L_x_9033:
[----:B------:R-:W-:Y:S05]  /*28840*/  BSYNC.RECONVERGENT B2 ;  /* 0x0000000000027941 */ /* 0x000fea0003800200 */
.L_x_9032:
        /* <DEDUP_REMOVED lines=25> */
.L_x_9035:
[----:B------:R-:W-:Y:S05]  /*289e0*/  BSYNC.RECONVERGENT B2 ;  /* 0x0000000000027941 */ /* 0x000fea0003800200 */
.L_x_9034:
        /* <DEDUP_REMOVED lines=15> */
.L_x_9037:
[----:B------:R-:W-:Y:S05]  /*28ae0*/  BSYNC.RECONVERGENT B2 ;  /* 0x0000000000027941 */ /* 0x000fea0003800200 */
.L_x_9036:
        /* <DEDUP_REMOVED lines=15> */
.L_x_9039:
[----:B------:R-:W-:Y:S05]  /*28be0*/  BSYNC.RECONVERGENT B2 ;  /* 0x0000000000027941 */ /* 0x000fea0003800200 */
.L_x_9038:
        /* <DEDUP_REMOVED lines=14> */
.L_x_9041:
[----:B------:R-:W-:Y:S05]  /*28cd0*/  BSYNC.RECONVERGENT B2 ;  /* 0x0000000000027941 */ /* 0x000fea0003800200 */
.L_x_9040:
        /* <DEDUP_REMOVED lines=25> */
.L_x_9043:
[----:B------:R-:W-:Y:S05]  /*28e70*/  BSYNC.RECONVERGENT B2 ;  /* 0x0000000000027941 */ /* 0x000fea0003800200 */
.L_x_9042:
        /* <DEDUP_REMOVED lines=15> */
.L_x_9045:
[----:B------:R-:W-:Y:S05]  /*28f70*/  BSYNC.RECONVERGENT B2 ;  /* 0x0000000000027941 */ /* 0x000fea0003800200 */
.L_x_9044:
        /* <DEDUP_REMOVED lines=15> */
.L_x_9047:
[----:B------:R-:W-:Y:S05]  /*29070*/  BSYNC.RECONVERGENT B2 ;  /* 0x0000000000027941 */ /* 0x000fea0003800200 */
.L_x_9046:
        /* <DEDUP_REMOVED lines=14> */
.L_x_9049:
[----:B------:R-:W-:Y:S05]  /*29160*/  BSYNC.RECONVERGENT B2 ;  /* 0x0000000000027941 */ /* 0x000fea0003800200 */
.L_x_9048:
        /* <DEDUP_REMOVED lines=25> */
.L_x_9051:
[----:B------:R-:W-:Y:S05]  /*29300*/  BSYNC.RECONVERGENT B2 ;  /* 0x0000000000027941 */ /* 0x000fea0003800200 */
.L_x_9050:
        /* <DEDUP_REMOVED lines=15> */
.L_x_9053:
[----:B------:R-:W-:Y:S05]  /*29400*/  BSYNC.RECONVERGENT B2 ;  /* 0x0000000000027941 */ /* 0x000fea0003800200 */
.L_x_9052:
        /* <DEDUP_REMOVED lines=15> */
.L_x_9055:
[----:B------:R-:W-:Y:S05]  /*29500*/  BSYNC.RECONVERGENT B2 ;  /* 0x0000000000027941 */ /* 0x000fea0003800200 */
.L_x_9054:
        /* <DEDUP_REMOVED lines=14> */
.L_x_9057:
[----:B------:R-:W-:Y:S05]  /*295f0*/  BSYNC.RECONVERGENT B2 ;  /* 0x0000000000027941 */ /* 0x000fea0003800200 */
.L_x_9056:
        /* <DEDUP_REMOVED lines=25> */
.L_x_9059:
[----:B------:R-:W-:Y:S05]  /*29790*/  BSYNC.RECONVERGENT B2 ;  /* 0x0000000000027941 */ /* 0x000fea0003800200 */
.L_x_9058:
        /* <DEDUP_REMOVED lines=15> */
.L_x_9061:
[----:B------:R-:W-:Y:S05]  /*29890*/  BSYNC.RECONVERGENT B2 ;  /* 0x0000000000027941 */ /* 0x000fea0003800200 */
.L_x_9060:
        /* <DEDUP_REMOVED lines=15> */
.L_x_9063:
[----:B------:R-:W-:Y:S05]  /*29990*/  BSYNC.RECONVERGENT B2 ;  /* 0x0000000000027941 */ /* 0x000fea0003800200 */
.L_x_9062:
        /* <DEDUP_REMOVED lines=14> */
.L_x_9065:
[----:B------:R-:W-:Y:S05]  /*29a80*/  BSYNC.RECONVERGENT B2 ;  /* 0x0000000000027941 */ /* 0x000fea0003800200 */
.L_x_9064:
        /* <DEDUP_REMOVED lines=25> */
.L_x_9067:
[----:B------:R-:W-:Y:S05]  /*29c20*/  BSYNC.RECONVERGENT B2 ;  /* 0x0000000000027941 */ /* 0x000fea0003800200 */
.L_x_9066:
        /* <DEDUP_REMOVED lines=15> */
.L_x_9069:
[----:B------:R-:W-:Y:S05]  /*29d20*/  BSYNC.RECONVERGENT B2 ;  /* 0x0000000000027941 */ /* 0x000fea0003800200 */
.L_x_9068:
        /* <DEDUP_REMOVED lines=15> */
.L_x_9071:
[----:B------:R-:W-:Y:S05]  /*29e20*/  BSYNC.RECONVERGENT B2 ;  /* 0x0000000000027941 */ /* 0x000fea0003800200 */
.L_x_9070:
        /* <DEDUP_REMOVED lines=14> */
.L_x_9073:
[----:B------:R-:W-:Y:S05]  /*29f10*/  BSYNC.RECONVERGENT B2 ;  /* 0x0000000000027941 */ /* 0x000fea0003800200 */
.L_x_9072:
        /* <DEDUP_REMOVED lines=25> */
.L_x_9075:
[----:B------:R-:W-:Y:S05]  /*2a0b0*/  BSYNC.RECONVERGENT B2 ;  /* 0x0000000000027941 */ /* 0x000fea0003800200 */
.L_x_9074:
        /* <DEDUP_REMOVED lines=15> */
.L_x_9077:
[----:B------:R-:W-:Y:S05]  /*2a1b0*/  BSYNC.RECONVERGENT B2 ;  /* 0x0000000000027941 */ /* 0x000fea0003800200 */
.L_x_9076:
        /* <DEDUP_REMOVED lines=15> */
.L_x_9079:
[----:B------:R-:W-:Y:S05]  /*2a2b0*/  BSYNC.RECONVERGENT B2 ;  /* 0x0000000000027941 */ /* 0x000fea0003800200 */
.L_x_9078:
        /* <DEDUP_REMOVED lines=14> */
.L_x_9081:
[----:B------:R-:W-:Y:S05]  /*2a3a0*/  BSYNC.RECONVERGENT B2 ;  /* 0x0000000000027941 */ /* 0x000fea0003800200 */
.L_x_9080:
        /* <DEDUP_REMOVED lines=25> */
.L_x_9083:
[----:B------:R-:W-:Y:S05]  /*2a540*/  BSYNC.RECONVERGENT B2 ;  /* 0x0000000000027941 */ /* 0x000fea0003800200 */
.L_x_9082:
        /* <DEDUP_REMOVED lines=15> */
.L_x_9085:
[----:B------:R-:W-:Y:S05]  /*2a640*/  BSYNC.RECONVERGENT B2 ;  /* 0x0000000000027941 */ /* 0x000fea0003800200 */
.L_x_9084:
        /* <DEDUP_REMOVED lines=15> */
.L_x_9087:
[----:B------:R-:W-:Y:S05]  /*2a740*/  BSYNC.RECONVERGENT B2 ;  /* 0x0000000000027941 */ /* 0x000fea0003800200 */
.L_x_9086:
        /* <DEDUP_REMOVED lines=14> */
.L_x_9089:
[----:B------:R-:W-:Y:S05]  /*2a830*/  BSYNC.RECONVERGENT B2 ;  /* 0x0000000000027941 */ /* 0x000fea0003800200 */
.L_x_9088:
        /* <DEDUP_REMOVED lines=25> */
.L_x_9091:
[----:B------:R-:W-:Y:S05]  /*2a9d0*/  BSYNC.RECONVERGENT B2 ;  /* 0x0000000000027941 */ /* 0x000fea0003800200 */
.L_x_9090:
        /* <DEDUP_REMOVED lines=15> */
.L_x_9093:
[----:B------:R-:W-:Y:S05]  /*2aad0*/  BSYNC.RECONVERGENT B2 ;  /* 0x0000000000027941 */ /* 0x000fea0003800200 */
.L_x_9092:
        /* <DEDUP_REMOVED lines=15> */
.L_x_9095:
[----:B------:R-:W-:Y:S05]  /*2abd0*/  BSYNC.RECONVERGENT B2 ;  /* 0x0000000000027941 */ /* 0x000fea0003800200 */
.L_x_9094:
        /* <DEDUP_REMOVED lines=14> */
.L_x_9097:
[----:B------:R-:W-:Y:S05]  /*2acc0*/  BSYNC.RECONVERGENT B2 ;  /* 0x0000000000027941 */ /* 0x000fea0003800200 */
.L_x_9096:
        /* <DEDUP_REMOVED lines=25> */
.L_x_9099:
[----:B------:R-:W-:Y:S05]  /*2ae60*/  BSYNC.RECONVERGENT B2 ;  /* 0x0000000000027941 */ /* 0x000fea0003800200 */
.L_x_9098:
        /* <DEDUP_REMOVED lines=15> */
.L_x_9101:
[----:B------:R-:W-:Y:S05]  /*2af60*/  BSYNC.RECONVERGENT B2 ;  /* 0x0000000000027941 */ /* 0x000fea0003800200 */
.L_x_9100:
        /* <DEDUP_REMOVED lines=15> */
.L_x_9103:
[----:B------:R-:W-:Y:S05]  /*2b060*/  BSYNC.RECONVERGENT B2 ;  /* 0x0000000000027941 */ /* 0x000fea0003800200 */
.L_x_9102:
        /* <DEDUP_REMOVED lines=14> */
.L_x_9105:
[----:B------:R-:W-:Y:S05]  /*2b150*/  BSYNC.RECONVERGENT B2 ;  /* 0x0000000000027941 */ /* 0x000fea0003800200 */
.L_x_9104:
        /* <DEDUP_REMOVED lines=25> */
.L_x_9107:
[----:B------:R-:W-:Y:S05]  /*2b2f0*/  BSYNC.RECONVERGENT B2 ;  /* 0x0000000000027941 */ /* 0x000fea0003800200 */
.L_x_9106:
        /* <DEDUP_REMOVED lines=15> */
.L_x_9109:
[----:B------:R-:W-:Y:S05]  /*2b3f0*/  BSYNC.RECONVERGENT B2 ;  /* 0x0000000000027941 */ /* 0x000fea0003800200 */
.L_x_9108:
        /* <DEDUP_REMOVED lines=15> */
.L_x_9111:
[----:B------:R-:W-:Y:S05]  /*2b4f0*/  BSYNC.RECONVERGENT B2 ;  /* 0x0000000000027941 */ /* 0x000fea0003800200 */
.L_x_9110:
        /* <DEDUP_REMOVED lines=14> */
.L_x_9113:
[----:B------:R-:W-:Y:S05]  /*2b5e0*/  BSYNC.RECONVERGENT B2 ;  /* 0x0000000000027941 */ /* 0x000fea0003800200 */
.L_x_9112:
        /* <DEDUP_REMOVED lines=25> */
.L_x_9115:
[----:B------:R-:W-:Y:S05]  /*2b780*/  BSYNC.RECONVERGENT B2 ;  /* 0x0000000000027941 */ /* 0x000fea0003800200 */
.L_x_9114:
        /* <DEDUP_REMOVED lines=15> */
.L_x_9117:
[----:B------:R-:W-:Y:S05]  /*2b880*/  BSYNC.RECONVERGENT B2 ;  /* 0x0000000000027941 */ /* 0x000fea0003800200 */
.L_x_9116:
        /* <DEDUP_REMOVED lines=15> */
.L_x_9119:
[----:B------:R-:W-:Y:S05]  /*2b980*/  BSYNC.RECONVERGENT B2 ;  /* 0x0000000000027941 */ /* 0x000fea0003800200 */
.L_x_9118:
        /* <DEDUP_REMOVED lines=14> */
.L_x_9121:
[----:B------:R-:W-:Y:S05]  /*2ba70*/  BSYNC.RECONVERGENT B2 ;  /* 0x0000000000027941 */ /* 0x000fea0003800200 */
.L_x_9120:
        /* <DEDUP_REMOVED lines=25> */
.L_x_9123:
[----:B------:R-:W-:Y:S05]  /*2bc10*/  BSYNC.RECONVERGENT B2 ;  /* 0x0000000000027941 */ /* 0x000fea0003800200 */
.L_x_9122:
        /* <DEDUP_REMOVED lines=15> */
.L_x_9125:
[----:B------:R-:W-:Y:S05]  /*2bd10*/  BSYNC.RECONVERGENT B2 ;  /* 0x0000000000027941 */ /* 0x000fea0003800200 */
.L_x_9124:
        /* <DEDUP_REMOVED lines=15> */
.L_x_9127:
[----:B------:R-:W-:Y:S05]  /*2be10*/  BSYNC.RECONVERGENT B2 ;  /* 0x0000000000027941 */ /* 0x000fea0003800200 */
.L_x_9126:
        /* <DEDUP_REMOVED lines=14> */
.L_x_9129:
[----:B------:R-:W-:Y:S05]  /*2bf00*/  BSYNC.RECONVERGENT B2 ;  /* 0x0000000000027941 */ /* 0x000fea0003800200 */
.L_x_9128:
        /* <DEDUP_REMOVED lines=25> */
.L_x_9131:
[----:B------:R-:W-:Y:S05]  /*2c0a0*/  BSYNC.RECONVERGENT B2 ;  /* 0x0000000000027941 */ /* 0x000fea0003800200 */
.L_x_9130:
        /* <DEDUP_REMOVED lines=15> */
.L_x_9133:
[----:B------:R-:W-:Y:S05]  /*2c1a0*/  BSYNC.RECONVERGENT B2 ;  /* 0x0000000000027941 */ /* 0x000fea0003800200 */
.L_x_9132:
        /* <DEDUP_REMOVED lines=15> */
.L_x_9135:
[----:B------:R-:W-:Y:S05]  /*2c2a0*/  BSYNC.RECONVERGENT B2 ;  /* 0x0000000000027941 */ /* 0x000fea0003800200 */
.L_x_9134:
        /* <DEDUP_REMOVED lines=14> */
.L_x_9137:
[----:B------:R-:W-:Y:S05]  /*2c390*/  BSYNC.RECONVERGENT B2 ;  /* 0x0000000000027941 */ /* 0x000fea0003800200 */
.L_x_9136:
        /* <DEDUP_REMOVED lines=25> */
.L_x_9139:
[----:B------:R-:W-:Y:S05]  /*2c530*/  BSYNC.RECONVERGENT B2 ;  /* 0x0000000000027941 */ /* 0x000fea0003800200 */
.L_x_9138:
        /* <DEDUP_REMOVED lines=15> */
.L_x_9141:
[----:B------:R-:W-:Y:S05]  /*2c630*/  BSYNC.RECONVERGENT B2 ;  /* 0x0000000000027941 */ /* 0x000fea0003800200 */
.L_x_9140:
        /* <DEDUP_REMOVED lines=15> */
.L_x_9143:
[----:B------:R-:W-:Y:S05]  /*2c730*/  BSYNC.RECONVERGENT B2 ;  /* 0x0000000000027941 */ /* 0x000fea0003800200 */
.L_x_9142:
        /* <DEDUP_REMOVED lines=14> */
.L_x_9145:
[----:B------:R-:W-:Y:S05]  /*2c820*/  BSYNC.RECONVERGENT B2 ;  /* 0x0000000000027941 */ /* 0x000fea0003800200 */
.L_x_9144:
        /* <DEDUP_REMOVED lines=25> */
.L_x_9147:
[----:B------:R-:W-:Y:S05]  /*2c9c0*/  BSYNC.RECONVERGENT B2 ;  /* 0x0000000000027941 */ /* 0x000fea0003800200 */
.L_x_9146:
        /* <DEDUP_REMOVED lines=15> */
.L_x_9149:
[----:B------:R-:W-:Y:S05]  /*2cac0*/  BSYNC.RECONVERGENT B2 ;  /* 0x0000000000027941 */ /* 0x000fea0003800200 */
.L_x_9148:
        /* <DEDUP_REMOVED lines=15> */
.L_x_9151:
[----:B------:R-:W-:Y:S05]  /*2cbc0*/  BSYNC.RECONVERGENT B2 ;  /* 0x0000000000027941 */ /* 0x000fea0003800200 */
.L_x_9150:
        /* <DEDUP_REMOVED lines=14> */
.L_x_9153:
[----:B------:R-:W-:Y:S05]  /*2ccb0*/  BSYNC.RECONVERGENT B2 ;  /* 0x0000000000027941 */ /* 0x000fea0003800200 */
.L_x_9152:
        /* <DEDUP_REMOVED lines=25> */
.L_x_9155:
[----:B------:R-:W-:Y:S05]  /*2ce50*/  BSYNC.RECONVERGENT B2 ;  /* 0x0000000000027941 */ /* 0x000fea0003800200 */
.L_x_9154:
        /* <DEDUP_REMOVED lines=15> */
.L_x_9157:
[----:B------:R-:W-:Y:S05]  /*2cf50*/  BSYNC.RECONVERGENT B2 ;  /* 0x0000000000027941 */ /* 0x000fea0003800200 */
.L_x_9156:
        /* <DEDUP_REMOVED lines=15> */
.L_x_9159:
[----:B------:R-:W-:Y:S05]  /*2d050*/  BSYNC.RECONVERGENT B2 ;  /* 0x0000000000027941 */ /* 0x000fea0003800200 */
.L_x_9158:
        /* <DEDUP_REMOVED lines=14> */
.L_x_9161:
[----:B------:R-:W-:Y:S05]  /*2d140*/  BSYNC.RECONVERGENT B2 ;  /* 0x0000000000027941 */ /* 0x000fea0003800200 */
.L_x_9160:
        /* <DEDUP_REMOVED lines=25> */
.L_x_9163:
[----:B------:R-:W-:Y:S05]  /*2d2e0*/  BSYNC.RECONVERGENT B2 ;  /* 0x0000000000027941 */ /* 0x000fea0003800200 */
.L_x_9162:
        /* <DEDUP_REMOVED lines=15> */
.L_x_9165:
[----:B------:R-:W-:Y:S05]  /*2d3e0*/  BSYNC.RECONVERGENT B2 ;  /* 0x0000000000027941 */ /* 0x000fea0003800200 */
.L_x_9164:
        /* <DEDUP_REMOVED lines=15> */
.L_x_9167:
[----:B------:R-:W-:Y:S05]  /*2d4e0*/  BSYNC.RECONVERGENT B2 ;  /* 0x0000000000027941 */ /* 0x000fea0003800200 */
.L_x_9166:
        /* <DEDUP_REMOVED lines=14> */
.L_x_9169:
[----:B------:R-:W-:Y:S05]  /*2d5d0*/  BSYNC.RECONVERGENT B2 ;  /* 0x0000000000027941 */ /* 0x000fea0003800200 */
.L_x_9168:
        /* <DEDUP_REMOVED lines=25> */
.L_x_9171:
[----:B------:R-:W-:Y:S05]  /*2d770*/  BSYNC.RECONVERGENT B2 ;  /* 0x0000000000027941 */ /* 0x000fea0003800200 */
.L_x_9170:
        /* <DEDUP_REMOVED lines=15> */
.L_x_9173:
[----:B------:R-:W-:Y:S05]  /*2d870*/  BSYNC.RECONVERGENT B2 ;  /* 0x0000000000027941 */ /* 0x000fea0003800200 */
.L_x_9172:
        /* <DEDUP_REMOVED lines=15> */
.L_x_9175:
[----:B------:R-:W-:Y:S05]  /*2d970*/  BSYNC.RECONVERGENT B2 ;  /* 0x0000000000027941 */ /* 0x000fea0003800200 */
.L_x_9174:
        /* <DEDUP_REMOVED lines=14> */
.L_x_9177:
[----:B------:R-:W-:Y:S05]  /*2da60*/  BSYNC.RECONVERGENT B2 ;  /* 0x0000000000027941 */ /* 0x000fea0003800200 */
.L_x_9176:
        /* <DEDUP_REMOVED lines=25> */
.L_x_9179:
[----:B------:R-:W-:Y:S05]  /*2dc00*/  BSYNC.RECONVERGENT B2 ;  /* 0x0000000000027941 */ /* 0x000fea0003800200 */
.L_x_9178:
[----:B------:R-:W2:Y:S01]  /*2dc10*/  MUFU.RCP R128, R123 ;  /* 0x0000007b00807308 */ /* 0x000ea20000001000 */
[----:B------:R-:W-:Y:S07]  /*2dc20*/  BSSY.RECONVERGENT B2, `(.L_x_9180) ;  /* 0x000000d000027945 */ /* 0x000fee0003800200 */
[----:B------:R-:W1:Y:S01]  /*2dc30*/  FCHK P0, R197, R123 ;  /* 0x0000007bc5007302 */ /* 0x000e620000000000 */
[----:B--2---:R-:W-:-:S04]  /*2dc40*/  FFMA R129, -R123, R128, 1 ;  /* 0x3f8000007b817423 */ /* 0x004fc80000000180 */
[----:B------:R-:W-:-:S04]  /*2dc50*/  FFMA R128, R128, R129, R128 ;  /* 0x0000008180807223 */ /* 0x000fc80000000080 */
[----:B------:R-:W-:-:S04]  /*2dc60*/  FFMA R129, R197, R128, RZ ;  /* 0x00000080c5817223 */ /* 0x000fc800000000ff */
        /* <DEDUP_REMOVED lines=8> */
.L_x_9181:
[----:B------:R-:W-:Y:S05]  /*2dcf0*/  BSYNC.RECONVERGENT B2 ;  /* 0x0000000000027941 */ /* 0x000fea0003800200 */
.L_x_9180:
        /* <DEDUP_REMOVED lines=11> */
[----:B-1----:R-:W-:Y:S05]  /*2ddb0*/  CALL.REL.NOINC `($__internal_45_$__cuda_sm3x_div_rn_noftz_f32_slowpath) ;  /* 0x00000194003c7944 */ /* 0x002fea0003c00000 */
[----:B------:R-:W-:-:S07]  /*2ddc0*/  MOV R197, R247 ;  /* 0x000000f700c57202 */ /* 0x000fce0000000f00 */
.L_x_9183:
[----:B------:R-:W-:Y:S05]  /*2ddd0*/  BSYNC.RECONVERGENT B2 ;  /* 0x0000000000027941 */ /* 0x000fea0003800200 */
.L_x_9182:
        /* <DEDUP_REMOVED lines=13> */
.L_x_9185:
[----:B------:R-:W-:Y:S05]  /*2deb0*/  BSYNC.RECONVERGENT B2 ;  /* 0x0000000000027941 */ /* 0x000fea0003800200 */
.L_x_9184:
[----:B------:R-:W2:Y:S04]  /*2dec0*/  LDL.LU R195, [R1+0x8] ;  /* 0x0000080001c37983 */ /* 0x000ea80000300800 */
[----:B------:R-:W2:Y:S01]  /*2ded0*/  LDL.LU R128, [R1+0xc] ;  /* 0x00000c0001807983 */ /* 0x000ea20000300800 */
[----:B------:R-:W-:Y:S02]  /*2dee0*/  F2FP.F16.F32.PACK_AB R129, R129, R197 ;  /* 0x000000c58181723e */ /* 0x000fe400000000ff */
[----:B--2---:R-:W-:-:S05]  /*2def0*/  F2FP.F16.F32.PACK_AB R128, R195, R128 ;  /* 0x00000080c380723e */ /* 0x004fca00000000ff */
[----:B------:R0:W-:Y:S01]  /*2df00*/  STG.E.64 desc[UR4][R126.64+0x1a00], R128 ;  /* 0x001a00807e007986 */ /* 0x0001e2000c101b04 */
[----:B------:R-:W-:Y:S05]  /*2df10*/  @P2 EXIT ;  /* 0x000000000000294d */ /* 0x000fea0003800000 */
[----:B------:R-:W0:Y:S01]  /*2df20*/  MUFU.RCP R195, R123 ;  /* 0x0000007b00c37308 */ /* 0x000e220000001000 */
[----:B------:R-:W2:Y:S01]  /*2df30*/  LDCU UR6, c[0x0][0x398] ;  /* 0x00007300ff0677ac */ /* 0x000ea20008000800 */
[----:B------:R-:W-:Y:S06]  /*2df40*/  BSSY.RECONVERGENT B2, `(.L_x_9186) ;  /* 0x000000e000027945 */ /* 0x000fec0003800200 */
[----:B------:R-:W3:Y:S01]  /*2df50*/  FCHK P0, R194, R123 ;  /* 0x0000007bc2007302 */ /* 0x000ee20000000000 */
[----:B0-----:R-:W-:-:S04]  /*2df60*/  FFMA R128, -R123, R195, 1 ;  /* 0x3f8000007b807423 */ /* 0x001fc800000001c3 */
[----:B------:R-:W-:-:S04]  /*2df70*/  FFMA R195, R195, R128, R195 ;  /* 0x00000080c3c37223 */ /* 0x000fc800000000c3 */
[----:B------:R-:W-:-:S04]  /*2df80*/  FFMA R128, R194, R195, RZ ;  /* 0x000000c3c2807223 */ /* 0x000fc800000000ff */
[----:B------:R-:W-:-:S04]  /*2df90*/  FFMA R129, -R123, R128, R194 ;  /* 0x000000807b817223 */ /* 0x000fc800000001c2 */
[----:B------:R-:W-:Y:S01]  /*2dfa0*/  FFMA R195, R195, R129, R128 ;  /* 0x00000081c3c37223 */ /* 0x000fe20000000080 */
[----:B------:R-:W-:-:S04]  /*2dfb0*/  IADD3 R128, PT, PT, R124, 0xe00, RZ ;  /* 0x00000e007c807810 */ /* 0x000fc80007ffe0ff */
[----:B--2---:R-:W-:Y:S01]  /*2dfc0*/  ISETP.GE.AND P2, PT, R128, UR6, PT ;  /* 0x0000000680007c0c */ /* 0x004fe2000bf46270 */
[----:B---3--:R-:W-:-:S12]  /*2dfd0*/  @!P0 BRA `(.L_x_9187) ;  /* 0x0000000000108947 */ /* 0x008fd80003800000 */
[----:B------:R-:W-:Y:S02]  /*2dfe0*/  MOV R128, R194 ;  /* 0x000000c200807202 */ /* 0x000fe40000000f00 */
[----:B------:R-:W-:-:S07]  /*2dff0*/  MOV R129, 0x2e010 ;  /* 0x0002e01000817802 */ /* 0x000fce0000000f00 */
[----:B-1----:R-:W-:Y:S05]  /*2e000*/  CALL.REL.NOINC `($__internal_45_$__cuda_sm3x_div_rn_noftz_f32_slowpath) ;  /* 0x0000019000a87944 */ /* 0x002fea0003c00000 */
[----:B------:R-:W-:-:S07]  /*2e010*/  MOV R195, R247 ;  /* 0x000000f700c37202 */ /* 0x000fce0000000f00 */
.L_x_9187:
[----:B------:R-:W-:Y:S05]  /*2e020*/  BSYNC.RECONVERGENT B2 ;  /* 0x0000000000027941 */ /* 0x000fea0003800200 */
.L_x_9186:
        /* <DEDUP_REMOVED lines=13> */
.L_x_9189:
[----:B------:R-:W-:Y:S05]  /*2e100*/  BSYNC.RECONVERGENT B2 ;  /* 0x0000000000027941 */ /* 0x000fea0003800200 */
.L_x_9188:
        /* <DEDUP_REMOVED lines=13> */
.L_x_9191:
[----:B------:R-:W-:Y:S05]  /*2e1e0*/  BSYNC.RECONVERGENT B2 ;  /* 0x0000000000027941 */ /* 0x000fea0003800200 */
.L_x_9190:
        /* <DEDUP_REMOVED lines=13> */
.L_x_9193:
[----:B------:R-:W-:Y:S05]  /*2e2c0*/  BSYNC.RECONVERGENT B2 ;  /* 0x0000000000027941 */ /* 0x000fea0003800200 */
.L_x_9192:
[----:B------:R-:W-:Y:S02]  /*2e2d0*/  F2FP.F16.F32.PACK_AB R128, R194, R195 ;  /* 0x000000c3c280723e */ /* 0x000fe400000000ff */
[----:B------:R-:W-:-:S05]  /*2e2e0*/  F2FP.F16.F32.PACK_AB R129, R129, R193 ;  /* 0x000000c18181723e */ /* 0x000fca00000000ff */
        /* <DEDUP_REMOVED lines=18> */
.L_x_9195:
[----:B------:R-:W-:Y:S05]  /*2e410*/  BSYNC.RECONVERGENT B2 ;  /* 0x0000000000027941 */ /* 0x000fea0003800200 */
.L_x_9194:
        /* <DEDUP_REMOVED lines=13> */
.L_x_9197:
[----:B------:R-:W-:Y:S05]  /*2e4f0*/  BSYNC.RECONVERGENT B2 ;  /* 0x0000000000027941 */ /* 0x000fea0003800200 */
.L_x_9196:
        /* <DEDUP_REMOVED lines=13> */
.L_x_9199:
[----:B------:R-:W-:Y:S05]  /*2e5d0*/  BSYNC.RECONVERGENT B2 ;  /* 0x0000000000027941 */ /* 0x000fea0003800200 */
.L_x_9198:
        /* <DEDUP_REMOVED lines=13> */
.L_x_9201:
[----:B------:R-:W-:Y:S05]  /*2e6b0*/  BSYNC.RECONVERGENT B2 ;  /* 0x0000000000027941 */ /* 0x000fea0003800200 */
.L_x_9200:
        /* <DEDUP_REMOVED lines=20> */
.L_x_9203:
[----:B------:R-:W-:Y:S05]  /*2e800*/  BSYNC.RECONVERGENT B2 ;  /* 0x0000000000027941 */ /* 0x000fea0003800200 */
.L_x_9202:
        /* <DEDUP_REMOVED lines=13> */
.L_x_9205:
[----:B------:R-:W-:Y:S05]  /*2e8e0*/  BSYNC.RECONVERGENT B2 ;  /* 0x0000000000027941 */ /* 0x000fea0003800200 */
.L_x_9204:
        /* <DEDUP_REMOVED lines=13> */
.L_x_9207:
[----:B------:R-:W-:Y:S05]  /*2e9c0*/  BSYNC.RECONVERGENT B2 ;  /* 0x0000000000027941 */ /* 0x000fea0003800200 */
.L_x_9206:
        /* <DEDUP_REMOVED lines=13> */
.L_x_9209:
[----:B------:R-:W-:Y:S05]  /*2eaa0*/  BSYNC.RECONVERGENT B2 ;  /* 0x0000000000027941 */ /* 0x000fea0003800200 */
.L_x_9208:
[----:B------:R-:W-:Y:S02]  /*2eab0*/  F2FP.F16.F32.PACK_AB R128, R187, R188 ;  /* 0x000000bcbb80723e */ /* 0x000fe400000000ff */
[----:B------:R-:W-:-:S05]  /*2eac0*/  F2FP.F16.F32.PACK_AB R129, R129, R183 ;  /* 0x000000b78181723e */ /* 0x000fca00000000ff */
[----:B------:R0:W-:Y:S01]  /*2ead0*/  STG.E.64 desc[UR4][R126.64+0x1d00], R128 ;  /* 0x001d00807e007986 */ /* 0x0001e2000c101b04 */
[----:B------:R-:W-:Y:S05]  /*2eae0*/  @P2 EXIT ;  /* 0x000000000000294d */ /* 0x000fea0003800000 */
[----:B------:R-:W0:Y:S01]  /*2eaf0*/  MUFU.RCP R125, R123 ;  /* 0x0000007b007d7308 */ /* 0x000e220000001000 */
[----:B------:R-:W2:Y:S01]  /*2eb00*/  LDCU UR6, c[0x0][0x398] ;  /* 0x00007300ff0677ac */ /* 0x000ea20008000800 */
[----:B------:R-:W-:Y:S01]  /*2eb10*/  IADD3 R124, PT, PT, R124, 0xf80, RZ ;  /* 0x00000f807c7c7810 */ /* 0x000fe20007ffe0ff */
[----:B------:R-:W-:Y:S05]  /*2eb20*/  BSSY.RECONVERGENT B2, `(.L_x_9210) ;  /* 0x000000d000027945 */ /* 0x000fea0003800200 */
[----:B------:R-:W3:Y:S01]  /*2eb30*/  FCHK P0, R179, R123 ;  /* 0x0000007bb3007302 */ /* 0x000ee20000000000 */
[----:B0-----:R-:W-:Y:S01]  /*2eb40*/  FFMA R128, -R123, R125, 1 ;  /* 0x3f8000007b807423 */ /* 0x001fe2000000017d */
        /* <DEDUP_REMOVED lines=8> */
[----:B-1----:R-:W-:Y:S05]  /*2ebd0*/  CALL.REL.NOINC `($__internal_45_$__cuda_sm3x_div_rn_noftz_f32_slowpath) ;  /* 0x0000018400b47944 */ /* 0x002fea0003c00000 */
[----:B------:R-:W-:-:S07]  /*2ebe0*/  MOV R124, R247 ;  /* 0x000000f7007c7202 */ /* 0x000fce0000000f00 */
.L_x_9211:
[----:B------:R-:W-:Y:S05]  /*2ebf0*/  BSYNC.RECONVERGENT B2 ;  /* 0x0000000000027941 */ /* 0x000fea0003800200 */
.L_x_9210:
        /* <DEDUP_REMOVED lines=13> */
.L_x_9213:
[----:B------:R-:W-:Y:S05]  /*2ecd0*/  BSYNC.RECONVERGENT B2 ;  /* 0x0000000000027941 */ /* 0x000fea0003800200 */
.L_x_9212:
        /* <DEDUP_REMOVED lines=13> */
.L_x_9215:
[----:B------:R-:W-:Y:S05]  /*2edb0*/  BSYNC.RECONVERGENT B2 ;  /* 0x0000000000027941 */ /* 0x000fea0003800200 */
.L_x_9214:
        /* <DEDUP_REMOVED lines=13> */
.L_x_9217:
[----:B------:R-:W-:Y:S05]  /*2ee90*/  BSYNC.RECONVERGENT B2 ;  /* 0x0000000000027941 */ /* 0x000fea0003800200 */
.L_x_9216:
[----:B------:R-:W-:Y:S02]  /*2eea0*/  F2FP.F16.F32.PACK_AB R124, R125, R124 ;  /* 0x0000007c7d7c723e */ /* 0x000fe400000000ff */
[----:B------:R-:W-:-:S05]  /*2eeb0*/  F2FP.F16.F32.PACK_AB R125, R128, R179 ;  /* 0x000000b3807d723e */ /* 0x000fca00000000ff */
[----:B------:R0:W-:Y:S01]  /*2eec0*/  STG.E.64 desc[UR4][R126.64+0x1e00], R124 ;  /* 0x001e007c7e007986 */ /* 0x0001e2000c101b04 */
[----:B------:R-:W-:Y:S05]  /*2eed0*/  @P2 EXIT ;  /* 0x000000000000294d */ /* 0x000fea0003800000 */
[----:B------:R-:W2:Y:S01]  /*2eee0*/  S2R R179, SR_TID.X ;  /* 0x0000000000b37919 */ /* 0x000ea20000002100 */
[----:B0-----:R-:W0:Y:S01]  /*2eef0*/  MUFU.RCP R124, R123 ;  /* 0x0000007b007c7308 */ /* 0x001e220000001000 */
[----:B------:R-:W3:Y:S01]  /*2ef00*/  LDCU UR6, c[0x0][0x398] ;  /* 0x00007300ff0677ac */ /* 0x000ee20008000800 */
[----:B------:R-:W-:Y:S06]  /*2ef10*/  BSSY.RECONVERGENT B2, `(.L_x_9218) ;  /* 0x000000f000027945 */ /* 0x000fec0003800200 */
[----:B------:R-:W4:Y:S01]  /*2ef20*/  FCHK P0, R175, R123 ;  /* 0x0000007baf007302 */ /* 0x000f220000000000 */
[----:B0-----:R-:W-:-:S04]  /*2ef30*/  FFMA R125, -R123, R124, 1 ;  /* 0x3f8000007b7d7423 */ /* 0x001fc8000000017c */
[----:B------:R-:W-:-:S04]  /*2ef40*/  FFMA R124, R124, R125, R124 ;  /* 0x0000007d7c7c7223 */ /* 0x000fc8000000007c */
[----:B------:R-:W-:-:S04]  /*2ef50*/  FFMA R125, R175, R124, RZ ;  /* 0x0000007caf7d7223 */ /* 0x000fc800000000ff */
[----:B------:R-:W-:Y:S01]  /*2ef60*/  FFMA R128, -R123, R125, R175 ;  /* 0x0000007d7b807223 */ /* 0x000fe200000001af */
[----:B--2---:R-:W-:-:S03]  /*2ef70*/  SHF.L.U32 R179, R179, 0x2, RZ ;  /* 0x00000002b3b37819 */ /* 0x004fc600000006ff */
[----:B------:R-:W-:Y:S01]  /*2ef80*/  FFMA R124, R124, R128, R125 ;  /* 0x000000807c7c7223 */ /* 0x000fe2000000007d */
[----:B------:R-:W-:-:S04]  /*2ef90*/  LOP3.LUT R125, R179, 0x1000, RZ, 0xfc, !PT ;  /* 0x00001000b37d7812 */ /* 0x000fc800078efcff */
[----:B---3--:R-:W-:Y:S01]  /*2efa0*/  ISETP.GE.AND P2, PT, R125, UR6, PT ;  /* 0x000000067d007c0c */ /* 0x008fe2000bf46270 */
[----:B----4-:R-:W-:-:S12]  /*2efb0*/  @!P0 BRA `(.L_x_9219) ;  /* 0x0000000000108947 */ /* 0x010fd80003800000 */
[----:B------:R-:W-:Y:S02]  /*2efc0*/  MOV R128, R175 ;  /* 0x000000af00807202 */ /* 0x000fe40000000f00 */
[----:B------:R-:W-:-:S07]  /*2efd0*/  MOV R129, 0x2eff0 ;  /* 0x0002eff000817802 */ /* 0x000fce0000000f00 */
[----:B-1----:R-:W-:Y:S05]  /*2efe0*/  CALL.REL.NOINC `($__internal_45_$__cuda_sm3x_div_rn_noftz_f32_slowpath) ;  /* 0x0000018000b07944 */ /* 0x002fea0003c00000 */
[----:B------:R-:W-:-:S07]  /*2eff0*/  MOV R124, R247 ;  /* 0x000000f7007c7202 */ /* 0x000fce0000000f00 */
.L_x_9219:
[----:B------:R-:W-:Y:S05]  /*2f000*/  BSYNC.RECONVERGENT B2 ;  /* 0x0000000000027941 */ /* 0x000fea0003800200 */
.L_x_9218:
        /* <DEDUP_REMOVED lines=13> */
.L_x_9221:
[----:B------:R-:W-:Y:S05]  /*2f0e0*/  BSYNC.RECONVERGENT B2 ;  /* 0x0000000000027941 */ /* 0x000fea0003800200 */
.L_x_9220:
        /* <DEDUP_REMOVED lines=13> */
.L_x_9223:
[----:B------:R-:W-:Y:S05]  /*2f1c0*/  BSYNC.RECONVERGENT B2 ;  /* 0x0000000000027941 */ /* 0x000fea0003800200 */
.L_x_9222:
        /* <DEDUP_REMOVED lines=13> */
.L_x_9225:
[----:B------:R-:W-:Y:S05]  /*2f2a0*/  BSYNC.RECONVERGENT B2 ;  /* 0x0000000000027941 */ /* 0x000fea0003800200 */
.L_x_9224:
[----:B------:R-:W-:Y:S02]  /*2f2b0*/  F2FP.F16.F32.PACK_AB R124, R125, R124 ;  /* 0x0000007c7d7c723e */ /* 0x000fe400000000ff */
[----:B------:R-:W-:-:S05]  /*2f2c0*/  F2FP.F16.F32.PACK_AB R125, R128, R175 ;  /* 0x000000af807d723e */ /* 0x000fca00000000ff */
        /* <DEDUP_REMOVED lines=18> */
.L_x_9227:
[----:B------:R-:W-:Y:S05]  /*2f3f0*/  BSYNC.RECONVERGENT B2 ;  /* 0x0000000000027941 */ /* 0x000fea0003800200 */
.L_x_9226:
        /* <DEDUP_REMOVED lines=13> */
.L_x_9229:
[----:B------:R-:W-:Y:S05]  /*2f4d0*/  BSYNC.RECONVERGENT B2 ;  /* 0x0000000000027941 */ /* 0x000fea0003800200 */
.L_x_9228:
        /* <DEDUP_REMOVED lines=13> */
.L_x_9231:
[----:B------:R-:W-:Y:S05]  /*2f5b0*/  BSYNC.RECONVERGENT B2 ;  /* 0x0000000000027941 */ /* 0x000fea0003800200 */
.L_x_9230:
        /* <DEDUP_REMOVED lines=13> */
.L_x_9233:
[----:B------:R-:W-:Y:S05]  /*2f690*/  BSYNC.RECONVERGENT B2 ;  /* 0x0000000000027941 */ /* 0x000fea0003800200 */
.L_x_9232:
        /* <DEDUP_REMOVED lines=20> */
.L_x_9235:
[----:B------:R-:W-:Y:S05]  /*2f7e0*/  BSYNC.RECONVERGENT B2 ;  /* 0x0000000000027941 */ /* 0x000fea0003800200 */
.L_x_9234:
        /* <DEDUP_REMOVED lines=13> */
.L_x_9237:
[----:B------:R-:W-:Y:S05]  /*2f8c0*/  BSYNC.RECONVERGENT B2 ;  /* 0x0000000000027941 */ /* 0x000fea0003800200 */
.L_x_9236:
        /* <DEDUP_REMOVED lines=13> */
.L_x_9239:
[----:B------:R-:W-:Y:S05]  /*2f9a0*/  BSYNC.RECONVERGENT B2 ;  /* 0x0000000000027941 */ /* 0x000fea0003800200 */
.L_x_9238:
        /* <DEDUP_REMOVED lines=13> */
.L_x_9241:
[----:B------:R-:W-:Y:S05]  /*2fa80*/  BSYNC.RECONVERGENT B2 ;  /* 0x0000000000027941 */ /* 0x000fea0003800200 */
.L_x_9240:
        /* <DEDUP_REMOVED lines=20> */
.L_x_9243:
[----:B------:R-:W-:Y:S05]  /*2fbd0*/  BSYNC.RECONVERGENT B2 ;  /* 0x0000000000027941 */ /* 0x000fea0003800200 */
.L_x_9242:
        /* <DEDUP_REMOVED lines=13> */
.L_x_9245:
[----:B------:R-:W-:Y:S05]  /*2fcb0*/  BSYNC.RECONVERGENT B2 ;  /* 0x0000000000027941 */ /* 0x000fea0003800200 */
.L_x_9244:
        /* <DEDUP_REMOVED lines=13> */
.L_x_9247:
[----:B------:R-:W-:Y:S05]  /*2fd90*/  BSYNC.RECONVERGENT B2 ;  /* 0x0000000000027941 */ /* 0x000fea0003800200 */
.L_x_9246:
        /* <DEDUP_REMOVED lines=13> */
.L_x_9249:
[----:B------:R-:W-:Y:S05]  /*2fe70*/  BSYNC.RECONVERGENT B2 ;  /* 0x0000000000027941 */ /* 0x000fea0003800200 */
.L_x_9248:
        /* <DEDUP_REMOVED lines=20> */
.L_x_9251:
[----:B------:R-:W-:Y:S05]  /*2ffc0*/  BSYNC.RECONVERGENT B2 ;  /* 0x0000000000027941 */ /* 0x000fea0003800200 */
.L_x_9250:
        /* <DEDUP_REMOVED lines=13> */
.L_x_9253:
[----:B------:R-:W-:Y:S05]  /*300a0*/  BSYNC.RECONVERGENT B2 ;  /* 0x0000000000027941 */ /* 0x000fea0003800200 */
.L_x_9252:
        /* <DEDUP_REMOVED lines=13> */
.L_x_9255:
[----:B------:R-:W-:Y:S05]  /*30180*/  BSYNC.RECONVERGENT B2 ;  /* 0x0000000000027941 */ /* 0x000fea0003800200 */
.L_x_9254:
        /* <DEDUP_REMOVED lines=13> */
.L_x_9257:
[----:B------:R-:W-:Y:S05]  /*30260*/  BSYNC.RECONVERGENT B2 ;  /* 0x0000000000027941 */ /* 0x000fea0003800200 */
.L_x_9256:
        /* <DEDUP_REMOVED lines=20> */
.L_x_9259:
[----:B------:R-:W-:Y:S05]  /*303b0*/  BSYNC.RECONVERGENT B2 ;  /* 0x0000000000027941 */ /* 0x000fea0003800200 */
.L_x_9258:
        /* <DEDUP_REMOVED lines=13> */
.L_x_9261:
[----:B------:R-:W-:Y:S05]  /*30490*/  BSYNC.RECONVERGENT B2 ;  /* 0x0000000000027941 */ /* 0x000fea0003800200 */
.L_x_9260:
        /* <DEDUP_REMOVED lines=13> */
.L_x_9263:
[----:B------:R-:W-:Y:S05]  /*30570*/  BSYNC.RECONVERGENT B2 ;  /* 0x0000000000027941 */ /* 0x000fea0003800200 */
.L_x_9262:
        /* <DEDUP_REMOVED lines=13> */
.L_x_9265:
[----:B------:R-:W-:Y:S05]  /*30650*/  BSYNC.RECONVERGENT B2 ;  /* 0x0000000000027941 */ /* 0x000fea0003800200 */
.L_x_9264:
        /* <DEDUP_REMOVED lines=20> */
.L_x_9267:
[----:B------:R-:W-:Y:S05]  /*307a0*/  BSYNC.RECONVERGENT B2 ;  /* 0x0000000000027941 */ /* 0x000fea0003800200 */
.L_x_9266:
        /* <DEDUP_REMOVED lines=13> */
.L_x_9269:
[----:B------:R-:W-:Y:S05]  /*30880*/  BSYNC.RECONVERGENT B2 ;  /* 0x0000000000027941 */ /* 0x000fea0003800200 */
.L_x_9268:
        /* <DEDUP_REMOVED lines=13> */
.L_x_9271:
[----:B------:R-:W-:Y:S05]  /*30960*/  BSYNC.RECONVERGENT B2 ;  /* 0x0000000000027941 */ /* 0x000fea0003800200 */
.L_x_9270:
        /* <DEDUP_REMOVED lines=13> */
.L_x_9273:
[----:B------:R-:W-:Y:S05]  /*30a40*/  BSYNC.RECONVERGENT B2 ;  /* 0x0000000000027941 */ /* 0x000fea0003800200 */
.L_x_9272:
        /* <DEDUP_REMOVED lines=20> */
.L_x_9275:
[----:B------:R-:W-:Y:S05]  /*30b90*/  BSYNC.RECONVERGENT B2 ;  /* 0x0000000000027941 */ /* 0x000fea0003800200 */
.L_x_9274:
        /* <DEDUP_REMOVED lines=13> */
.L_x_9277:
[----:B------:R-:W-:Y:S05]  /*30c70*/  BSYNC.RECONVERGENT B2 ;  /* 0x0000000000027941 */ /* 0x000fea0003800200 */
.L_x_9276:
        /* <DEDUP_REMOVED lines=13> */
.L_x_9279:
[----:B------:R-:W-:Y:S05]  /*30d50*/  BSYNC.RECONVERGENT B2 ;  /* 0x0000000000027941 */ /* 0x000fea0003800200 */
.L_x_9278:
        /* <DEDUP_REMOVED lines=13> */
.L_x_9281:
[----:B------:R-:W-:Y:S05]  /*30e30*/  BSYNC.RECONVERGENT B2 ;  /* 0x0000000000027941 */ /* 0x000fea0003800200 */
.L_x_9280:
[----:B------:R-:W-:Y:S02]  /*30e40*/  F2FP.F16.F32.PACK_AB R124, R125, R124 ;  /* 0x0000007c7d7c723e */ /* 0x000fe400000000ff */
[----:B------:R-:W-:-:S05]  /*30e50*/  F2FP.F16.F32.PACK_AB R125, R128, R147 ;  /* 0x00000093807d723e */ /* 0x000fca00000000ff */
[----:B------:R0:W-:Y:S01]  /*30e60*/  STG.E.64 desc[UR4][R126.64+0x2600], R124 ;  /* 0x0026007c7e007986 */ /* 0x0001e2000c101b04 */
[----:B------:R-:W-:Y:S05]  /*30e70*/  @P2 EXIT ;  /* 0x000000000000294d */ /* 0x000fea0003800000 */
[----:B------:R-:W2:Y:S01]  /*30e80*/  LDL R129, [R1+0xa8] ;  /* 0x0000a80001817983 */ /* 0x000ea20000100800 */
[----:B0-----:R-:W0:Y:S01]  /*30e90*/  MUFU.RCP R124, R123 ;  /* 0x0000007b007c7308 */ /* 0x001e220000001000 */
[----:B------:R-:W3:Y:S01]  /*30ea0*/  LDCU UR6, c[0x0][0x398] ;  /* 0x00007300ff0677ac */ /* 0x000ee20008000800 */
        /* <DEDUP_REMOVED lines=8> */
[----:B---3--:R-:W-:Y:S01]  /*30f30*/  ISETP.GE.AND P2, PT, R125, UR6, PT ;  /* 0x000000067d007c0c */ /* 0x008fe2000bf46270 */
[----:B0-----:R-:W-:-:S12]  /*30f40*/  @!P0 BRA `(.L_x_9283) ;  /* 0x0000000000108947 */ /* 0x001fd80003800000 */
[----:B------:R-:W-:Y:S02]  /*30f50*/  MOV R128, R129 ;  /* 0x0000008100807202 */ /* 0x000fe40000000f00 */
[----:B------:R-:W-:-:S07]  /*30f60*/  MOV R129, 0x30f80 ;  /* 0x00030f8000817802 */ /* 0x000fce0000000f00 */
[----:B-1----:R-:W-:Y:S05]  /*30f70*/  CALL.REL.NOINC `($__internal_45_$__cuda_sm3x_div_rn_noftz_f32_slowpath) ;  /* 0x0000016000cc7944 */ /* 0x002fea0003c00000 */
[----:B------:R-:W-:-:S07]  /*30f80*/  MOV R124, R247 ;  /* 0x000000f7007c7202 */ /* 0x000fce0000000f00 */
.L_x_9283:
[----:B------:R-:W-:Y:S05]  /*30f90*/  BSYNC.RECONVERGENT B2 ;  /* 0x0000000000027941 */ /* 0x000fea0003800200 */
.L_x_9282:
        /* <DEDUP_REMOVED lines=12> */
[----:B-1----:R-:W-:Y:S05]  /*31060*/  CALL.REL.NOINC `($__internal_45_$__cuda_sm3x_div_rn_noftz_f32_slowpath) ;  /* 0x0000016000907944 */ /* 0x002fea0003c00000 */
[----:B------:R-:W-:-:S07]  /*31070*/  MOV R147, R247 ;  /* 0x000000f700937202 */ /* 0x000fce0000000f00 */
.L_x_9285:
[----:B------:R-:W-:Y:S05]  /*31080*/  BSYNC.RECONVERGENT B2 ;  /* 0x0000000000027941 */ /* 0x000fea0003800200 */
.L_x_9284:
        /* <DEDUP_REMOVED lines=14> */
.L_x_9287:
[----:B------:R-:W-:Y:S05]  /*31170*/  BSYNC.RECONVERGENT B2 ;  /* 0x0000000000027941 */ /* 0x000fea0003800200 */
.L_x_9286:
        /* <DEDUP_REMOVED lines=14> */
.L_x_9289:
[----:B------:R-:W-:Y:S05]  /*31260*/  BSYNC.RECONVERGENT B2 ;  /* 0x0000000000027941 */ /* 0x000fea0003800200 */
.L_x_9288:
        /* <DEDUP_REMOVED lines=21> */
.L_x_9291:
[----:B------:R-:W-:Y:S05]  /*313c0*/  BSYNC.RECONVERGENT B2 ;  /* 0x0000000000027941 */ /* 0x000fea0003800200 */
.L_x_9290:
        /* <DEDUP_REMOVED lines=14> */
.L_x_9293:
[----:B------:R-:W-:Y:S05]  /*314b0*/  BSYNC.RECONVERGENT B2 ;  /* 0x0000000000027941 */ /* 0x000fea0003800200 */
.L_x_9292:
        /* <DEDUP_REMOVED lines=14> */
.L_x_9295:
[----:B------:R-:W-:Y:S05]  /*315a0*/  BSYNC.RECONVERGENT B2 ;  /* 0x0000000000027941 */ /* 0x000fea0003800200 */
.L_x_9294:
        /* <DEDUP_REMOVED lines=14> */
.L_x_9297:
[----:B------:R-:W-:Y:S05]  /*31690*/  BSYNC.RECONVERGENT B2 ;  /* 0x0000000000027941 */ /* 0x000fea0003800200 */
.L_x_9296:
        /* <DEDUP_REMOVED lines=21> */
.L_x_9299:
[----:B------:R-:W-:Y:S05]  /*317f0*/  BSYNC.RECONVERGENT B2 ;  /* 0x0000000000027941 */ /* 0x000fea0003800200 */
.L_x_9298:
        /* <DEDUP_REMOVED lines=14> */
.L_x_9301:
[----:B------:R-:W-:Y:S05]  /*318e0*/  BSYNC.RECONVERGENT B2 ;  /* 0x0000000000027941 */ /* 0x000fea0003800200 */
.L_x_9300:
        /* <DEDUP_REMOVED lines=14> */
.L_x_9303:
[----:B------:R-:W-:Y:S05]  /*319d0*/  BSYNC.RECONVERGENT B2 ;  /* 0x0000000000027941 */ /* 0x000fea0003800200 */
.L_x_9302:
        /* <DEDUP_REMOVED lines=14> */
.L_x_9305:
[----:B------:R-:W-:Y:S05]  /*31ac0*/  BSYNC.RECONVERGENT B2 ;  /* 0x0000000000027941 */ /* 0x000fea0003800200 */
.L_x_9304:
        /* <DEDUP_REMOVED lines=21> */
.L_x_9307:
[----:B------:R-:W-:Y:S05]  /*31c20*/  BSYNC.RECONVERGENT B2 ;  /* 0x0000000000027941 */ /* 0x000fea0003800200 */
.L_x_9306:
        /* <DEDUP_REMOVED lines=14> */
.L_x_9309:
[----:B------:R-:W-:Y:S05]  /*31d10*/  BSYNC.RECONVERGENT B2 ;  /* 0x0000000000027941 */ /* 0x000fea0003800200 */
.L_x_9308:
        /* <DEDUP_REMOVED lines=14> */
.L_x_9311:
[----:B------:R-:W-:Y:S05]  /*31e00*/  BSYNC.RECONVERGENT B2 ;  /* 0x0000000000027941 */ /* 0x000fea0003800200 */
.L_x_9310:
        /* <DEDUP_REMOVED lines=14> */
.L_x_9313:
[----:B------:R-:W-:Y:S05]  /*31ef0*/  BSYNC.RECONVERGENT B2 ;  /* 0x0000000000027941 */ /* 0x000fea0003800200 */
.L_x_9312:
        /* <DEDUP_REMOVED lines=21> */
.L_x_9315:
[----:B------:R-:W-:Y:S05]  /*32050*/  BSYNC.RECONVERGENT B2 ;  /* 0x0000000000027941 */ /* 0x000fea0003800200 */
.L_x_9314:
        /* <DEDUP_REMOVED lines=14> */
.L_x_9317:
[----:B------:R-:W-:Y:S05]  /*32140*/  BSYNC.RECONVERGENT B2 ;  /* 0x0000000000027941 */ /* 0x000fea0003800200 */
.L_x_9316:
        /* <DEDUP_REMOVED lines=14> */
.L_x_9319:
[----:B------:R-:W-:Y:S05]  /*32230*/  BSYNC.RECONVERGENT B2 ;  /* 0x0000000000027941 */ /* 0x000fea0003800200 */
.L_x_9318:
        /* <DEDUP_REMOVED lines=14> */
.L_x_9321:
[----:B------:R-:W-:Y:S05]  /*32320*/  BSYNC.RECONVERGENT B2 ;  /* 0x0000000000027941 */ /* 0x000fea0003800200 */
.L_x_9320:
        /* <DEDUP_REMOVED lines=21> */
.L_x_9323:
[----:B------:R-:W-:Y:S05]  /*32480*/  BSYNC.RECONVERGENT B2 ;  /* 0x0000000000027941 */ /* 0x000fea0003800200 */
.L_x_9322:
        /* <DEDUP_REMOVED lines=14> */
.L_x_9325:
[----:B------:R-:W-:Y:S05]  /*32570*/  BSYNC.RECONVERGENT B2 ;  /* 0x0000000000027941 */ /* 0x000fea0003800200 */
.L_x_9324:
        /* <DEDUP_REMOVED lines=14> */
.L_x_9327:
[----:B------:R-:W-:Y:S05]  /*32660*/  BSYNC.RECONVERGENT B2 ;  /* 0x0000000000027941 */ /* 0x000fea0003800200 */
.L_x_9326:
        /* <DEDUP_REMOVED lines=14> */
.L_x_9329:
[----:B------:R-:W-:Y:S05]  /*32750*/  BSYNC.RECONVERGENT B2 ;  /* 0x0000000000027941 */ /* 0x000fea0003800200 */
.L_x_9328:
        /* <DEDUP_REMOVED lines=21> */
.L_x_9331:
[----:B------:R-:W-:Y:S05]  /*328b0*/  BSYNC.RECONVERGENT B2 ;  /* 0x0000000000027941 */ /* 0x000fea0003800200 */
.L_x_9330:
        /* <DEDUP_REMOVED lines=14> */
.L_x_9333:
[----:B------:R-:W-:Y:S05]  /*329a0*/  BSYNC.RECONVERGENT B2 ;  /* 0x0000000000027941 */ /* 0x000fea0003800200 */
.L_x_9332:
        /* <DEDUP_REMOVED lines=14> */
.L_x_9335:
[----:B------:R-:W-:Y:S05]  /*32a90*/  BSYNC.RECONVERGENT B2 ;  /* 0x0000000000027941 */ /* 0x000fea0003800200 */
.L_x_9334:
        /* <DEDUP_REMOVED lines=14> */
.L_x_9337:
[----:B------:R-:W-:Y:S05]  /*32b80*/  BSYNC.RECONVERGENT B2 ;  /* 0x0000000000027941 */ /* 0x000fea0003800200 */
.L_x_9336:
        /* <DEDUP_REMOVED lines=21> */
.L_x_9339:
[----:B------:R-:W-:Y:S05]  /*32ce0*/  BSYNC.RECONVERGENT B2 ;  /* 0x0000000000027941 */ /* 0x000fea0003800200 */
.L_x_9338:
        /* <DEDUP_REMOVED lines=14> */
.L_x_9341:
[----:B------:R-:W-:Y:S05]  /*32dd0*/  BSYNC.RECONVERGENT B2 ;  /* 0x0000000000027941 */ /* 0x000fea0003800200 */
.L_x_9340:
        /* <DEDUP_REMOVED lines=14> */
.L_x_9343:
[----:B------:R-:W-:Y:S05]  /*32ec0*/  BSYNC.RECONVERGENT B2 ;  /* 0x0000000000027941 */ /* 0x000fea0003800200 */
.L_x_9342:
        /* <DEDUP_REMOVED lines=14> */
.L_x_9345:
[----:B------:R-:W-:Y:S05]  /*32fb0*/  BSYNC.RECONVERGENT B2 ;  /* 0x0000000000027941 */ /* 0x000fea0003800200 */
.L_x_9344:
        /* <DEDUP_REMOVED lines=21> */
.L_x_9347:
[----:B------:R-:W-:Y:S05]  /*33110*/  BSYNC.RECONVERGENT B2 ;  /* 0x0000000000027941 */ /* 0x000fea0003800200 */
.L_x_9346:
        /* <DEDUP_REMOVED lines=14> */
.L_x_9349:
[----:B------:R-:W-:Y:S05]  /*33200*/  BSYNC.RECONVERGENT B2 ;  /* 0x0000000000027941 */ /* 0x000fea0003800200 */
.L_x_9348:
        /* <DEDUP_REMOVED lines=14> */
.L_x_9351:
[----:B------:R-:W-:Y:S05]  /*332f0*/  BSYNC.RECONVERGENT B2 ;  /* 0x0000000000027941 */ /* 0x000fea0003800200 */
.L_x_9350:
        /* <DEDUP_REMOVED lines=14> */
.L_x_9353:
[----:B------:R-:W-:Y:S05]  /*333e0*/  BSYNC.RECONVERGENT B2 ;  /* 0x0000000000027941 */ /* 0x000fea0003800200 */
.L_x_9352:
        /* <DEDUP_REMOVED lines=21> */
.L_x_9355:
[----:B------:R-:W-:Y:S05]  /*33540*/  BSYNC.RECONVERGENT B2 ;  /* 0x0000000000027941 */ /* 0x000fea0003800200 */
.L_x_9354:
        /* <DEDUP_REMOVED lines=14> */
.L_x_9357:
[----:B------:R-:W-:Y:S05]  /*33630*/  BSYNC.RECONVERGENT B2 ;  /* 0x0000000000027941 */ /* 0x000fea0003800200 */
.L_x_9356:
        /* <DEDUP_REMOVED lines=14> */
.L_x_9359:
[----:B------:R-:W-:Y:S05]  /*33720*/  BSYNC.RECONVERGENT B2 ;  /* 0x0000000000027941 */ /* 0x000fea0003800200 */
.L_x_9358:
        /* <DEDUP_REMOVED lines=14> */
.L_x_9361:
[----:B------:R-:W-:Y:S05]  /*33810*/  BSYNC.RECONVERGENT B2 ;  /* 0x0000000000027941 */ /* 0x000fea0003800200 */
.L_x_9360:
        /* <DEDUP_REMOVED lines=21> */
.L_x_9363:
[----:B------:R-:W-:Y:S05]  /*33970*/  BSYNC.RECONVERGENT B2 ;  /* 0x0000000000027941 */ /* 0x000fea0003800200 */
.L_x_9362:
        /* <DEDUP_REMOVED lines=14> */
.L_x_9365:
[----:B------:R-:W-:Y:S05]  /*33a60*/  BSYNC.RECONVERGENT B2 ;  /* 0x0000000000027941 */ /* 0x000fea0003800200 */
.L_x_9364:
        /* <DEDUP_REMOVED lines=14> */
.L_x_9367:
[----:B------:R-:W-:Y:S05]  /*33b50*/  BSYNC.RECONVERGENT B2 ;  /* 0x0000000000027941 */ /* 0x000fea0003800200 */
.L_x_9366:
        /* <DEDUP_REMOVED lines=14> */
.L_x_9369:
[----:B------:R-:W-:Y:S05]  /*33c40*/  BSYNC.RECONVERGENT B2 ;  /* 0x0000000000027941 */ /* 0x000fea0003800200 */
.L_x_9368:
        /* <DEDUP_REMOVED lines=21> */
.L_x_9371:
[----:B------:R-:W-:Y:S05]  /*33da0*/  BSYNC.RECONVERGENT B2 ;  /* 0x0000000000027941 */ /* 0x000fea0003800200 */
.L_x_9370:
        /* <DEDUP_REMOVED lines=14> */
.L_x_9373:
[----:B------:R-:W-:Y:S05]  /*33e90*/  BSYNC.RECONVERGENT B2 ;  /* 0x0000000000027941 */ /* 0x000fea0003800200 */
.L_x_9372:
        /* <DEDUP_REMOVED lines=14> */
.L_x_9375:
[----:B------:R-:W-:Y:S05]  /*33f80*/  BSYNC.RECONVERGENT B2 ;  /* 0x0000000000027941 */ /* 0x000fea0003800200 */
.L_x_9374:
        /* <DEDUP_REMOVED lines=14> */
.L_x_9377:
[----:B------:R-:W-:Y:S05]  /*34070*/  BSYNC.RECONVERGENT B2 ;  /* 0x0000000000027941 */ /* 0x000fea0003800200 */
.L_x_9376:
        /* <DEDUP_REMOVED lines=21> */
.L_x_9379:
[----:B------:R-:W-:Y:S05]  /*341d0*/  BSYNC.RECONVERGENT B2 ;  /* 0x0000000000027941 */ /* 0x000fea0003800200 */
.L_x_9378:
        /* <DEDUP_REMOVED lines=14> */
.L_x_9381:
[----:B------:R-:W-:Y:S05]  /*342c0*/  BSYNC.RECONVERGENT B2 ;  /* 0x0000000000027941 */ /* 0x000fea0003800200 */
.L_x_9380:
        /* <DEDUP_REMOVED lines=14> */
.L_x_9383:
[----:B------:R-:W-:Y:S05]  /*343b0*/  BSYNC.RECONVERGENT B2 ;  /* 0x0000000000027941 */ /* 0x000fea0003800200 */
.L_x_9382:
        /* <DEDUP_REMOVED lines=14> */
.L_x_9385:
[----:B------:R-:W-:Y:S05]  /*344a0*/  BSYNC.RECONVERGENT B2 ;  /* 0x0000000000027941 */ /* 0x000fea0003800200 */
.L_x_9384:
        /* <DEDUP_REMOVED lines=21> */
.L_x_9387:
[----:B------:R-:W-:Y:S05]  /*34600*/  BSYNC.RECONVERGENT B2 ;  /* 0x0000000000027941 */ /* 0x000fea0003800200 */
.L_x_9386:
        /* <DEDUP_REMOVED lines=14> */
.L_x_9389:
[----:B------:R-:W-:Y:S05]  /*346f0*/  BSYNC.RECONVERGENT B2 ;  /* 0x0000000000027941 */ /* 0x000fea0003800200 */
.L_x_9388:
        /* <DEDUP_REMOVED lines=14> */
.L_x_9391:
[----:B------:R-:W-:Y:S05]  /*347e0*/  BSYNC.RECONVERGENT B2 ;  /* 0x0000000000027941 */ /* 0x000fea0003800200 */
.L_x_9390:
        /* <DEDUP_REMOVED lines=14> */
.L_x_9393:
[----:B------:R-:W-:Y:S05]  /*348d0*/  BSYNC.RECONVERGENT B2 ;  /* 0x0000000000027941 */ /* 0x000fea0003800200 */
.L_x_9392:
        /* <DEDUP_REMOVED lines=21> */
.L_x_9395:
[----:B------:R-:W-:Y:S05]  /*34a30*/  BSYNC.RECONVERGENT B2 ;  /* 0x0000000000027941 */ /* 0x000fea0003800200 */
.L_x_9394:
        /* <DEDUP_REMOVED lines=14> */
.L_x_9397:
[----:B------:R-:W-:Y:S05]  /*34b20*/  BSYNC.RECONVERGENT B2 ;  /* 0x0000000000027941 */ /* 0x000fea0003800200 */
.L_x_9396:
        /* <DEDUP_REMOVED lines=14> */
.L_x_9399:
[----:B------:R-:W-:Y:S05]  /*34c10*/  BSYNC.RECONVERGENT B2 ;  /* 0x0000000000027941 */ /* 0x000fea0003800200 */
.L_x_9398:
        /* <DEDUP_REMOVED lines=14> */
.L_x_9401:
[----:B------:R-:W-:Y:S05]  /*34d00*/  BSYNC.RECONVERGENT B2 ;  /* 0x0000000000027941 */ /* 0x000fea0003800200 */
.L_x_9400:
        /* <DEDUP_REMOVED lines=21> */
.L_x_9403:
[----:B------:R-:W-:Y:S05]  /*34e60*/  BSYNC.RECONVERGENT B2 ;  /* 0x0000000000027941 */ /* 0x000fea0003800200 */
.L_x_9402:
        /* <DEDUP_REMOVED lines=14> */
.L_x_9405:
[----:B------:R-:W-:Y:S05]  /*34f50*/  BSYNC.RECONVERGENT B2 ;  /* 0x0000000000027941 */ /* 0x000fea0003800200 */
.L_x_9404:
        /* <DEDUP_REMOVED lines=14> */
.L_x_9407:
[----:B------:R-:W-:Y:S05]  /*35040*/  BSYNC.RECONVERGENT B2 ;  /* 0x0000000000027941 */ /* 0x000fea0003800200 */
.L_x_9406:
        /* <DEDUP_REMOVED lines=14> */
.L_x_9409:
[----:B------:R-:W-:Y:S05]  /*35130*/  BSYNC.RECONVERGENT B2 ;  /* 0x0000000000027941 */ /* 0x000fea0003800200 */
.L_x_9408:
        /* <DEDUP_REMOVED lines=21> */
.L_x_9411:
[----:B------:R-:W-:Y:S05]  /*35290*/  BSYNC.RECONVERGENT B2 ;  /* 0x0000000000027941 */ /* 0x000fea0003800200 */
.L_x_9410:
        /* <DEDUP_REMOVED lines=14> */
.L_x_9413:
[----:B------:R-:W-:Y:S05]  /*35380*/  BSYNC.RECONVERGENT B2 ;  /* 0x0000000000027941 */ /* 0x000fea0003800200 */
.L_x_9412:
        /* <DEDUP_REMOVED lines=14> */
.L_x_9415:
[----:B------:R-:W-:Y:S05]  /*35470*/  BSYNC.RECONVERGENT B2 ;  /* 0x0000000000027941 */ /* 0x000fea0003800200 */
.L_x_9414:
        /* <DEDUP_REMOVED lines=14> */
.L_x_9417:
[----:B------:R-:W-:Y:S05]  /*35560*/  BSYNC.RECONVERGENT B2 ;  /* 0x0000000000027941 */ /* 0x000fea0003800200 */
.L_x_9416:
        /* <DEDUP_REMOVED lines=21> */
.L_x_9419:
[----:B------:R-:W-:Y:S05]  /*356c0*/  BSYNC.RECONVERGENT B2 ;  /* 0x0000000000027941 */ /* 0x000fea0003800200 */
.L_x_9418:
        /* <DEDUP_REMOVED lines=14> */
.L_x_9421:
[----:B------:R-:W-:Y:S05]  /*357b0*/  BSYNC.RECONVERGENT B2 ;  /* 0x0000000000027941 */ /* 0x000fea0003800200 */
.L_x_9420:
        /* <DEDUP_REMOVED lines=14> */
.L_x_9423:
[----:B------:R-:W-:Y:S05]  /*358a0*/  BSYNC.RECONVERGENT B2 ;  /* 0x0000000000027941 */ /* 0x000fea0003800200 */
.L_x_9422:
        /* <DEDUP_REMOVED lines=14> */
.L_x_9425:
[----:B------:R-:W-:Y:S05]  /*35990*/  BSYNC.RECONVERGENT B2 ;  /* 0x0000000000027941 */ /* 0x000fea0003800200 */
.L_x_9424:
        /* <DEDUP_REMOVED lines=21> */
.L_x_9427:
[----:B------:R-:W-:Y:S05]  /*35af0*/  BSYNC.RECONVERGENT B2 ;  /* 0x0000000000027941 */ /* 0x000fea0003800200 */
.L_x_9426:
        /* <DEDUP_REMOVED lines=14> */
.L_x_9429:
[----:B------:R-:W-:Y:S05]  /*35be0*/  BSYNC.RECONVERGENT B2 ;  /* 0x0000000000027941 */ /* 0x000fea0003800200 */
.L_x_9428:
        /* <DEDUP_REMOVED lines=14> */
.L_x_9431:
[----:B------:R-:W-:Y:S05]  /*35cd0*/  BSYNC.RECONVERGENT B2 ;  /* 0x0000000000027941 */ /* 0x000fea0003800200 */
.L_x_9430:
        /* <DEDUP_REMOVED lines=14> */
.L_x_9433:
[----:B------:R-:W-:Y:S05]  /*35dc0*/  BSYNC.RECONVERGENT B2 ;  /* 0x0000000000027941 */ /* 0x000fea0003800200 */
.L_x_9432:
        /* <DEDUP_REMOVED lines=21> */
.L_x_9435:
[----:B------:R-:W-:Y:S05]  /*35f20*/  BSYNC.RECONVERGENT B2 ;  /* 0x0000000000027941 */ /* 0x000fea0003800200 */
.L_x_9434:
        /* <DEDUP_REMOVED lines=14> */
.L_x_9437:
[----:B------:R-:W-:Y:S05]  /*36010*/  BSYNC.RECONVERGENT B2 ;  /* 0x0000000000027941 */ /* 0x000fea0003800200 */
.L_x_9436:
        /* <DEDUP_REMOVED lines=14> */
.L_x_9439:
[----:B------:R-:W-:Y:S05]  /*36100*/  BSYNC.RECONVERGENT B2 ;  /* 0x0000000000027941 */ /* 0x000fea0003800200 */
.L_x_9438:
        /* <DEDUP_REMOVED lines=14> */
.L_x_9441:
[----:B------:R-:W-:Y:S05]  /*361f0*/  BSYNC.RECONVERGENT B2 ;  /* 0x0000000000027941 */ /* 0x000fea0003800200 */
.L_x_9440:
        /* <DEDUP_REMOVED lines=21> */
.L_x_9443:
[----:B------:R-:W-:Y:S05]  /*36350*/  BSYNC.RECONVERGENT B2 ;  /* 0x0000000000027941 */ /* 0x000fea0003800200 */
.L_x_9442:
        /* <DEDUP_REMOVED lines=14> */
.L_x_9445:
[----:B------:R-:W-:Y:S05]  /*36440*/  BSYNC.RECONVERGENT B2 ;  /* 0x0000000000027941 */ /* 0x000fea0003800200 */
.L_x_9444:
        /* <DEDUP_REMOVED lines=14> */
.L_x_9447:
[----:B------:R-:W-:Y:S05]  /*36530*/  BSYNC.RECONVERGENT B2 ;  /* 0x0000000000027941 */ /* 0x000fea0003800200 */
.L_x_9446:
        /* <DEDUP_REMOVED lines=14> */
.L_x_9449:
[----:B------:R-:W-:Y:S05]  /*36620*/  BSYNC.RECONVERGENT B2 ;  /* 0x0000000000027941 */ /* 0x000fea0003800200 */
.L_x_9448:
        /* <DEDUP_REMOVED lines=21> */
.L_x_9451:
[----:B------:R-:W-:Y:S05]  /*36780*/  BSYNC.RECONVERGENT B2 ;  /* 0x0000000000027941 */ /* 0x000fea0003800200 */
.L_x_9450:
        /* <DEDUP_REMOVED lines=14> */
.L_x_9453:
[----:B------:R-:W-:Y:S05]  /*36870*/  BSYNC.RECONVERGENT B2 ;  /* 0x0000000000027941 */ /* 0x000fea0003800200 */
.L_x_9452:
        /* <DEDUP_REMOVED lines=14> */
.L_x_9455:
[----:B------:R-:W-:Y:S05]  /*36960*/  BSYNC.RECONVERGENT B2 ;  /* 0x0000000000027941 */ /* 0x000fea0003800200 */
.L_x_9454:
        /* <DEDUP_REMOVED lines=14> */
.L_x_9457:
[----:B------:R-:W-:Y:S05]  /*36a50*/  BSYNC.RECONVERGENT B2 ;  /* 0x0000000000027941 */ /* 0x000fea0003800200 */
.L_x_9456:
        /* <DEDUP_REMOVED lines=21> */
.L_x_9459:
[----:B------:R-:W-:Y:S05]  /*36bb0*/  BSYNC.RECONVERGENT B2 ;  /* 0x0000000000027941 */ /* 0x000fea0003800200 */
.L_x_9458:
        /* <DEDUP_REMOVED lines=14> */
.L_x_9461:
[----:B------:R-:W-:Y:S05]  /*36ca0*/  BSYNC.RECONVERGENT B2 ;  /* 0x0000000000027941 */ /* 0x000fea0003800200 */
.L_x_9460:
        /* <DEDUP_REMOVED lines=14> */
.L_x_9463:
[----:B------:R-:W-:Y:S05]  /*36d90*/  BSYNC.RECONVERGENT B2 ;  /* 0x0000000000027941 */ /* 0x000fea0003800200 */
.L_x_9462:
        /* <DEDUP_REMOVED lines=14> */
.L_x_9465:
[----:B------:R-:W-:Y:S05]  /*36e80*/  BSYNC.RECONVERGENT B2 ;  /* 0x0000000000027941 */ /* 0x000fea0003800200 */
.L_x_9464:
[----:B------:R-:W-:Y:S02]  /*36e90*/  F2FP.F16.F32.PACK_AB R124, R147, R124 ;  /* 0x0000007c937c723e */ /* 0x000fe400000000ff */
[----:B------:R-:W-:-:S05]  /*36ea0*/  F2FP.F16.F32.PACK_AB R125, R128, R125 ;  /* 0x0000007d807d723e */ /* 0x000fca00000000ff */
[----:B------:R0:W-:Y:S01]  /*36eb0*/  STG.E.64 desc[UR4][R126.64+0x3d00], R124 ;  /* 0x003d007c7e007986 */ /* 0x0001e2000c101b04 */
[----:B------:R-:W-:Y:S05]  /*36ec0*/  @P2 EXIT ;  /* 0x000000000000294d */ /* 0x000fea0003800000 */
[----:B------:R-:W2:Y:S01]  /*36ed0*/  LDL R129, [R1+0x1a0] ;  /* 0x0001a00001817983 */ /* 0x000ea20000100800 */
[----:B0-----:R-:W0:Y:S01]  /*36ee0*/  MUFU.RCP R124, R123 ;  /* 0x0000007b007c7308 */ /* 0x001e220000001000 */
[----:B------:R-:W3:Y:S01]  /*36ef0*/  LDCU UR6, c[0x0][0x398] ;  /* 0x00007300ff0677ac */ /* 0x000ee20008000800 */
[----:B------:R-:W-:Y:S01]  /*36f00*/  IADD3 R179, PT, PT, R179, 0x1f80, RZ ;  /* 0x00001f80b3b37810 */ /* 0x000fe20007ffe0ff */
[----:B------:R-:W-:Y:S01]  /*36f10*/  BSSY.RECONVERGENT B2, `(.L_x_9466) ;  /* 0x000000d000027945 */ /* 0x000fe20003800200 */
[----:B0-----:R-:W-:Y:S02]  /*36f20*/  FFMA R125, -R123, R124, 1 ;  /* 0x3f8000007b7d7423 */ /* 0x001fe4000000017c */
[----:B---3--:R-:W-:Y:S02]  /*36f30*/  ISETP.GE.AND P2, PT, R179, UR6, PT ;  /* 0x00000006b3007c0c */ /* 0x008fe4000bf46270 */
        /* <DEDUP_REMOVED lines=10> */
.L_x_9467:
[----:B------:R-:W-:Y:S05]  /*36fe0*/  BSYNC.RECONVERGENT B2 ;  /* 0x0000000000027941 */ /* 0x000fea0003800200 */
.L_x_9466:
        /* <DEDUP_REMOVED lines=14> */
.L_x_9469:
[----:B------:R-:W-:Y:S05]  /*370d0*/  BSYNC.RECONVERGENT B2 ;  /* 0x0000000000027941 */ /* 0x000fea0003800200 */
.L_x_9468:
        /* <DEDUP_REMOVED lines=14> */
.L_x_9471:
[----:B------:R-:W-:Y:S05]  /*371c0*/  BSYNC.RECONVERGENT B2 ;  /* 0x0000000000027941 */ /* 0x000fea0003800200 */
.L_x_9470:
        /* <DEDUP_REMOVED lines=14> */
.L_x_9473:
[----:B------:R-:W-:Y:S05]  /*372b0*/  BSYNC.RECONVERGENT B2 ;  /* 0x0000000000027941 */ /* 0x000fea0003800200 */
.L_x_9472:
        /* <DEDUP_REMOVED lines=8> */
[----:B------:R-:W4:Y:S01]  /*37340*/  S2R R149, SR_TID.X ;  /* 0x0000000000957919 */ /* 0x000f220000002100 */
[----:B0-----:R-:W-:-:S04]  /*37350*/  FFMA R125, -R123, R124, 1 ;  /* 0x3f8000007b7d7423 */ /* 0x001fc8000000017c */
[----:B------:R-:W-:Y:S01]  /*37360*/  FFMA R124, R124, R125, R124 ;  /* 0x0000007d7c7c7223 */ /* 0x000fe2000000007c */
[----:B----4-:R-:W-:Y:S01]  /*37370*/  SHF.L.U32 R149, R149, 0x2, RZ ;  /* 0x0000000295957819 */ /* 0x010fe200000006ff */
[----:B--2---:R-:W0:Y:S02]  /*37380*/  FCHK P0, R129, R123 ;  /* 0x0000007b81007302 */ /* 0x004e240000000000 */
[----:B------:R-:W-:-:S04]  /*37390*/  FFMA R125, R129, R124, RZ ;  /* 0x0000007c817d7223 */ /* 0x000fc800000000ff */
[----:B------:R-:W-:-:S04]  /*373a0*/  FFMA R128, -R123, R125, R129 ;  /* 0x0000007d7b807223 */ /* 0x000fc80000000181 */
[----:B------:R-:W-:Y:S01]  /*373b0*/  FFMA R124, R124, R128, R125 ;  /* 0x000000807c7c7223 */ /* 0x000fe2000000007d */
[----:B------:R-:W-:-:S04]  /*373c0*/  LOP3.LUT R125, R149, 0x2000, RZ, 0xfc, !PT ;  /* 0x00002000957d7812 */ /* 0x000fc800078efcff */
[----:B---3--:R-:W-:Y:S01]  /*373d0*/  ISETP.GE.AND P2, PT, R125, UR6, PT ;  /* 0x000000067d007c0c */ /* 0x008fe2000bf46270 */
[----:B0-----:R-:W-:-:S12]  /*373e0*/  @!P0 BRA `(.L_x_9475) ;  /* 0x0000000000108947 */ /* 0x001fd80003800000 */
[----:B------:R-:W-:Y:S02]  /*373f0*/  MOV R128, R129 ;  /* 0x0000008100807202 */ /* 0x000fe40000000f00 */
[----:B------:R-:W-:-:S07]  /*37400*/  MOV R129, 0x37420 ;  /* 0x0003742000817802 */ /* 0x000fce0000000f00 */
[----:B-1----:R-:W-:Y:S05]  /*37410*/  CALL.REL.NOINC `($__internal_45_$__cuda_sm3x_div_rn_noftz_f32_slowpath) ;  /* 0x000000fc00a47944 */ /* 0x002fea0003c00000 */
[----:B------:R-:W-:-:S07]  /*37420*/  MOV R124, R247 ;  /* 0x000000f7007c7202 */ /* 0x000fce0000000f00 */
.L_x_9475:
[----:B------:R-:W-:Y:S05]  /*37430*/  BSYNC.RECONVERGENT B2 ;  /* 0x0000000000027941 */ /* 0x000fea0003800200 */
.L_x_9474:
        /* <DEDUP_REMOVED lines=14> */
.L_x_9477:
[----:B------:R-:W-:Y:S05]  /*37520*/  BSYNC.RECONVERGENT B2 ;  /* 0x0000000000027941 */ /* 0x000fea0003800200 */
.L_x_9476:
        /* <DEDUP_REMOVED lines=14> */
.L_x_9479:
[----:B------:R-:W-:Y:S05]  /*37610*/  BSYNC.RECONVERGENT B2 ;  /* 0x0000000000027941 */ /* 0x000fea0003800200 */
.L_x_9478:
        /* <DEDUP_REMOVED lines=14> */
.L_x_9481:
[----:B------:R-:W-:Y:S05]  /*37700*/  BSYNC.RECONVERGENT B2 ;  /* 0x0000000000027941 */ /* 0x000fea0003800200 */
.L_x_9480:
        /* <DEDUP_REMOVED lines=21> */
.L_x_9483:
[----:B------:R-:W-:Y:S05]  /*37860*/  BSYNC.RECONVERGENT B2 ;  /* 0x0000000000027941 */ /* 0x000fea0003800200 */
.L_x_9482:
        /* <DEDUP_REMOVED lines=14> */
.L_x_9485:
[----:B------:R-:W-:Y:S05]  /*37950*/  BSYNC.RECONVERGENT B2 ;  /* 0x0000000000027941 */ /* 0x000fea0003800200 */
.L_x_9484:
        /* <DEDUP_REMOVED lines=14> */
.L_x_9487:
[----:B------:R-:W-:Y:S05]  /*37a40*/  BSYNC.RECONVERGENT B2 ;  /* 0x0000000000027941 */ /* 0x000fea0003800200 */
.L_x_9486:
        /* <DEDUP_REMOVED lines=14> */
.L_x_9489:
[----:B------:R-:W-:Y:S05]  /*37b30*/  BSYNC.RECONVERGENT B2 ;  /* 0x0000000000027941 */ /* 0x000fea0003800200 */
.L_x_9488:
        /* <DEDUP_REMOVED lines=23> */
.L_x_9491:
[----:B------:R-:W-:Y:S05]  /*37cb0*/  BSYNC.RECONVERGENT B2 ;  /* 0x0000000000027941 */ /* 0x000fea0003800200 */
.L_x_9490:
        /* <DEDUP_REMOVED lines=14> */
.L_x_9493:
[----:B------:R-:W-:Y:S05]  /*37da0*/  BSYNC.RECONVERGENT B2 ;  /* 0x0000000000027941 */ /* 0x000fea0003800200 */
.L_x_9492:
        /* <DEDUP_REMOVED lines=14> */
.L_x_9495:
[----:B------:R-:W-:Y:S05]  /*37e90*/  BSYNC.RECONVERGENT B2 ;  /* 0x0000000000027941 */ /* 0x000fea0003800200 */
.L_x_9494:
        /* <DEDUP_REMOVED lines=14> */
.L_x_9497:
[----:B------:R-:W-:Y:S05]  /*37f80*/  BSYNC.RECONVERGENT B2 ;  /* 0x0000000000027941 */ /* 0x000fea0003800200 */
.L_x_9496:
        /* <DEDUP_REMOVED lines=21> */
.L_x_9499:
[----:B------:R-:W-:Y:S05]  /*380e0*/  BSYNC.RECONVERGENT B2 ;  /* 0x0000000000027941 */ /* 0x000fea0003800200 */
.L_x_9498:
        /* <DEDUP_REMOVED lines=14> */
.L_x_9501:
[----:B------:R-:W-:Y:S05]  /*381d0*/  BSYNC.RECONVERGENT B2 ;  /* 0x0000000000027941 */ /* 0x000fea0003800200 */
.L_x_9500:
        /* <DEDUP_REMOVED lines=14> */
.L_x_9503:
[----:B------:R-:W-:Y:S05]  /*382c0*/  BSYNC.RECONVERGENT B2 ;  /* 0x0000000000027941 */ /* 0x000fea0003800200 */
.L_x_9502:
        /* <DEDUP_REMOVED lines=14> */
.L_x_9505:
[----:B------:R-:W-:Y:S05]  /*383b0*/  BSYNC.RECONVERGENT B2 ;  /* 0x0000000000027941 */ /* 0x000fea0003800200 */
.L_x_9504:
        /* <DEDUP_REMOVED lines=21> */
.L_x_9507:
[----:B------:R-:W-:Y:S05]  /*38510*/  BSYNC.RECONVERGENT B2 ;  /* 0x0000000000027941 */ /* 0x000fea0003800200 */
.L_x_9506:
        /* <DEDUP_REMOVED lines=14> */
.L_x_9509:
[----:B------:R-:W-:Y:S05]  /*38600*/  BSYNC.RECONVERGENT B2 ;  /* 0x0000000000027941 */ /* 0x000fea0003800200 */
.L_x_9508:
        /* <DEDUP_REMOVED lines=14> */
.L_x_9511:
[----:B------:R-:W-:Y:S05]  /*386f0*/  BSYNC.RECONVERGENT B2 ;  /* 0x0000000000027941 */ /* 0x000fea0003800200 */
.L_x_9510:
[----:B------:R-:W2:Y:S01]  /*38700*/  LDL R149, [R1+0x1cc] ;  /* 0x0001cc0001957983 */ /* 0x000ea20000100800 */
[----:B------:R-:W0:Y:S01]  /*38710*/  MUFU.RCP R128, R123 ;  /* 0x0000007b00807308 */ /* 0x000e220000001000 */
[----:B------:R-:W-:Y:S01]  /*38720*/  BSSY.RECONVERGENT B2, `(.L_x_9512) ;  /* 0x000000b000027945 */ /* 0x000fe20003800200 */
[----:B0-----:R-:W-:-:S04]  /*38730*/  FFMA R129, -R123, R128, 1 ;  /* 0x3f8000007b817423 */ /* 0x001fc80000000180 */
[----:B-1----:R-:W-:Y:S02]  /*38740*/  FFMA R247, R128, R129, R128 ;  /* 0x0000008180f77223 */ /* 0x002fe40000000080 */
[----:B--2---:R-:W0:Y:S02]  /*38750*/  FCHK P0, R149, R123 ;  /* 0x0000007b95007302 */ /* 0x004e240000000000 */
[----:B------:R-:W-:-:S04]  /*38760*/  FFMA R128, R149, R247, RZ ;  /* 0x000000f795807223 */ /* 0x000fc800000000ff */
[----:B------:R-:W-:-:S04]  /*38770*/  FFMA R129, -R123, R128, R149 ;  /* 0x000000807b817223 */ /* 0x000fc80000000195 */
[----:B------:R-:W-:Y:S01]  /*38780*/  FFMA R247, R247, R129, R128 ;  /* 0x00000081f7f77223 */ /* 0x000fe20000000080 */
[----:B0-----:R-:W-:Y:S06]  /*38790*/  @!P0 BRA `(.L_x_9513) ;  /* 0x00000000000c8947 */ /* 0x001fec0003800000 */
[----:B------:R-:W-:Y:S02]  /*387a0*/  MOV R128, R149 ;  /* 0x0000009500807202 */ /* 0x000fe40000000f00 */
[----:B------:R-:W-:-:S07]  /*387b0*/  MOV R129, 0x387d0 ;  /* 0x000387d000817802 */ /* 0x000fce0000000f00 */
[----:B------:R-:W-:Y:S05]  /*387c0*/  CALL.REL.NOINC `($__internal_45_$__cuda_sm3x_div_rn_noftz_f32_slowpath) ;  /* 0x000000e800b87944 */ /* 0x000fea0003c00000 */
.L_x_9513:
[----:B------:R-:W-:Y:S05]  /*387d0*/  BSYNC.RECONVERGENT B2 ;  /* 0x0000000000027941 */ /* 0x000fea0003800200 */
.L_x_9512:
[----:B------:R-:W-:Y:S02]  /*387e0*/  F2FP.F16.F32.PACK_AB R124, R148, R124 ;  /* 0x0000007c947c723e */ /* 0x000fe400000000ff */
[----:B------:R-:W-:-:S05]  /*387f0*/  F2FP.F16.F32.PACK_AB R125, R247, R125 ;  /* 0x0000007df77d723e */ /* 0x000fca00000000ff */
        /* <DEDUP_REMOVED lines=16> */
[----:B------:R-:W-:Y:S05]  /*38900*/  CALL.REL.NOINC `($__internal_45_$__cuda_sm3x_div_rn_noftz_f32_slowpath) ;  /* 0x000000e800687944 */ /* 0x000fea0003c00000 */
[----:B------:R-:W-:-:S07]  /*38910*/  MOV R124, R247 ;  /* 0x000000f7007c7202 */ /* 0x000fce0000000f00 */
.L_x_9515:
[----:B------:R-:W-:Y:S05]  /*38920*/  BSYNC.RECONVERGENT B2 ;  /* 0x0000000000027941 */ /* 0x000fea0003800200 */
.L_x_9514:
        /* <DEDUP_REMOVED lines=13> */
[----:B------:R-:W-:-:S07]  /*38a00*/  MOV R148, R247 ;  /* 0x000000f700947202 */ /* 0x000fce0000000f00 */
.L_x_9517:
[----:B------:R-:W-:Y:S05]  /*38a10*/  BSYNC.RECONVERGENT B2 ;  /* 0x0000000000027941 */ /* 0x000fea0003800200 */
.L_x_9516:
        /* <DEDUP_REMOVED lines=14> */
.L_x_9519:
[----:B------:R-:W-:Y:S05]  /*38b00*/  BSYNC.RECONVERGENT B2 ;  /* 0x0000000000027941 */ /* 0x000fea0003800200 */
.L_x_9518:
        /* <DEDUP_REMOVED lines=13> */
.L_x_9521:
[----:B------:R-:W-:Y:S05]  /*38be0*/  BSYNC.RECONVERGENT B2 ;  /* 0x0000000000027941 */ /* 0x000fea0003800200 */
.L_x_9520:
        /* <DEDUP_REMOVED lines=20> */
.L_x_9523:
[----:B------:R-:W-:Y:S05]  /*38d30*/  BSYNC.RECONVERGENT B2 ;  /* 0x0000000000027941 */ /* 0x000fea0003800200 */
.L_x_9522:
        /* <DEDUP_REMOVED lines=14> */
.L_x_9525:
[----:B------:R-:W-:Y:S05]  /*38e20*/  BSYNC.RECONVERGENT B2 ;  /* 0x0000000000027941 */ /* 0x000fea0003800200 */
.L_x_9524:
        /* <DEDUP_REMOVED lines=14> */
.L_x_9527:
[----:B------:R-:W-:Y:S05]  /*38f10*/  BSYNC.RECONVERGENT B2 ;  /* 0x0000000000027941 */ /* 0x000fea0003800200 */
.L_x_9526:
        /* <DEDUP_REMOVED lines=13> */
.L_x_9529:
[----:B------:R-:W-:Y:S05]  /*38ff0*/  BSYNC.RECONVERGENT B2 ;  /* 0x0000000000027941 */ /* 0x000fea0003800200 */
.L_x_9528:
        /* <DEDUP_REMOVED lines=20> */
.L_x_9531:
[----:B------:R-:W-:Y:S05]  /*39140*/  BSYNC.RECONVERGENT B2 ;  /* 0x0000000000027941 */ /* 0x000fea0003800200 */
.L_x_9530:
        /* <DEDUP_REMOVED lines=14> */
.L_x_9533:
[----:B------:R-:W-:Y:S05]  /*39230*/  BSYNC.RECONVERGENT B2 ;  /* 0x0000000000027941 */ /* 0x000fea0003800200 */
.L_x_9532:
        /* <DEDUP_REMOVED lines=14> */
.L_x_9535:
[----:B------:R-:W-:Y:S05]  /*39320*/  BSYNC.RECONVERGENT B2 ;  /* 0x0000000000027941 */ /* 0x000fea0003800200 */
.L_x_9534:
        /* <DEDUP_REMOVED lines=13> */
.L_x_9537:
[----:B------:R-:W-:Y:S05]  /*39400*/  BSYNC.RECONVERGENT B2 ;  /* 0x0000000000027941 */ /* 0x000fea0003800200 */
.L_x_9536:
        /* <DEDUP_REMOVED lines=20> */
.L_x_9539:
[----:B------:R-:W-:Y:S05]  /*39550*/  BSYNC.RECONVERGENT B2 ;  /* 0x0000000000027941 */ /* 0x000fea0003800200 */
.L_x_9538:
        /* <DEDUP_REMOVED lines=14> */
.L_x_9541:
[----:B------:R-:W-:Y:S05]  /*39640*/  BSYNC.RECONVERGENT B2 ;  /* 0x0000000000027941 */ /* 0x000fea0003800200 */
.L_x_9540:
        /* <DEDUP_REMOVED lines=14> */
.L_x_9543:
[----:B------:R-:W-:Y:S05]  /*39730*/  BSYNC.RECONVERGENT B2 ;  /* 0x0000000000027941 */ /* 0x000fea0003800200 */
.L_x_9542:
        /* <DEDUP_REMOVED lines=13> */
.L_x_9545:
[----:B------:R-:W-:Y:S05]  /*39810*/  BSYNC.RECONVERGENT B2 ;  /* 0x0000000000027941 */ /* 0x000fea0003800200 */
.L_x_9544:
        /* <DEDUP_REMOVED lines=20> */
.L_x_9547:
[----:B------:R-:W-:Y:S05]  /*39960*/  BSYNC.RECONVERGENT B2 ;  /* 0x0000000000027941 */ /* 0x000fea0003800200 */
.L_x_9546:
        /* <DEDUP_REMOVED lines=14> */
.L_x_9549:
[----:B------:R-:W-:Y:S05]  /*39a50*/  BSYNC.RECONVERGENT B2 ;  /* 0x0000000000027941 */ /* 0x000fea0003800200 */
.L_x_9548:
        /* <DEDUP_REMOVED lines=14> */
.L_x_9551:
[----:B------:R-:W-:Y:S05]  /*39b40*/  BSYNC.RECONVERGENT B2 ;  /* 0x0000000000027941 */ /* 0x000fea0003800200 */
.L_x_9550:
        /* <DEDUP_REMOVED lines=13> */
.L_x_9553:
[----:B------:R-:W-:Y:S05]  /*39c20*/  BSYNC.RECONVERGENT B2 ;  /* 0x0000000000027941 */ /* 0x000fea0003800200 */
.L_x_9552:
        /* <DEDUP_REMOVED lines=20> */
.L_x_9555:
[----:B------:R-:W-:Y:S05]  /*39d70*/  BSYNC.RECONVERGENT B2 ;  /* 0x0000000000027941 */ /* 0x000fea0003800200 */
.L_x_9554:
        /* <DEDUP_REMOVED lines=14> */
.L_x_9557:
[----:B------:R-:W-:Y:S05]  /*39e60*/  BSYNC.RECONVERGENT B2 ;  /* 0x0000000000027941 */ /* 0x000fea0003800200 */
.L_x_9556:
        /* <DEDUP_REMOVED lines=14> */
.L_x_9559:
[----:B------:R-:W-:Y:S05]  /*39f50*/  BSYNC.RECONVERGENT B2 ;  /* 0x0000000000027941 */ /* 0x000fea0003800200 */
.L_x_9558:
        /* <DEDUP_REMOVED lines=13> */
.L_x_9561:
[----:B------:R-:W-:Y:S05]  /*3a030*/  BSYNC.RECONVERGENT B2 ;  /* 0x0000000000027941 */ /* 0x000fea0003800200 */
.L_x_9560:
        /* <DEDUP_REMOVED lines=20> */
.L_x_9563:
[----:B------:R-:W-:Y:S05]  /*3a180*/  BSYNC.RECONVERGENT B2 ;  /* 0x0000000000027941 */ /* 0x000fea0003800200 */
.L_x_9562:
        /* <DEDUP_REMOVED lines=14> */
.L_x_9565:
[----:B------:R-:W-:Y:S05]  /*3a270*/  BSYNC.RECONVERGENT B2 ;  /* 0x0000000000027941 */ /* 0x000fea0003800200 */
.L_x_9564:
        /* <DEDUP_REMOVED lines=14> */
.L_x_9567:
[----:B------:R-:W-:Y:S05]  /*3a360*/  BSYNC.RECONVERGENT B2 ;  /* 0x0000000000027941 */ /* 0x000fea0003800200 */
.L_x_9566:
        /* <DEDUP_REMOVED lines=13> */
.L_x_9569:
[----:B------:R-:W-:Y:S05]  /*3a440*/  BSYNC.RECONVERGENT B2 ;  /* 0x0000000000027941 */ /* 0x000fea0003800200 */
.L_x_9568:
        /* <DEDUP_REMOVED lines=20> */
.L_x_9571:
[----:B------:R-:W-:Y:S05]  /*3a590*/  BSYNC.RECONVERGENT B2 ;  /* 0x0000000000027941 */ /* 0x000fea0003800200 */
.L_x_9570:
        /* <DEDUP_REMOVED lines=14> */
.L_x_9573:
[----:B------:R-:W-:Y:S05]  /*3a680*/  BSYNC.RECONVERGENT B2 ;  /* 0x0000000000027941 */ /* 0x000fea0003800200 */
.L_x_9572:
        /* <DEDUP_REMOVED lines=14> */
.L_x_9575:
[----:B------:R-:W-:Y:S05]  /*3a770*/  BSYNC.RECONVERGENT B2 ;  /* 0x0000000000027941 */ /* 0x000fea0003800200 */
.L_x_9574:
        /* <DEDUP_REMOVED lines=13> */
.L_x_9577:
[----:B------:R-:W-:Y:S05]  /*3a850*/  BSYNC.RECONVERGENT B2 ;  /* 0x0000000000027941 */ /* 0x000fea0003800200 */
.L_x_9576:
        /* <DEDUP_REMOVED lines=20> */
.L_x_9579:
[----:B------:R-:W-:Y:S05]  /*3a9a0*/  BSYNC.RECONVERGENT B2 ;  /* 0x0000000000027941 */ /* 0x000fea0003800200 */
.L_x_9578:
        /* <DEDUP_REMOVED lines=14> */
.L_x_9581:
[----:B------:R-:W-:Y:S05]  /*3aa90*/  BSYNC.RECONVERGENT B2 ;  /* 0x0000000000027941 */ /* 0x000fea0003800200 */
.L_x_9580:
        /* <DEDUP_REMOVED lines=14> */
.L_x_9583:
[----:B------:R-:W-:Y:S05]  /*3ab80*/  BSYNC.RECONVERGENT B2 ;  /* 0x0000000000027941 */ /* 0x000fea0003800200 */
.L_x_9582:
        /* <DEDUP_REMOVED lines=13> */
.L_x_9585:
[----:B------:R-:W-:Y:S05]  /*3ac60*/  BSYNC.RECONVERGENT B2 ;  /* 0x0000000000027941 */ /* 0x000fea0003800200 */
.L_x_9584:
        /* <DEDUP_REMOVED lines=20> */
.L_x_9587:
[----:B------:R-:W-:Y:S05]  /*3adb0*/  BSYNC.RECONVERGENT B2 ;  /* 0x0000000000027941 */ /* 0x000fea0003800200 */
.L_x_9586:
        /* <DEDUP_REMOVED lines=14> */
.L_x_9589:
[----:B------:R-:W-:Y:S05]  /*3aea0*/  BSYNC.RECONVERGENT B2 ;  /* 0x0000000000027941 */ /* 0x000fea0003800200 */
.L_x_9588:
        /* <DEDUP_REMOVED lines=14> */
.L_x_9591:
[----:B------:R-:W-:Y:S05]  /*3af90*/  BSYNC.RECONVERGENT B2 ;  /* 0x0000000000027941 */ /* 0x000fea0003800200 */
.L_x_9590:
        /* <DEDUP_REMOVED lines=13> */
.L_x_9593:
[----:B------:R-:W-:Y:S05]  /*3b070*/  BSYNC.RECONVERGENT B2 ;  /* 0x0000000000027941 */ /* 0x000fea0003800200 */
.L_x_9592:
        /* <DEDUP_REMOVED lines=20> */
.L_x_9595:
[----:B------:R-:W-:Y:S05]  /*3b1c0*/  BSYNC.RECONVERGENT B2 ;  /* 0x0000000000027941 */ /* 0x000fea0003800200 */
.L_x_9594:
        /* <DEDUP_REMOVED lines=14> */
.L_x_9597:
[----:B------:R-:W-:Y:S05]  /*3b2b0*/  BSYNC.RECONVERGENT B2 ;  /* 0x0000000000027941 */ /* 0x000fea0003800200 */
.L_x_9596:
        /* <DEDUP_REMOVED lines=14> */
.L_x_9599:
[----:B------:R-:W-:Y:S05]  /*3b3a0*/  BSYNC.RECONVERGENT B2 ;  /* 0x0000000000027941 */ /* 0x000fea0003800200 */
.L_x_9598:
        /* <DEDUP_REMOVED lines=13> */
.L_x_9601:
[----:B------:R-:W-:Y:S05]  /*3b480*/  BSYNC.RECONVERGENT B2 ;  /* 0x0000000000027941 */ /* 0x000fea0003800200 */
.L_x_9600:
        /* <DEDUP_REMOVED lines=20> */
.L_x_9603:
[----:B------:R-:W-:Y:S05]  /*3b5d0*/  BSYNC.RECONVERGENT B2 ;  /* 0x0000000000027941 */ /* 0x000fea0003800200 */
.L_x_9602:
        /* <DEDUP_REMOVED lines=14> */
.L_x_9605:
[----:B------:R-:W-:Y:S05]  /*3b6c0*/  BSYNC.RECONVERGENT B2 ;  /* 0x0000000000027941 */ /* 0x000fea0003800200 */
.L_x_9604:
        /* <DEDUP_REMOVED lines=14> */
.L_x_9607:
[----:B------:R-:W-:Y:S05]  /*3b7b0*/  BSYNC.RECONVERGENT B2 ;  /* 0x0000000000027941 */ /* 0x000fea0003800200 */
.L_x_9606:
        /* <DEDUP_REMOVED lines=13> */
.L_x_9609:
[----:B------:R-:W-:Y:S05]  /*3b890*/  BSYNC.RECONVERGENT B2 ;  /* 0x0000000000027941 */ /* 0x000fea0003800200 */
.L_x_9608:
        /* <DEDUP_REMOVED lines=20> */
.L_x_9611:
[----:B------:R-:W-:Y:S05]  /*3b9e0*/  BSYNC.RECONVERGENT B2 ;  /* 0x0000000000027941 */ /* 0x000fea0003800200 */
.L_x_9610:
        /* <DEDUP_REMOVED lines=11> */
[----:B------:R-:W-:Y:S05]  /*3baa0*/  CALL.REL.NOINC `($__internal_45_$__cuda_sm3x_div_rn_noftz_f32_slowpath) ;  /* 0x000000b800007944 */ /* 0x000fea0003c00000 */
[----:B------:R-:W-:-:S07]  /*3bab0*/  MOV R125, R247 ;  /* 0x000000f7007d7202 */ /* 0x000fce0000000f00 */
.L_x_9613:
[----:B------:R-:W-:Y:S05]  /*3bac0*/  BSYNC.RECONVERGENT B2 ;  /* 0x0000000000027941 */ /* 0x000fea0003800200 */
.L_x_9612:
        /* <DEDUP_REMOVED lines=13> */
.L_x_9615:
[----:B------:R-:W-:Y:S05]  /*3bba0*/  BSYNC.RECONVERGENT B2 ;  /* 0x0000000000027941 */ /* 0x000fea0003800200 */
.L_x_9614:
        /* <DEDUP_REMOVED lines=12> */
.L_x_9617:
[----:B------:R-:W-:Y:S05]  /*3bc70*/  BSYNC.RECONVERGENT B2 ;  /* 0x0000000000027941 */ /* 0x000fea0003800200 */
.L_x_9616:
[----:B------:R-:W-:Y:S02]  /*3bc80*/  F2FP.F16.F32.PACK_AB R124, R125, R124 ;  /* 0x0000007c7d7c723e */ /* 0x000fe400000000ff */
[----:B------:R-:W-:-:S05]  /*3bc90*/  F2FP.F16.F32.PACK_AB R125, R247, R148 ;  /* 0x00000094f77d723e */ /* 0x000fca00000000ff */
        /* <DEDUP_REMOVED lines=16> */
[----:B------:R-:W-:Y:S05]  /*3bda0*/  CALL.REL.NOINC `($__internal_45_$__cuda_sm3x_div_rn_noftz_f32_slowpath) ;  /* 0x000000b400407944 */ /* 0x000fea0003c00000 */
[----:B------:R-:W-:-:S07]  /*3bdb0*/  MOV R124, R247 ;  /* 0x000000f7007c7202 */ /* 0x000fce0000000f00 */
.L_x_9619:
[----:B------:R-:W-:Y:S05]  /*3bdc0*/  BSYNC.RECONVERGENT B2 ;  /* 0x0000000000027941 */ /* 0x000fea0003800200 */
.L_x_9618:
        /* <DEDUP_REMOVED lines=13> */
.L_x_9621:
[----:B------:R-:W-:Y:S05]  /*3bea0*/  BSYNC.RECONVERGENT B2 ;  /* 0x0000000000027941 */ /* 0x000fea0003800200 */
.L_x_9620:
        /* <DEDUP_REMOVED lines=13> */
.L_x_9623:
[----:B------:R-:W-:Y:S05]  /*3bf80*/  BSYNC.RECONVERGENT B2 ;  /* 0x0000000000027941 */ /* 0x000fea0003800200 */
.L_x_9622:
        /* <DEDUP_REMOVED lines=12> */
.L_x_9625:
[----:B------:R-:W-:Y:S05]  /*3c050*/  BSYNC.RECONVERGENT B2 ;  /* 0x0000000000027941 */ /* 0x000fea0003800200 */
.L_x_9624:
        /* <DEDUP_REMOVED lines=20> */
.L_x_9627:
[----:B------:R-:W-:Y:S05]  /*3c1a0*/  BSYNC.RECONVERGENT B2 ;  /* 0x0000000000027941 */ /* 0x000fea0003800200 */
.L_x_9626:
        /* <DEDUP_REMOVED lines=13> */
.L_x_9629:
[----:B------:R-:W-:Y:S05]  /*3c280*/  BSYNC.RECONVERGENT B2 ;  /* 0x0000000000027941 */ /* 0x000fea0003800200 */
.L_x_9628:
        /* <DEDUP_REMOVED lines=13> */
.L_x_9631:
[----:B------:R-:W-:Y:S05]  /*3c360*/  BSYNC.RECONVERGENT B2 ;  /* 0x0000000000027941 */ /* 0x000fea0003800200 */
.L_x_9630:
        /* <DEDUP_REMOVED lines=12> */
.L_x_9633:
[----:B------:R-:W-:Y:S05]  /*3c430*/  BSYNC.RECONVERGENT B2 ;  /* 0x0000000000027941 */ /* 0x000fea0003800200 */
.L_x_9632:
        /* <DEDUP_REMOVED lines=20> */
.L_x_9635:
[----:B------:R-:W-:Y:S05]  /*3c580*/  BSYNC.RECONVERGENT B2 ;  /* 0x0000000000027941 */ /* 0x000fea0003800200 */
.L_x_9634:
        /* <DEDUP_REMOVED lines=13> */
.L_x_9637:
[----:B------:R-:W-:Y:S05]  /*3c660*/  BSYNC.RECONVERGENT B2 ;  /* 0x0000000000027941 */ /* 0x000fea0003800200 */
.L_x_9636:
        /* <DEDUP_REMOVED lines=13> */
.L_x_9639:
[----:B------:R-:W-:Y:S05]  /*3c740*/  BSYNC.RECONVERGENT B2 ;  /* 0x0000000000027941 */ /* 0x000fea0003800200 */
.L_x_9638:
        /* <DEDUP_REMOVED lines=12> */
.L_x_9641:
[----:B------:R-:W-:Y:S05]  /*3c810*/  BSYNC.RECONVERGENT B2 ;  /* 0x0000000000027941 */ /* 0x000fea0003800200 */
.L_x_9640:
        /* <DEDUP_REMOVED lines=20> */
.L_x_9643:
[----:B------:R-:W-:Y:S05]  /*3c960*/  BSYNC.RECONVERGENT B2 ;  /* 0x0000000000027941 */ /* 0x000fea0003800200 */
.L_x_9642:
        /* <DEDUP_REMOVED lines=13> */
.L_x_9645:
[----:B------:R-:W-:Y:S05]  /*3ca40*/  BSYNC.RECONVERGENT B2 ;  /* 0x0000000000027941 */ /* 0x000fea0003800200 */
.L_x_9644:
        /* <DEDUP_REMOVED lines=13> */
.L_x_9647:
[----:B------:R-:W-:Y:S05]  /*3cb20*/  BSYNC.RECONVERGENT B2 ;  /* 0x0000000000027941 */ /* 0x000fea0003800200 */
.L_x_9646:
        /* <DEDUP_REMOVED lines=12> */
.L_x_9649:
[----:B------:R-:W-:Y:S05]  /*3cbf0*/  BSYNC.RECONVERGENT B2 ;  /* 0x0000000000027941 */ /* 0x000fea0003800200 */
.L_x_9648:
        /* <DEDUP_REMOVED lines=20> */
.L_x_9651:
[----:B------:R-:W-:Y:S05]  /*3cd40*/  BSYNC.RECONVERGENT B2 ;  /* 0x0000000000027941 */ /* 0x000fea0003800200 */
.L_x_9650:
        /* <DEDUP_REMOVED lines=13> */
.L_x_9653:
[----:B------:R-:W-:Y:S05]  /*3ce20*/  BSYNC.RECONVERGENT B2 ;  /* 0x0000000000027941 */ /* 0x000fea0003800200 */
.L_x_9652:
        /* <DEDUP_REMOVED lines=13> */
.L_x_9655:
[----:B------:R-:W-:Y:S05]  /*3cf00*/  BSYNC.RECONVERGENT B2 ;  /* 0x0000000000027941 */ /* 0x000fea0003800200 */
.L_x_9654:
        /* <DEDUP_REMOVED lines=12> */
.L_x_9657:
[----:B------:R-:W-:Y:S05]  /*3cfd0*/  BSYNC.RECONVERGENT B2 ;  /* 0x0000000000027941 */ /* 0x000fea0003800200 */
.L_x_9656:
        /* <DEDUP_REMOVED lines=20> */
.L_x_9659:
[----:B------:R-:W-:Y:S05]  /*3d120*/  BSYNC.RECONVERGENT B2 ;  /* 0x0000000000027941 */ /* 0x000fea0003800200 */
.L_x_9658:
        /* <DEDUP_REMOVED lines=13> */
.L_x_9661:
[----:B------:R-:W-:Y:S05]  /*3d200*/  BSYNC.RECONVERGENT B2 ;  /* 0x0000000000027941 */ /* 0x000fea0003800200 */
.L_x_9660:
        /* <DEDUP_REMOVED lines=13> */
.L_x_9663:
[----:B------:R-:W-:Y:S05]  /*3d2e0*/  BSYNC.RECONVERGENT B2 ;  /* 0x0000000000027941 */ /* 0x000fea0003800200 */
.L_x_9662:
        /* <DEDUP_REMOVED lines=12> */
.L_x_9665:
[----:B------:R-:W-:Y:S05]  /*3d3b0*/  BSYNC.RECONVERGENT B2 ;  /* 0x0000000000027941 */ /* 0x000fea0003800200 */
.L_x_9664:
        /* <DEDUP_REMOVED lines=20> */
.L_x_9667:
[----:B------:R-:W-:Y:S05]  /*3d500*/  BSYNC.RECONVERGENT B2 ;  /* 0x0000000000027941 */ /* 0x000fea0003800200 */
.L_x_9666:
        /* <DEDUP_REMOVED lines=13> */
.L_x_9669:
[----:B------:R-:W-:Y:S05]  /*3d5e0*/  BSYNC.RECONVERGENT B2 ;  /* 0x0000000000027941 */ /* 0x000fea0003800200 */
.L_x_9668:
        /* <DEDUP_REMOVED lines=13> */
.L_x_9671:
[----:B------:R-:W-:Y:S05]  /*3d6c0*/  BSYNC.RECONVERGENT B2 ;  /* 0x0000000000027941 */ /* 0x000fea0003800200 */
.L_x_9670:
        /* <DEDUP_REMOVED lines=12> */
.L_x_9673:
[----:B------:R-:W-:Y:S05]  /*3d790*/  BSYNC.RECONVERGENT B2 ;  /* 0x0000000000027941 */ /* 0x000fea0003800200 */
.L_x_9672:
        /* <DEDUP_REMOVED lines=20> */
.L_x_9675:
[----:B------:R-:W-:Y:S05]  /*3d8e0*/  BSYNC.RECONVERGENT B2 ;  /* 0x0000000000027941 */ /* 0x000fea0003800200 */
.L_x_9674:
        /* <DEDUP_REMOVED lines=13> */
.L_x_9677:
[----:B------:R-:W-:Y:S05]  /*3d9c0*/  BSYNC.RECONVERGENT B2 ;  /* 0x0000000000027941 */ /* 0x000fea0003800200 */
.L_x_9676:
        /* <DEDUP_REMOVED lines=13> */
.L_x_9679:
[----:B------:R-:W-:Y:S05]  /*3daa0*/  BSYNC.RECONVERGENT B2 ;  /* 0x0000000000027941 */ /* 0x000fea0003800200 */
.L_x_9678:
        /* <DEDUP_REMOVED lines=12> */
.L_x_9681:
[----:B------:R-:W-:Y:S05]  /*3db70*/  BSYNC.RECONVERGENT B2 ;  /* 0x0000000000027941 */ /* 0x000fea0003800200 */
.L_x_9680:
        /* <DEDUP_REMOVED lines=20> */
.L_x_9683:
[----:B------:R-:W-:Y:S05]  /*3dcc0*/  BSYNC.RECONVERGENT B2 ;  /* 0x0000000000027941 */ /* 0x000fea0003800200 */
.L_x_9682:
        /* <DEDUP_REMOVED lines=13> */
.L_x_9685:
[----:B------:R-:W-:Y:S05]  /*3dda0*/  BSYNC.RECONVERGENT B2 ;  /* 0x0000000000027941 */ /* 0x000fea0003800200 */
.L_x_9684:
        /* <DEDUP_REMOVED lines=13> */
.L_x_9687:
[----:B------:R-:W-:Y:S05]  /*3de80*/  BSYNC.RECONVERGENT B2 ;  /* 0x0000000000027941 */ /* 0x000fea0003800200 */
.L_x_9686:
        /* <DEDUP_REMOVED lines=12> */
.L_x_9689:
[----:B------:R-:W-:Y:S05]  /*3df50*/  BSYNC.RECONVERGENT B2 ;  /* 0x0000000000027941 */ /* 0x000fea0003800200 */
.L_x_9688:
        /* <DEDUP_REMOVED lines=20> */
.L_x_9691:
[----:B------:R-:W-:Y:S05]  /*3e0a0*/  BSYNC.RECONVERGENT B2 ;  /* 0x0000000000027941 */ /* 0x000fea0003800200 */
.L_x_9690:
        /* <DEDUP_REMOVED lines=13> */
.L_x_9693:
[----:B------:R-:W-:Y:S05]  /*3e180*/  BSYNC.RECONVERGENT B2 ;  /* 0x0000000000027941 */ /* 0x000fea0003800200 */
.L_x_9692:
        /* <DEDUP_REMOVED lines=13> */
.L_x_9695:
[----:B------:R-:W-:Y:S05]  /*3e260*/  BSYNC.RECONVERGENT B2 ;  /* 0x0000000000027941 */ /* 0x000fea0003800200 */
.L_x_9694:
        /* <DEDUP_REMOVED lines=12> */
.L_x_9697:
[----:B------:R-:W-:Y:S05]  /*3e330*/  BSYNC.RECONVERGENT B2 ;  /* 0x0000000000027941 */ /* 0x000fea0003800200 */
.L_x_9696:
        /* <DEDUP_REMOVED lines=20> */
.L_x_9699:
[----:B------:R-:W-:Y:S05]  /*3e480*/  BSYNC.RECONVERGENT B2 ;  /* 0x0000000000027941 */ /* 0x000fea0003800200 */
.L_x_9698:
        /* <DEDUP_REMOVED lines=13> */
.L_x_9701:
[----:B------:R-:W-:Y:S05]  /*3e560*/  BSYNC.RECONVERGENT B2 ;  /* 0x0000000000027941 */ /* 0x000fea0003800200 */
.L_x_9700:
        /* <DEDUP_REMOVED lines=13> */
.L_x_9703:
[----:B------:R-:W-:Y:S05]  /*3e640*/  BSYNC.RECONVERGENT B2 ;  /* 0x0000000000027941 */ /* 0x000fea0003800200 */
.L_x_9702:
        /* <DEDUP_REMOVED lines=12> */
.L_x_9705:
[----:B------:R-:W-:Y:S05]  /*3e710*/  BSYNC.RECONVERGENT B2 ;  /* 0x0000000000027941 */ /* 0x000fea0003800200 */
.L_x_9704:
        /* <DEDUP_REMOVED lines=20> */
.L_x_9707:
[----:B------:R-:W-:Y:S05]  /*3e860*/  BSYNC.RECONVERGENT B2 ;  /* 0x0000000000027941 */ /* 0x000fea0003800200 */
.L_x_9706:
        /* <DEDUP_REMOVED lines=13> */
.L_x_9709:
[----:B------:R-:W-:Y:S05]  /*3e940*/  BSYNC.RECONVERGENT B2 ;  /* 0x0000000000027941 */ /* 0x000fea0003800200 */
.L_x_9708:
        /* <DEDUP_REMOVED lines=13> */
.L_x_9711:
[----:B------:R-:W-:Y:S05]  /*3ea20*/  BSYNC.RECONVERGENT B2 ;  /* 0x0000000000027941 */ /* 0x000fea0003800200 */
.L_x_9710:
        /* <DEDUP_REMOVED lines=12> */
.L_x_9713:
[----:B------:R-:W-:Y:S05]  /*3eaf0*/  BSYNC.RECONVERGENT B2 ;  /* 0x0000000000027941 */ /* 0x000fea0003800200 */
.L_x_9712:
        /* <DEDUP_REMOVED lines=20> */
.L_x_9715:
[----:B------:R-:W-:Y:S05]  /*3ec40*/  BSYNC.RECONVERGENT B2 ;  /* 0x0000000000027941 */ /* 0x000fea0003800200 */
.L_x_9714:
        /* <DEDUP_REMOVED lines=13> */
.L_x_9717:
[----:B------:R-:W-:Y:S05]  /*3ed20*/  BSYNC.RECONVERGENT B2 ;  /* 0x0000000000027941 */ /* 0x000fea0003800200 */
.L_x_9716:
        /* <DEDUP_REMOVED lines=13> */
.L_x_9719:
[----:B------:R-:W-:Y:S05]  /*3ee00*/  BSYNC.RECONVERGENT B2 ;  /* 0x0000000000027941 */ /* 0x000fea0003800200 */
.L_x_9718:
        /* <DEDUP_REMOVED lines=12> */
.L_x_9721:
[----:B------:R-:W-:Y:S05]  /*3eed0*/  BSYNC.RECONVERGENT B2 ;  /* 0x0000000000027941 */ /* 0x000fea0003800200 */
.L_x_9720:
        /* <DEDUP_REMOVED lines=20> */
.L_x_9723:
[----:B------:R-:W-:Y:S05]  /*3f020*/  BSYNC.RECONVERGENT B2 ;  /* 0x0000000000027941 */ /* 0x000fea0003800200 */
.L_x_9722:
        /* <DEDUP_REMOVED lines=13> */
.L_x_9725:
[----:B------:R-:W-:Y:S05]  /*3f100*/  BSYNC.RECONVERGENT B2 ;  /* 0x0000000000027941 */ /* 0x000fea0003800200 */
.L_x_9724:
        /* <DEDUP_REMOVED lines=13> */
.L_x_9727:
[----:B------:R-:W-:Y:S05]  /*3f1e0*/  BSYNC.RECONVERGENT B2 ;  /* 0x0000000000027941 */ /* 0x000fea0003800200 */
.L_x_9726:
        /* <DEDUP_REMOVED lines=12> */
.L_x_9729:
[----:B------:R-:W-:Y:S05]  /*3f2b0*/  BSYNC.RECONVERGENT B2 ;  /* 0x0000000000027941 */ /* 0x000fea0003800200 */
.L_x_9728:
        /* <DEDUP_REMOVED lines=20> */
.L_x_9731:
[----:B------:R-:W-:Y:S05]  /*3f400*/  BSYNC.RECONVERGENT B2 ;  /* 0x0000000000027941 */ /* 0x000fea0003800200 */
.L_x_9730:
        /* <DEDUP_REMOVED lines=13> */
.L_x_9733:
[----:B------:R-:W-:Y:S05]  /*3f4e0*/  BSYNC.RECONVERGENT B2 ;  /* 0x0000000000027941 */ /* 0x000fea0003800200 */
.L_x_9732:
        /* <DEDUP_REMOVED lines=13> */
.L_x_9735:
[----:B------:R-:W-:Y:S05]  /*3f5c0*/  BSYNC.RECONVERGENT B2 ;  /* 0x0000000000027941 */ /* 0x000fea0003800200 */
.L_x_9734:
        /* <DEDUP_REMOVED lines=12> */
.L_x_9737:
[----:B------:R-:W-:Y:S05]  /*3f690*/  BSYNC.RECONVERGENT B2 ;  /* 0x0000000000027941 */ /* 0x000fea0003800200 */
.L_x_9736:
[----:B------:R-:W-:Y:S02]  /*3f6a0*/  F2FP.F16.F32.PACK_AB R124, R125, R124 ;  /* 0x0000007c7d7c723e */ /* 0x000fe400000000ff */
[----:B------:R-:W-:-:S05]  /*3f6b0*/  F2FP.F16.F32.PACK_AB R125, R247, R130 ;  /* 0x00000082f77d723e */ /* 0x000fca00000000ff */
        /* <DEDUP_REMOVED lines=18> */
.L_x_9739:
[----:B------:R-:W-:Y:S05]  /*3f7e0*/  BSYNC.RECONVERGENT B2 ;  /* 0x0000000000027941 */ /* 0x000fea0003800200 */
.L_x_9738:
        /* <DEDUP_REMOVED lines=13> */
.L_x_9741:
[----:B------:R-:W-:Y:S05]  /*3f8c0*/  BSYNC.RECONVERGENT B2 ;  /* 0x0000000000027941 */ /* 0x000fea0003800200 */
.L_x_9740:
        /* <DEDUP_REMOVED lines=13> */
.L_x_9743:
[----:B------:R-:W-:Y:S05]  /*3f9a0*/  BSYNC.RECONVERGENT B2 ;  /* 0x0000000000027941 */ /* 0x000fea0003800200 */
.L_x_9742:
        /* <DEDUP_REMOVED lines=12> */
.L_x_9745:
[----:B------:R-:W-:Y:S05]  /*3fa70*/  BSYNC.RECONVERGENT B2 ;  /* 0x0000000000027941 */ /* 0x000fea0003800200 */
.L_x_9744:
[----:B------:R-:W-:Y:S02]  /*3fa80*/  F2FP.F16.F32.PACK_AB R124, R125, R124 ;  /* 0x0000007c7d7c723e */ /* 0x000fe400000000ff */
[----:B------:R-:W-:-:S05]  /*3fa90*/  F2FP.F16.F32.PACK_AB R125, R247, R0 ;  /* 0x00000000f77d723e */ /* 0x000fca00000000ff */
        /* <DEDUP_REMOVED lines=16> */
[----:B------:R-:W-:Y:S05]  /*3fba0*/  CALL.REL.NOINC `($__internal_45_$__cuda_sm3x_div_rn_noftz_f32_slowpath) ;  /* 0x0000007400c07944 */ /* 0x000fea0003c00000 */
[----:B------:R-:W-:-:S07]  /*3fbb0*/  MOV R124, R247 ;  /* 0x000000f7007c7202 */ /* 0x000fce0000000f00 */
.L_x_9747:
[----:B------:R-:W-:Y:S05]  /*3fbc0*/  BSYNC.RECONVERGENT B2 ;  /* 0x0000000000027941 */ /* 0x000fea0003800200 */
.L_x_9746:
        /* <DEDUP_REMOVED lines=11> */
[----:B------:R-:W-:Y:S05]  /*3fc80*/  CALL.REL.NOINC `($__internal_45_$__cuda_sm3x_div_rn_noftz_f32_slowpath) ;  /* 0x0000007400887944 */ /* 0x000fea0003c00000 */
[----:B------:R-:W-:-:S07]  /*3fc90*/  MOV R125, R247 ;  /* 0x000000f7007d7202 */ /* 0x000fce0000000f00 */
.L_x_9749:
[----:B------:R-:W-:Y:S05]  /*3fca0*/  BSYNC.RECONVERGENT B2 ;  /* 0x0000000000027941 */ /* 0x000fea0003800200 */
.L_x_9748:
        /* <DEDUP_REMOVED lines=13> */
.L_x_9751:
[----:B------:R-:W-:Y:S05]  /*3fd80*/  BSYNC.RECONVERGENT B2 ;  /* 0x0000000000027941 */ /* 0x000fea0003800200 */
.L_x_9750:
        /* <DEDUP_REMOVED lines=12> */
.L_x_9753:
[----:B------:R-:W-:Y:S05]  /*3fe50*/  BSYNC.RECONVERGENT B2 ;  /* 0x0000000000027941 */ /* 0x000fea0003800200 */
.L_x_9752:
[----:B------:R-:W-:Y:S02]  /*3fe60*/  F2FP.F16.F32.PACK_AB R124, R125, R124 ;  /* 0x0000007c7d7c723e */ /* 0x000fe400000000ff */
[----:B------:R-:W-:-:S05]  /*3fe70*/  F2FP.F16.F32.PACK_AB R125, R247, R0 ;  /* 0x00000000f77d723e */ /* 0x000fca00000000ff */
        /* <DEDUP_REMOVED lines=16> */
[----:B------:R-:W-:Y:S05]  /*3ff80*/  CALL.REL.NOINC `($__internal_45_$__cuda_sm3x_div_rn_noftz_f32_slowpath) ;  /* 0x0000007000c87944 */ /* 0x000fea0003c00000 */
[----:B------:R-:W-:-:S07]  /*3ff90*/  MOV R0, R247 ;  /* 0x000000f700007202 */ /* 0x000fce0000000f00 */
.L_x_9755:
[----:B------:R-:W-:Y:S05]  /*3ffa0*/  BSYNC.RECONVERGENT B2 ;  /* 0x0000000000027941 */ /* 0x000fea0003800200 */
.L_x_9754:
        /* <DEDUP_REMOVED lines=13> */
.L_x_9757:
[----:B------:R-:W-:Y:S05]  /*40080*/  BSYNC.RECONVERGENT B2 ;  /* 0x0000000000027941 */ /* 0x000fea0003800200 */
.L_x_9756:
        /* <DEDUP_REMOVED lines=13> */
.L_x_9759:
[----:B------:R-:W-:Y:S05]  /*40160*/  BSYNC.RECONVERGENT B2 ;  /* 0x0000000000027941 */ /* 0x000fea0003800200 */
.L_x_9758:
        /* <DEDUP_REMOVED lines=12> */
.L_x_9761:
[----:B------:R-:W-:Y:S05]  /*40230*/  BSYNC.RECONVERGENT B2 ;  /* 0x0000000000027941 */ /* 0x000fea0003800200 */
.L_x_9760:
[----:B------:R-:W-:Y:S02]  /*40240*/  F2FP.F16.F32.PACK_AB R246, R3, R0 ;  /* 0x0000000003f6723e */ /* 0x000fe400000000ff */
[----:B------:R-:W-:-:S05]  /*40250*/  F2FP.F16.F32.PACK_AB R247, R247, R2 ;  /* 0x00000002f7f7723e */ /* 0x000fca00000000ff */
        /* <DEDUP_REMOVED lines=16> */
[----:B0-----:R-:W-:Y:S05]  /*40360*/  CALL.REL.NOINC `($__internal_45_$__cuda_sm3x_div_rn_noftz_f32_slowpath) ;  /* 0x0000006c00d07944 */ /* 0x001fea0003c00000 */
[----:B------:R-:W-:-:S07]  /*40370*/  MOV R0, R247 ;  /* 0x000000f700007202 */ /* 0x000fce0000000f00 */
.L_x_9763:
[----:B------:R-:W-:Y:S05]  /*40380*/  BSYNC.RECONVERGENT B2 ;  /* 0x0000000000027941 */ /* 0x000fea0003800200 */
.L_x_9762:
        /* <DEDUP_REMOVED lines=11> */
[----:B0-----:R-:W-:Y:S05]  /*40440*/  CALL.REL.NOINC `($__internal_45_$__cuda_sm3x_div_rn_noftz_f32_slowpath) ;  /* 0x0000006c00987944 */ /* 0x001fea0003c00000 */
[----:B------:R-:W-:-:S07]  /*40450*/  MOV R3, R247 ;  /* 0x000000f700037202 */ /* 0x000fce0000000f00 */
.L_x_9765:
[----:B------:R-:W-:Y:S05]  /*40460*/  BSYNC.RECONVERGENT B2 ;  /* 0x0000000000027941 */ /* 0x000fea0003800200 */
.L_x_9764:
        /* <DEDUP_REMOVED lines=13> */
.L_x_9767:
[----:B------:R-:W-:Y:S05]  /*40540*/  BSYNC.RECONVERGENT B2 ;  /* 0x0000000000027941 */ /* 0x000fea0003800200 */
.L_x_9766:
        /* <DEDUP_REMOVED lines=11> */
[----:B------:R-:W-:Y:S05]  /*40600*/  CALL.REL.NOINC `($__internal_45_$__cuda_sm3x_div_rn_noftz_f32_slowpath) ;  /* 0x0000006c00287944 */ /* 0x000fea0003c00000 */
.L_x_9769:
[----:B------:R-:W-:Y:S05]  /*40610*/  BSYNC.RECONVERGENT B2 ;  /* 0x0000000000027941 */ /* 0x000fea0003800200 */
.L_x_9768:
        /* <DEDUP_REMOVED lines=20> */
.L_x_9771:
[----:B------:R-:W-:Y:S05]  /*40760*/  BSYNC.RECONVERGENT B2 ;  /* 0x0000000000027941 */ /* 0x000fea0003800200 */
.L_x_9770:
        /* <DEDUP_REMOVED lines=13> */
.L_x_9773:
[----:B------:R-:W-:Y:S05]  /*40840*/  BSYNC.RECONVERGENT B2 ;  /* 0x0000000000027941 */ /* 0x000fea0003800200 */
.L_x_9772:
        /* <DEDUP_REMOVED lines=13> */
.L_x_9775:
[----:B------:R-:W-:Y:S05]  /*40920*/  BSYNC.RECONVERGENT B2 ;  /* 0x0000000000027941 */ /* 0x000fea0003800200 */
.L_x_9774:
        /* <DEDUP_REMOVED lines=12> */
.L_x_9777:
[----:B------:R-:W-:Y:S05]  /*409f0*/  BSYNC.RECONVERGENT B2 ;  /* 0x0000000000027941 */ /* 0x000fea0003800200 */
.L_x_9776:
        /* <DEDUP_REMOVED lines=20> */
.L_x_9779:
[----:B------:R-:W-:Y:S05]  /*40b40*/  BSYNC.RECONVERGENT B2 ;  /* 0x0000000000027941 */ /* 0x000fea0003800200 */
.L_x_9778:
        /* <DEDUP_REMOVED lines=13> */
.L_x_9781:
[----:B------:R-:W-:Y:S05]  /*40c20*/  BSYNC.RECONVERGENT B2 ;  /* 0x0000000000027941 */ /* 0x000fea0003800200 */
.L_x_9780:
        /* <DEDUP_REMOVED lines=13> */
.L_x_9783:
[----:B------:R-:W-:Y:S05]  /*40d00*/  BSYNC.RECONVERGENT B2 ;  /* 0x0000000000027941 */ /* 0x000fea0003800200 */
.L_x_9782:
        /* <DEDUP_REMOVED lines=12> */
.L_x_9785:
[----:B------:R-:W-:Y:S05]  /*40dd0*/  BSYNC.RECONVERGENT B2 ;  /* 0x0000000000027941 */ /* 0x000fea0003800200 */
.L_x_9784:
        /* <DEDUP_REMOVED lines=20> */
.L_x_9787:
[----:B------:R-:W-:Y:S05]  /*40f20*/  BSYNC.RECONVERGENT B2 ;  /* 0x0000000000027941 */ /* 0x000fea0003800200 */
.L_x_9786:
        /* <DEDUP_REMOVED lines=13> */
.L_x_9789:
[----:B------:R-:W-:Y:S05]  /*41000*/  BSYNC.RECONVERGENT B2 ;  /* 0x0000000000027941 */ /* 0x000fea0003800200 */
.L_x_9788:
        /* <DEDUP_REMOVED lines=13> */
.L_x_9791:
[----:B------:R-:W-:Y:S05]  /*410e0*/  BSYNC.RECONVERGENT B2 ;  /* 0x0000000000027941 */ /* 0x000fea0003800200 */
.L_x_9790:
        /* <DEDUP_REMOVED lines=12> */
.L_x_9793:
[----:B------:R-:W-:Y:S05]  /*411b0*/  BSYNC.RECONVERGENT B2 ;  /* 0x0000000000027941 */ /* 0x000fea0003800200 */
.L_x_9792:
        /* <DEDUP_REMOVED lines=20> */
.L_x_9795:
[----:B------:R-:W-:Y:S05]  /*41300*/  BSYNC.RECONVERGENT B2 ;  /* 0x0000000000027941 */ /* 0x000fea0003800200 */
.L_x_9794:
        /* <DEDUP_REMOVED lines=13> */
.L_x_9797:
[----:B------:R-:W-:Y:S05]  /*413e0*/  BSYNC.RECONVERGENT B2 ;  /* 0x0000000000027941 */ /* 0x000fea0003800200 */
.L_x_9796:
        /* <DEDUP_REMOVED lines=13> */
.L_x_9799:
[----:B------:R-:W-:Y:S05]  /*414c0*/  BSYNC.RECONVERGENT B2 ;  /* 0x0000000000027941 */ /* 0x000fea0003800200 */
.L_x_9798:
        /* <DEDUP_REMOVED lines=12> */
.L_x_9801:
[----:B------:R-:W-:Y:S05]  /*41590*/  BSYNC.RECONVERGENT B2 ;  /* 0x0000000000027941 */ /* 0x000fea0003800200 */
.L_x_9800:
        /* <DEDUP_REMOVED lines=20> */
.L_x_9803:
[----:B------:R-:W-:Y:S05]  /*416e0*/  BSYNC.RECONVERGENT B2 ;  /* 0x0000000000027941 */ /* 0x000fea0003800200 */
.L_x_9802:
        /* <DEDUP_REMOVED lines=13> */
.L_x_9805:
[----:B------:R-:W-:Y:S05]  /*417c0*/  BSYNC.RECONVERGENT B2 ;  /* 0x0000000000027941 */ /* 0x000fea0003800200 */
.L_x_9804:
        /* <DEDUP_REMOVED lines=13> */
.L_x_9807:
[----:B------:R-:W-:Y:S05]  /*418a0*/  BSYNC.RECONVERGENT B2 ;  /* 0x0000000000027941 */ /* 0x000fea0003800200 */
.L_x_9806:
        /* <DEDUP_REMOVED lines=12> */
.L_x_9809:
[----:B------:R-:W-:Y:S05]  /*41970*/  BSYNC.RECONVERGENT B2 ;  /* 0x0000000000027941 */ /* 0x000fea0003800200 */
.L_x_9808:
        /* <DEDUP_REMOVED lines=20> */
.L_x_9811:
[----:B------:R-:W-:Y:S05]  /*41ac0*/  BSYNC.RECONVERGENT B2 ;  /* 0x0000000000027941 */ /* 0x000fea0003800200 */
.L_x_9810:
        /* <DEDUP_REMOVED lines=13> */
.L_x_9813:
[----:B------:R-:W-:Y:S05]  /*41ba0*/  BSYNC.RECONVERGENT B2 ;  /* 0x0000000000027941 */ /* 0x000fea0003800200 */
.L_x_9812:
        /* <DEDUP_REMOVED lines=13> */
.L_x_9815:
[----:B------:R-:W-:Y:S05]  /*41c80*/  BSYNC.RECONVERGENT B2 ;  /* 0x0000000000027941 */ /* 0x000fea0003800200 */
.L_x_9814:
        /* <DEDUP_REMOVED lines=12> */
.L_x_9817:
[----:B------:R-:W-:Y:S05]  /*41d50*/  BSYNC.RECONVERGENT B2 ;  /* 0x0000000000027941 */ /* 0x000fea0003800200 */
.L_x_9816:
        /* <DEDUP_REMOVED lines=20> */
.L_x_9819:
[----:B------:R-:W-:Y:S05]  /*41ea0*/  BSYNC.RECONVERGENT B2 ;  /* 0x0000000000027941 */ /* 0x000fea0003800200 */
.L_x_9818:
        /* <DEDUP_REMOVED lines=13> */
.L_x_9821:
[----:B------:R-:W-:Y:S05]  /*41f80*/  BSYNC.RECONVERGENT B2 ;  /* 0x0000000000027941 */ /* 0x000fea0003800200 */
.L_x_9820:
        /* <DEDUP_REMOVED lines=13> */
.L_x_9823:
[----:B------:R-:W-:Y:S05]  /*42060*/  BSYNC.RECONVERGENT B2 ;  /* 0x0000000000027941 */ /* 0x000fea0003800200 */
.L_x_9822:
        /* <DEDUP_REMOVED lines=12> */
.L_x_9825:
[----:B------:R-:W-:Y:S05]  /*42130*/  BSYNC.RECONVERGENT B2 ;  /* 0x0000000000027941 */ /* 0x000fea0003800200 */
.L_x_9824:
        /* <DEDUP_REMOVED lines=20> */
.L_x_9827:
[----:B------:R-:W-:Y:S05]  /*42280*/  BSYNC.RECONVERGENT B2 ;  /* 0x0000000000027941 */ /* 0x000fea0003800200 */
.L_x_9826:
        /* <DEDUP_REMOVED lines=13> */
.L_x_9829:
[----:B------:R-:W-:Y:S05]  /*42360*/  BSYNC.RECONVERGENT B2 ;  /* 0x0000000000027941 */ /* 0x000fea0003800200 */
.L_x_9828:
        /* <DEDUP_REMOVED lines=13> */
.L_x_9831:
[----:B------:R-:W-:Y:S05]  /*42440*/  BSYNC.RECONVERGENT B2 ;  /* 0x0000000000027941 */ /* 0x000fea0003800200 */
.L_x_9830:
        /* <DEDUP_REMOVED lines=12> */
.L_x_9833:
[----:B------:R-:W-:Y:S05]  /*42510*/  BSYNC.RECONVERGENT B2 ;  /* 0x0000000000027941 */ /* 0x000fea0003800200 */
.L_x_9832:
        /* <DEDUP_REMOVED lines=20> */
.L_x_9835:
[----:B------:R-:W-:Y:S05]  /*42660*/  BSYNC.RECONVERGENT B2 ;  /* 0x0000000000027941 */ /* 0x000fea0003800200 */
.L_x_9834:
        /* <DEDUP_REMOVED lines=13> */
.L_x_9837:
[----:B------:R-:W-:Y:S05]  /*42740*/  BSYNC.RECONVERGENT B2 ;  /* 0x0000000000027941 */ /* 0x000fea0003800200 */
.L_x_9836:
        /* <DEDUP_REMOVED lines=13> */
.L_x_9839:
[----:B------:R-:W-:Y:S05]  /*42820*/  BSYNC.RECONVERGENT B2 ;  /* 0x0000000000027941 */ /* 0x000fea0003800200 */
.L_x_9838:
        /* <DEDUP_REMOVED lines=12> */
.L_x_9841:
[----:B------:R-:W-:Y:S05]  /*428f0*/  BSYNC.RECONVERGENT B2 ;  /* 0x0000000000027941 */ /* 0x000fea0003800200 */
.L_x_9840:
        /* <DEDUP_REMOVED lines=20> */
.L_x_9843:
[----:B------:R-:W-:Y:S05]  /*42a40*/  BSYNC.RECONVERGENT B2 ;  /* 0x0000000000027941 */ /* 0x000fea0003800200 */
.L_x_9842:
        /* <DEDUP_REMOVED lines=13> */
.L_x_9845:
[----:B------:R-:W-:Y:S05]  /*42b20*/  BSYNC.RECONVERGENT B2 ;  /* 0x0000000000027941 */ /* 0x000fea0003800200 */
.L_x_9844:
        /* <DEDUP_REMOVED lines=13> */
.L_x_9847:
[----:B------:R-:W-:Y:S05]  /*42c00*/  BSYNC.RECONVERGENT B2 ;  /* 0x0000000000027941 */ /* 0x000fea0003800200 */
.L_x_9846:
        /* <DEDUP_REMOVED lines=12> */
.L_x_9849:
[----:B------:R-:W-:Y:S05]  /*42cd0*/  BSYNC.RECONVERGENT B2 ;  /* 0x0000000000027941 */ /* 0x000fea0003800200 */
.L_x_9848:
        /* <DEDUP_REMOVED lines=20> */
.L_x_9851:
[----:B------:R-:W-:Y:S05]  /*42e20*/  BSYNC.RECONVERGENT B2 ;  /* 0x0000000000027941 */ /* 0x000fea0003800200 */
.L_x_9850:
        /* <DEDUP_REMOVED lines=13> */
.L_x_9853:
[----:B------:R-:W-:Y:S05]  /*42f00*/  BSYNC.RECONVERGENT B2 ;  /* 0x0000000000027941 */ /* 0x000fea0003800200 */
.L_x_9852:
        /* <DEDUP_REMOVED lines=13> */
.L_x_9855:
[----:B------:R-:W-:Y:S05]  /*42fe0*/  BSYNC.RECONVERGENT B2 ;  /* 0x0000000000027941 */ /* 0x000fea0003800200 */
.L_x_9854:
        /* <DEDUP_REMOVED lines=12> */
.L_x_9857:
[----:B------:R-:W-:Y:S05]  /*430b0*/  BSYNC.RECONVERGENT B2 ;  /* 0x0000000000027941 */ /* 0x000fea0003800200 */
.L_x_9856:
        /* <DEDUP_REMOVED lines=20> */
.L_x_9859:
[----:B------:R-:W-:Y:S05]  /*43200*/  BSYNC.RECONVERGENT B2 ;  /* 0x0000000000027941 */ /* 0x000fea0003800200 */
.L_x_9858:
        /* <DEDUP_REMOVED lines=13> */
.L_x_9861:
[----:B------:R-:W-:Y:S05]  /*432e0*/  BSYNC.RECONVERGENT B2 ;  /* 0x0000000000027941 */ /* 0x000fea0003800200 */
.L_x_9860:
        /* <DEDUP_REMOVED lines=13> */
.L_x_9863:
[----:B------:R-:W-:Y:S05]  /*433c0*/  BSYNC.RECONVERGENT B2 ;  /* 0x0000000000027941 */ /* 0x000fea0003800200 */
.L_x_9862:
        /* <DEDUP_REMOVED lines=12> */
.L_x_9865:
[----:B------:R-:W-:Y:S05]  /*43490*/  BSYNC.RECONVERGENT B2 ;  /* 0x0000000000027941 */ /* 0x000fea0003800200 */
.L_x_9864:
        /* <DEDUP_REMOVED lines=20> */
.L_x_9867:
[----:B------:R-:W-:Y:S05]  /*435e0*/  BSYNC.RECONVERGENT B2 ;  /* 0x0000000000027941 */ /* 0x000fea0003800200 */
.L_x_9866:
        /* <DEDUP_REMOVED lines=13> */
.L_x_9869:
[----:B------:R-:W-:Y:S05]  /*436c0*/  BSYNC.RECONVERGENT B2 ;  /* 0x0000000000027941 */ /* 0x000fea0003800200 */
.L_x_9868:
        /* <DEDUP_REMOVED lines=13> */
.L_x_9871:
[----:B------:R-:W-:Y:S05]  /*437a0*/  BSYNC.RECONVERGENT B2 ;  /* 0x0000000000027941 */ /* 0x000fea0003800200 */
.L_x_9870:
        /* <DEDUP_REMOVED lines=12> */
.L_x_9873:
[----:B------:R-:W-:Y:S05]  /*43870*/  BSYNC.RECONVERGENT B2 ;  /* 0x0000000000027941 */ /* 0x000fea0003800200 */
.L_x_9872:
        /* <DEDUP_REMOVED lines=20> */
.L_x_9875:
[----:B------:R-:W-:Y:S05]  /*439c0*/  BSYNC.RECONVERGENT B2 ;  /* 0x0000000000027941 */ /* 0x000fea0003800200 */
.L_x_9874:
        /* <DEDUP_REMOVED lines=13> */
.L_x_9877:
[----:B------:R-:W-:Y:S05]  /*43aa0*/  BSYNC.RECONVERGENT B2 ;  /* 0x0000000000027941 */ /* 0x000fea0003800200 */
.L_x_9876:
        /* <DEDUP_REMOVED lines=13> */
.L_x_9879:
[----:B------:R-:W-:Y:S05]  /*43b80*/  BSYNC.RECONVERGENT B2 ;  /* 0x0000000000027941 */ /* 0x000fea0003800200 */
.L_x_9878:
        /* <DEDUP_REMOVED lines=12> */
.L_x_9881:
[----:B------:R-:W-:Y:S05]  /*43c50*/  BSYNC.RECONVERGENT B2 ;  /* 0x0000000000027941 */ /* 0x000fea0003800200 */
.L_x_9880:
        /* <DEDUP_REMOVED lines=20> */
.L_x_9883:
[----:B------:R-:W-:Y:S05]  /*43da0*/  BSYNC.RECONVERGENT B2 ;  /* 0x0000000000027941 */ /* 0x000fea0003800200 */
.L_x_9882:
        /* <DEDUP_REMOVED lines=13> */
.L_x_9885:
[----:B------:R-:W-:Y:S05]  /*43e80*/  BSYNC.RECONVERGENT B2 ;  /* 0x0000000000027941 */ /* 0x000fea0003800200 */
.L_x_9884:
        /* <DEDUP_REMOVED lines=13> */
.L_x_9887:
[----:B------:R-:W-:Y:S05]  /*43f60*/  BSYNC.RECONVERGENT B2 ;  /* 0x0000000000027941 */ /* 0x000fea0003800200 */
.L_x_9886:
        /* <DEDUP_REMOVED lines=12> */
.L_x_9889:
[----:B------:R-:W-:Y:S05]  /*44030*/  BSYNC.RECONVERGENT B2 ;  /* 0x0000000000027941 */ /* 0x000fea0003800200 */
.L_x_9888:
        /* <DEDUP_REMOVED lines=20> */
.L_x_9891:
[----:B------:R-:W-:Y:S05]  /*44180*/  BSYNC.RECONVERGENT B2 ;  /* 0x0000000000027941 */ /* 0x000fea0003800200 */
.L_x_9890:
        /* <DEDUP_REMOVED lines=13> */
.L_x_9893:
[----:B------:R-:W-:Y:S05]  /*44260*/  BSYNC.RECONVERGENT B2 ;  /* 0x0000000000027941 */ /* 0x000fea0003800200 */
.L_x_9892:
        /* <DEDUP_REMOVED lines=13> */
.L_x_9895:
[----:B------:R-:W-:Y:S05]  /*44340*/  BSYNC.RECONVERGENT B2 ;  /* 0x0000000000027941 */ /* 0x000fea0003800200 */
.L_x_9894:
        /* <DEDUP_REMOVED lines=12> */
.L_x_9897:
[----:B------:R-:W-:Y:S05]  /*44410*/  BSYNC.RECONVERGENT B2 ;  /* 0x0000000000027941 */ /* 0x000fea0003800200 */
.L_x_9896:
        /* <DEDUP_REMOVED lines=20> */
.L_x_9899:
[----:B------:R-:W-:Y:S05]  /*44560*/  BSYNC.RECONVERGENT B2 ;  /* 0x0000000000027941 */ /* 0x000fea0003800200 */
.L_x_9898:
        /* <DEDUP_REMOVED lines=13> */
.L_x_9901:
[----:B------:R-:W-:Y:S05]  /*44640*/  BSYNC.RECONVERGENT B2 ;  /* 0x0000000000027941 */ /* 0x000fea0003800200 */
.L_x_9900:
        /* <DEDUP_REMOVED lines=13> */
.L_x_9903:
[----:B------:R-:W-:Y:S05]  /*44720*/  BSYNC.RECONVERGENT B2 ;  /* 0x0000000000027941 */ /* 0x000fea0003800200 */
.L_x_9902:
        /* <DEDUP_REMOVED lines=12> */
.L_x_9905:
[----:B------:R-:W-:Y:S05]  /*447f0*/  BSYNC.RECONVERGENT B2 ;  /* 0x0000000000027941 */ /* 0x000fea0003800200 */
.L_x_9904:
        /* <DEDUP_REMOVED lines=20> */
.L_x_9907:
[----:B------:R-:W-:Y:S05]  /*44940*/  BSYNC.RECONVERGENT B2 ;  /* 0x0000000000027941 */ /* 0x000fea0003800200 */
.L_x_9906:
        /* <DEDUP_REMOVED lines=13> */
.L_x_9909:
[----:B------:R-:W-:Y:S05]  /*44a20*/  BSYNC.RECONVERGENT B2 ;  /* 0x0000000000027941 */ /* 0x000fea0003800200 */
.L_x_9908:
        /* <DEDUP_REMOVED lines=13> */
.L_x_9911:
[----:B------:R-:W-:Y:S05]  /*44b00*/  BSYNC.RECONVERGENT B2 ;  /* 0x0000000000027941 */ /* 0x000fea0003800200 */
.L_x_9910:
        /* <DEDUP_REMOVED lines=12> */
.L_x_9913:
[----:B------:R-:W-:Y:S05]  /*44bd0*/  BSYNC.RECONVERGENT B2 ;  /* 0x0000000000027941 */ /* 0x000fea0003800200 */
.L_x_9912:
        /* <DEDUP_REMOVED lines=20> */
.L_x_9915:
[----:B------:R-:W-:Y:S05]  /*44d20*/  BSYNC.RECONVERGENT B2 ;  /* 0x0000000000027941 */ /* 0x000fea0003800200 */
.L_x_9914:
        /* <DEDUP_REMOVED lines=13> */
.L_x_9917:
[----:B------:R-:W-:Y:S05]  /*44e00*/  BSYNC.RECONVERGENT B2 ;  /* 0x0000000000027941 */ /* 0x000fea0003800200 */
.L_x_9916:
        /* <DEDUP_REMOVED lines=13> */
.L_x_9919:
[----:B------:R-:W-:Y:S05]  /*44ee0*/  BSYNC.RECONVERGENT B2 ;  /* 0x0000000000027941 */ /* 0x000fea0003800200 */
.L_x_9918:
        /* <DEDUP_REMOVED lines=12> */
.L_x_9921:
[----:B------:R-:W-:Y:S05]  /*44fb0*/  BSYNC.RECONVERGENT B2 ;  /* 0x0000000000027941 */ /* 0x000fea0003800200 */
.L_x_9920:
        /* <DEDUP_REMOVED lines=20> */
.L_x_9923:
[----:B------:R-:W-:Y:S05]  /*45100*/  BSYNC.RECONVERGENT B2 ;  /* 0x0000000000027941 */ /* 0x000fea0003800200 */
.L_x_9922:
        /* <DEDUP_REMOVED lines=13> */
.L_x_9925:
[----:B------:R-:W-:Y:S05]  /*451e0*/  BSYNC.RECONVERGENT B2 ;  /* 0x0000000000027941 */ /* 0x000fea0003800200 */
.L_x_9924:
        /* <DEDUP_REMOVED lines=13> */
.L_x_9927:
[----:B------:R-:W-:Y:S05]  /*452c0*/  BSYNC.RECONVERGENT B2 ;  /* 0x0000000000027941 */ /* 0x000fea0003800200 */
.L_x_9926:
        /* <DEDUP_REMOVED lines=12> */
.L_x_9929:
[----:B------:R-:W-:Y:S05]  /*45390*/  BSYNC.RECONVERGENT B2 ;  /* 0x0000000000027941 */ /* 0x000fea0003800200 */
.L_x_9928:
        /* <DEDUP_REMOVED lines=20> */
.L_x_9931:
[----:B------:R-:W-:Y:S05]  /*454e0*/  BSYNC.RECONVERGENT B2 ;  /* 0x0000000000027941 */ /* 0x000fea0003800200 */
.L_x_9930:
        /* <DEDUP_REMOVED lines=13> */
.L_x_9933:
[----:B------:R-:W-:Y:S05]  /*455c0*/  BSYNC.RECONVERGENT B2 ;  /* 0x0000000000027941 */ /* 0x000fea0003800200 */
.L_x_9932:
        /* <DEDUP_REMOVED lines=13> */
.L_x_9935:
[----:B------:R-:W-:Y:S05]  /*456a0*/  BSYNC.RECONVERGENT B2 ;  /* 0x0000000000027941 */ /* 0x000fea0003800200 */
.L_x_9934:
        /* <DEDUP_REMOVED lines=12> */
.L_x_9937:
[----:B------:R-:W-:Y:S05]  /*45770*/  BSYNC.RECONVERGENT B2 ;  /* 0x0000000000027941 */ /* 0x000fea0003800200 */
.L_x_9936:
        /* <DEDUP_REMOVED lines=20> */
.L_x_9939:
[----:B------:R-:W-:Y:S05]  /*458c0*/  BSYNC.RECONVERGENT B2 ;  /* 0x0000000000027941 */ /* 0x000fea0003800200 */
.L_x_9938:
        /* <DEDUP_REMOVED lines=13> */
.L_x_9941:
[----:B------:R-:W-:Y:S05]  /*459a0*/  BSYNC.RECONVERGENT B2 ;  /* 0x0000000000027941 */ /* 0x000fea0003800200 */
.L_x_9940:
        /* <DEDUP_REMOVED lines=13> */
.L_x_9943:
[----:B------:R-:W-:Y:S05]  /*45a80*/  BSYNC.RECONVERGENT B2 ;  /* 0x0000000000027941 */ /* 0x000fea0003800200 */
.L_x_9942:
        /* <DEDUP_REMOVED lines=12> */
.L_x_9945:
[----:B------:R-:W-:Y:S05]  /*45b50*/  BSYNC.RECONVERGENT B2 ;  /* 0x0000000000027941 */ /* 0x000fea0003800200 */
.L_x_9944:
        /* <DEDUP_REMOVED lines=20> */
.L_x_9947:
[----:B------:R-:W-:Y:S05]  /*45ca0*/  BSYNC.RECONVERGENT B2 ;  /* 0x0000000000027941 */ /* 0x000fea0003800200 */
.L_x_9946:
        /* <DEDUP_REMOVED lines=13> */
.L_x_9949:
[----:B------:R-:W-:Y:S05]  /*45d80*/  BSYNC.RECONVERGENT B2 ;  /* 0x0000000000027941 */ /* 0x000fea0003800200 */
.L_x_9948:
        /* <DEDUP_REMOVED lines=13> */
.L_x_9951:
[----:B------:R-:W-:Y:S05]  /*45e60*/  BSYNC.RECONVERGENT B2 ;  /* 0x0000000000027941 */ /* 0x000fea0003800200 */
.L_x_9950:
        /* <DEDUP_REMOVED lines=12> */
.L_x_9953:
[----:B------:R-:W-:Y:S05]  /*45f30*/  BSYNC.RECONVERGENT B2 ;  /* 0x0000000000027941 */ /* 0x000fea0003800200 */
.L_x_9952:
        /* <DEDUP_REMOVED lines=20> */
.L_x_9955:
[----:B------:R-:W-:Y:S05]  /*46080*/  BSYNC.RECONVERGENT B2 ;  /* 0x0000000000027941 */ /* 0x000fea0003800200 */
.L_x_9954:
        /* <DEDUP_REMOVED lines=13> */
.L_x_9957:
[----:B------:R-:W-:Y:S05]  /*46160*/  BSYNC.RECONVERGENT B2 ;  /* 0x0000000000027941 */ /* 0x000fea0003800200 */
.L_x_9956:
        /* <DEDUP_REMOVED lines=13> */
.L_x_9959:
[----:B------:R-:W-:Y:S05]  /*46240*/  BSYNC.RECONVERGENT B2 ;  /* 0x0000000000027941 */ /* 0x000fea0003800200 */
.L_x_9958:
        /* <DEDUP_REMOVED lines=12> */
.L_x_9961:
[----:B------:R-:W-:Y:S05]  /*46310*/  BSYNC.RECONVERGENT B2 ;  /* 0x0000000000027941 */ /* 0x000fea0003800200 */
.L_x_9960:
        /* <DEDUP_REMOVED lines=20> */
.L_x_9963:
[----:B------:R-:W-:Y:S05]  /*46460*/  BSYNC.RECONVERGENT B2 ;  /* 0x0000000000027941 */ /* 0x000fea0003800200 */
.L_x_9962:
        /* <DEDUP_REMOVED lines=13> */
.L_x_9965:
[----:B------:R-:W-:Y:S05]  /*46540*/  BSYNC.RECONVERGENT B2 ;  /* 0x0000000000027941 */ /* 0x000fea0003800200 */
.L_x_9964:
        /* <DEDUP_REMOVED lines=13> */
.L_x_9967:
[----:B------:R-:W-:Y:S05]  /*46620*/  BSYNC.RECONVERGENT B2 ;  /* 0x0000000000027941 */ /* 0x000fea0003800200 */
.L_x_9966:
        /* <DEDUP_REMOVED lines=12> */
.L_x_9969:
[----:B------:R-:W-:Y:S05]  /*466f0*/  BSYNC.RECONVERGENT B2 ;  /* 0x0000000000027941 */ /* 0x000fea0003800200 */
.L_x_9968:
        /* <DEDUP_REMOVED lines=20> */
.L_x_9971:
[----:B------:R-:W-:Y:S05]  /*46840*/  BSYNC.RECONVERGENT B2 ;  /* 0x0000000000027941 */ /* 0x000fea0003800200 */
.L_x_9970:
        /* <DEDUP_REMOVED lines=13> */
.L_x_9973:
[----:B------:R-:W-:Y:S05]  /*46920*/  BSYNC.RECONVERGENT B2 ;  /* 0x0000000000027941 */ /* 0x000fea0003800200 */
.L_x_9972:
        /* <DEDUP_REMOVED lines=13> */
.L_x_9975:
[----:B------:R-:W-:Y:S05]  /*46a00*/  BSYNC.RECONVERGENT B2 ;  /* 0x0000000000027941 */ /* 0x000fea0003800200 */
.L_x_9974:
        /* <DEDUP_REMOVED lines=12> */
.L_x_9977:
[----:B------:R-:W-:Y:S05]  /*46ad0*/  BSYNC.RECONVERGENT B2 ;  /* 0x0000000000027941 */ /* 0x000fea0003800200 */
.L_x_9976:
        /* <DEDUP_REMOVED lines=20> */
.L_x_9979:
[----:B------:R-:W-:Y:S05]  /*46c20*/  BSYNC.RECONVERGENT B2 ;  /* 0x0000000000027941 */ /* 0x000fea0003800200 */
.L_x_9978:
        /* <DEDUP_REMOVED lines=13> */
.L_x_9981:
[----:B------:R-:W-:Y:S05]  /*46d00*/  BSYNC.RECONVERGENT B2 ;  /* 0x0000000000027941 */ /* 0x000fea0003800200 */
.L_x_9980:
        /* <DEDUP_REMOVED lines=13> */
.L_x_9983:
[----:B------:R-:W-:Y:S05]  /*46de0*/  BSYNC.RECONVERGENT B2 ;  /* 0x0000000000027941 */ /* 0x000fea0003800200 */
.L_x_9982:
        /* <DEDUP_REMOVED lines=12> */
.L_x_9985:
[----:B------:R-:W-:Y:S05]  /*46eb0*/  BSYNC.RECONVERGENT B2 ;  /* 0x0000000000027941 */ /* 0x000fea0003800200 */
.L_x_9984:
[----:B------:R-:W-:Y:S02]  /*46ec0*/  F2FP.F16.F32.PACK_AB R246, R3, R0 ;  /* 0x0000000003f6723e */ /* 0x000fe400000000ff */
[----:B------:R-:W-:-:S05]  /*46ed0*/  F2FP.F16.F32.PACK_AB R247, R247, R2 ;  /* 0x00000002f7f7723e */ /* 0x000fca00000000ff */
        /* <DEDUP_REMOVED lines=15> */
.L_x_9987:
[----:B------:R-:W-:Y:S05]  /*46fd0*/  BSYNC.RECONVERGENT B2 ;  /* 0x0000000000027941 */ /* 0x000fea0003800200 */
.L_x_9986:
        /* <DEDUP_REMOVED lines=13> */
.L_x_9989:
[----:B------:R-:W-:Y:S05]  /*470b0*/  BSYNC.RECONVERGENT B2 ;  /* 0x0000000000027941 */ /* 0x000fea0003800200 */
.L_x_9988:
        /* <DEDUP_REMOVED lines=13> */
.L_x_9991:
[----:B------:R-:W-:Y:S05]  /*47190*/  BSYNC.RECONVERGENT B2 ;  /* 0x0000000000027941 */ /* 0x000fea0003800200 */
.L_x_9990:
        /* <DEDUP_REMOVED lines=12> */
.L_x_9993:
[----:B------:R-:W-:Y:S05]  /*47260*/  BSYNC.RECONVERGENT B2 ;  /* 0x0000000000027941 */ /* 0x000fea0003800200 */
.L_x_9992:
[----:B------:R-:W-:Y:S02]  /*47270*/  F2FP.F16.F32.PACK_AB R246, R3, R0 ;  /* 0x0000000003f6723e */ /* 0x000fe400000000ff */
[----:B------:R-:W-:-:S05]  /*47280*/  F2FP.F16.F32.PACK_AB R247, R247, R2 ;  /* 0x00000002f7f7723e */ /* 0x000fca00000000ff */
[----:B------:R-:W-:Y:S01]  /*47290*/  STG.E.64 desc[UR4][R126.64+0x7f00], R246 ;  /* 0x007f00f67e007986 */ /* 0x000fe2000c101b04 */
[----:B------:R-:W-:Y:S05]  /*472a0*/  EXIT ;  /* 0x000000000000794d */ /* 0x000fea0003800000 */
        .weak           $__internal_45_$__cuda_sm3x_div_rn_noftz_f32_slowpath
        .type           $__internal_45_$__cuda_sm3x_div_rn_noftz_f32_slowpath,@function
        .size           $__internal_45_$__cuda_sm3x_div_rn_noftz_f32_slowpath,(.L_x_11291 - $__internal_45_$__cuda_sm3x_div_rn_noftz_f32_slowpath)
$__internal_45_$__cuda_sm3x_div_rn_noftz_f32_slowpath:
        /* <DEDUP_REMOVED lines=36> */
.L_x_9995:
        /* <DEDUP_REMOVED lines=57> */
.L_x_10002:
[----:B------:R-:W-:-:S04]  /*47880*/  LOP3.LUT R247, R247, 0x80000000, RZ, 0xc0, !PT ;  /* 0x80000000f7f77812 */ /* 0x000fc800078ec0ff */
[----:B------:R-:W-:Y:S01]  /*47890*/  LOP3.LUT R247, R247, 0x7f800000, RZ, 0xfc, !PT ;  /* 0x7f800000f7f77812 */ /* 0x000fe200078efcff */
[----:B------:R-:W-:Y:S06]  /*478a0*/  BRA `(.L_x_10003) ;  /* 0x0000000000047947 */ /* 0x000fec0003800000 */
.L_x_10001:
[----:B------:R-:W-:-:S07]  /*478b0*/  LEA R247, R251, R247, 0x17 ;  /* 0x000000f7fbf77211 */ /* 0x000fce00078eb8ff */
.L_x_10003:
[----:B------:R-:W-:Y:S05]  /*478c0*/  BSYNC.RECONVERGENT B1 ;  /* 0x0000000000017941 */ /* 0x000fea0003800200 */
.L_x_10000:
[----:B------:R-:W-:Y:S05]  /*478d0*/  BRA `(.L_x_10004) ;  /* 0x0000000000207947 */ /* 0x000fea0003800000 */
.L_x_9999:
[----:B------:R-:W-:-:S04]  /*478e0*/  LOP3.LUT R128, R249, 0x80000000, R128, 0x48, !PT ;  /* 0x80000000f9807812 */ /* 0x000fc800078e4880 */
[----:B------:R-:W-:Y:S01]  /*478f0*/  LOP3.LUT R247, R128, 0x7f800000, RZ, 0xfc, !PT ;  /* 0x7f80000080f77812 */ /* 0x000fe200078efcff */
[----:B------:R-:W-:Y:S06]  /*47900*/  BRA `(.L_x_10004) ;  /* 0x0000000000147947 */ /* 0x000fec0003800000 */
.L_x_9998:
[----:B------:R-:W-:Y:S01]  /*47910*/  LOP3.LUT R247, R249, 0x80000000, R128, 0x48, !PT ;  /* 0x80000000f9f77812 */ /* 0x000fe200078e4880 */
[----:B------:R-:W-:Y:S06]  /*47920*/  BRA `(.L_x_10004) ;  /* 0x00000000000c7947 */ /* 0x000fec0003800000 */
.L_x_9997:
[----:B------:R-:W0:Y:S01]  /*47930*/  MUFU.RSQ R247, -QNAN ;  /* 0xffc0000000f77908 */ /* 0x000e220000001400 */
[----:B------:R-:W-:Y:S05]  /*47940*/  BRA `(.L_x_10004) ;  /* 0x0000000000047947 */ /* 0x000fea0003800000 */
.L_x_9996:
[----:B------:R-:W-:-:S07]  /*47950*/  FADD.FTZ R247, R128, R123 ;  /* 0x0000007b80f77221 */ /* 0x000fce0000010000 */
.L_x_10004:
[----:B------:R-:W-:Y:S05]  /*47960*/  BSYNC.RECONVERGENT B0 ;  /* 0x0000000000007941 */ /* 0x000fea0003800200 */
.L_x_9994:
[----:B------:R-:W-:Y:S01]  /*47970*/  MOV R128, R129 ;  /* 0x0000008100807202 */ /* 0x000fe20000000f00 */
[----:B------:R-:W-:-:S04]  /*47980*/  HFMA2 R129, -RZ, RZ, 0, 0 ;  /* 0x00000000ff817431 */ /* 0x000fc800000001ff */
[----:B0----5:R-:W-:Y:S05]  /*47990*/  RET.REL.NODEC R128 `(_ZN18transformer_engine27scaled_softmax_warp_forwardI6__halfS1_fLi14EEEvPT0_PKT_T1_ii) ;  /* 0xfffffb8480987950 */ /* 0x021fea0003c3ffff */
.L_x_10005:
        /* <DEDUP_REMOVED lines=14> */
.L_x_11291:


//--------------------- .text._ZN18transformer_engine27scaled_softmax_warp_forwardI6__halfS1_fLi13EEEvPT0_PKT_T1_ii --------------------------
	.section	.text._ZN18transformer_engine27scaled_softmax_warp_forwardI6__halfS1_fLi13EEEvPT0_PKT_T1_ii,"ax",@progbits
	.align	128
        .global         _ZN18transformer_engine27scaled_softmax_warp_forwardI6__halfS1_fLi13EEEvPT0_PKT_T1_ii
        .type           _ZN18transformer_engine27scaled_softmax_warp_forwardI6__halfS1_fLi13EEEvPT0_PKT_T1_ii,@function
        .size           _ZN18transformer_engine27scaled_softmax_warp_forwardI6__halfS1_fLi13EEEvPT0_PKT_T1_ii,(.L_x_11292 - _ZN18transformer_engine27scaled_softmax_warp_forwardI6__halfS1_fLi13EEEvPT0_PKT_T1_ii)
        .other          _ZN18transformer_engine27scaled_softmax_warp_forwardI6__halfS1_fLi13EEEvPT0_PKT_T1_ii,@"STO_CUDA_ENTRY STV_DEFAULT"
_ZN18transformer_engine27scaled_softmax_warp_forwardI6__halfS1_fLi13EEEvPT0_PKT_T1_ii:
.text._ZN18transformer_engine27scaled_softmax_warp_forwardI6__halfS1_fLi13EEEvPT0_PKT_T1_ii:
        /* <DEDUP_REMOVED lines=28> */
[----:B------:R1:W-:Y:S01]  /*01c0*/  STL [R1+0x148], R6 ;  /* 0x0001480601007387 */ /* 0x0003e20000100800 */
[----:B------:R-:W-:Y:S02]  /*01d0*/  IADD3 R0, PT, PT, R120, 0x100, RZ ;  /* 0x0000010078007810 */ /* 0x000fe40007ffe0ff */
[----:B------:R-:W-:Y:S01]  /*01e0*/  IADD3 R122, P0, PT, R6, UR10, RZ ;  /* 0x0000000a067a7c10 */ /* 0x000fe2000ff1e0ff */
[----:B------:R2:W-:Y:S01]  /*01f0*/  STL [R1+0x14c], R4 ;  /* 0x00014c0401007387 */ /* 0x0005e20000100800 */
[----:B------:R-:W-:Y:S02]  /*0200*/  ISETP.GE.AND P3, PT, R0, UR8, PT ;  /* 0x0000000800007c0c */ /* 0x000fe4000bf66270 */
[----:B------:R-:W-:Y:S02]  /*0210*/  IADD3.X R123, PT, PT, R4, UR11, RZ, P0, !PT ;  /* 0x0000000b047b7c10 */ /* 0x000fe400087fe4ff */
[----:B------:R-:W-:Y:S01]  /*0220*/  ISETP.LT.OR P3, PT, R117, 0x1, P3 ;  /* 0x000000017500780c */ /* 0x000fe20001f61670 */
[----:B------:R-:W3:Y:S02]  /*0230*/  @!P4 LDC R5, c[0x0][0x390] ;  /* 0x0000e400ff05cb82 */ /* 0x000ee40000000800 */
[----:B0-----:R-:W4:Y:S01]  /*0240*/  @!P4 LDG.E.64 R2, desc[UR4][R122.64+0x100] ;  /* 0x000100047a02c981 */ /* 0x001f22000c1e1b00 */
[----:B------:R-:W-:-:S04]  /*0250*/  IADD3 R0, PT, PT, R120, 0x180, RZ ;  /* 0x0000018078007810 */ /* 0x000fc80007ffe0ff */
[----:B------:R-:W-:-:S05]  /*0260*/  ISETP.GE.AND P0, PT, R0, UR8, PT ;  /* 0x0000000800007c0c */ /* 0x000fca000bf06270 */
[----:B-1----:R-:W5:Y:S01]  /*0270*/  @!P3 LDG.E.64 R6, desc[UR4][R122.64+0x200] ;  /* 0x000200047a06b981 */ /* 0x002f62000c1e1b00 */
[----:B------:R-:W-:Y:S01]  /*0280*/  ISETP.LT.OR P0, PT, R117, 0x1, P0 ;  /* 0x000000017500780c */ /* 0x000fe20000701670 */
[----:B------:R-:W0:Y:S01]  /*0290*/  @!P3 LDC R17, c[0x0][0x390] ;  /* 0x0000e400ff11bb82 */ /* 0x000e220000000800 */
[----:B------:R-:W-:-:S11]  /*02a0*/  IADD3 R0, PT, PT, R120, 0x200, RZ ;  /* 0x0000020078007810 */ /* 0x000fd60007ffe0ff */
[----:B------:R-:W5:Y:S01]  /*02b0*/  @!P0 LDG.E.64 R8, desc[UR4][R122.64+0x300] ;  /* 0x000300047a088981 */ /* 0x000f62000c1e1b00 */
        /* <DEDUP_REMOVED lines=35> */
[----:B----4-:R-:W-:-:S02]  /*04f0*/  @!P4 HADD2.F32 R0, -RZ, R2.H0_H0 ;  /* 0x20000002ff00c230 */ /* 0x010fc40000004100 */
[--C-:B--2---:R-:W-:Y:S02]  /*0500*/  @!P4 HADD2.F32 R4, -RZ, R3.reuse.H0_H0 ;  /* 0x20000003ff04c230 */ /* 0x104fe40000004100 */
[----:B------:R-:W-:Y:S02]  /*0510*/  @!P4 HADD2.F32 R2, -RZ, R2.H1_H1 ;  /* 0x30000002ff02c230 */ /* 0x000fe40000004100 */
[-C--:B---3--:R-:W-:Y:S01]  /*0520*/  @!P4 FMUL R188, R0, R5.reuse ;  /* 0x0000000500bcc220 */ /* 0x088fe20000400000 */
[----:B------:R-:W-:Y:S01]  /*0530*/  @!P4 HADD2.F32 R3, -RZ, R3.H1_H1 ;  /* 0x30000003ff03c230 */ /* 0x000fe20000004100 */
[----:B------:R-:W-:Y:S01]  /*0540*/  IADD3 R0, PT, PT, R120, 0x380, RZ ;  /* 0x0000038078007810 */ /* 0x000fe20007ffe0ff */
[-C--:B------:R-:W-:Y:S01]  /*0550*/  @!P4 FMUL R186, R4, R5.reuse ;  /* 0x0000000504bac220 */ /* 0x080fe20000400000 */
[-C--:B------:R-:W-:Y:S01]  /*0560*/  @!P4 FMUL R187, R2, R5.reuse ;  /* 0x0000000502bbc220 */ /* 0x080fe20000400000 */
[--C-:B-----5:R-:W-:Y:S02]  /*0570*/  @!P3 HADD2.F32 R2, -RZ, R7.reuse.H0_H0 ;  /* 0x20000007ff02b230 */ /* 0x120fe40000004100 */
[----:B------:R-:W-:Y:S01]  /*0580*/  @!P4 FMUL R185, R3, R5 ;  /* 0x0000000503b9c220 */ /* 0x000fe20000400000 */
[----:B------:R-:W-:Y:S01]  /*0590*/  ISETP.GE.AND P4, PT, R0, UR8, PT ;  /* 0x0000000800007c0c */ /* 0x000fe2000bf86270 */
[--C-:B------:R-:W-:Y:S01]  /*05a0*/  @!P3 HADD2.F32 R0, -RZ, R6.reuse.H0_H0 ;  /* 0x20000006ff00b230 */ /* 0x100fe20000004100 */
[----:B------:R-:W1:Y:S01]  /*05b0*/  @!P0 LDC R3, c[0x0][0x390] ;  /* 0x0000e400ff038b82 */ /* 0x000e620000000800 */
[----:B------:R-:W-:Y:S01]  /*05c0*/  @!P3 HADD2.F32 R6, -RZ, R6.H1_H1 ;  /* 0x30000006ff06b230 */ /* 0x000fe20000004100 */
[----:B------:R-:W-:Y:S01]  /*05d0*/  ISETP.LT.OR P4, PT, R117, 0x1, P4 ;  /* 0x000000017500780c */ /* 0x000fe20002781670 */
[----:B------:R-:W-:-:S02]  /*05e0*/  @!P3 HADD2.F32 R7, -RZ, R7.H1_H1 ;  /* 0x30000007ff07b230 */ /* 0x000fc40000004100 */
[-C--:B0-----:R-:W-:Y:S01]  /*05f0*/  @!P3 FMUL R184, R0, R17.reuse ;  /* 0x0000001100b8b220 */ /* 0x081fe20000400000 */
[----:B------:R-:W-:Y:S01]  /*0600*/  IADD3 R0, PT, PT, R120, 0x400, RZ ;  /* 0x0000040078007810 */ /* 0x000fe20007ffe0ff */
[-C--:B------:R-:W-:Y:S01]  /*0610*/  @!P3 FMUL R183, R6, R17.reuse ;  /* 0x0000001106b7b220 */ /* 0x080fe20000400000 */
[-C--:B------:R-:W-:Y:S01]  /*0620*/  @!P3 FMUL R182, R2, R17.reuse ;  /* 0x0000001102b6b220 */ /* 0x080fe20000400000 */
[----:B------:R-:W-:Y:S01]  /*0630*/  @!P3 FMUL R181, R7, R17 ;  /* 0x0000001107b5b220 */ /* 0x000fe20000400000 */
[----:B------:R-:W-:Y:S01]  /*0640*/  ISETP.GE.AND P3, PT, R0, UR8, PT ;  /* 0x0000000800007c0c */ /* 0x000fe2000bf66270 */
[----:B------:R-:W-:Y:S01]  /*0650*/  @!P0 HADD2.F32 R2, -RZ, R9.H0_H0 ;  /* 0x20000009ff028230 */ /* 0x000fe20000004100 */
[----:B------:R-:W0:Y:S02]  /*0660*/  @!P6 LDC R17, c[0x0][0x390] ;  /* 0x0000e400ff11eb82 */ /* 0x000e240000000800 */
[----:B------:R-:W-:Y:S01]  /*0670*/  ISETP.LT.OR P3, PT, R117, 0x1, P3 ;  /* 0x000000017500780c */ /* 0x000fe20001f61670 */
[----:B------:R-:W2:Y:S01]  /*0680*/  @!P4 LDG.E.64 R4, desc[UR4][R122.64+0x700] ;  /* 0x000700047a04c981 */ /* 0x000ea2000c1e1b00 */
[----:B------:R-:W-:-:S02]  /*0690*/  @!P0 HADD2.F32 R0, -RZ, R8.H0_H0 ;  /* 0x20000008ff008230 */ /* 0x000fc40000004100 */
[----:B------:R-:W-:Y:S02]  /*06a0*/  @!P0 HADD2.F32 R8, -RZ, R8.H1_H1 ;  /* 0x30000008ff088230 */ /* 0x000fe40000004100 */
[----:B------:R-:W-:Y:S02]  /*06b0*/  @!P0 HADD2.F32 R9, -RZ, R9.H1_H1 ;  /* 0x30000009ff098230 */ /* 0x000fe40000004100 */
[-C--:B-1----:R-:W-:Y:S01]  /*06c0*/  @!P0 FMUL R180, R0, R3.reuse ;  /* 0x0000000300b48220 */ /* 0x082fe20000400000 */
[----:B------:R-:W-:Y:S01]  /*06d0*/  IADD3 R0, PT, PT, R120, 0x480, RZ ;  /* 0x0000048078007810 */ /* 0x000fe20007ffe0ff */
[-C--:B------:R-:W-:Y:S01]  /*06e0*/  @!P0 FMUL R179, R8, R3.reuse ;  /* 0x0000000308b38220 */ /* 0x080fe20000400000 */
[-C--:B------:R-:W-:Y:S01]  /*06f0*/  @!P0 FMUL R178, R2, R3.reuse ;  /* 0x0000000302b28220 */ /* 0x080fe20000400000 */
[----:B------:R-:W-:Y:S01]  /*0700*/  @!P0 FMUL R177, R9, R3 ;  /* 0x0000000309b18220 */ /* 0x000fe20000400000 */
[----:B------:R-:W3:Y:S01]  /*0710*/  @!P3 LDG.E.64 R6, desc[UR4][R122.64+0x800] ;  /* 0x000800047a06b981 */ /* 0x000ee2000c1e1b00 */
[----:B------:R-:W1:Y:S01]  /*0720*/  @!P1 LDC R3, c[0x0][0x390] ;  /* 0x0000e400ff039b82 */ /* 0x000e620000000800 */
[----:B------:R-:W-:-:S04]  /*0730*/  ISETP.GE.AND P0, PT, R0, UR8, PT ;  /* 0x0000000800007c0c */ /* 0x000fc8000bf06270 */
[----:B------:R-:W-:Y:S01]  /*0740*/  ISETP.LT.OR P0, PT, R117, 0x1, P0 ;  /* 0x000000017500780c */ /* 0x000fe20000701670 */
[--C-:B------:R-:W-:Y:S02]  /*0750*/  @!P1 HADD2.F32 R0, -RZ, R10.reuse.H0_H0 ;  /* 0x2000000aff009230 */ /* 0x100fe40000004100 */
[--C-:B------:R-:W-:Y:S02]  /*0760*/  @!P1 HADD2.F32 R2, -RZ, R11.reuse.H0_H0 ;  /* 0x2000000bff029230 */ /* 0x100fe40000004100 */
[----:B------:R-:W-:Y:S02]  /*0770*/  @!P1 HADD2.F32 R10, -RZ, R10.H1_H1 ;  /* 0x3000000aff0a9230 */ /* 0x000fe40000004100 */
[----:B------:R-:W-:-:S06]  /*0780*/  @!P1 HADD2.F32 R11, -RZ, R11.H1_H1 ;  /* 0x3000000bff0b9230 */ /* 0x000fcc0000004100 */
[----:B------:R-:W4:Y:S01]  /*0790*/  @!P0 LDG.E.64 R8, desc[UR4][R122.64+0x900] ;  /* 0x000900047a088981 */ /* 0x000f22000c1e1b00 */
[-C--:B-1----:R-:W-:Y:S01]  /*07a0*/  @!P1 FMUL R176, R0, R3.reuse ;  /* 0x0000000300b09220 */ /* 0x082fe20000400000 */
[----:B------:R-:W-:Y:S01]  /*07b0*/  IADD3 R0, PT, PT, R120, 0x500, RZ ;  /* 0x0000050078007810 */ /* 0x000fe20007ffe0ff */
[-C--:B------:R-:W-:Y:S01]  /*07c0*/  @!P1 FMUL R175, R10, R3.reuse ;  /* 0x000000030aaf9220 */ /* 0x080fe20000400000 */
[-C--:B------:R-:W-:Y:S01]  /*07d0*/  @!P1 FMUL R174, R2, R3.reuse ;  /* 0x0000000302ae9220 */ /* 0x080fe20000400000 */
[----:B------:R-:W-:Y:S01]  /*07e0*/  @!P1 FMUL R173, R11, R3 ;  /* 0x000000030bad9220 */ /* 0x000fe20000400000 */
[----:B------:R-:W-:Y:S01]  /*07f0*/  ISETP.GE.AND P1, PT, R0, UR8, PT ;  /* 0x0000000800007c0c */ /* 0x000fe2000bf26270 */
[--C-:B------:R-:W-:Y:S01]  /*0800*/  @!P6 HADD2.F32 R0, -RZ, R12.reuse.H0_H0 ;  /* 0x2000000cff00e230 */ /* 0x100fe20000004100 */
[----:B------:R-:W1:Y:S01]  /*0810*/  @!P5 LDC R3, c[0x0][0x390] ;  /* 0x0000e400ff03db82 */ /* 0x000e620000000800 */
[----:B------:R-:W-:Y:S01]  /*0820*/  @!P6 HADD2.F32 R2, -RZ, R13.H0_H0 ;  /* 0x2000000dff02e230 */ /* 0x000fe20000004100 */
[----:B------:R-:W-:Y:S01]  /*0830*/  ISETP.LT.OR P1, PT, R117, 0x1, P1 ;  /* 0x000000017500780c */ /* 0x000fe20000f21670 */
[----:B------:R-:W-:-:S02]  /*0840*/  @!P6 HADD2.F32 R12, -RZ, R12.H1_H1 ;  /* 0x3000000cff0ce230 */ /* 0x000fc40000004100 */
[-C--:B0-----:R-:W-:Y:S01]  /*0850*/  @!P6 FMUL R172, R0, R17.reuse ;  /* 0x0000001100ace220 */ /* 0x081fe20000400000 */
[----:B------:R-:W-:Y:S01]  /*0860*/  @!P6 HADD2.F32 R13, -RZ, R13.H1_H1 ;  /* 0x3000000dff0de230 */ /* 0x000fe20000004100 */
[----:B------:R-:W-:Y:S01]  /*0870*/  IADD3 R0, PT, PT, R120, 0x580, RZ ;  /* 0x0000058078007810 */ /* 0x000fe20007ffe0ff */
[-C--:B------:R-:W-:Y:S01]  /*0880*/  @!P6 FMUL R170, R2, R17.reuse ;  /* 0x0000001102aae220 */ /* 0x080fe20000400000 */
[-C--:B------:R-:W-:Y:S02]  /*0890*/  @!P6 FMUL R171, R12, R17.reuse ;  /* 0x000000110cabe220 */ /* 0x080fe40000400000 */
[----:B------:R-:W-:Y:S01]  /*08a0*/  @!P6 FMUL R169, R13, R17 ;  /* 0x000000110da9e220 */ /* 0x000fe20000400000 */
[----:B------:R-:W-:-:S03]  /*08b0*/  ISETP.GE.AND P6, PT, R0, UR8, PT ;  /* 0x0000000800007c0c */ /* 0x000fc6000bfc6270 */
[----:B------:R-:W5:Y:S01]  /*08c0*/  @!P1 LDG.E.64 R10, desc[UR4][R122.64+0xa00] ;  /* 0x000a00047a0a9981 */ /* 0x000f62000c1e1b00 */
[----:B------:R-:W-:Y:S01]  /*08d0*/  ISETP.LT.OR P6, PT, R117, 0x1, P6 ;  /* 0x000000017500780c */ /* 0x000fe200037c1670 */
[----:B------:R-:W-:Y:S01]  /*08e0*/  @!P5 HADD2.F32 R0, -RZ, R14.H0_H0 ;  /* 0x2000000eff00d230 */ /* 0x000fe20000004100 */
[----:B------:R-:W0:Y:S11]  /*08f0*/  @!P3 LDC R17, c[0x0][0x390] ;  /* 0x0000e400ff11bb82 */ /* 0x000e360000000800 */
[----:B------:R-:W5:Y:S01]  /*0900*/  @!P6 LDG.E.64 R12, desc[UR4][R122.64+0xb00] ;  /* 0x000b00047a0ce981 */ /* 0x000f62000c1e1b00 */
[----:B------:R-:W-:-:S02]  /*0910*/  @!P5 HADD2.F32 R2, -RZ, R15.H0_H0 ;  /* 0x2000000fff02d230 */ /* 0x000fc40000004100 */
[-C--:B-1----:R-:W-:Y:S01]  /*0920*/  @!P5 FMUL R168, R0, R3.reuse ;  /* 0x0000000300a8d220 */ /* 0x082fe20000400000 */
[----:B------:R-:W-:Y:S01]  /*0930*/  @!P5 HADD2.F32 R14, -RZ, R14.H1_H1 ;  /* 0x3000000eff0ed230 */ /* 0x000fe20000004100 */
[----:B------:R-:W-:Y:S01]  /*0940*/  IADD3 R0, PT, PT, R120, 0x600, RZ ;  /* 0x0000060078007810 */ /* 0x000fe20007ffe0ff */
[----:B------:R-:W-:Y:S02]  /*0950*/  @!P5 HADD2.F32 R15, -RZ, R15.H1_H1 ;  /* 0x3000000fff0fd230 */ /* 0x000fe40000004100 */
[-C--:B------:R-:W-:Y:S01]  /*0960*/  @!P5 FMUL R166, R2, R3.reuse ;  /* 0x0000000302a6d220 */ /* 0x080fe20000400000 */
[-C--:B------:R-:W-:Y:S02]  /*0970*/  @!P5 FMUL R167, R14, R3.reuse ;  /* 0x000000030ea7d220 */ /* 0x080fe40000400000 */
        /* <DEDUP_REMOVED lines=32> */
[-C--:B-1----:R-:W-:Y:S01]  /*0b80*/  @!P4 FMUL R164, R0, R3.reuse ;  /* 0x0000000300a4c220 */ /* 0x082fe20000400000 */
[----:B------:R-:W-:Y:S01]  /*0b90*/  @!P4 HADD2.F32 R5, -RZ, R5.H1_H1 ;  /* 0x30000005ff05c230 */ /* 0x000fe20000004100 */
[----:B------:R-:W-:Y:S01]  /*0ba0*/  IADD3 R0, PT, PT, R120, 0x680, RZ ;  /* 0x0000068078007810 */ /* 0x000fe20007ffe0ff */
[-C--:B------:R-:W-:Y:S01]  /*0bb0*/  @!P4 FMUL R162, R2, R3.reuse ;  /* 0x0000000302a2c220 */ /* 0x080fe20000400000 */
[-C--:B------:R-:W-:Y:S02]  /*0bc0*/  @!P4 FMUL R163, R4, R3.reuse ;  /* 0x0000000304a3c220 */ /* 0x080fe40000400000 */
[----:B------:R-:W-:Y:S01]  /*0bd0*/  @!P4 FMUL R161, R5, R3 ;  /* 0x0000000305a1c220 */ /* 0x000fe20000400000 */
[----:B------:R-:W-:Y:S01]  /*0be0*/  ISETP.GE.AND P4, PT, R0, UR8, PT ;  /* 0x0000000800007c0c */ /* 0x000fe2000bf86270 */
[----:B------:R-:W1:Y:S01]  /*0bf0*/  @!P0 LDC R3, c[0x0][0x390] ;  /* 0x0000e400ff038b82 */ /* 0x000e620000000800 */
[----:B---3--:R-:W-:-:S02]  /*0c00*/  @!P3 HADD2.F32 R0, -RZ, R6.H0_H0 ;  /* 0x20000006ff00b230 */ /* 0x008fc40000004100 */
        /* <DEDUP_REMOVED lines=10> */
[----:B------:R-:W0:Y:S01]  /*0cb0*/  @!P6 LDC R17, c[0x0][0x390] ;  /* 0x0000e400ff11eb82 */ /* 0x000e220000000800 */
[----:B------:R-:W2:Y:S02]  /*0cc0*/  @!P4 LDG.E.64 R4, desc[UR4][R122.64+0xd00] ;  /* 0x000d00047a04c981 */ /* 0x000ea4000c1e1b00 */
[----:B------:R-:W-:Y:S01]  /*0cd0*/  ISETP.LT.OR P3, PT, R117, 0x1, P3 ;  /* 0x000000017500780c */ /* 0x000fe20001f61670 */
[----:B----4-:R-:W-:-:S02]  /*0ce0*/  @!P0 HADD2.F32 R0, -RZ, R8.H0_H0 ;  /* 0x20000008ff008230 */ /* 0x010fc40000004100 */
        /* <DEDUP_REMOVED lines=12> */
[----:B-----5:R-:W-:-:S12]  /*0db0*/  @!P1 HADD2.F32 R0, -RZ, R10.H0_H0 ;  /* 0x2000000aff009230 */ /* 0x020fd80000004100 */
        /* <DEDUP_REMOVED lines=21> */
[----:B------:R-:W-:-:S04]  /*0f10*/  ISETP.GE.AND P6, PT, R0, UR8, PT ;  /* 0x0000000800007c0c */ /* 0x000fc8000bfc6270 */
[----:B------:R-:W-:Y:S01]  /*0f20*/  ISETP.LT.OR P6, PT, R117, 0x1, P6 ;  /* 0x000000017500780c */ /* 0x000fe200037c1670 */
[----:B------:R-:W5:-:S12]  /*0f30*/  @!P1 LDG.E.64 R10, desc[UR4][R122.64+0x1000] ;  /* 0x001000047a0a9981 */ /* 0x000f58000c1e1b00 */
[----:B------:R-:W5:Y:S01]  /*0f40*/  @!P6 LDG.E.64 R12, desc[UR4][R122.64+0x1100] ;  /* 0x001100047a0ce981 */ /* 0x000f62000c1e1b00 */
[--C-:B------:R-:W-:Y:S02]  /*0f50*/  @!P5 HADD2.F32 R0, -RZ, R14.reuse.H0_H0 ;  /* 0x2000000eff00d230 */ /* 0x100fe40000004100 */
        /* <DEDUP_REMOVED lines=37> */
[--C-:B--2---:R-:W-:Y:S02]  /*11b0*/  @!P4 HADD2.F32 R0, -RZ, R4.reuse.H0_H0 ;  /* 0x20000004ff00c230 */ /* 0x104fe40000004100 */
[----:B------:R-:W-:Y:S02]  /*11c0*/  @!P4 HADD2.F32 R2, -RZ, R5.H0_H0 ;  /* 0x20000005ff02c230 */ /* 0x000fe40000004100 */
[----:B------:R-:W-:-:S02]  /*11d0*/  @!P4 HADD2.F32 R4, -RZ, R4.H1_H1 ;  /* 0x30000004ff04c230 */ /* 0x000fc40000004100 */
        /* <DEDUP_REMOVED lines=8> */
[----:B---3--:R-:W-:Y:S02]  /*1260*/  @!P3 HADD2.F32 R0, -RZ, R6.H0_H0 ;  /* 0x20000006ff00b230 */ /* 0x008fe40000004100 */
[----:B------:R-:W-:Y:S01]  /*1270*/  ISETP.LT.OR P4, PT, R117, 0x1, P4 ;  /* 0x000000017500780c */ /* 0x000fe20002781670 */
[----:B------:R-:W-:-:S02]  /*1280*/  @!P3 HADD2.F32 R2, -RZ, R7.H0_H0 ;  /* 0x20000007ff02b230 */ /* 0x000fc40000004100 */
[----:B------:R-:W-:Y:S02]  /*1290*/  @!P3 HADD2.F32 R6, -RZ, R6.H1_H1 ;  /* 0x30000006ff06b230 */ /* 0x000fe40000004100 */
[-C--:B-1----:R-:W-:Y:S01]  /*12a0*/  @!P3 FMUL R136, R0, R15.reuse ;  /* 0x0000000f0088b220 */ /* 0x082fe20000400000 */
[----:B------:R-:W-:Y:S01]  /*12b0*/  @!P3 HADD2.F32 R7, -RZ, R7.H1_H1 ;  /* 0x30000007ff07b230 */ /* 0x000fe20000004100 */
[----:B------:R-:W-:Y:S01]  /*12c0*/  IADD3 R0, PT, PT, R120, 0xa00, RZ ;  /* 0x00000a0078007810 */ /* 0x000fe20007ffe0ff */
[-C--:B------:R-:W-:Y:S01]  /*12d0*/  @!P3 FMUL R134, R2, R15.reuse ;  /* 0x0000000f0286b220 */ /* 0x080fe20000400000 */
[-C--:B------:R-:W-:Y:S01]  /*12e0*/  @!P3 FMUL R135, R6, R15.reuse ;  /* 0x0000000f0687b220 */ /* 0x080fe20000400000 */
[----:B------:R-:W1:Y:S01]  /*12f0*/  @!P6 LDC R5, c[0x0][0x390] ;  /* 0x0000e400ff05eb82 */ /* 0x000e620000000800 */
[----:B------:R-:W-:Y:S01]  /*1300*/  @!P3 FMUL R121, R7, R15 ;  /* 0x0000000f0779b220 */ /* 0x000fe20000400000 */
[----:B------:R-:W-:Y:S01]  /*1310*/  ISETP.GE.AND P3, PT, R0, UR8, PT ;  /* 0x0000000800007c0c */ /* 0x000fe2000bf66270 */
[----:B------:R-:W2:Y:S03]  /*1320*/  @!P4 LDG.E.64 R18, desc[UR4][R122.64+0x1300] ;  /* 0x001300047a12c981 */ /* 0x000ea6000c1e1b00 */
[----:B------:R-:W-:Y:S01]  /*1330*/  ISETP.LT.OR P3, PT, R117, 0x1, P3 ;  /* 0x000000017500780c */ /* 0x000fe20001f61670 */
[----:B----4-:R-:W-:-:S02]  /*1340*/  @!P0 HADD2.F32 R0, -RZ, R8.H0_H0 ;  /* 0x20000008ff008230 */ /* 0x010fc40000004100 */
        /* <DEDUP_REMOVED lines=8> */
[----:B------:R-:W3:Y:S01]  /*13d0*/  @!P3 LDG.E.64 R20, desc[UR4][R122.64+0x1400] ;  /* 0x001400047a14b981 */ /* 0x000ee2000c1e1b00 */
[----:B------:R-:W0:Y:S01]  /*13e0*/  @!P1 LDC R3, c[0x0][0x390] ;  /* 0x0000e400ff039b82 */ /* 0x000e220000000800 */
[----:B------:R-:W-:-:S04]  /*13f0*/  ISETP.GE.AND P0, PT, R0, UR8, PT ;  /* 0x0000000800007c0c */ /* 0x000fc8000bf06270 */
[----:B------:R-:W-:-:S03]  /*1400*/  ISETP.LT.OR P0, PT, R117, 0x1, P0 ;  /* 0x000000017500780c */ /* 0x000fc60000701670 */
[----:B------:R-:W4:Y:S01]  /*1410*/  @!P4 LDC R9, c[0x0][0x390] ;  /* 0x0000e400ff09cb82 */ /* 0x000f220000000800 */
[----:B-----5:R-:W-:-:S09]  /*1420*/  @!P1 HADD2.F32 R0, -RZ, R10.H0_H0 ;  /* 0x2000000aff009230 */ /* 0x020fd20000004100 */
[----:B------:R-:W5:Y:S01]  /*1430*/  @!P0 LDG.E.64 R6, desc[UR4][R122.64+0x1500] ;  /* 0x001500047a068981 */ /* 0x000f62000c1e1b00 */
        /* <DEDUP_REMOVED lines=9> */
[--C-:B------:R-:W-:Y:S01]  /*14d0*/  @!P6 HADD2.F32 R0, -RZ, R12.reuse.H0_H0 ;  /* 0x2000000cff00e230 */ /* 0x100fe20000004100 */
[----:B------:R-:W0:Y:S01]  /*14e0*/  @!P5 LDC R3, c[0x0][0x390] ;  /* 0x0000e400ff03db82 */ /* 0x000e220000000800 */
[----:B------:R-:W-:Y:S01]  /*14f0*/  @!P6 HADD2.F32 R2, -RZ, R13.H0_H0 ;  /* 0x2000000dff02e230 */ /* 0x000fe20000004100 */
[----:B------:R-:W-:Y:S01]  /*1500*/  ISETP.LT.OR P1, PT, R117, 0x1, P1 ;  /* 0x000000017500780c */ /* 0x000fe20000f21670 */
[----:B------:R-:W-:-:S02]  /*1510*/  @!P6 HADD2.F32 R12, -RZ, R12.H1_H1 ;  /* 0x3000000cff0ce230 */ /* 0x000fc40000004100 */
[-C--:B-1----:R-:W-:Y:S01]  /*1520*/  @!P6 FMUL R110, R0, R5.reuse ;  /* 0x00000005006ee220 */ /* 0x082fe20000400000 */
[----:B------:R-:W-:Y:S01]  /*1530*/  @!P6 HADD2.F32 R13, -RZ, R13.H1_H1 ;  /* 0x3000000dff0de230 */ /* 0x000fe20000004100 */
[----:B------:R-:W-:Y:S01]  /*1540*/  IADD3 R0, PT, PT, R120, 0xb80, RZ ;  /* 0x00000b8078007810 */ /* 0x000fe20007ffe0ff */
[-C--:B------:R-:W-:Y:S01]  /*1550*/  @!P6 FMUL R108, R2, R5.reuse ;  /* 0x00000005026ce220 */ /* 0x080fe20000400000 */
[-C--:B------:R-:W-:Y:S01]  /*1560*/  @!P6 FMUL R109, R12, R5.reuse ;  /* 0x000000050c6de220 */ /* 0x080fe20000400000 */
[----:B------:R-:W1:Y:S01]  /*1570*/  @!P3 LDC R11, c[0x0][0x390] ;  /* 0x0000e400ff0bbb82 */ /* 0x000e620000000800 */
[----:B------:R-:W-:Y:S01]  /*1580*/  @!P6 FMUL R107, R13, R5 ;  /* 0x000000050d6be220 */ /* 0x000fe20000400000 */
[----:B------:R-:W-:-:S04]  /*1590*/  ISETP.GE.AND P6, PT, R0, UR8, PT ;  /* 0x0000000800007c0c */ /* 0x000fc8000bfc6270 */
[----:B------:R-:W-:Y:S01]  /*15a0*/  ISETP.LT.OR P6, PT, R117, 0x1, P6 ;  /* 0x000000017500780c */ /* 0x000fe200037c1670 */
[----:B------:R-:W5:Y:S01]  /*15b0*/  @!P1 LDG.E.64 R14, desc[UR4][R122.64+0x1600] ;  /* 0x001600047a0e9981 */ /* 0x000f62000c1e1b00 */
[----:B------:R-:W-:Y:S01]  /*15c0*/  MOV R102, 0xff800000 ;  /* 0xff80000000667802 */ /* 0x000fe20000000f00 */
[----:B------:R-:W5:Y:S10]  /*15d0*/  @!P0 LDC R13, c[0x0][0x390] ;  /* 0x0000e400ff0d8b82 */ /* 0x000f740000000800 */
[----:B------:R-:W5:Y:S01]  /*15e0*/  @!P6 LDG.E.64 R4, desc[UR4][R122.64+0x1700] ;  /* 0x001700047a04e981 */ /* 0x000f62000c1e1b00 */
        /* <DEDUP_REMOVED lines=36> */
[----:B--2---:R-:W-:Y:S02]  /*1830*/  @!P4 HADD2.F32 R0, -RZ, R18.H0_H0 ;  /* 0x20000012ff00c230 */ /* 0x004fe40000004100 */
[----:B------:R-:W-:-:S02]  /*1840*/  @!P4 HADD2.F32 R8, -RZ, R19.H0_H0 ;  /* 0x20000013ff08c230 */ /* 0x000fc40000004100 */
[----:B------:R-:W-:Y:S02]  /*1850*/  @!P4 HADD2.F32 R18, -RZ, R18.H1_H1 ;  /* 0x30000012ff12c230 */ /* 0x000fe40000004100 */
[-C--:B----4-:R-:W-:Y:S01]  /*1860*/  @!P4 FMUL R102, R0, R9.reuse ;  /* 0x000000090066c220 */ /* 0x090fe20000400000 */
[----:B------:R-:W-:Y:S01]  /*1870*/  @!P4 HADD2.F32 R19, -RZ, R19.H1_H1 ;  /* 0x30000013ff13c230 */ /* 0x000fe20000004100 */
[----:B------:R-:W-:Y:S01]  /*1880*/  IADD3 R0, PT, PT, R120, 0xc80, RZ ;  /* 0x00000c8078007810 */ /* 0x000fe20007ffe0ff */
[-C--:B------:R-:W-:Y:S01]  /*1890*/  @!P4 FMUL R100, R8, R9.reuse ;  /* 0x000000090864c220 */ /* 0x080fe20000400000 */
[-C--:B------:R-:W-:Y:S02]  /*18a0*/  @!P4 FMUL R101, R18, R9.reuse ;  /* 0x000000091265c220 */ /* 0x080fe40000400000 */
[----:B------:R-:W-:Y:S01]  /*18b0*/  @!P4 FMUL R99, R19, R9 ;  /* 0x000000091363c220 */ /* 0x000fe20000400000 */
[----:B------:R-:W-:Y:S01]  /*18c0*/  ISETP.GE.AND P4, PT, R0, UR8, PT ;  /* 0x0000000800007c0c */ /* 0x000fe2000bf86270 */
[----:B---3--:R-:W-:-:S03]  /*18d0*/  @!P3 HADD2.F32 R0, -RZ, R20.H0_H0 ;  /* 0x20000014ff00b230 */ /* 0x008fc60000004100 */
[----:B------:R-:W-:Y:S01]  /*18e0*/  ISETP.LT.OR P4, PT, R117, 0x1, P4 ;  /* 0x000000017500780c */ /* 0x000fe20002781670 */
        /* <DEDUP_REMOVED lines=9> */
[----:B------:R-:W2:Y:S03]  /*1980*/  @!P4 LDG.E.64 R10, desc[UR4][R122.64+0x1900] ;  /* 0x001900047a0ac981 */ /* 0x000ea6000c1e1b00 */
[----:B------:R-:W-:Y:S01]  /*1990*/  ISETP.LT.OR P3, PT, R117, 0x1, P3 ;  /* 0x000000017500780c */ /* 0x000fe20001f61670 */
[----:B-----5:R-:W-:-:S02]  /*19a0*/  @!P0 HADD2.F32 R0, -RZ, R6.H0_H0 ;  /* 0x20000006ff008230 */ /* 0x020fc40000004100 */
[--C-:B------:R-:W-:Y:S02]  /*19b0*/  @!P0 HADD2.F32 R12, -RZ, R7.reuse.H0_H0 ;  /* 0x20000007ff0c8230 */ /* 0x100fe40000004100 */
[----:B------:R-:W-:Y:S02]  /*19c0*/  @!P0 HADD2.F32 R7, -RZ, R7.H1_H1 ;  /* 0x30000007ff078230 */ /* 0x000fe40000004100 */
[-C--:B------:R-:W-:Y:S01]  /*19d0*/  @!P0 FMUL R94, R0, R13.reuse ;  /* 0x0000000d005e8220 */ /* 0x080fe20000400000 */
[----:B------:R-:W-:Y:S01]  /*19e0*/  @!P0 HADD2.F32 R6, -RZ, R6.H1_H1 ;  /* 0x30000006ff068230 */ /* 0x000fe20000004100 */
[----:B------:R-:W-:Y:S01]  /*19f0*/  IADD3 R0, PT, PT, R120, 0xd80, RZ ;  /* 0x00000d8078007810 */ /* 0x000fe20007ffe0ff */
[----:B------:R-:W-:-:S03]  /*1a00*/  @!P0 FMUL R91, R7, R13 ;  /* 0x0000000d075b8220 */ /* 0x000fc60000400000 */
[----:B------:R-:W3:Y:S01]  /*1a10*/  @!P3 LDG.E.64 R8, desc[UR4][R122.64+0x1a00] ;  /* 0x001a00047a08b981 */ /* 0x000ee2000c1e1b00 */
[----:B------:R-:W1:Y:S01]  /*1a20*/  @!P1 LDC R7, c[0x0][0x390] ;  /* 0x0000e400ff079b82 */ /* 0x000e620000000800 */
[-C--:B------:R-:W-:Y:S01]  /*1a30*/  @!P0 FMUL R93, R6, R13.reuse ;  /* 0x0000000d065d8220 */ /* 0x080fe20000400000 */
[----:B------:R-:W-:Y:S01]  /*1a40*/  @!P0 FMUL R92, R12, R13 ;  /* 0x0000000d0c5c8220 */ /* 0x000fe20000400000 */
[----:B------:R-:W-:-:S04]  /*1a50*/  ISETP.GE.AND P0, PT, R0, UR8, PT ;  /* 0x0000000800007c0c */ /* 0x000fc8000bf06270 */
[----:B------:R-:W-:Y:S01]  /*1a60*/  ISETP.LT.OR P0, PT, R117, 0x1, P0 ;  /* 0x000000017500780c */ /* 0x000fe20000701670 */
[----:B------:R-:W-:-:S12]  /*1a70*/  @!P1 HADD2.F32 R0, -RZ, R14.H0_H0 ;  /* 0x2000000eff009230 */ /* 0x000fd80000004100 */
[----:B------:R-:W4:Y:S01]  /*1a80*/  @!P0 LDG.E.64 R12, desc[UR4][R122.64+0x1b00] ;  /* 0x001b00047a0c8981 */ /* 0x000f22000c1e1b00 */
        /* <DEDUP_REMOVED lines=9> */
[----:B------:R-:W-:-:S02]  /*1b20*/  @!P6 HADD2.F32 R0, -RZ, R4.H0_H0 ;  /* 0x20000004ff00e230 */ /* 0x000fc40000004100 */
[--C-:B------:R-:W-:Y:S01]  /*1b30*/  @!P6 HADD2.F32 R6, -RZ, R5.reuse.H0_H0 ;  /* 0x20000005ff06e230 */ /* 0x100fe20000004100 */
[----:B------:R-:W-:Y:S01]  /*1b40*/  ISETP.LT.OR P1, PT, R117, 0x1, P1 ;  /* 0x000000017500780c */ /* 0x000fe20000f21670 */
        /* <DEDUP_REMOVED lines=10> */
[----:B------:R-:W5:Y:S04]  /*1bf0*/  @!P1 LDG.E.64 R14, desc[UR4][R122.64+0x1c00] ;  /* 0x001c00047a0e9981 */ /* 0x000f68000c1e1b00 */
[----:B------:R-:W1:Y:S08]  /*1c00*/  @!P3 LDC R17, c[0x0][0x390] ;  /* 0x0000e400ff11bb82 */ /* 0x000e700000000800 */
[----:B------:R-:W5:Y:S01]  /*1c10*/  @!P6 LDG.E.64 R6, desc[UR4][R122.64+0x1d00] ;  /* 0x001d00047a06e981 */ /* 0x000f62000c1e1b00 */
        /* <DEDUP_REMOVED lines=36> */
[--C-:B--2---:R-:W-:Y:S02]  /*1e60*/  @!P4 HADD2.F32 R0, -RZ, R10.reuse.H0_H0 ;  /* 0x2000000aff00c230 */ /* 0x104fe40000004100 */
[----:B------:R-:W-:-:S03]  /*1e70*/  @!P4 HADD2.F32 R10, -RZ, R10.H1_H1 ;  /* 0x3000000aff0ac230 */ /* 0x000fc60000004100 */
[-C--:B0-----:R-:W-:Y:S01]  /*1e80*/  @!P4 FMUL R78, R0, R5.reuse ;  /* 0x00000005004ec220 */ /* 0x081fe20000400000 */
[--C-:B------:R-:W-:Y:S02]  /*1e90*/  @!P4 HADD2.F32 R0, -RZ, R11.reuse.H0_H0 ;  /* 0x2000000bff00c230 */ /* 0x100fe40000004100 */
[----:B------:R-:W-:Y:S02]  /*1ea0*/  @!P4 HADD2.F32 R11, -RZ, R11.H1_H1 ;  /* 0x3000000bff0bc230 */ /* 0x000fe40000004100 */
[-C--:B------:R-:W-:Y:S01]  /*1eb0*/  @!P4 FMUL R77, R10, R5.reuse ;  /* 0x000000050a4dc220 */ /* 0x080fe20000400000 */
[-C--:B------:R-:W-:Y:S02]  /*1ec0*/  @!P4 FMUL R76, R0, R5.reuse ;  /* 0x00000005004cc220 */ /* 0x080fe40000400000 */
[----:B------:R-:W-:Y:S01]  /*1ed0*/  @!P4 FMUL R75, R11, R5 ;  /* 0x000000050b4bc220 */ /* 0x000fe20000400000 */
[----:B---3--:R-:W-:Y:S01]  /*1ee0*/  @!P3 HADD2.F32 R4, -RZ, R8.H0_H0 ;  /* 0x20000008ff04b230 */ /* 0x008fe20000004100 */
[----:B------:R-:W0:Y:S01]  /*1ef0*/  @!P0 LDC R5, c[0x0][0x390] ;  /* 0x0000e400ff058b82 */ /* 0x000e220000000800 */
[----:B------:R-:W-:Y:S01]  /*1f00*/  ISETP.GE.AND P4, PT, R16, UR8, PT ;  /* 0x0000000810007c0c */ /* 0x000fe2000bf86270 */
[----:B------:R-:W-:-:S02]  /*1f10*/  @!P3 HADD2.F32 R0, -RZ, R9.H0_H0 ;  /* 0x20000009ff00b230 */ /* 0x000fc40000004100 */
[----:B------:R-:W-:Y:S02]  /*1f20*/  @!P3 HADD2.F32 R8, -RZ, R8.H1_H1 ;  /* 0x30000008ff08b230 */ /* 0x000fe40000004100 */
[-C--:B-1----:R-:W-:Y:S01]  /*1f30*/  @!P3 FMUL R74, R4, R17.reuse ;  /* 0x00000011044ab220 */ /* 0x082fe20000400000 */
[----:B------:R-:W-:Y:S01]  /*1f40*/  @!P3 HADD2.F32 R9, -RZ, R9.H1_H1 ;  /* 0x30000009ff09b230 */ /* 0x000fe20000004100 */
[----:B------:R-:W-:Y:S02]  /*1f50*/  ISETP.LT.OR P4, PT, R117, 0x1, P4 ;  /* 0x000000017500780c */ /* 0x000fe40002781670 */
[----:B------:R-:W-:Y:S01]  /*1f60*/  IADD3 R4, PT, PT, R120, 0x1000, RZ ;  /* 0x0000100078047810 */ /* 0x000fe20007ffe0ff */
[-C--:B------:R-:W-:Y:S01]  /*1f70*/  @!P3 FMUL R73, R8, R17.reuse ;  /* 0x000000110849b220 */ /* 0x080fe20000400000 */
[-C--:B------:R-:W-:Y:S01]  /*1f80*/  @!P3 FMUL R72, R0, R17.reuse ;  /* 0x000000110048b220 */ /* 0x080fe20000400000 */
[----:B------:R-:W-:Y:S01]  /*1f90*/  @!P3 FMUL R71, R9, R17 ;  /* 0x000000110947b220 */ /* 0x000fe20000400000 */
[----:B------:R-:W-:Y:S01]  /*1fa0*/  ISETP.GE.AND P3, PT, R4, UR8, PT ;  /* 0x0000000804007c0c */ /* 0x000fe2000bf66270 */
[----:B------:R-:W1:Y:S03]  /*1fb0*/  @!P6 LDC R17, c[0x0][0x390] ;  /* 0x0000e400ff11eb82 */ /* 0x000e660000000800 */
[----:B------:R-:W-:-:S03]  /*1fc0*/  ISETP.LT.OR P3, PT, R117, 0x1, P3 ;  /* 0x000000017500780c */ /* 0x000fc60001f61670 */
[----:B------:R-:W2:Y:S01]  /*1fd0*/  @!P4 LDG.E.64 R10, desc[UR4][R122.64+0x1f00] ;  /* 0x001f00047a0ac981 */ /* 0x000ea2000c1e1b00 */
[--C-:B----4-:R-:W-:Y:S01]  /*1fe0*/  @!P0 HADD2.F32 R4, -RZ, R13.reuse.H0_H0 ;  /* 0x2000000dff048230 */ /* 0x110fe20000004100 */
[----:B------:R-:W3:Y:S01]  /*1ff0*/  @!P4 LDC R18, c[0x0][0x390] ;  /* 0x0000e400ff12cb82 */ /* 0x000ee20000000800 */
[----:B------:R-:W-:Y:S02]  /*2000*/  @!P0 HADD2.F32 R13, -RZ, R13.H1_H1 ;  /* 0x3000000dff0d8230 */ /* 0x000fe40000004100 */
[----:B------:R-:W-:-:S03]  /*2010*/  @!P0 HADD2.F32 R0, -RZ, R12.H0_H0 ;  /* 0x2000000cff008230 */ /* 0x000fc60000004100 */
[-C--:B0-----:R-:W-:Y:S01]  /*2020*/  @!P0 FMUL R67, R13, R5.reuse ;  /* 0x000000050d438220 */ /* 0x081fe20000400000 */
[----:B------:R-:W-:Y:S01]  /*2030*/  @!P0 HADD2.F32 R12, -RZ, R12.H1_H1 ;  /* 0x3000000cff0c8230 */ /* 0x000fe20000004100 */
[----:B------:R-:W0:Y:S01]  /*2040*/  @!P1 LDC R13, c[0x0][0x390] ;  /* 0x0000e400ff0d9b82 */ /* 0x000e220000000800 */
[----:B------:R-:W4:Y:S01]  /*2050*/  @!P3 LDG.E.64 R8, desc[UR4][R122.64+0x2000] ;  /* 0x002000047a08b981 */ /* 0x000f22000c1e1b00 */
[-C--:B------:R-:W-:Y:S01]  /*2060*/  @!P0 FMUL R70, R0, R5.reuse ;  /* 0x0000000500468220 */ /* 0x080fe20000400000 */
[----:B------:R-:W-:Y:S01]  /*2070*/  IADD3 R0, PT, PT, R120, 0x1080, RZ ;  /* 0x0000108078007810 */ /* 0x000fe20007ffe0ff */
[-C--:B------:R-:W-:Y:S01]  /*2080*/  @!P0 FMUL R69, R12, R5.reuse ;  /* 0x000000050c458220 */ /* 0x080fe20000400000 */
[----:B------:R-:W-:Y:S02]  /*2090*/  @!P0 FMUL R68, R4, R5 ;  /* 0x0000000504448220 */ /* 0x000fe40000400000 */
[----:B------:R-:W-:Y:S01]  /*20a0*/  ISETP.GE.AND P0, PT, R0, UR8, PT ;  /* 0x0000000800007c0c */ /* 0x000fe2000bf06270 */
[----:B------:R-:W4:Y:S03]  /*20b0*/  @!P3 LDC R19, c[0x0][0x390] ;  /* 0x0000e400ff13bb82 */ /* 0x000f260000000800 */
[----:B------:R-:W-:Y:S01]  /*20c0*/  ISETP.LT.OR P0, PT, R117, 0x1, P0 ;  /* 0x000000017500780c */ /* 0x000fe20000701670 */
[----:B-----5:R-:W-:-:S02]  /*20d0*/  @!P1 HADD2.F32 R0, -RZ, R14.H0_H0 ;  /* 0x2000000eff009230 */ /* 0x020fc40000004100 */
[----:B------:R-:W-:Y:S02]  /*20e0*/  @!P1 HADD2.F32 R12, -RZ, R15.H0_H0 ;  /* 0x2000000fff0c9230 */ /* 0x000fe40000004100 */
[----:B------:R-:W-:-:S08]  /*20f0*/  @!P1 HADD2.F32 R14, -RZ, R14.H1_H1 ;  /* 0x3000000eff0e9230 */ /* 0x000fd00000004100 */
[----:B------:R-:W5:Y:S01]  /*2100*/  @!P0 LDG.E.64 R4, desc[UR4][R122.64+0x2100] ;  /* 0x002100047a048981 */ /* 0x000f62000c1e1b00 */
[----:B------:R-:W-:Y:S02]  /*2110*/  @!P1 HADD2.F32 R15, -RZ, R15.H1_H1 ;  /* 0x3000000fff0f9230 */ /* 0x000fe40000004100 */
[-C--:B0-----:R-:W-:Y:S01]  /*2120*/  @!P1 FMUL R66, R0, R13.reuse ;  /* 0x0000000d00429220 */ /* 0x081fe20000400000 */
[----:B------:R-:W-:Y:S01]  /*2130*/  IADD3 R0, PT, PT, R120, 0x1100, RZ ;  /* 0x0000110078007810 */ /* 0x000fe20007ffe0ff */
[-C--:B------:R-:W-:Y:S01]  /*2140*/  @!P1 FMUL R65, R14, R13.reuse ;  /* 0x0000000d0e419220 */ /* 0x080fe20000400000 */
[-C--:B------:R-:W-:Y:S01]  /*2150*/  @!P1 FMUL R64, R12, R13.reuse ;  /* 0x0000000d0c409220 */ /* 0x080fe20000400000 */
[----:B------:R-:W-:Y:S01]  /*2160*/  @!P1 FMUL R63, R15, R13 ;  /* 0x0000000d0f3f9220 */ /* 0x000fe20000400000 */
[----:B------:R-:W-:Y:S01]  /*2170*/  ISETP.GE.AND P1, PT, R0, UR8, PT ;  /* 0x0000000800007c0c */ /* 0x000fe2000bf26270 */
[----:B------:R-:W-:Y:S02]  /*2180*/  @!P6 HADD2.F32 R0, -RZ, R6.H0_H0 ;  /* 0x20000006ff00e230 */ /* 0x000fe40000004100 */
[----:B------:R-:W-:-:S02]  /*2190*/  @!P6 HADD2.F32 R12, -RZ, R7.H0_H0 ;  /* 0x20000007ff0ce230 */ /* 0x000fc40000004100 */
[----:B------:R-:W-:Y:S02]  /*21a0*/  @!P6 HADD2.F32 R6, -RZ, R6.H1_H1 ;  /* 0x30000006ff06e230 */ /* 0x000fe40000004100 */
[-C--:B-1----:R-:W-:Y:S01]  /*21b0*/  @!P6 FMUL R62, R0, R17.reuse ;  /* 0x00000011003ee220 */ /* 0x082fe20000400000 */
[----:B------:R-:W-:Y:S01]  /*21c0*/  @!P6 HADD2.F32 R7, -RZ, R7.H1_H1 ;  /* 0x30000007ff07e230 */ /* 0x000fe20000004100 */
[----:B------:R-:W-:Y:S02]  /*21d0*/  IADD3 R0, PT, PT, R120, 0x1180, RZ ;  /* 0x0000118078007810 */ /* 0x000fe40007ffe0ff */
[----:B------:R-:W-:Y:S01]  /*21e0*/  ISETP.LT.OR P1, PT, R117, 0x1, P1 ;  /* 0x000000017500780c */ /* 0x000fe20000f21670 */
[-C--:B------:R-:W-:Y:S01]  /*21f0*/  @!P6 FMUL R61, R6, R17.reuse ;  /* 0x00000011063de220 */ /* 0x080fe20000400000 */
[-C--:B------:R-:W-:Y:S01]  /*2200*/  @!P6 FMUL R60, R12, R17.reuse ;  /* 0x000000110c3ce220 */ /* 0x080fe20000400000 */
[----:B------:R-:W-:Y:S01]  /*2210*/  @!P6 FMUL R59, R7, R17 ;  /* 0x00000011073be220 */ /* 0x000fe20000400000 */
[----:B------:R-:W-:Y:S01]  /*2220*/  ISETP.GE.AND P6, PT, R0, UR8, PT ;  /* 0x0000000800007c0c */ /* 0x000fe2000bfc6270 */
[----:B------:R-:W0:Y:S03]  /*2230*/  @!P5 LDC R17, c[0x0][0x390] ;  /* 0x0000e400ff11db82 */ /* 0x000e260000000800 */
[----:B------:R-:W-:-:S05]  /*2240*/  ISETP.LT.OR P6, PT, R117, 0x1, P6 ;  /* 0x000000017500780c */ /* 0x000fca00037c1670 */
[----:B------:R-:W5:Y:S08]  /*2250*/  @!P1 LDG.E.64 R6, desc[UR4][R122.64+0x2200] ;  /* 0x002200047a069981 */ /* 0x000f70000c1e1b00 */
[----:B------:R-:W5:Y:S01]  /*2260*/  @!P6 LDG.E.64 R12, desc[UR4][R122.64+0x2300] ;  /* 0x002300047a0ce981 */ /* 0x000f62000c1e1b00 */
[----:B------:R-:W-:Y:S02]  /*2270*/  @!P5 HADD2.F32 R14, -RZ, R2.H0_H0 ;  /* 0x20000002ff0ed230 */ /* 0x000fe40000004100 */
[----:B------:R-:W-:-:S02]  /*2280*/  @!P5 HADD2.F32 R16, -RZ, R3.H0_H0 ;  /* 0x20000003ff10d230 */ /* 0x000fc40000004100 */
[----:B------:R-:W-:Y:S02]  /*2290*/  @!P5 HADD2.F32 R15, -RZ, R2.H1_H1 ;  /* 0x30000002ff0fd230 */ /* 0x000fe40000004100 */
[----:B------:R-:W-:Y:S02]  /*22a0*/  @!P5 HADD2.F32 R3, -RZ, R3.H1_H1 ;  /* 0x30000003ff03d230 */ /* 0x000fe40000004100 */
[-C--:B0-----:R-:W-:Y:S01]  /*22b0*/  @!P5 FMUL R58, R14, R17.reuse ;  /* 0x000000110e3ad220 */ /* 0x081fe20000400000 */
[----:B------:R-:W-:Y:S01]  /*22c0*/  IADD3 R14, PT, PT, R120, 0x1200, RZ ;  /* 0x00001200780e7810 */ /* 0x000fe20007ffe0ff */
        /* <DEDUP_REMOVED lines=9> */
[----:B------:R-:W0:Y:S01]  /*2360*/  @!P5 LDC R23, c[0x0][0x390] ;  /* 0x0000e400ff17db82 */ /* 0x000e220000000800 */
        /* <DEDUP_REMOVED lines=11> */
[----:B------:R-:W-:-:S02]  /*2420*/  @!P4 HADD2.F32 R10, -RZ, R10.H1_H1 ;  /* 0x3000000aff0ac230 */ /* 0x000fc40000004100 */
[--C-:B------:R-:W-:Y:S02]  /*2430*/  @!P4 HADD2.F32 R17, -RZ, R11.reuse.H0_H0 ;  /* 0x2000000bff11c230 */ /* 0x100fe40000004100 */
[-C--:B---3--:R-:W-:Y:S01]  /*2440*/  @!P4 FMUL R3, R16, R18.reuse ;  /* 0x000000121003c220 */ /* 0x088fe20000400000 */
[----:B------:R-:W-:Y:S01]  /*2450*/  @!P4 HADD2.F32 R11, -RZ, R11.H1_H1 ;  /* 0x3000000bff0bc230 */ /* 0x000fe20000004100 */
[----:B------:R-:W-:Y:S01]  /*2460*/  IADD3 R16, PT, PT, R120, 0x1280, RZ ;  /* 0x0000128078107810 */ /* 0x000fe20007ffe0ff */
[-C--:B------:R-:W-:Y:S01]  /*2470*/  @!P4 FMUL R56, R10, R18.reuse ;  /* 0x000000120a38c220 */ /* 0x080fe20000400000 */
[-C--:B------:R-:W-:Y:S01]  /*2480*/  @!P4 FMUL R55, R17, R18.reuse ;  /* 0x000000121137c220 */ /* 0x080fe20000400000 */
[--C-:B----4-:R-:W-:Y:S02]  /*2490*/  @!P3 HADD2.F32 R10, -RZ, R8.reuse.H0_H0 ;  /* 0x20000008ff0ab230 */ /* 0x110fe40000004100 */
[----:B------:R-:W-:Y:S01]  /*24a0*/  @!P4 FMUL R54, R11, R18 ;  /* 0x000000120b36c220 */ /* 0x000fe20000400000 */
[----:B------:R-:W-:Y:S01]  /*24b0*/  ISETP.GE.AND P4, PT, R16, UR8, PT ;  /* 0x0000000810007c0c */ /* 0x000fe2000bf86270 */
[----:B------:R-:W-:Y:S01]  /*24c0*/  @!P3 HADD2.F32 R11, -RZ, R9.H0_H0 ;  /* 0x20000009ff0bb230 */ /* 0x000fe20000004100 */
[----:B------:R-:W1:Y:S01]  /*24d0*/  @!P0 LDC R16, c[0x0][0x390] ;  /* 0x0000e400ff108b82 */ /* 0x000e620000000800 */
[----:B------:R-:W-:-:S02]  /*24e0*/  @!P3 HADD2.F32 R8, -RZ, R8.H1_H1 ;  /* 0x30000008ff08b230 */ /* 0x000fc40000004100 */
[-C--:B------:R-:W-:Y:S01]  /*24f0*/  @!P3 FMUL R53, R10, R19.reuse ;  /* 0x000000130a35b220 */ /* 0x080fe20000400000 */
[----:B------:R-:W-:Y:S01]  /*2500*/  @!P3 HADD2.F32 R9, -RZ, R9.H1_H1 ;  /* 0x30000009ff09b230 */ /* 0x000fe20000004100 */
[----:B------:R-:W-:Y:S01]  /*2510*/  IADD3 R10, PT, PT, R120, 0x1300, RZ ;  /* 0x00001300780a7810 */ /* 0x000fe20007ffe0ff */
[-C--:B------:R-:W-:Y:S01]  /*2520*/  @!P3 FMUL R51, R11, R19.reuse ;  /* 0x000000130b33b220 */ /* 0x080fe20000400000 */
[----:B------:R-:W-:Y:S01]  /*2530*/  ISETP.LT.OR P4, PT, R117, 0x1, P4 ;  /* 0x000000017500780c */ /* 0x000fe20002781670 */
[-C--:B------:R-:W-:Y:S01]  /*2540*/  @!P3 FMUL R52, R8, R19.reuse ;  /* 0x000000130834b220 */ /* 0x080fe20000400000 */
[----:B------:R-:W-:Y:S01]  /*2550*/  @!P3 FMUL R50, R9, R19 ;  /* 0x000000130932b220 */ /* 0x000fe20000400000 */
[----:B------:R-:W-:Y:S01]  /*2560*/  ISETP.GE.AND P3, PT, R10, UR8, PT ;  /* 0x000000080a007c0c */ /* 0x000fe2000bf66270 */
[----:B------:R-:W2:Y:S03]  /*2570*/  @!P1 LDC R17, c[0x0][0x390] ;  /* 0x0000e400ff119b82 */ /* 0x000ea60000000800 */
[----:B------:R-:W-:-:S05]  /*2580*/  ISETP.LT.OR P3, PT, R117, 0x1, P3 ;  /* 0x000000017500780c */ /* 0x000fca0001f61670 */
[----:B------:R-:W3:Y:S01]  /*2590*/  @!P6 LDC R18, c[0x0][0x390] ;  /* 0x0000e400ff12eb82 */ /* 0x000ee20000000800 */
[----:B------:R-:W4:Y:S01]  /*25a0*/  @!P4 LDG.E.64 R20, desc[UR4][R122.64+0x2500] ;  /* 0x002500047a14c981 */ /* 0x000f22000c1e1b00 */
[--C-:B-----5:R-:W-:Y:S02]  /*25b0*/  @!P0 HADD2.F32 R8, -RZ, R4.reuse.H0_H0 ;  /* 0x20000004ff088230 */ /* 0x120fe40000004100 */
[--C-:B------:R-:W-:Y:S02]  /*25c0*/  @!P0 HADD2.F32 R9, -RZ, R5.reuse.H0_H0 ;  /* 0x20000005ff098230 */ /* 0x100fe40000004100 */
[----:B------:R-:W-:Y:S02]  /*25d0*/  @!P0 HADD2.F32 R5, -RZ, R5.H1_H1 ;  /* 0x30000005ff058230 */ /* 0x000fe40000004100 */
[-C--:B-1----:R-:W-:Y:S01]  /*25e0*/  @!P0 FMUL R48, R8, R16.reuse ;  /* 0x0000001008308220 */ /* 0x082fe20000400000 */
[----:B------:R-:W5:Y:S01]  /*25f0*/  @!P3 LDG.E.64 R24, desc[UR4][R122.64+0x2600] ;  /* 0x002600047a18b981 */ /* 0x000f62000c1e1b00 */
[----:B------:R-:W-:Y:S01]  /*2600*/  @!P0 HADD2.F32 R8, -RZ, R4.H1_H1 ;  /* 0x30000004ff088230 */ /* 0x000fe20000004100 */
[----:B------:R-:W-:Y:S01]  /*2610*/  IADD3 R10, PT, PT, R120, 0x1380, RZ ;  /* 0x00001380780a7810 */ /* 0x000fe20007ffe0ff */
[-C--:B------:R-:W-:Y:S01]  /*2620*/  @!P0 FMUL R45, R9, R16.reuse ;  /* 0x00000010092d8220 */ /* 0x080fe20000400000 */
[----:B------:R-:W-:Y:S01]  /*2630*/  MOV R4, 0xff800000 ;  /* 0xff80000000047802 */ /* 0x000fe20000000f00 */
[-C--:B------:R-:W-:Y:S01]  /*2640*/  @!P0 FMUL R4, R5, R16.reuse ;  /* 0x0000001005048220 */ /* 0x080fe20000400000 */
[----:B------:R-:W-:Y:S01]  /*2650*/  @!P0 FMUL R47, R8, R16 ;  /* 0x00000010082f8220 */ /* 0x000fe20000400000 */
[----:B------:R-:W-:Y:S01]  /*2660*/  ISETP.GE.AND P0, PT, R10, UR8, PT ;  /* 0x000000080a007c0c */ /* 0x000fe2000bf06270 */
[----:B------:R-:W1:Y:S03]  /*2670*/  @!P4 LDC R32, c[0x0][0x390] ;  /* 0x0000e400ff20cb82 */ /* 0x000e660000000800 */
[----:B------:R-:W-:-:S02]  /*2680*/  ISETP.LT.OR P0, PT, R117, 0x1, P0 ;  /* 0x000000017500780c */ /* 0x000fc40000701670 */
[----:B------:R-:W-:Y:S02]  /*2690*/  MOV R5, 0xff800000 ;  /* 0xff80000000057802 */ /* 0x000fe40000000f00 */
[----:B------:R-:W-:Y:S01]  /*26a0*/  MOV R8, 0xff800000 ;  /* 0xff80000000087802 */ /* 0x000fe20000000f00 */
[----:B------:R-:W5:Y:S01]  /*26b0*/  @!P3 LDC R33, c[0x0][0x390] ;  /* 0x0000e400ff21bb82 */ /* 0x000f620000000800 */
[----:B------:R-:W-:-:S07]  /*26c0*/  @!P1 HADD2.F32 R9, -RZ, R6.H0_H0 ;  /* 0x20000006ff099230 */ /* 0x000fce0000004100 */
[----:B------:R-:W5:Y:S01]  /*26d0*/  @!P0 LDG.E.64 R26, desc[UR4][R122.64+0x2700] ;  /* 0x002700047a1a8981 */ /* 0x000f62000c1e1b00 */
[----:B------:R-:W-:Y:S02]  /*26e0*/  @!P1 HADD2.F32 R10, -RZ, R6.H1_H1 ;  /* 0x30000006ff0a9230 */ /* 0x000fe40000004100 */
[--C-:B------:R-:W-:Y:S01]  /*26f0*/  @!P1 HADD2.F32 R16, -RZ, R7.reuse.H1_H1 ;  /* 0x30000007ff109230 */ /* 0x100fe20000004100 */
[----:B------:R-:W-:Y:S01]  /*2700*/  MOV R6, 0xff800000 ;  /* 0xff80000000067802 */ /* 0x000fe20000000f00 */
[----:B------:R-:W-:Y:S02]  /*2710*/  @!P1 HADD2.F32 R11, -RZ, R7.H0_H0 ;  /* 0x20000007ff0b9230 */ /* 0x000fe40000004100 */
[-C--:B--2---:R-:W-:Y:S01]  /*2720*/  @!P1 FMUL R5, R9, R17.reuse ;  /* 0x0000001109059220 */ /* 0x084fe20000400000 */
[----:B------:R-:W-:Y:S01]  /*2730*/  IADD3 R9, PT, PT, R120, 0x1400, RZ ;  /* 0x0000140078097810 */ /* 0x000fe20007ffe0ff */
[-C--:B------:R-:W-:Y:S01]  /*2740*/  @!P1 FMUL R6, R10, R17.reuse ;  /* 0x000000110a069220 */ /* 0x080fe20000400000 */
[--C-:B------:R-:W-:Y:S01]  /*2750*/  @!P6 HADD2.F32 R10, -RZ, R12.reuse.H0_H0 ;  /* 0x2000000cff0ae230 */ /* 0x100fe20000004100 */
[----:B------:R-:W-:Y:S01]  /*2760*/  MOV R7, 0xff800000 ;  /* 0xff80000000077802 */ /* 0x000fe20000000f00 */
[-C--:B------:R-:W-:Y:S01]  /*2770*/  @!P1 FMUL R8, R16, R17.reuse ;  /* 0x0000001110089220 */ /* 0x080fe20000400000 */
[----:B------:R-:W-:Y:S01]  /*2780*/  @!P1 FMUL R7, R11, R17 ;  /* 0x000000110b079220 */ /* 0x000fe20000400000 */
[----:B------:R-:W-:Y:S01]  /*2790*/  @!P6 HADD2.F32 R16, -RZ, R12.H1_H1 ;  /* 0x3000000cff10e230 */ /* 0x000fe20000004100 */
[----:B------:R-:W-:Y:S01]  /*27a0*/  ISETP.GE.AND P1, PT, R9, UR8, PT ;  /* 0x0000000809007c0c */ /* 0x000fe2000bf26270 */
[--C-:B------:R-:W-:Y:S01]  /*27b0*/  @!P6 HADD2.F32 R17, -RZ, R13.reuse.H0_H0 ;  /* 0x2000000dff11e230 */ /* 0x100fe20000004100 */
[----:B------:R-:W-:Y:S01]  /*27c0*/  MOV R9, 0xff800000 ;  /* 0xff80000000097802 */ /* 0x000fe20000000f00 */
[----:B---3--:R-:W-:Y:S01]  /*27d0*/  @!P6 FMUL R9, R10, R18 ;  /* 0x000000120a09e220 */ /* 0x008fe20000400000 */
[----:B------:R-:W-:Y:S01]  /*27e0*/  MOV R10, 0xff800000 ;  /* 0xff800000000a7802 */ /* 0x000fe20000000f00 */
[----:B------:R-:W-:-:S02]  /*27f0*/  @!P6 HADD2.F32 R13, -RZ, R13.H1_H1 ;  /* 0x3000000dff0de230 */ /* 0x000fc40000004100 */
[-C--:B------:R-:W-:Y:S01]  /*2800*/  @!P6 FMUL R10, R16, R18.reuse ;  /* 0x00000012100ae220 */ /* 0x080fe20000400000 */
[----:B------:R-:W-:Y:S01]  /*2810*/  ISETP.LT.OR P1, PT, R117, 0x1, P1 ;  /* 0x000000017500780c */ /* 0x000fe20000f21670 */
[----:B------:R-:W2:Y:S01]  /*2820*/  @!P0 LDC R37, c[0x0][0x390] ;  /* 0x0000e400ff258b82 */ /* 0x000ea20000000800 */
[----:B------:R-:W-:Y:S02]  /*2830*/  IADD3 R16, PT, PT, R120, 0x1480, RZ ;  /* 0x0000148078107810 */ /* 0x000fe40007ffe0ff */
[----:B------:R-:W-:Y:S01]  /*2840*/  MOV R11, 0xff800000 ;  /* 0xff800000000b7802 */ /* 0x000fe20000000f00 */
[-C--:B------:R-:W-:Y:S01]  /*2850*/  @!P6 FMUL R11, R17, R18.reuse ;  /* 0x00000012110be220 */ /* 0x080fe20000400000 */
[----:B------:R-:W-:Y:S01]  /*2860*/  MOV R12, 0xff800000 ;  /* 0xff800000000c7802 */ /* 0x000fe20000000f00 */
[----:B------:R-:W-:Y:S01]  /*2870*/  @!P6 FMUL R12, R13, R18 ;  /* 0x000000120d0ce220 */ /* 0x000fe20000400000 */
[----:B------:R-:W-:-:S04]  /*2880*/  ISETP.GE.AND P6, PT, R16, UR8, PT ;  /* 0x0000000810007c0c */ /* 0x000fc8000bfc6270 */
[----:B------:R-:W-:Y:S01]  /*2890*/  ISETP.LT.OR P6, PT, R117, 0x1, P6 ;  /* 0x000000017500780c */ /* 0x000fe200037c1670 */
[----:B------:R-:W3:Y:S01]  /*28a0*/  @!P1 LDG.E.64 R30, desc[UR4][R122.64+0x2800] ;  /* 0x002800047a1e9981 */ /* 0x000ee2000c1e1b00 */
[----:B------:R-:W-:Y:S01]  /*28b0*/  MOV R13, 0xff800000 ;  /* 0xff800000000d7802 */ /* 0x000fe20000000f00 */
[----:B------:R-:W3:Y:S01]  /*28c0*/  @!P1 LDC R41, c[0x0][0x390] ;  /* 0x0000e400ff299b82 */ /* 0x000ee20000000800 */
[----:B------:R-:W-:-:S09]  /*28d0*/  @!P5 HADD2.F32 R17, -RZ, R14.H0_H0 ;  /* 0x2000000eff11d230 */ /* 0x000fd20000004100 */
[----:B------:R-:W3:Y:S01]  /*28e0*/  @!P6 LDG.E.64 R34, desc[UR4][R122.64+0x2900] ;  /* 0x002900047a22e981 */ /* 0x000ee2000c1e1b00 */
[----:B------:R-:W-:Y:S02]  /*28f0*/  @!P5 HADD2.F32 R18, -RZ, R14.H1_H1 ;  /* 0x3000000eff12d230 */ /* 0x000fe40000004100 */
[-C--:B0-----:R-:W-:Y:S01]  /*2900*/  @!P5 FMUL R13, R17, R23.reuse ;  /* 0x00000017110dd220 */ /* 0x081fe20000400000 */
[--C-:B------:R-:W-:Y:S02]  /*2910*/  @!P5 HADD2.F32 R19, -RZ, R15.reuse.H0_H0 ;  /* 0x2000000fff13d230 */ /* 0x100fe40000004100 */
[----:B------:R-:W-:Y:S01]  /*2920*/  @!P5 HADD2.F32 R22, -RZ, R15.H1_H1 ;  /* 0x3000000fff16d230 */ /* 0x000fe20000004100 */
[----:B------:R-:W-:Y:S01]  /*2930*/  IADD3 R17, PT, PT, R120, 0x1500, RZ ;  /* 0x0000150078117810 */ /* 0x000fe20007ffe0ff */
[----:B------:R-:W0:Y:S01]  /*2940*/  @!P6 LDC R46, c[0x0][0x390] ;  /* 0x0000e400ff2eeb82 */ /* 0x000e220000000800 */
        /* <DEDUP_REMOVED lines=8> */
[----:B------:R-:W3:Y:S01]  /*29d0*/  @!P5 LDG.E.64 R38, desc[UR4][R122.64+0x2a00] ;  /* 0x002a00047a26d981 */ /* 0x000ee2000c1e1b00 */
[----:B------:R-:W-:Y:S01]  /*29e0*/  MOV R18, 0xff800000 ;  /* 0xff80000000127802 */ /* 0x000fe20000000f00 */
[----:B------:R-:W0:Y:S01]  /*29f0*/  @!P5 LDC R128, c[0x0][0x390] ;  /* 0x0000e400ff80db82 */ /* 0x000e220000000800 */
[----:B------:R-:W-:Y:S02]  /*2a00*/  MOV R17, 0xff800000 ;  /* 0xff80000000117802 */ /* 0x000fe40000000f00 */
[----:B------:R-:W-:Y:S02]  /*2a10*/  MOV R22, 0xff800000 ;  /* 0xff80000000167802 */ /* 0x000fe40000000f00 */
[----:B------:R-:W-:Y:S01]  /*2a20*/  IADD3 R36, PT, PT, R120, 0x1580, RZ ;  /* 0x0000158078247810 */ /* 0x000fe20007ffe0ff */
[--C-:B----4-:R-:W-:Y:S02]  /*2a30*/  @!P4 HADD2.F32 R19, -RZ, R20.reuse.H0_H0 ;  /* 0x20000014ff13c230 */ /* 0x110fe40000004100 */
[----:B------:R-:W-:-:S02]  /*2a40*/  @!P4 HADD2.F32 R20, -RZ, R20.H1_H1 ;  /* 0x30000014ff14c230 */ /* 0x000fc40000004100 */
[----:B------:R-:W-:-:S03]  /*2a50*/  @!P4 HADD2.F32 R28, -RZ, R21.H1_H1 ;  /* 0x30000015ff1cc230 */ /* 0x000fc60000004100 */
[-C--:B-1----:R-:W-:Y:S01]  /*2a60*/  @!P4 FMUL R18, R20, R32.reuse ;  /* 0x000000201412c220 */ /* 0x082fe20000400000 */
[--C-:B-----5:R-:W-:Y:S01]  /*2a70*/  @!P3 HADD2.F32 R29, -RZ, R24.reuse.H0_H0 ;  /* 0x20000018ff1db230 */ /* 0x120fe20000004100 */
[----:B------:R-:W-:Y:S01]  /*2a80*/  MOV R20, 0xff800000 ;  /* 0xff80000000147802 */ /* 0x000fe20000000f00 */
[----:B------:R-:W-:Y:S02]  /*2a90*/  @!P4 HADD2.F32 R23, -RZ, R21.H0_H0 ;  /* 0x20000015ff17c230 */ /* 0x000fe40000004100 */
[-C--:B------:R-:W-:Y:S01]  /*2aa0*/  @!P4 FMUL R20, R28, R32.reuse ;  /* 0x000000201c14c220 */ /* 0x080fe20000400000 */
[----:B------:R-:W-:Y:S01]  /*2ab0*/  @!P3 HADD2.F32 R24, -RZ, R24.H1_H1 ;  /* 0x30000018ff18b230 */ /* 0x000fe20000004100 */
[----:B------:R-:W-:Y:S01]  /*2ac0*/  MOV R21, 0xff800000 ;  /* 0xff80000000157802 */ /* 0x000fe20000000f00 */
[--C-:B------:R-:W-:Y:S02]  /*2ad0*/  @!P3 HADD2.F32 R28, -RZ, R25.reuse.H0_H0 ;  /* 0x20000019ff1cb230 */ /* 0x100fe40000004100 */
[----:B------:R-:W-:Y:S01]  /*2ae0*/  @!P4 FMUL R17, R19, R32 ;  /* 0x000000201311c220 */ /* 0x000fe20000400000 */
[----:B------:R-:W-:-:S02]  /*2af0*/  @!P3 HADD2.F32 R25, -RZ, R25.H1_H1 ;  /* 0x30000019ff19b230 */ /* 0x000fc40000004100 */
[-C--:B------:R-:W-:Y:S01]  /*2b00*/  @!P3 FMUL R21, R29, R33.reuse ;  /* 0x000000211d15b220 */ /* 0x080fe20000400000 */
[----:B------:R-:W-:Y:S01]  /*2b10*/  MOV R19, 0xff800000 ;  /* 0xff80000000137802 */ /* 0x000fe20000000f00 */
[----:B------:R-:W-:Y:S01]  /*2b20*/  @!P4 FMUL R19, R23, R32 ;  /* 0x000000201713c220 */ /* 0x000fe20000400000 */
[----:B------:R-:W-:Y:S01]  /*2b30*/  IADD3 R29, PT, PT, R120, 0x1600, RZ ;  /* 0x00001600781d7810 */ /* 0x000fe20007ffe0ff */
[-C--:B------:R-:W-:Y:S01]  /*2b40*/  @!P3 FMUL R22, R24, R33.reuse ;  /* 0x000000211816b220 */ /* 0x080fe20000400000 */
[----:B------:R-:W-:Y:S01]  /*2b50*/  MOV R23, 0xff800000 ;  /* 0xff80000000177802 */ /* 0x000fe20000000f00 */
[-C--:B------:R-:W-:Y:S01]  /*2b60*/  @!P3 FMUL R23, R28, R33.reuse ;  /* 0x000000211c17b220 */ /* 0x080fe20000400000 */
[----:B------:R-:W-:Y:S01]  /*2b70*/  MOV R24, 0xff800000 ;  /* 0xff80000000187802 */ /* 0x000fe20000000f00 */
[----:B------:R-:W-:Y:S01]  /*2b80*/  @!P3 FMUL R24, R25, R33 ;  /* 0x000000211918b220 */ /* 0x000fe20000400000 */
[----:B------:R-:W-:Y:S02]  /*2b90*/  ISETP.GE.AND P3, PT, R29, UR8, PT ;  /* 0x000000081d007c0c */ /* 0x000fe4000bf66270 */
[----:B------:R-:W-:-:S02]  /*2ba0*/  ISETP.GE.AND P4, PT, R36, UR8, PT ;  /* 0x0000000824007c0c */ /* 0x000fc4000bf86270 */
[C---:B------:R-:W-:Y:S02]  /*2bb0*/  ISETP.LT.OR P3, PT, R117.reuse, 0x1, P3 ;  /* 0x000000017500780c */ /* 0x040fe40001f61670 */
[----:B------:R-:W-:Y:S01]  /*2bc0*/  ISETP.LT.OR P4, PT, R117, 0x1, P4 ;  /* 0x000000017500780c */ /* 0x000fe20002781670 */
[--C-:B------:R-:W-:Y:S01]  /*2bd0*/  @!P0 HADD2.F32 R29, -RZ, R26.reuse.H0_H0 ;  /* 0x2000001aff1d8230 */ /* 0x100fe20000004100 */
[----:B------:R-:W-:Y:S01]  /*2be0*/  MOV R25, 0xff800000 ;  /* 0xff80000000197802 */ /* 0x000fe20000000f00 */
[----:B------:R-:W-:Y:S02]  /*2bf0*/  @!P0 HADD2.F32 R32, -RZ, R26.H1_H1 ;  /* 0x3000001aff208230 */ /* 0x000fe40000004100 */
[--C-:B------:R-:W-:Y:S02]  /*2c00*/  @!P0 HADD2.F32 R33, -RZ, R27.reuse.H0_H0 ;  /* 0x2000001bff218230 */ /* 0x100fe40000004100 */
[----:B--2---:R-:W-:Y:S01]  /*2c10*/  @!P0 FMUL R25, R29, R37 ;  /* 0x000000251d198220 */ /* 0x004fe20000400000 */
[----:B------:R-:W-:-:S03]  /*2c20*/  @!P0 HADD2.F32 R36, -RZ, R27.H1_H1 ;  /* 0x3000001bff248230 */ /* 0x000fc60000004100 */
[----:B------:R-:W2:Y:S01]  /*2c30*/  @!P3 LDG.E.64 R132, desc[UR4][R122.64+0x2c00] ;  /* 0x002c00047a84b981 */ /* 0x000ea2000c1e1b00 */
[----:B------:R-:W-:Y:S01]  /*2c40*/  IADD3 R29, PT, PT, R120, 0x1680, RZ ;  /* 0x00001680781d7810 */ /* 0x000fe20007ffe0ff */
[----:B------:R-:W1:Y:S02]  /*2c50*/  @!P3 LDC R194, c[0x0][0x390] ;  /* 0x0000e400ffc2bb82 */ /* 0x000e640000000800 */
[----:B------:R-:W4:Y:S01]  /*2c60*/  @!P4 LDG.E.64 R42, desc[UR4][R122.64+0x2b00] ;  /* 0x002b00047a2ac981 */ /* 0x000f22000c1e1b00 */
[----:B------:R-:W-:Y:S01]  /*2c70*/  MOV R26, 0xff800000 ;  /* 0xff800000001a7802 */ /* 0x000fe20000000f00 */
[-C--:B------:R-:W-:Y:S01]  /*2c80*/  @!P0 FMUL R26, R32, R37.reuse ;  /* 0x00000025201a8220 */ /* 0x080fe20000400000 */
[----:B------:R-:W-:Y:S01]  /*2c90*/  MOV R27, 0xff800000 ;  /* 0xff800000001b7802 */ /* 0x000fe20000000f00 */
[-C--:B------:R-:W-:Y:S01]  /*2ca0*/  @!P0 FMUL R27, R33, R37.reuse ;  /* 0x00000025211b8220 */ /* 0x080fe20000400000 */
[----:B------:R-:W-:Y:S01]  /*2cb0*/  MOV R28, 0xff800000 ;  /* 0xff800000001c7802 */ /* 0x000fe20000000f00 */
[----:B------:R-:W-:Y:S01]  /*2cc0*/  @!P0 FMUL R28, R36, R37 ;  /* 0x00000025241c8220 */ /* 0x000fe20000400000 */
[----:B------:R-:W-:Y:S01]  /*2cd0*/  ISETP.GE.AND P0, PT, R29, UR8, PT ;  /* 0x000000081d007c0c */ /* 0x000fe2000bf06270 */
[----:B------:R-:W5:Y:S03]  /*2ce0*/  @!P4 LDC R192, c[0x0][0x390] ;  /* 0x0000e400ffc0cb82 */ /* 0x000f660000000800 */
[----:B------:R-:W-:-:S02]  /*2cf0*/  ISETP.LT.OR P0, PT, R117, 0x1, P0 ;  /* 0x000000017500780c */ /* 0x000fc40000701670 */
[----:B------:R-:W-:Y:S01]  /*2d00*/  MOV R29, 0xff800000 ;  /* 0xff800000001d7802 */ /* 0x000fe20000000f00 */
[--C-:B---3--:R-:W-:Y:S02]  /*2d10*/  @!P1 HADD2.F32 R33, -RZ, R30.reuse.H0_H0 ;  /* 0x2000001eff219230 */ /* 0x108fe40000004100 */
[----:B------:R-:W-:Y:S02]  /*2d20*/  @!P1 HADD2.F32 R37, -RZ, R31.H0_H0 ;  /* 0x2000001fff259230 */ /* 0x000fe40000004100 */
[----:B------:R-:W-:-:S06]  /*2d30*/  @!P1 HADD2.F32 R36, -RZ, R30.H1_H1 ;  /* 0x3000001eff249230 */ /* 0x000fcc0000004100 */
[----:B------:R-:W3:Y:S01]  /*2d40*/  @!P0 LDG.E.64 R130, desc[UR4][R122.64+0x2d00] ;  /* 0x002d00047a828981 */ /* 0x000ee2000c1e1b00 */
[----:B------:R-:W-:Y:S02]  /*2d50*/  @!P1 HADD2.F32 R40, -RZ, R31.H1_H1 ;  /* 0x3000001fff289230 */ /* 0x000fe40000004100 */
[-C--:B------:R-:W-:Y:S01]  /*2d60*/  @!P1 FMUL R29, R33, R41.reuse ;  /* 0x00000029211d9220 */ /* 0x080fe20000400000 */
[----:B------:R-:W-:Y:S01]  /*2d70*/  MOV R31, 0xff800000 ;  /* 0xff800000001f7802 */ /* 0x000fe20000000f00 */
[-C--:B------:R-:W-:Y:S01]  /*2d80*/  @!P1 FMUL R31, R37, R41.reuse ;  /* 0x00000029251f9220 */ /* 0x080fe20000400000 */
[----:B------:R-:W-:Y:S01]  /*2d90*/  IADD3 R33, PT, PT, R120, 0x1700, RZ ;  /* 0x0000170078217810 */ /* 0x000fe20007ffe0ff */
[--C-:B------:R-:W-:Y:S01]  /*2da0*/  @!P6 HADD2.F32 R37, -RZ, R34.reuse.H0_H0 ;  /* 0x20000022ff25e230 */ /* 0x100fe20000004100 */
[----:B------:R-:W-:Y:S01]  /*2db0*/  MOV R30, 0xff800000 ;  /* 0xff800000001e7802 */ /* 0x000fe20000000f00 */
[-C--:B------:R-:W-:Y:S01]  /*2dc0*/  @!P1 FMUL R30, R36, R41.reuse ;  /* 0x00000029241e9220 */ /* 0x080fe20000400000 */
[----:B------:R-:W-:Y:S01]  /*2dd0*/  MOV R32, 0xff800000 ;  /* 0xff80000000207802 */ /* 0x000fe20000000f00 */
[----:B------:R-:W-:Y:S01]  /*2de0*/  @!P1 FMUL R32, R40, R41 ;  /* 0x0000002928209220 */ /* 0x000fe20000400000 */
[----:B------:R-:W-:Y:S01]  /*2df0*/  ISETP.GE.AND P1, PT, R33, UR8, PT ;  /* 0x0000000821007c0c */ /* 0x000fe2000bf26270 */
[----:B------:R-:W-:Y:S01]  /*2e00*/  @!P6 HADD2.F32 R40, -RZ, R34.H1_H1 ;  /* 0x30000022ff28e230 */ /* 0x000fe20000004100 */
[----:B------:R-:W-:Y:S01]  /*2e10*/  MOV R33, 0xff800000 ;  /* 0xff80000000217802 */ /* 0x000fe20000000f00 */
[----:B------:R-:W-:-:S02]  /*2e20*/  @!P6 HADD2.F32 R41, -RZ, R35.H0_H0 ;  /* 0x20000023ff29e230 */ /* 0x000fc40000004100 */
[-C--:B0-----:R-:W-:Y:S01]  /*2e30*/  @!P6 FMUL R33, R37, R46.reuse ;  /* 0x0000002e2521e220 */ /* 0x081fe20000400000 */
[----:B------:R-:W-:Y:S01]  /*2e40*/  @!P6 HADD2.F32 R44, -RZ, R35.H1_H1 ;  /* 0x30000023ff2ce230 */ /* 0x000fe20000004100 */
[----:B------:R-:W-:Y:S02]  /*2e50*/  ISETP.LT.OR P1, PT, R117, 0x1, P1 ;  /* 0x000000017500780c */ /* 0x000fe40000f21670 */
[----:B------:R-:W-:Y:S02]  /*2e60*/  IADD3 R37, PT, PT, R120, 0x1780, RZ ;  /* 0x0000178078257810 */ /* 0x000fe40007ffe0ff */
[----:B------:R-:W-:Y:S01]  /*2e70*/  MOV R34, 0xff800000 ;  /* 0xff80000000227802 */ /* 0x000fe20000000f00 */
[-C--:B------:R-:W-:Y:S01]  /*2e80*/  @!P6 FMUL R34, R40, R46.reuse ;  /* 0x0000002e2822e220 */ /* 0x080fe20000400000 */
[----:B------:R-:W-:Y:S01]  /*2e90*/  MOV R35, 0xff800000 ;  /* 0xff80000000237802 */ /* 0x000fe20000000f00 */
[-C--:B------:R-:W-:Y:S01]  /*2ea0*/  @!P6 FMUL R35, R41, R46.reuse ;  /* 0x0000002e2923e220 */ /* 0x080fe20000400000 */
[----:B------:R-:W-:Y:S01]  /*2eb0*/  MOV R36, 0xff800000 ;  /* 0xff80000000247802 */ /* 0x000fe20000000f00 */
[----:B------:R-:W-:Y:S01]  /*2ec0*/  @!P6 FMUL R36, R44, R46 ;  /* 0x0000002e2c24e220 */ /* 0x000fe20000400000 */
[----:B------:R-:W-:-:S03]  /*2ed0*/  ISETP.GE.AND P6, PT, R37, UR8, PT ;  /* 0x0000000825007c0c */ /* 0x000fc6000bfc6270 */
[----:B------:R-:W3:Y:S01]  /*2ee0*/  @!P1 LDG.E.64 R124, desc[UR4][R122.64+0x2e00] ;  /* 0x002e00047a7c9981 */ /* 0x000ee2000c1e1b00 */
[----:B------:R-:W-:Y:S02]  /*2ef0*/  ISETP.LT.OR P6, PT, R117, 0x1, P6 ;  /* 0x000000017500780c */ /* 0x000fe400037c1670 */
[----:B------:R-:W-:Y:S01]  /*2f00*/  MOV R37, 0xff800000 ;  /* 0xff80000000257802 */ /* 0x000fe20000000f00 */
[----:B------:R-:W-:-:S10]  /*2f10*/  @!P5 HADD2.F32 R41, -RZ, R38.H0_H0 ;  /* 0x20000026ff29d230 */ /* 0x000fd40000004100 */
[----:B------:R-:W3:Y:S01]  /*2f20*/  @!P6 LDG.E.64 R126, desc[UR4][R122.64+0x2f00] ;  /* 0x002f00047a7ee981 */ /* 0x000ee2000c1e1b00 */
[----:B------:R-:W-:Y:S02]  /*2f30*/  @!P5 HADD2.F32 R44, -RZ, R38.H1_H1 ;  /* 0x30000026ff2cd230 */ /* 0x000fe40000004100 */
[-C--:B------:R-:W-:Y:S01]  /*2f40*/  @!P5 FMUL R37, R41, R128.reuse ;  /* 0x000000802925d220 */ /* 0x080fe20000400000 */
[--C-:B------:R-:W-:Y:S02]  /*2f50*/  @!P5 HADD2.F32 R46, -RZ, R39.reuse.H0_H0 ;  /* 0x20000027ff2ed230 */ /* 0x100fe40000004100 */
        /* <DEDUP_REMOVED lines=24> */
[----:B----4-:R-:W-:-:S03]  /*30e0*/  @!P4 HADD2.F32 R49, -RZ, R42.H1_H1 ;  /* 0x3000002aff31c230 */ /* 0x010fc60000004100 */
[----:B-1----:R-:W-:Y:S01]  /*30f0*/  @!P3 FMUL R207, R191, R194 ;  /* 0x000000c2bfcfb220 */ /* 0x002fe20000400000 */
[----:B------:R-:W-:Y:S01]  /*3100*/  @!P4 HADD2.F32 R46, -RZ, R42.H0_H0 ;  /* 0x2000002aff2ec230 */ /* 0x000fe20000004100 */
[----:B------:R-:W0:Y:S01]  /*3110*/  @!P0 LDC R191, c[0x0][0x390] ;  /* 0x0000e400ffbf8b82 */ /* 0x000e220000000800 */
[--C-:B------:R-:W-:Y:S01]  /*3120*/  @!P4 HADD2.F32 R189, -RZ, R43.reuse.H0_H0 ;  /* 0x2000002bffbdc230 */ /* 0x100fe20000004100 */
[----:B------:R-:W-:Y:S01]  /*3130*/  MOV R42, 0xff800000 ;  /* 0xff800000002a7802 */ /* 0x000fe20000000f00 */
[----:B------:R-:W-:Y:S02]  /*3140*/  @!P4 HADD2.F32 R190, -RZ, R43.H1_H1 ;  /* 0x3000002bffbec230 */ /* 0x000fe40000004100 */
[----:B-----5:R-:W-:Y:S01]  /*3150*/  @!P4 FMUL R42, R49, R192 ;  /* 0x000000c0312ac220 */ /* 0x020fe20000400000 */
[----:B------:R-:W-:Y:S01]  /*3160*/  @!P3 HADD2.F32 R49, -RZ, R133.H0_H0 ;  /* 0x20000085ff31b230 */ /* 0x000fe20000004100 */
[----:B------:R-:W-:Y:S01]  /*3170*/  MOV R43, 0xff800000 ;  /* 0xff800000002b7802 */ /* 0x000fe20000000f00 */
[----:B------:R-:W-:-:S02]  /*3180*/  @!P3 HADD2.F32 R132, -RZ, R132.H1_H1 ;  /* 0x30000084ff84b230 */ /* 0x000fc40000004100 */
[-C--:B------:R-:W-:Y:S01]  /*3190*/  @!P4 FMUL R41, R46, R192.reuse ;  /* 0x000000c02e29c220 */ /* 0x080fe20000400000 */
[----:B------:R-:W-:Y:S02]  /*31a0*/  @!P3 HADD2.F32 R133, -RZ, R133.H1_H1 ;  /* 0x30000085ff85b230 */ /* 0x000fe40000004100 */
[-C--:B------:R-:W-:Y:S01]  /*31b0*/  @!P4 FMUL R43, R189, R192.reuse ;  /* 0x000000c0bd2bc220 */ /* 0x080fe20000400000 */
        /* <DEDUP_REMOVED lines=9> */
[--C-:B---3--:R-:W-:Y:S01]  /*3250*/  @!P0 HADD2.F32 R132, -RZ, R130.reuse.H0_H0 ;  /* 0x20000082ff848230 */ /* 0x108fe20000004100 */
[----:B------:R-:W-:Y:S01]  /*3260*/  MOV R49, 0xff800000 ;  /* 0xff80000000317802 */ /* 0x000fe20000000f00 */
[----:B------:R-:W-:-:S02]  /*3270*/  @!P0 HADD2.F32 R133, -RZ, R130.H1_H1 ;  /* 0x30000082ff858230 */ /* 0x000fc40000004100 */
[--C-:B------:R-:W-:Y:S02]  /*3280*/  @!P0 HADD2.F32 R189, -RZ, R131.reuse.H0_H0 ;  /* 0x20000083ffbd8230 */ /* 0x100fe40000004100 */
[----:B------:R-:W-:Y:S02]  /*3290*/  @!P0 HADD2.F32 R190, -RZ, R131.H1_H1 ;  /* 0x30000083ffbe8230 */ /* 0x000fe40000004100 */
[-C--:B0-----:R-:W-:Y:S01]  /*32a0*/  @!P0 FMUL R49, R132, R191.reuse ;  /* 0x000000bf84318220 */ /* 0x081fe20000400000 */
[----:B------:R-:W-:Y:S02]  /*32b0*/  IADD3 R132, PT, PT, R120, 0x1900, RZ ;  /* 0x0000190078847810 */ /* 0x000fe40007ffe0ff */
[----:B------:R-:W2:Y:S01]  /*32c0*/  @!P3 LDG.E.64 R130, desc[UR4][R122.64+0x3100] ;  /* 0x003100047a82b981 */ /* 0x000ea2000c1e1b00 */
[-C--:B------:R-:W-:Y:S01]  /*32d0*/  @!P0 FMUL R193, R190, R191.reuse ;  /* 0x000000bfbec18220 */ /* 0x080fe20000400000 */
[-C--:B------:R-:W-:Y:S01]  /*32e0*/  @!P0 FMUL R249, R133, R191.reuse ;  /* 0x000000bf85f98220 */ /* 0x080fe20000400000 */
[----:B------:R-:W-:Y:S01]  /*32f0*/  @!P0 FMUL R195, R189, R191 ;  /* 0x000000bfbdc38220 */ /* 0x000fe20000400000 */
[----:B------:R-:W-:-:S02]  /*3300*/  ISETP.GE.OR P0, PT, R132, UR8, !P4 ;  /* 0x0000000884007c0c */ /* 0x000fc4000e706670 */
[----:B------:R0:W-:Y:S02]  /*3310*/  STL [R1+0x2c], R193 ;  /* 0x00002cc101007387 */ /* 0x0001e40000100800 */
[----:B0-----:R-:W0:Y:S09]  /*3320*/  @!P6 LDC R193, c[0x0][0x390] ;  /* 0x0000e400ffc1eb82 */ /* 0x001e320000000800 */
[----:B------:R-:W3:Y:S01]  /*3330*/  @!P0 LDG.E.64 R132, desc[UR4][R122.64+0x3200] ;  /* 0x003200047a848981 */ /* 0x000ee2000c1e1b00 */
[--C-:B------:R-:W-:Y:S01]  /*3340*/  @!P1 HADD2.F32 R189, -RZ, R124.reuse.H0_H0 ;  /* 0x2000007cffbd9230 */ /* 0x100fe20000004100 */
[----:B------:R-:W-:Y:S01]  /*3350*/  MOV R194, 0xff800000 ;  /* 0xff80000000c27802 */ /* 0x000fe20000000f00 */
[----:B------:R-:W-:-:S03]  /*3360*/  @!P1 HADD2.F32 R124, -RZ, R124.H1_H1 ;  /* 0x3000007cff7c9230 */ /* 0x000fc60000004100 */
[-C--:B-1----:R-:W-:Y:S01]  /*3370*/  @!P1 FMUL R194, R189, R192.reuse ;  /* 0x000000c0bdc29220 */ /* 0x082fe20000400000 */
[--C-:B------:R-:W-:Y:S02]  /*3380*/  @!P1 HADD2.F32 R189, -RZ, R125.reuse.H0_H0 ;  /* 0x2000007dffbd9230 */ /* 0x100fe40000004100 */
[----:B------:R-:W-:Y:S01]  /*3390*/  @!P1 HADD2.F32 R125, -RZ, R125.H1_H1 ;  /* 0x3000007dff7d9230 */ /* 0x000fe20000004100 */
[----:B------:R-:W-:Y:S01]  /*33a0*/  IADD3 R191, PT, PT, R120, 0x1980, RZ ;  /* 0x0000198078bf7810 */ /* 0x000fe20007ffe0ff */
[----:B------:R1:W-:Y:S01]  /*33b0*/  STL [R1+0x10], R195 ;  /* 0x000010c301007387 */ /* 0x0003e20000100800 */
[-C--:B------:R-:W-:Y:S01]  /*33c0*/  @!P1 FMUL R197, R124, R192.reuse ;  /* 0x000000c07cc59220 */ /* 0x080fe20000400000 */
[--C-:B------:R-:W-:Y:S02]  /*33d0*/  @!P6 HADD2.F32 R190, -RZ, R126.reuse.H0_H0 ;  /* 0x2000007effbee230 */ /* 0x100fe40000004100 */
[----:B------:R-:W-:Y:S01]  /*33e0*/  @!P6 HADD2.F32 R126, -RZ, R126.H1_H1 ;  /* 0x3000007eff7ee230 */ /* 0x000fe20000004100 */
[----:B------:R4:W-:Y:S01]  /*33f0*/  STL [R1+0x30], R194 ;  /* 0x000030c201007387 */ /* 0x0009e20000100800 */
[-C--:B------:R-:W-:Y:S01]  /*3400*/  @!P1 FMUL R196, R189, R192.reuse ;  /* 0x000000c0bdc49220 */ /* 0x080fe20000400000 */
[----:B-1----:R-:W-:Y:S01]  /*3410*/  MOV R195, 0xff800000 ;  /* 0xff80000000c37802 */ /* 0x002fe20000000f00 */
[----:B------:R-:W-:Y:S01]  /*3420*/  @!P1 FMUL R195, R125, R192 ;  /* 0x000000c07dc39220 */ /* 0x000fe20000400000 */
[----:B------:R-:W-:-:S02]  /*3430*/  ISETP.GE.OR P1, PT, R191, UR8, !P4 ;  /* 0x00000008bf007c0c */ /* 0x000fc4000e726670 */
[----:B------:R-:W-:Y:S01]  /*3440*/  MOV R125, 0xff800000 ;  /* 0xff800000007d7802 */ /* 0x000fe20000000f00 */
[-C--:B0-----:R-:W-:Y:S01]  /*3450*/  @!P6 FMUL R125, R126, R193.reuse ;  /* 0x000000c17e7de220 */ /* 0x081fe20000400000 */
[----:B----4-:R-:W-:Y:S01]  /*3460*/  MOV R194, 0xff800000 ;  /* 0xff80000000c27802 */ /* 0x010fe20000000f00 */
[----:B------:R-:W-:Y:S01]  /*3470*/  @!P6 FMUL R194, R190, R193 ;  /* 0x000000c1bec2e220 */ /* 0x000fe20000400000 */
[----:B------:R-:W-:Y:S01]  /*3480*/  STL [R1+0x28], R197 ;  /* 0x000028c501007387 */ /* 0x000fe20000100800 */
[--C-:B------:R-:W-:Y:S01]  /*3490*/  @!P6 HADD2.F32 R124, -RZ, R127.reuse.H0_H0 ;  /* 0x2000007fff7ce230 */ /* 0x100fe20000004100 */
[----:B------:R-:W-:Y:S01]  /*34a0*/  MOV R192, 0xff800000 ;  /* 0xff80000000c07802 */ /* 0x000fe20000000f00 */
[----:B------:R-:W0:Y:S01]  /*34b0*/  @!P5 LDC R191, c[0x0][0x390] ;  /* 0x0000e400ffbfdb82 */ /* 0x000e220000000800 */
[----:B------:R-:W-:Y:S01]  /*34c0*/  STL [R1+0x34], R196 ;  /* 0x000034c401007387 */ /* 0x000fe20000100800 */
[----:B------:R-:W-:-:S03]  /*34d0*/  @!P6 HADD2.F32 R127, -RZ, R127.H1_H1 ;  /* 0x3000007fff7fe230 */ /* 0x000fc60000004100 */
[----:B------:R-:W-:Y:S04]  /*34e0*/  STL [R1+0x38], R195 ;  /* 0x000038c301007387 */ /* 0x000fe80000100800 */
[----:B------:R-:W-:Y:S04]  /*34f0*/  STL [R1+0x3c], R194 ;  /* 0x00003cc201007387 */ /* 0x000fe80000100800 */
[----:B------:R1:W-:Y:S01]  /*3500*/  STL [R1+0x48], R125 ;  /* 0x0000487d01007387 */ /* 0x0003e20000100800 */
[----:B------:R-:W-:Y:S01]  /*3510*/  MOV R189, 0xff800000 ;  /* 0xff80000000bd7802 */ /* 0x000fe20000000f00 */
[-C--:B------:R-:W-:Y:S01]  /*3520*/  @!P6 FMUL R192, R124, R193.reuse ;  /* 0x000000c17cc0e220 */ /* 0x080fe20000400000 */
[----:B------:R-:W-:Y:S01]  /*3530*/  @!P6 FMUL R189, R127, R193 ;  /* 0x000000c17fbde220 */ /* 0x000fe20000400000 */
[----:B-1----:R-:W-:-:S04]  /*3540*/  IADD3 R125, PT, PT, R120, 0x1a00, RZ ;  /* 0x00001a00787d7810 */ /* 0x002fc80007ffe0ff */
[----:B------:R-:W-:Y:S02]  /*3550*/  ISETP.GE.OR P6, PT, R125, UR8, !P4 ;  /* 0x000000087d007c0c */ /* 0x000fe4000e7c6670 */
[----:B------:R-:W4:Y:S04]  /*3560*/  @!P1 LDG.E.64 R124, desc[UR4][R122.64+0x3300] ;  /* 0x003300047a7c9981 */ /* 0x000f28000c1e1b00 */
[----:B------:R1:W-:Y:S04]  /*3570*/  STL [R1+0x40], R192 ;  /* 0x000040c001007387 */ /* 0x0003e80000100800 */
[----:B------:R5:W-:Y:S01]  /*3580*/  STL [R1+0x4c], R189 ;  /* 0x00004cbd01007387 */ /* 0x000be20000100800 */
[----:B------:R-:W-:Y:S01]  /*3590*/  @!P5 HADD2.F32 R190, -RZ, R129.H0_H0 ;  /* 0x20000081ffbed230 */ /* 0x000fe20000004100 */
[----:B------:R-:W-:-:S02]  /*35a0*/  MOV R193, 0xff800000 ;  /* 0xff80000000c17802 */ /* 0x000fc40000000f00 */
[----:B------:R-:W4:Y:S01]  /*35b0*/  @!P6 LDG.E.64 R126, desc[UR4][R122.64+0x3400] ;  /* 0x003400047a7ee981 */ /* 0x000f22000c1e1b00 */
[----:B------:R-:W-:Y:S01]  /*35c0*/  @!P5 HADD2.F32 R129, -RZ, R129.H1_H1 ;  /* 0x30000081ff81d230 */ /* 0x000fe20000004100 */
[----:B------:R-:W-:Y:S01]  /*35d0*/  MOV R194, 0xff800000 ;  /* 0xff80000000c27802 */ /* 0x000fe20000000f00 */
[----:B-1----:R-:W1:Y:S01]  /*35e0*/  @!P0 LDC R192, c[0x0][0x390] ;  /* 0x0000e400ffc08b82 */ /* 0x002e620000000800 */
[--C-:B-----5:R-:W-:Y:S02]  /*35f0*/  @!P5 HADD2.F32 R189, -RZ, R128.reuse.H0_H0 ;  /* 0x20000080ffbdd230 */ /* 0x120fe40000004100 */
[----:B------:R-:W-:-:S03]  /*3600*/  @!P5 HADD2.F32 R128, -RZ, R128.H1_H1 ;  /* 0x30000080ff80d230 */ /* 0x000fc60000004100 */
[-C--:B0-----:R-:W-:Y:S01]  /*3610*/  @!P5 FMUL R193, R189, R191.reuse ;  /* 0x000000bfbdc1d220 */ /* 0x081fe20000400000 */
[----:B------:R-:W-:Y:S01]  /*3620*/  IADD3 R189, PT, PT, R120, 0x1a80, RZ ;  /* 0x00001a8078bd7810 */ /* 0x000fe20007ffe0ff */
[-C--:B------:R-:W-:Y:S01]  /*3630*/  @!P5 FMUL R194, R128, R191.reuse ;  /* 0x000000bf80c2d220 */ /* 0x080fe20000400000 */
[-C--:B------:R-:W-:Y:S01]  /*3640*/  @!P5 FMUL R252, R190, R191.reuse ;  /* 0x000000bfbefcd220 */ /* 0x080fe20000400000 */
[----:B------:R-:W-:Y:S01]  /*3650*/  @!P5 FMUL R251, R129, R191 ;  /* 0x000000bf81fbd220 */ /* 0x000fe20000400000 */
[----:B------:R-:W-:Y:S01]  /*3660*/  ISETP.GE.OR P5, PT, R189, UR8, !P4 ;  /* 0x00000008bd007c0c */ /* 0x000fe2000e7a6670 */
[----:B------:R-:W0:-:S12]  /*3670*/  @!P3 LDC R191, c[0x0][0x390] ;  /* 0x0000e400ffbfbb82 */ /* 0x000e180000000800 */
        /* <DEDUP_REMOVED lines=32> */
[--C-:B---3--:R-:W-:Y:S02]  /*3880*/  @!P0 HADD2.F32 R189, -RZ, R132.reuse.H0_H0 ;  /* 0x20000084ffbd8230 */ /* 0x108fe40000004100 */
[----:B------:R-:W-:-:S03]  /*3890*/  @!P0 HADD2.F32 R132, -RZ, R132.H1_H1 ;  /* 0x30000084ff848230 */ /* 0x000fc60000004100 */
[----:B-1----:R-:W-:Y:S01]  /*38a0*/  @!P0 FMUL R243, R189, R192 ;  /* 0x000000c0bdf38220 */ /* 0x002fe20000400000 */
[----:B------:R-:W-:-:S05]  /*38b0*/  @!P0 HADD2.F32 R189, -RZ, R133.H0_H0 ;  /* 0x20000085ffbd8230 */ /* 0x000fca0000004100 */
[----:B------:R-:W2:Y:S01]  /*38c0*/  @!P3 LDG.E.64 R130, desc[UR4][R122.64+0x3600] ;  /* 0x003600047a82b981 */ /* 0x000ea2000c1e1b00 */
[----:B------:R-:W-:Y:S01]  /*38d0*/  @!P0 HADD2.F32 R133, -RZ, R133.H1_H1 ;  /* 0x30000085ff858230 */ /* 0x000fe20000004100 */
[----:B------:R-:W-:Y:S01]  /*38e0*/  IADD3 R190, PT, PT, R120, 0x1b80, RZ ;  /* 0x00001b8078be7810 */ /* 0x000fe20007ffe0ff */
[-C--:B------:R-:W-:Y:S01]  /*38f0*/  @!P0 FMUL R242, R132, R192.reuse ;  /* 0x000000c084f28220 */ /* 0x080fe20000400000 */
[-C--:B------:R-:W-:Y:S02]  /*3900*/  @!P0 FMUL R241, R189, R192.reuse ;  /* 0x000000c0bdf18220 */ /* 0x080fe40000400000 */
[----:B------:R-:W-:Y:S01]  /*3910*/  @!P0 FMUL R240, R133, R192 ;  /* 0x000000c085f08220 */ /* 0x000fe20000400000 */
[----:B------:R-:W-:Y:S02]  /*3920*/  ISETP.GE.OR P0, PT, R190, UR8, !P4 ;  /* 0x00000008be007c0c */ /* 0x000fe4000e706670 */
[----:B------:R-:W1:Y:S11]  /*3930*/  @!P6 LDC R190, c[0x0][0x390] ;  /* 0x0000e400ffbeeb82 */ /* 0x000e760000000800 */
[----:B------:R-:W3:Y:S01]  /*3940*/  @!P0 LDG.E.64 R132, desc[UR4][R122.64+0x3700] ;  /* 0x003700047a848981 */ /* 0x000ee2000c1e1b00 */
[----:B------:R-:W-:Y:S01]  /*3950*/  IADD3 R192, PT, PT, R120, 0x1c00, RZ ;  /* 0x00001c0078c07810 */ /* 0x000fe20007ffe0ff */
[----:B----4-:R-:W-:-:S02]  /*3960*/  @!P1 HADD2.F32 R189, -RZ, R124.H0_H0 ;  /* 0x2000007cffbd9230 */ /* 0x010fc40000004100 */
[----:B------:R-:W-:-:S05]  /*3970*/  @!P1 HADD2.F32 R124, -RZ, R124.H1_H1 ;  /* 0x3000007cff7c9230 */ /* 0x000fca0000004100 */
[-C--:B0-----:R-:W-:Y:S01]  /*3980*/  @!P1 FMUL R238, R124, R191.reuse ;  /* 0x000000bf7cee9220 */ /* 0x081fe20000400000 */
[--C-:B------:R-:W-:Y:S02]  /*3990*/  @!P1 HADD2.F32 R124, -RZ, R125.reuse.H0_H0 ;  /* 0x2000007dff7c9230 */ /* 0x100fe40000004100 */
[----:B------:R-:W-:Y:S02]  /*39a0*/  @!P1 HADD2.F32 R125, -RZ, R125.H1_H1 ;  /* 0x3000007dff7d9230 */ /* 0x000fe40000004100 */
[-C--:B------:R-:W-:Y:S01]  /*39b0*/  @!P1 FMUL R239, R189, R191.reuse ;  /* 0x000000bfbdef9220 */ /* 0x080fe20000400000 */
[-C--:B------:R-:W-:Y:S02]  /*39c0*/  @!P1 FMUL R237, R124, R191.reuse ;  /* 0x000000bf7ced9220 */ /* 0x080fe40000400000 */
[----:B------:R-:W-:Y:S01]  /*39d0*/  @!P1 FMUL R236, R125, R191 ;  /* 0x000000bf7dec9220 */ /* 0x000fe20000400000 */
[----:B------:R-:W-:Y:S01]  /*39e0*/  ISETP.GE.OR P1, PT, R192, UR8, !P4 ;  /* 0x00000008c0007c0c */ /* 0x000fe2000e726670 */
[--C-:B------:R-:W-:Y:S01]  /*39f0*/  @!P6 HADD2.F32 R189, -RZ, R126.reuse.H0_H0 ;  /* 0x2000007effbde230 */ /* 0x100fe20000004100 */
[----:B------:R-:W0:Y:S01]  /*3a00*/  @!P5 LDC R191, c[0x0][0x390] ;  /* 0x0000e400ffbfdb82 */ /* 0x000e220000000800 */
[----:B------:R-:W-:-:S02]  /*3a10*/  @!P6 HADD2.F32 R126, -RZ, R126.H1_H1 ;  /* 0x3000007eff7ee230 */ /* 0x000fc40000004100 */
[--C-:B------:R-:W-:Y:S02]  /*3a20*/  @!P6 HADD2.F32 R124, -RZ, R127.reuse.H0_H0 ;  /* 0x2000007fff7ce230 */ /* 0x100fe40000004100 */
[----:B------:R-:W-:Y:S02]  /*3a30*/  @!P6 HADD2.F32 R127, -RZ, R127.H1_H1 ;  /* 0x3000007fff7fe230 */ /* 0x000fe40000004100 */
[-C--:B-1----:R-:W-:Y:S01]  /*3a40*/  @!P6 FMUL R234, R126, R190.reuse ;  /* 0x000000be7eeae220 */ /* 0x082fe20000400000 */
[----:B------:R-:W-:Y:S01]  /*3a50*/  IADD3 R126, PT, PT, R120, 0x1c80, RZ ;  /* 0x00001c80787e7810 */ /* 0x000fe20007ffe0ff */
[-C--:B------:R-:W-:Y:S01]  /*3a60*/  @!P6 FMUL R233, R124, R190.reuse ;  /* 0x000000be7ce9e220 */ /* 0x080fe20000400000 */
[-C--:B------:R-:W-:Y:S01]  /*3a70*/  @!P6 FMUL R235, R189, R190.reuse ;  /* 0x000000bebdebe220 */ /* 0x080fe20000400000 */
[----:B------:R-:W-:Y:S01]  /*3a80*/  @!P6 FMUL R232, R127, R190 ;  /* 0x000000be7fe8e220 */ /* 0x000fe20000400000 */
[----:B------:R-:W4:Y:S01]  /*3a90*/  @!P1 LDG.E.64 R124, desc[UR4][R122.64+0x3800] ;  /* 0x003800047a7c9981 */ /* 0x000f22000c1e1b00 */
[----:B------:R-:W-:Y:S01]  /*3aa0*/  ISETP.GE.OR P6, PT, R126, UR8, !P4 ;  /* 0x000000087e007c0c */ /* 0x000fe2000e7c6670 */
[----:B------:R-:W1:Y:S01]  /*3ab0*/  @!P0 LDC R192, c[0x0][0x390] ;  /* 0x0000e400ffc08b82 */ /* 0x000e620000000800 */
[----:B-----5:R-:W-:-:S02]  /*3ac0*/  @!P5 HADD2.F32 R126, -RZ, R128.H0_H0 ;  /* 0x20000080ff7ed230 */ /* 0x020fc40000004100 */
[----:B------:R-:W-:Y:S02]  /*3ad0*/  @!P5 HADD2.F32 R127, -RZ, R128.H1_H1 ;  /* 0x30000080ff7fd230 */ /* 0x000fe40000004100 */
[--C-:B------:R-:W-:Y:S02]  /*3ae0*/  @!P5 HADD2.F32 R189, -RZ, R129.reuse.H0_H0 ;  /* 0x20000081ffbdd230 */ /* 0x100fe40000004100 */
[----:B------:R-:W-:-:S05]  /*3af0*/  @!P5 HADD2.F32 R190, -RZ, R129.H1_H1 ;  /* 0x30000081ffbed230 */ /* 0x000fca0000004100 */
[----:B------:R-:W5:Y:S01]  /*3b00*/  @!P6 LDG.E.64 R128, desc[UR4][R122.64+0x3900] ;  /* 0x003900047a80e981 */ /* 0x000f62000c1e1b00 */
        /* <DEDUP_REMOVED lines=31> */
[----:B------:R-:W-:Y:S02]  /*3d00*/  @!P3 HADD2.F32 R131, -RZ, R131.H1_H1 ;  /* 0x30000083ff83b230 */ /* 0x000fe40000004100 */
[-C--:B0-----:R-:W-:Y:S01]  /*3d10*/  @!P3 FMUL R227, R189, R191.reuse ;  /* 0x000000bfbde3b220 */ /* 0x081fe20000400000 */
[-C--:B------:R-:W-:Y:S01]  /*3d20*/  @!P3 FMUL R225, R190, R191.reuse ;  /* 0x000000bfbee1b220 */ /* 0x080fe20000400000 */
[-C--:B------:R-:W-:Y:S01]  /*3d30*/  @!P3 FMUL R226, R130, R191.reuse ;  /* 0x000000bf82e2b220 */ /* 0x080fe20000400000 */
[----:B------:R-:W-:Y:S01]  /*3d40*/  @!P3 FMUL R224, R131, R191 ;  /* 0x000000bf83e0b220 */ /* 0x000fe20000400000 */
[----:B------:R-:W-:Y:S01]  /*3d50*/  ISETP.GE.AND P3, PT, R120, UR8, PT ;  /* 0x0000000878007c0c */ /* 0x000fe2000bf66270 */
[----:B------:R-:W0:Y:S03]  /*3d60*/  @!P1 LDC R191, c[0x0][0x390] ;  /* 0x0000e400ffbf9b82 */ /* 0x000e260000000800 */
[----:B------:R-:W-:Y:S01]  /*3d70*/  ISETP.GT.AND P3, PT, R117, RZ, !P3 ;  /* 0x000000ff7500720c */ /* 0x000fe20005f64270 */
[----:B---3--:R-:W-:-:S02]  /*3d80*/  @!P0 HADD2.F32 R117, -RZ, R132.H0_H0 ;  /* 0x20000084ff758230 */ /* 0x008fc40000004100 */
[----:B------:R-:W-:-:S03]  /*3d90*/  @!P0 HADD2.F32 R132, -RZ, R132.H1_H1 ;  /* 0x30000084ff848230 */ /* 0x000fc60000004100 */
[----:B-1----:R-:W-:-:S07]  /*3da0*/  @!P0 FMUL R223, R117, R192 ;  /* 0x000000c075df8220 */ /* 0x002fce0000400000 */
[----:B------:R-:W2:Y:S01]  /*3db0*/  @P3 LDG.E.64 R130, desc[UR4][R122.64] ;  /* 0x000000047a823981 */ /* 0x000ea2000c1e1b00 */
[--C-:B------:R-:W-:Y:S02]  /*3dc0*/  @!P0 HADD2.F32 R117, -RZ, R133.reuse.H0_H0 ;  /* 0x20000085ff758230 */ /* 0x100fe40000004100 */
[-C--:B------:R-:W-:Y:S01]  /*3dd0*/  @!P0 FMUL R222, R132, R192.reuse ;  /* 0x000000c084de8220 */ /* 0x080fe20000400000 */
[----:B------:R-:W-:Y:S01]  /*3de0*/  @!P0 HADD2.F32 R133, -RZ, R133.H1_H1 ;  /* 0x30000085ff858230 */ /* 0x000fe20000004100 */
[----:B------:R-:W-:Y:S01]  /*3df0*/  IADD3 R132, PT, PT, R120, 0x1d80, RZ ;  /* 0x00001d8078847810 */ /* 0x000fe20007ffe0ff */
[----:B------:R-:W-:-:S03]  /*3e00*/  @!P0 FMUL R221, R117, R192 ;  /* 0x000000c075dd8220 */ /* 0x000fc60000400000 */
[----:B------:R-:W-:Y:S01]  /*3e10*/  @!P0 FMUL R220, R133, R192 ;  /* 0x000000c085dc8220 */ /* 0x000fe20000400000 */
[----:B------:R-:W-:Y:S01]  /*3e20*/  ISETP.GE.OR P0, PT, R132, UR8, !P4 ;  /* 0x0000000884007c0c */ /* 0x000fe2000e706670 */
[----:B------:R-:W1:-:S12]  /*3e30*/  @!P6 LDC R117, c[0x0][0x390] ;  /* 0x0000e400ff75eb82 */ /* 0x000e580000000800 */
[----:B------:R-:W3:Y:S01]  /*3e40*/  @!P0 LDG.E.64 R132, desc[UR4][R122.64+0x3b00] ;  /* 0x003b00047a848981 */ /* 0x000ee2000c1e1b00 */
[--C-:B----4-:R-:W-:Y:S02]  /*3e50*/  @!P1 HADD2.F32 R189, -RZ, R124.reuse.H0_H0 ;  /* 0x2000007cffbd9230 */ /* 0x110fe40000004100 */
        /* <DEDUP_REMOVED lines=9> */
[--C-:B-----5:R-:W-:Y:S02]  /*3ef0*/  @!P6 HADD2.F32 R124, -RZ, R128.reuse.H0_H0 ;  /* 0x20000080ff7ce230 */ /* 0x120fe40000004100 */
[----:B------:R-:W-:Y:S02]  /*3f00*/  @!P6 HADD2.F32 R190, -RZ, R128.H1_H1 ;  /* 0x30000080ffbee230 */ /* 0x000fe40000004100 */
[----:B------:R-:W0:Y:S01]  /*3f10*/  @!P5 LDC R128, c[0x0][0x390] ;  /* 0x0000e400ff80db82 */ /* 0x000e220000000800 */
[-C--:B-1----:R-:W-:Y:S01]  /*3f20*/  @!P6 FMUL R215, R124, R117.reuse ;  /* 0x000000757cd7e220 */ /* 0x082fe20000400000 */
[----:B------:R-:W-:Y:S02]  /*3f30*/  @!P6 HADD2.F32 R192, -RZ, R129.H0_H0 ;  /* 0x20000081ffc0e230 */ /* 0x000fe40000004100 */
[----:B------:R-:W-:-:S04]  /*3f40*/  @!P6 FMUL R214, R190, R117 ;  /* 0x00000075bed6e220 */ /* 0x000fc80000400000 */
[----:B------:R-:W4:Y:S01]  /*3f50*/  @!P1 LDG.E.64 R124, desc[UR4][R122.64+0x3c00] ;  /* 0x003c00047a7c9981 */ /* 0x000f22000c1e1b00 */
[----:B------:R-:W-:Y:S02]  /*3f60*/  @!P6 HADD2.F32 R190, -RZ, R129.H1_H1 ;  /* 0x30000081ffbee230 */ /* 0x000fe40000004100 */
[----:B------:R-:W-:-:S03]  /*3f70*/  @!P6 FMUL R213, R192, R117 ;  /* 0x00000075c0d5e220 */ /* 0x000fc60000400000 */
[----:B------:R-:W-:Y:S01]  /*3f80*/  @!P6 FMUL R212, R190, R117 ;  /* 0x00000075bed4e220 */ /* 0x000fe20000400000 */
[----:B------:R-:W-:-:S04]  /*3f90*/  IADD3 R117, PT, PT, R120, 0x1e80, RZ ;  /* 0x00001e8078757810 */ /* 0x000fc80007ffe0ff */
[----:B------:R-:W-:Y:S01]  /*3fa0*/  ISETP.GE.OR P6, PT, R117, UR8, !P4 ;  /* 0x0000000875007c0c */ /* 0x000fe2000e7c6670 */
[----:B------:R-:W-:-:S05]  /*3fb0*/  @!P5 HADD2.F32 R117, -RZ, R126.H0_H0 ;  /* 0x2000007eff75d230 */ /* 0x000fca0000004100 */
[----:B0-----:R-:W-:Y:S01]  /*3fc0*/  @!P5 FMUL R211, R117, R128 ;  /* 0x0000008075d3d220 */ /* 0x001fe20000400000 */
[----:B------:R-:W-:Y:S02]  /*3fd0*/  @!P5 HADD2.F32 R117, -RZ, R127.H0_H0 ;  /* 0x2000007fff75d230 */ /* 0x000fe40000004100 */
[----:B------:R-:W-:-:S03]  /*3fe0*/  @!P5 HADD2.F32 R129, -RZ, R126.H1_H1 ;  /* 0x3000007eff81d230 */ /* 0x000fc60000004100 */
[-C--:B------:R-:W-:Y:S01]  /*3ff0*/  @!P5 FMUL R209, R117, R128.reuse ;  /* 0x0000008075d1d220 */ /* 0x080fe20000400000 */
[----:B------:R-:W-:Y:S02]  /*4000*/  @!P5 HADD2.F32 R117, -RZ, R127.H1_H1 ;  /* 0x3000007fff75d230 */ /* 0x000fe40000004100 */
[----:B------:R-:W5:Y:S03]  /*4010*/  @!P6 LDG.E.64 R126, desc[UR4][R122.64+0x3d00] ;  /* 0x003d00047a7ee981 */ /* 0x000f66000c1e1b00 */
[-C--:B------:R-:W-:Y:S01]  /*4020*/  @!P5 FMUL R208, R117, R128.reuse ;  /* 0x0000008075d0d220 */ /* 0x080fe20000400000 */
[----:B------:R-:W-:Y:S01]  /*4030*/  IADD3 R117, PT, PT, R120, 0x1f00, RZ ;  /* 0x00001f0078757810 */ /* 0x000fe20007ffe0ff */
[----:B------:R-:W-:-:S03]  /*4040*/  @!P5 FMUL R210, R129, R128 ;  /* 0x0000008081d2d220 */ /* 0x000fc60000400000 */
[----:B------:R-:W-:Y:S02]  /*4050*/  ISETP.GE.OR P5, PT, R117, UR8, !P4 ;  /* 0x0000000875007c0c */ /* 0x000fe4000e7a6670 */
[----:B------:R-:W-:-:S11]  /*4060*/  IADD3 R120, PT, PT, R120, 0x1f80, RZ ;  /* 0x00001f8078787810 */ /* 0x000fd60007ffe0ff */
[----:B------:R-:W5:Y:S01]  /*4070*/  @!P5 LDG.E.64 R128, desc[UR4][R122.64+0x3e00] ;  /* 0x003e00047a80d981 */ /* 0x000f62000c1e1b00 */
[----:B------:R-:W-:Y:S02]  /*4080*/  ISETP.GE.OR P4, PT, R120, UR8, !P4 ;  /* 0x0000000878007c0c */ /* 0x000fe4000e786670 */
[----:B------:R-:W0:Y:S11]  /*4090*/  @P3 LDC R120, c[0x0][0x390] ;  /* 0x0000e400ff783b82 */ /* 0x000e360000000800 */
[----:B------:R-:W5:Y:S01]  /*40a0*/  @!P4 LDG.E.64 R122, desc[UR4][R122.64+0x3f00] ;  /* 0x003f00047a7ac981 */ /* 0x000f62000c1e1b00 */
        /* <DEDUP_REMOVED lines=14> */
[----:B------:R-:W-:Y:S01]  /*4190*/  STL [R1+0x54], R193 ;  /* 0x000054c101007387 */ /* 0x000fe20000100800 */
[----:B--2---:R-:W-:-:S05]  /*41a0*/  @P3 HADD2.F32 R117, -RZ, R130.H0_H0 ;  /* 0x20000082ff753230 */ /* 0x004fca0000004100 */
[----:B0-----:R-:W-:Y:S02]  /*41b0*/  @P3 FMUL R190, R117, R120 ;  /* 0x0000007875be3220 */ /* 0x001fe40000400000 */
[----:B------:R-:W0:Y:S01]  /*41c0*/  @!P0 LDC R117, c[0x0][0x390] ;  /* 0x0000e400ff758b82 */ /* 0x000e220000000800 */
[----:B------:R-:W-:-:S05]  /*41d0*/  @P3 HADD2.F32 R191, -RZ, R130.H1_H1 ;  /* 0x30000082ffbf3230 */ /* 0x000fca0000004100 */
[----:B------:R-:W-:Y:S01]  /*41e0*/  @P3 FMUL R189, R191, R120 ;  /* 0x00000078bfbd3220 */ /* 0x000fe20000400000 */
[----:B------:R-:W-:Y:S02]  /*41f0*/  @P3 HADD2.F32 R191, -RZ, R131.H0_H0 ;  /* 0x20000083ffbf3230 */ /* 0x000fe40000004100 */
[--C-:B---3--:R-:W-:Y:S02]  /*4200*/  @!P0 HADD2.F32 R192, -RZ, R132.reuse.H0_H0 ;  /* 0x20000084ffc08230 */ /* 0x108fe40000004100 */
[----:B------:R-:W-:Y:S01]  /*4210*/  @!P0 HADD2.F32 R132, -RZ, R132.H1_H1 ;  /* 0x30000084ff848230 */ /* 0x000fe20000004100 */
[----:B------:R-:W-:-:S04]  /*4220*/  MOV R130, 0xff800000 ;  /* 0xff80000000827802 */ /* 0x000fc80000000f00 */
[----:B0-----:R-:W-:Y:S02]  /*4230*/  @!P0 FMUL R206, R132, R117 ;  /* 0x0000007584ce8220 */ /* 0x001fe40000400000 */
[----:B------:R-:W0:Y:S01]  /*4240*/  @!P1 LDC R132, c[0x0][0x390] ;  /* 0x0000e400ff849b82 */ /* 0x000e220000000800 */
[----:B------:R-:W-:Y:S01]  /*4250*/  @P3 FMUL R130, R191, R120 ;  /* 0x00000078bf823220 */ /* 0x000fe20000400000 */
[----:B------:R-:W-:Y:S01]  /*4260*/  @P3 HADD2.F32 R191, -RZ, R131.H1_H1 ;  /* 0x30000083ffbf3230 */ /* 0x000fe20000004100 */
[----:B------:R-:W-:-:S04]  /*4270*/  MOV R131, 0xff800000 ;  /* 0xff80000000837802 */ /* 0x000fc80000000f00 */
[----:B------:R-:W-:Y:S01]  /*4280*/  @P3 FMUL R131, R191, R120 ;  /* 0x00000078bf833220 */ /* 0x000fe20000400000 */
[--C-:B------:R-:W-:Y:S02]  /*4290*/  @!P0 HADD2.F32 R191, -RZ, R133.reuse.H0_H0 ;  /* 0x20000085ffbf8230 */ /* 0x100fe40000004100 */
[----:B------:R-:W-:Y:S01]  /*42a0*/  @!P0 HADD2.F32 R133, -RZ, R133.H1_H1 ;  /* 0x30000085ff858230 */ /* 0x000fe20000004100 */
[----:B------:R-:W-:Y:S01]  /*42b0*/  MOV R120, 0xff800000 ;  /* 0xff80000000787802 */ /* 0x000fe20000000f00 */
[-C--:B------:R-:W-:Y:S01]  /*42c0*/  @!P0 FMUL R120, R192, R117.reuse ;  /* 0x00000075c0788220 */ /* 0x080fe20000400000 */
[-C--:B------:R-:W-:Y:S02]  /*42d0*/  @!P0 FMUL R205, R191, R117.reuse ;  /* 0x00000075bfcd8220 */ /* 0x080fe40000400000 */
[----:B------:R-:W-:Y:S01]  /*42e0*/  @!P0 FMUL R204, R133, R117 ;  /* 0x0000007585cc8220 */ /* 0x000fe20000400000 */
[----:B----4-:R-:W-:-:S05]  /*42f0*/  @!P1 HADD2.F32 R117, -RZ, R124.H0_H0 ;  /* 0x2000007cff759230 */ /* 0x010fca0000004100 */
[----:B0-----:R-:W-:Y:S02]  /*4300*/  @!P1 FMUL R203, R117, R132 ;  /* 0x0000008475cb9220 */ /* 0x001fe40000400000 */
[----:B------:R-:W0:Y:S01]  /*4310*/  @!P6 LDC R117, c[0x0][0x390] ;  /* 0x0000e400ff75eb82 */ /* 0x000e220000000800 */
[----:B------:R-:W-:-:S05]  /*4320*/  @!P1 HADD2.F32 R124, -RZ, R124.H1_H1 ;  /* 0x3000007cff7c9230 */ /* 0x000fca0000004100 */
[----:B------:R-:W-:Y:S01]  /*4330*/  @!P1 FMUL R202, R124, R132 ;  /* 0x000000847cca9220 */ /* 0x000fe20000400000 */
[----:B------:R-:W-:-:S05]  /*4340*/  @!P1 HADD2.F32 R124, -RZ, R125.H0_H0 ;  /* 0x2000007dff7c9230 */ /* 0x000fca0000004100 */
[----:B------:R-:W-:Y:S01]  /*4350*/  @!P1 FMUL R201, R124, R132 ;  /* 0x000000847cc99220 */ /* 0x000fe20000400000 */
[----:B-----5:R-:W-:-:S05]  /*4360*/  @!P6 HADD2.F32 R124, -RZ, R126.H0_H0 ;  /* 0x2000007eff7ce230 */ /* 0x020fca0000004100 */
[----:B0-----:R-:W-:Y:S02]  /*4370*/  @!P6 FMUL R199, R124, R117 ;  /* 0x000000757cc7e220 */ /* 0x001fe40000400000 */
[----:B------:R-:W0:Y:S01]  /*4380*/  @!P5 LDC R124, c[0x0][0x390] ;  /* 0x0000e400ff7cdb82 */ /* 0x000e220000000800 */
[----:B------:R-:W-:Y:S02]  /*4390*/  @!P1 HADD2.F32 R125, -RZ, R125.H1_H1 ;  /* 0x3000007dff7d9230 */ /* 0x000fe40000004100 */
[----:B------:R-:W-:-:S03]  /*43a0*/  @!P6 HADD2.F32 R126, -RZ, R126.H1_H1 ;  /* 0x3000007eff7ee230 */ /* 0x000fc60000004100 */
[----:B------:R-:W-:Y:S01]  /*43b0*/  @!P1 FMUL R200, R125, R132 ;  /* 0x000000847dc89220 */ /* 0x000fe20000400000 */
[--C-:B------:R-:W-:Y:S02]  /*43c0*/  @!P6 HADD2.F32 R125, -RZ, R127.reuse.H0_H0 ;  /* 0x2000007fff7de230 */ /* 0x100fe40000004100 */
[----:B------:R-:W-:Y:S02]  /*43d0*/  @!P6 HADD2.F32 R127, -RZ, R127.H1_H1 ;  /* 0x3000007fff7fe230 */ /* 0x000fe40000004100 */
[-C--:B------:R-:W-:Y:S01]  /*43e0*/  @!P6 FMUL R198, R126, R117.reuse ;  /* 0x000000757ec6e220 */ /* 0x080fe20000400000 */
[-C--:B------:R-:W-:Y:S02]  /*43f0*/  @!P6 FMUL R197, R125, R117.reuse ;  /* 0x000000757dc5e220 */ /* 0x080fe40000400000 */
[----:B------:R-:W-:Y:S01]  /*4400*/  @!P6 FMUL R196, R127, R117 ;  /* 0x000000757fc4e220 */ /* 0x000fe20000400000 */
[----:B------:R-:W-:-:S05]  /*4410*/  @!P5 HADD2.F32 R117, -RZ, R128.H0_H0 ;  /* 0x20000080ff75d230 */ /* 0x000fca0000004100 */
[-C--:B0-----:R-:W-:Y:S02]  /*4420*/  @!P5 FMUL R195, R117, R124.reuse ;  /* 0x0000007c75c3d220 */ /* 0x081fe40000400000 */
[----:B------:R-:W0:Y:S01]  /*4430*/  @!P4 LDC R117, c[0x0][0x390] ;  /* 0x0000e400ff75cb82 */ /* 0x000e220000000800 */
[--C-:B------:R-:W-:Y:S02]  /*4440*/  @!P5 HADD2.F32 R125, -RZ, R129.reuse.H0_H0 ;  /* 0x20000081ff7dd230 */ /* 0x100fe40000004100 */
[----:B------:R-:W-:Y:S02]  /*4450*/  @!P5 HADD2.F32 R128, -RZ, R128.H1_H1 ;  /* 0x30000080ff80d230 */ /* 0x000fe40000004100 */
[----:B------:R-:W-:Y:S01]  /*4460*/  @!P5 HADD2.F32 R129, -RZ, R129.H1_H1 ;  /* 0x30000081ff81d230 */ /* 0x000fe20000004100 */
[----:B------:R1:W-:Y:S01]  /*4470*/  STL [R1+0x154], R193 ;  /* 0x000154c101007387 */ /* 0x0003e20000100800 */
[----:B------:R-:W-:Y:S01]  /*4480*/  MOV R192, 0xff800000 ;  /* 0xff80000000c07802 */ /* 0x000fe20000000f00 */
[-C--:B------:R-:W-:Y:S01]  /*4490*/  @!P5 FMUL R192, R125, R124.reuse ;  /* 0x0000007c7dc0d220 */ /* 0x080fe20000400000 */
[----:B------:R-:W-:Y:S01]  /*44a0*/  MOV R191, 0xff800000 ;  /* 0xff80000000bf7802 */ /* 0x000fe20000000f00 */
[-C--:B------:R-:W-:Y:S01]  /*44b0*/  @!P5 FMUL R191, R129, R124.reuse ;  /* 0x0000007c81bfd220 */ /* 0x080fe20000400000 */
[----:B-1----:R-:W-:Y:S01]  /*44c0*/  MOV R193, 0xff800000 ;  /* 0xff80000000c17802 */ /* 0x002fe20000000f00 */
[----:B------:R-:W-:Y:S01]  /*44d0*/  @!P5 FMUL R193, R128, R124 ;  /* 0x0000007c80c1d220 */ /* 0x000fe20000400000 */
[----:B------:R-:W-:-:S02]  /*44e0*/  @!P4 HADD2.F32 R124, -RZ, R122.H0_H0 ;  /* 0x2000007aff7cc230 */ /* 0x000fc40000004100 */
[----:B------:R-:W-:Y:S01]  /*44f0*/  @!P4 HADD2.F32 R122, -RZ, R122.H1_H1 ;  /* 0x3000007aff7ac230 */ /* 0x000fe20000004100 */
[----:B------:R-:W-:-:S04]  /*4500*/  MOV R132, 0xff800000 ;  /* 0xff80000000847802 */ /* 0x000fc80000000f00 */
[----:B0-----:R-:W-:Y:S01]  /*4510*/  @!P4 FMUL R132, R122, R117 ;  /* 0x000000757a84c220 */ /* 0x001fe20000400000 */
[--C-:B------:R-:W-:Y:S02]  /*4520*/  @!P4 HADD2.F32 R122, -RZ, R123.reuse.H0_H0 ;  /* 0x2000007bff7ac230 */ /* 0x100fe40000004100 */
[----:B------:R-:W-:Y:S01]  /*4530*/  @!P4 HADD2.F32 R123, -RZ, R123.H1_H1 ;  /* 0x3000007bff7bc230 */ /* 0x000fe20000004100 */
[----:B------:R-:W-:Y:S02]  /*4540*/  FSETP.GT.AND P0, PT, R190, R189, PT ;  /* 0x000000bdbe00720b */ /* 0x000fe40003f04000 */
[----:B------:R-:W-:Y:S01]  /*4550*/  MOV R133, 0xff800000 ;  /* 0xff80000000857802 */ /* 0x000fe20000000f00 */
[-C--:B------:R-:W-:Y:S01]  /*4560*/  @!P4 FMUL R133, R124, R117.reuse ;  /* 0x000000757c85c220 */ /* 0x080fe20000400000 */
[----:B------:R-:W-:Y:S01]  /*4570*/  MOV R127, 0xff800000 ;  /* 0xff800000007f7802 */ /* 0x000fe20000000f00 */
[-C--:B------:R-:W-:Y:S01]  /*4580*/  @!P4 FMUL R127, R122, R117.reuse ;  /* 0x000000757a7fc220 */ /* 0x080fe20000400000 */
        /* <DEDUP_REMOVED lines=281> */
[----:B------:R-:W-:Y:S04]  /*5720*/  STL [R1+0x160], R251 ;  /* 0x000160fb01007387 */ /* 0x000fe80000100800 */
[----:B------:R-:W-:Y:S01]  /*5730*/  STL [R1+0x50], R247 ;  /* 0x000050f701007387 */ /* 0x000fe20000100800 */
[----:B------:R-:W-:-:S03]  /*5740*/  FSEL R117, R117, R7, P0 ;  /* 0x0000000775757208 */ /* 0x000fc60000000000 */
[----:B------:R0:W-:Y:S04]  /*5750*/  STL [R1+0x164], R247 ;  /* 0x000164f701007387 */ /* 0x0001e80000100800 */
        /* <DEDUP_REMOVED lines=62> */
[----:B0-----:R-:W2:Y:S01]  /*5b40*/  LDL R247, [R1+0x10] ;  /* 0x0000100001f77983 */ /* 0x001ea20000100800 */
[----:B------:R-:W-:-:S03]  /*5b50*/  FSETP.GT.AND P0, PT, R117, R14, PT ;  /* 0x0000000e7500720b */ /* 0x000fc60003f04000 */
[----:B------:R-:W3:Y:S01]  /*5b60*/  LDL R251, [R1+0x2c] ;  /* 0x00002c0001fb7983 */ /* 0x000ee20000100800 */
[----:B------:R-:W-:-:S03]  /*5b70*/  FSEL R117, R117, R14, P0 ;  /* 0x0000000e75757208 */ /* 0x000fc60000000000 */
[----:B------:R-:W4:Y:S01]  /*5b80*/  LDL R252, [R1+0x30] ;  /* 0x0000300001fc7983 */ /* 0x000f220000100800 */
[----:B------:R-:W-:-:S04]  /*5b90*/  FSETP.GT.AND P0, PT, R117, R15, PT ;  /* 0x0000000f7500720b */ /* 0x000fc80003f04000 */
[----:B------:R-:W-:Y:S01]  /*5ba0*/  FSEL R117, R117, R15, P0 ;  /* 0x0000000f75757208 */ /* 0x000fe20000000000 */
[----:B------:R0:W-:Y:S03]  /*5bb0*/  STL [R1+0x13c], R193 ;  /* 0x00013cc101007387 */ /* 0x0001e60000100800 */
[CC--:B------:R-:W-:Y:S01]  /*5bc0*/  FSETP.GT.AND P0, PT, R117.reuse, R16.reuse, PT ;  /* 0x000000107500720b */ /* 0x0c0fe20003f04000 */
[----:B------:R-:W5:Y:S03]  /*5bd0*/  LDL R194, [R1+0x28] ;  /* 0x0000280001c27983 */ /* 0x000f660000100800 */
[----:B------:R-:W-:Y:S01]  /*5be0*/  FSEL R117, R117, R16, P0 ;  /* 0x0000001075757208 */ /* 0x000fe20000000000 */
[----:B0-----:R-:W5:Y:S03]  /*5bf0*/  LDL R193, [R1+0x34] ;  /* 0x0000340001c17983 */ /* 0x001f660000100800 */
[CC--:B------:R-:W-:Y:S01]  /*5c00*/  FSETP.GT.AND P0, PT, R117.reuse, R17.reuse, PT ;  /* 0x000000117500720b */ /* 0x0c0fe20003f04000 */
[----:B------:R-:W5:Y:S03]  /*5c10*/  LDL.LU R128, [R1+0x13c] ;  /* 0x00013c0001807983 */ /* 0x000f660000300800 */
        /* <DEDUP_REMOVED lines=66> */
[----:B------:R-:W5:Y:S04]  /*6040*/  LDL R125, [R1+0x4c] ;  /* 0x00004c00017d7983 */ /* 0x000f680000100800 */
[----:B------:R-:W5:Y:S01]  /*6050*/  LDL R129, [R1+0x40] ;  /* 0x0000400001817983 */ /* 0x000f620000100800 */
[----:B------:R-:W-:-:S03]  /*6060*/  FSETP.GT.AND P0, PT, R117, R249, PT ;  /* 0x000000f97500720b */ /* 0x000fc60003f04000 */
[----:B------:R-:W-:Y:S04]  /*6070*/  STL [R1+0x140], R192 ;  /* 0x000140c001007387 */ /* 0x000fe80000100800 */
[----:B------:R-:W-:Y:S01]  /*6080*/  STL [R1+0x138], R191 ;  /* 0x000138bf01007387 */ /* 0x000fe20000100800 */
[----:B------:R-:W-:-:S03]  /*6090*/  FSEL R117, R117, R249, P0 ;  /* 0x000000f975757208 */ /* 0x000fc60000000000 */
[----:B------:R-:W5:Y:S04]  /*60a0*/  LDL R124, [R1+0x48] ;  /* 0x00004800017c7983 */ /* 0x000f680000100800 */
[----:B------:R-:W-:Y:S04]  /*60b0*/  STL [R1+0x124], R133 ;  /* 0x0001248501007387 */ /* 0x000fe80000100800 */
[----:B------:R-:W5:Y:S04]  /*60c0*/  LDL R122, [R1+0x3c] ;  /* 0x00003c00017a7983 */ /* 0x000f680000100800 */
[----:B------:R-:W-:Y:S01]  /*60d0*/  STL [R1+0x130], R132 ;  /* 0x0001308401007387 */ /* 0x000fe20000100800 */
[----:B--2---:R-:W-:-:S03]  /*60e0*/  FSETP.GT.AND P0, PT, R117, R247, PT ;  /* 0x000000f77500720b */ /* 0x004fc60003f04000 */
[----:B------:R-:W2:Y:S01]  /*60f0*/  LDL R123, [R1+0x38] ;  /* 0x00003800017b7983 */ /* 0x000ea20000100800 */
[----:B------:R-:W-:-:S04]  /*6100*/  FSEL R117, R117, R247, P0 ;  /* 0x000000f775757208 */ /* 0x000fc80000000000 */
[----:B---3--:R-:W-:-:S04]  /*6110*/  FSETP.GT.AND P0, PT, R117, R251, PT ;  /* 0x000000fb7500720b */ /* 0x008fc80003f04000 */
[----:B------:R-:W-:-:S04]  /*6120*/  FSEL R117, R117, R251, P0 ;  /* 0x000000fb75757208 */ /* 0x000fc80000000000 */
[----:B----4-:R-:W-:-:S04]  /*6130*/  FSETP.GT.AND P0, PT, R117, R252, PT ;  /* 0x000000fc7500720b */ /* 0x010fc80003f04000 */
[----:B------:R-:W-:-:S04]  /*6140*/  FSEL R117, R117, R252, P0 ;  /* 0x000000fc75757208 */ /* 0x000fc80000000000 */
[CC--:B-----5:R-:W-:Y:S01]  /*6150*/  FSETP.GT.AND P0, PT, R117.reuse, R194.reuse, PT ;  /* 0x000000c27500720b */ /* 0x0e0fe20003f04000 */
[----:B------:R-:W-:Y:S03]  /*6160*/  STL [R1+0x128], R127 ;  /* 0x0001287f01007387 */ /* 0x000fe60000100800 */
[----:B------:R-:W-:Y:S01]  /*6170*/  FSEL R117, R117, R194, P0 ;  /* 0x000000c275757208 */ /* 0x000fe20000000000 */
[----:B------:R-:W-:Y:S03]  /*6180*/  STL [R1+0x12c], R126 ;  /* 0x00012c7e01007387 */ /* 0x000fe60000100800 */
[CC--:B------:R-:W-:Y:S01]  /*6190*/  FSETP.GT.AND P0, PT, R117.reuse, R193.reuse, PT ;  /* 0x000000c17500720b */ /* 0x0c0fe20003f04000 */
[----:B------:R-:W3:Y:S04]  /*61a0*/  LDL.LU R247, [R1+0x164] ;  /* 0x0001640001f77983 */ /* 0x000ee80000300800 */
[----:B------:R-:W4:Y:S01]  /*61b0*/  LDL.LU R251, [R1+0x160] ;  /* 0x0001600001fb7983 */ /* 0x000f220000300800 */
[----:B------:R-:W-:-:S03]  /*61c0*/  FSEL R117, R117, R193, P0 ;  /* 0x000000c175757208 */ /* 0x000fc60000000000 */
[----:B------:R-:W5:Y:S04]  /*61d0*/  LDL.LU R252, [R1+0x15c] ;  /* 0x00015c0001fc7983 */ /* 0x000f680000300800 */
[----:B------:R-:W3:Y:S04]  /*61e0*/  LDL.LU R194, [R1+0x158] ;  /* 0x0001580001c27983 */ /* 0x000ee80000300800 */
[----:B------:R-:W4:Y:S01]  /*61f0*/  LDL.LU R193, [R1+0x154] ;  /* 0x0001540001c17983 */ /* 0x000f220000300800 */
        /* <DEDUP_REMOVED lines=12> */
[----:B---3--:R-:W-:-:S04]  /*62c0*/  FSETP.GT.AND P0, PT, R117, R194, PT ;  /* 0x000000c27500720b */ /* 0x008fc80003f04000 */
        /* <DEDUP_REMOVED lines=1267> */
[----:B------:R-:W-:Y:S03]  /*b200*/  STL [R1+0x150], R128 ;  /* 0x0001508001007387 */ /* 0x000fe60000100800 */
        /* <DEDUP_REMOVED lines=54> */
[C---:B------:R-:W-:Y:S01]  /*b570*/  FADD R48, -R117.reuse, R48 ;  /* 0x0000003075307221 */ /* 0x040fe20000000100 */
[C---:B------:R-:W-:Y:S01]  /*b580*/  FADD R47, -R117.reuse, R47 ;  /* 0x0000002f752f7221 */ /* 0x040fe20000000100 */
[C---:B------:R-:W-:Y:S01]  /*b590*/  FADD R45, -R117.reuse, R45 ;  /* 0x0000002d752d7221 */ /* 0x040fe20000000100 */
[----:B------:R-:W-:Y:S01]  /*b5a0*/  FADD R207, -R117, R207 ;  /* 0x000000cf75cf7221 */ /* 0x000fe20000000100 */
[----:B------:R-:W4:Y:S01]  /*b5b0*/  LDL.LU R115, [R1+0x30] ;  /* 0x0000300001737983 */ /* 0x000f220000300800 */
[----:B0-----:R-:W-:-:S03]  /*b5c0*/  FFMA.SAT R52, R51, R126, 0.5 ;  /* 0x3f00000033347423 */ /* 0x001fc6000000207e */
        /* <DEDUP_REMOVED lines=424> */
[----:B------:R1:W-:Y:S01]  /*d050*/  STL [R1+0x14], R128 ;  /* 0x0000148001007387 */ /* 0x0003e20000100800 */
[----:B------:R-:W-:Y:S01]  /*d060*/  SHF.L.U32 R48, R48, 0x17, RZ ;  /* 0x0000001730307819 */ /* 0x000fe200000006ff */
[C---:B------:R-:W-:Y:S02]  /*d070*/  FADD R248, -R117.reuse, R248 ;  /* 0x000000f875f87221 */ /* 0x040fe40000000100 */
[----:B------:R-:W-:Y:S01]  /*d080*/  STL [R1+0xc], R121 ;  /* 0x00000c7901007387 */ /* 0x000fe20000100800 */
[----:B--2---:R-:W-:-:S03]  /*d090*/  FADD R53, -R117, R119 ;  /* 0x0000007775357221 */ /* 0x004fc60000000100 */
[----:B------:R2:W-:Y:S04]  /*d0a0*/  STL [R1+0x24], R122 ;  /* 0x0000247a01007387 */ /* 0x0005e80000100800 */
[----:B------:R2:W-:Y:S04]  /*d0b0*/  STL [R1+0x20], R123 ;  /* 0x0000207b01007387 */ /* 0x0005e80000100800 */
[----:B------:R-:W2:Y:S01]  /*d0c0*/  LDL.LU R119, [R1+0x34] ;  /* 0x0000340001777983 */ /* 0x000ea20000300800 */
        /* <DEDUP_REMOVED lines=43> */
[----:B---3--:R-:W-:Y:S02]  /*d380*/  FADD R54, -R117, R116 ;  /* 0x0000007475367221 */ /* 0x008fe40000000100 */
[----:B------:R-:W3:Y:S02]  /*d390*/  LDL.LU R116, [R1+0x38] ;  /* 0x0000380001747983 */ /* 0x000ee40000300800 */
        /* <DEDUP_REMOVED lines=26> */
[----:B--2---:R-:W-:Y:S02]  /*d540*/  FADD R57, -R117, R119 ;  /* 0x0000007775397221 */ /* 0x004fe40000000100 */
[----:B------:R-:W2:Y:S03]  /*d550*/  LDL.LU R119, [R1+0x40] ;  /* 0x0000400001777983 */ /* 0x000ea60000300800 */
        /* <DEDUP_REMOVED lines=29> */
[----:B-----5:R-:W-:Y:S02]  /*d730*/  FADD R60, -R117, R118 ;  /* 0x00000076753c7221 */ /* 0x020fe40000000100 */
[----:B------:R-:W5:Y:S01]  /*d740*/  LDL.LU R118, [R1+0x44] ;  /* 0x0000440001767983 */ /* 0x000f620000300800 */
        /* <DEDUP_REMOVED lines=429> */
[----:B----4-:R-:W-:-:S04]  /*f220*/  FADD R103, -R117, R115 ;  /* 0x0000007375677221 */ /* 0x010fc80000000100 */
        /* <DEDUP_REMOVED lines=8> */
[----:B------:R-:W4:Y:S01]  /*f2b0*/  LDL.LU R118, [R1+0xd0] ;  /* 0x0000d00001767983 */ /* 0x000f220000300800 */
        /* <DEDUP_REMOVED lines=10> */
[----:B------:R-:W-:Y:S01]  /*f360*/  SHF.L.U32 R103, R103, 0x17, RZ ;  /* 0x0000001767677819 */ /* 0x000fe200000006ff */
[----:B------:R-:W5:Y:S04]  /*f370*/  LDL.LU R115, [R1+0xe4] ;  /* 0x0000e40001737983 */ /* 0x000f680000300800 */
        /* <DEDUP_REMOVED lines=9> */
[C---:B------:R-:W-:Y:S01]  /*f410*/  FADD R120, -R117.reuse, R120 ;  /* 0x0000007875787221 */ /* 0x040fe20000000100 */
        /* <DEDUP_REMOVED lines=16> */
[----:B----4-:R-:W-:Y:S02]  /*f520*/  FADD R108, -R117, R118 ;  /* 0x00000076756c7221 */ /* 0x010fe40000000100 */
        /* <DEDUP_REMOVED lines=41> */
[----:B----4-:R-:W-:Y:S02]  /*f7c0*/  FADD R112, -R117, R118 ;  /* 0x0000007675707221 */ /* 0x010fe40000000100 */
[----:B------:R-:W4:Y:S02]  /*f7d0*/  LDL.LU R118, [R1+0x110] ;  /* 0x0001100001767983 */ /* 0x000f240000300800 */
        /* <DEDUP_REMOVED lines=9> */
[----:B------:R-:W2:Y:S04]  /*f870*/  LDL R120, [R1+0x8] ;  /* 0x0000080001787983 */ /* 0x000ea80000100800 */
[----:B------:R-:W2:Y:S04]  /*f880*/  LDL R249, [R1+0x4] ;  /* 0x0000040001f97983 */ /* 0x000ea80000100800 */
[----:B------:R-:W2:Y:S04]  /*f890*/  LDL R250, [R1] ;  /* 0x0000000001fa7983 */ /* 0x000ea80000100800 */
[----:B------:R-:W2:Y:S01]  /*f8a0*/  LDL R248, [R1+0x1c] ;  /* 0x00001c0001f87983 */ /* 0x000ea20000100800 */
[----:B0-----:R-:W-:Y:S01]  /*f8b0*/  FMUL R111, R111, R112 ;  /* 0x000000706f6f7220 */ /* 0x001fe20000400000 */
[----:B------:R-:W-:-:S02]  /*f8c0*/  FFMA.SAT R112, R113, R126, 0.5 ;  /* 0x3f00000071707423 */ /* 0x000fc4000000207e */
[----:B------:R-:W2:Y:S02]  /*f8d0*/  LDL R207, [R1+0x18] ;  /* 0x0000180001cf7983 */ /* 0x000ea40000100800 */
        /* <DEDUP_REMOVED lines=25> */
[----:B----4-:R-:W-:-:S04]  /*fa70*/  FADD R116, -R117, R118 ;  /* 0x0000007675747221 */ /* 0x010fc80000000100 */
[----:B------:R-:W-:-:S04]  /*fa80*/  FFMA.SAT R115, R116, R126, 0.5 ;  /* 0x3f00000074737423 */ /* 0x000fc8000000207e */
[----:B------:R-:W-:-:S04]  /*fa90*/  FFMA.RM R115, R115, R129, 12582913 ;  /* 0x4b40000173737423 */ /* 0x000fc80000004081 */
[----:B------:R-:W-:-:S04]  /*faa0*/  FADD R118, R115, -12583039 ;  /* 0xcb40007f73767421 */ /* 0x000fc80000000000 */
        /* <DEDUP_REMOVED lines=146> */
[----:B------:R-:W-:Y:S02]  /*103d0*/  FADD R118, R118, R121 ;  /* 0x0000007976767221 */ /* 0x000fe40000000000 */
[----:B------:R-:W3:Y:S04]  /*103e0*/  LDL.LU R119, [R1+0x144] ;  /* 0x0001440001777983 */ /* 0x000ee80000300800 */
[----:B------:R-:W4:Y:S01]  /*103f0*/  LDL.LU R120, [R1+0x134] ;  /* 0x0001340001787983 */ /* 0x000f220000300800 */
[----:B------:R-:W-:-:S03]  /*10400*/  FADD R118, R118, R122 ;  /* 0x0000007a76767221 */ /* 0x000fc60000000000 */
[----:B------:R-:W5:Y:S01]  /*10410*/  LDL.LU R248, [R1+0x140] ;  /* 0x0001400001f87983 */ /* 0x000f620000300800 */
[----:B------:R-:W-:-:S03]  /*10420*/  FADD R118, R118, R123 ;  /* 0x0000007b76767221 */ /* 0x000fc60000000000 */
[----:B------:R-:W5:Y:S04]  /*10430*/  LDL.LU R122, [R1+0x138] ;  /* 0x00013800017a7983 */ /* 0x000f680000300800 */
[----:B------:R-:W5:Y:S04]  /*10440*/  LDL.LU R123, [R1+0x124] ;  /* 0x00012400017b7983 */ /* 0x000f680000300800 */
[----:B------:R-:W5:Y:S04]  /*10450*/  LDL.LU R249, [R1+0x130] ;  /* 0x0001300001f97983 */ /* 0x000f680000300800 */
[----:B------:R-:W5:Y:S04]  /*10460*/  LDL.LU R207, [R1+0x128] ;  /* 0x0001280001cf7983 */ /* 0x000f680000300800 */
[----:B------:R-:W5:Y:S01]  /*10470*/  LDL.LU R250, [R1+0x12c] ;  /* 0x00012c0001fa7983 */ /* 0x000f620000300800 */
        /* <DEDUP_REMOVED lines=25> */
[C---:B---3--:R-:W-:Y:S01]  /*10610*/  FADD R118, -R117.reuse, R119 ;  /* 0x0000007775767221 */ /* 0x048fe20000000100 */
[C---:B----4-:R-:W-:Y:S01]  /*10620*/  FADD R119, -R117.reuse, R120 ;  /* 0x0000007875777221 */ /* 0x050fe20000000100 */
[----:B--2---:R-:W-:Y:S01]  /*10630*/  FADD R120, -R117, R128 ;  /* 0x0000008075787221 */ /* 0x004fe20000000100 */
[----:B------:R-:W-:Y:S01]  /*10640*/  FADD R128, R121, R29 ;  /* 0x0000001d79807221 */ /* 0x000fe20000000000 */
[----:B-----5:R-:W-:-:S03]  /*10650*/  FADD R121, -R117, R248 ;  /* 0x000000f875797221 */ /* 0x020fc60000000100 */
[----:B------:R-:W-:Y:S01]  /*10660*/  FADD R248, R128, R30 ;  /* 0x0000001e80f87221 */ /* 0x000fe20000000000 */
[----:B------:R-:W-:-:S03]  /*10670*/  FADD R122, -R117, R122 ;  /* 0x0000007a757a7221 */ /* 0x000fc60000000100 */
[----:B------:R-:W-:Y:S01]  /*10680*/  FADD R248, R248, R31 ;  /* 0x0000001ff8f87221 */ /* 0x000fe20000000000 */
[C---:B------:R-:W-:Y:S01]  /*10690*/  FADD R123, -R117.reuse, R123 ;  /* 0x0000007b757b7221 */ /* 0x040fe20000000100 */
[C---:B------:R-:W-:Y:S01]  /*106a0*/  FADD R128, -R117.reuse, R249 ;  /* 0x000000f975807221 */ /* 0x040fe20000000100 */
[C---:B------:R-:W-:Y:S01]  /*106b0*/  FADD R207, -R117.reuse, R207 ;  /* 0x000000cf75cf7221 */ /* 0x040fe20000000100 */
[----:B------:R-:W-:Y:S01]  /*106c0*/  FADD R249, R248, R32 ;  /* 0x00000020f8f97221 */ /* 0x000fe20000000000 */
[----:B------:R-:W-:-:S03]  /*106d0*/  FADD R117, -R117, R250 ;  /* 0x000000fa75757221 */ /* 0x000fc60000000100 */
[----:B------:R-:W-:Y:S01]  /*106e0*/  FADD R249, R249, R33 ;  /* 0x00000021f9f97221 */ /* 0x000fe20000000000 */
[----:B------:R-:W-:-:S03]  /*106f0*/  FFMA.SAT R248, R117, R126, 0.5 ;  /* 0x3f00000075f87423 */ /* 0x000fc6000000207e */
[----:B------:R-:W-:Y:S01]  /*10700*/  FADD R250, R249, R34 ;  /* 0x00000022f9fa7221 */ /* 0x000fe20000000000 */
[----:B------:R-:W-:-:S04]  /*10710*/  FFMA.RM R248, R248, R129, 12582913 ;  /* 0x4b400001f8f87423 */ /* 0x000fc80000004081 */
[----:B------:R-:W-:Y:S01]  /*10720*/  FADD R249, R248, -12583039 ;  /* 0xcb40007ff8f97421 */ /* 0x000fe20000000000 */
[----:B------:R-:W-:-:S03]  /*10730*/  FADD R250, R250, R35 ;  /* 0x00000023fafa7221 */ /* 0x000fc60000000000 */
[----:B------:R-:W-:-:S04]  /*10740*/  FFMA R249, R117, 1.4426950216293334961, -R249 ;  /* 0x3fb8aa3b75f97823 */ /* 0x000fc800000008f9 */
[----:B------:R-:W-:Y:S01]  /*10750*/  FFMA R249, R117, 1.925963033500011079e-08, R249 ;  /* 0x32a5706075f97823 */ /* 0x000fe200000000f9 */
[----:B------:R-:W-:-:S04]  /*10760*/  FADD R117, R250, R36 ;  /* 0x00000024fa757221 */ /* 0x000fc80000000000 */
[----:B------:R-:W-:-:S04]  /*10770*/  FADD R117, R117, R37 ;  /* 0x0000002575757221 */ /* 0x000fc80000000000 */
[----:B------:R-:W-:Y:S01]  /*10780*/  FADD R117, R117, R38 ;  /* 0x0000002675757221 */ /* 0x000fe20000000000 */
[----:B------:R0:W1:Y:S03]  /*10790*/  MUFU.EX2 R250, R249 ;  /* 0x000000f900fa7308 */ /* 0x0000660000000800 */
[----:B------:R-:W-:-:S04]  /*107a0*/  FADD R117, R117, R39 ;  /* 0x0000002775757221 */ /* 0x000fc80000000000 */
[----:B0-----:R-:W-:-:S04]  /*107b0*/  FADD R249, R117, R40 ;  /* 0x0000002875f97221 */ /* 0x001fc80000000000 */
[----:B------:R-:W-:Y:S01]  /*107c0*/  FADD R249, R249, R41 ;  /* 0x00000029f9f97221 */ /* 0x000fe20000000000 */
[----:B------:R-:W-:Y:S01]  /*107d0*/  SHF.L.U32 R117, R248, 0x17, RZ ;  /* 0x00000017f8757819 */ /* 0x000fe200000006ff */
[----:B------:R-:W-:Y:S02]  /*107e0*/  FFMA.SAT R248, R118, R126, 0.5 ;  /* 0x3f00000076f87423 */ /* 0x000fe4000000207e */
[----:B------:R-:W-:Y:S02]  /*107f0*/  FADD R249, R249, R42 ;  /* 0x0000002af9f97221 */ /* 0x000fe40000000000 */
[----:B------:R-:W-:Y:S02]  /*10800*/  FFMA.RM R248, R248, R129, 12582913 ;  /* 0x4b400001f8f87423 */ /* 0x000fe40000004081 */
[----:B------:R-:W-:Y:S01]  /*10810*/  FADD R249, R249, R43 ;  /* 0x0000002bf9f97221 */ /* 0x000fe20000000000 */
[----:B-1----:R-:W-:-:S03]  /*10820*/  FMUL R117, R117, R250 ;  /* 0x000000fa75757220 */ /* 0x002fc60000400000 */
[----:B------:R-:W-:Y:S01]  /*10830*/  FADD R250, R249, R44 ;  /* 0x0000002cf9fa7221 */ /* 0x000fe20000000000 */
[----:B------:R-:W-:-:S03]  /*10840*/  FADD R249, R248, -12583039 ;  /* 0xcb40007ff8f97421 */ /* 0x000fc60000000000 */
[----:B------:R-:W-:Y:S01]  /*10850*/  FADD R250, R250, R45 ;  /* 0x0000002dfafa7221 */ /* 0x000fe20000000000 */
        /* <DEDUP_REMOVED lines=115> */
[----:B0-----:R-:W-:Y:S01]  /*10f90*/  FADD R249, R128, R110 ;  /* 0x0000006e80f97221 */ /* 0x001fe20000000000 */
[----:B------:R-:W-:-:S03]  /*10fa0*/  SHF.L.U32 R128, R248, 0x17, RZ ;  /* 0x00000017f8807819 */ /* 0x000fc600000006ff */
[----:B------:R-:W-:Y:S01]  /*10fb0*/  FADD R248, R249, R111 ;  /* 0x0000006ff9f87221 */ /* 0x000fe20000000000 */
[----:B------:R-:W-:-:S03]  /*10fc0*/  FFMA.SAT R126, R207, R126, 0.5 ;  /* 0x3f000000cf7e7423 */ /* 0x000fc6000000207e */
[----:B------:R-:W-:Y:S01]  /*10fd0*/  FADD R248, R248, R112 ;  /* 0x00000070f8f87221 */ /* 0x000fe20000000000 */
[----:B------:R-:W-:-:S03]  /*10fe0*/  FFMA.RM R129, R126, R129, 12582913 ;  /* 0x4b4000017e817423 */ /* 0x000fc60000004081 */
[----:B------:R-:W-:-:S04]  /*10ff0*/  FADD R248, R248, R113 ;  /* 0x00000071f8f87221 */ /* 0x000fc80000000000 */
[----:B------:R-:W-:-:S04]  /*11000*/  FADD R126, R248, R114 ;  /* 0x00000072f87e7221 */ /* 0x000fc80000000000 */
[----:B------:R-:W-:Y:S01]  /*11010*/  FADD R248, R126, R115 ;  /* 0x000000737ef87221 */ /* 0x000fe20000000000 */
[----:B------:R-:W-:-:S03]  /*11020*/  FADD R126, R129, -12583039 ;  /* 0xcb40007f817e7421 */ /* 0x000fc60000000000 */
[----:B------:R-:W-:Y:S01]  /*11030*/  FADD R248, R248, R116 ;  /* 0x00000074f8f87221 */ /* 0x000fe20000000000 */
[----:B------:R-:W-:-:S04]  /*11040*/  FFMA R126, R207, 1.4426950216293334961, -R126 ;  /* 0x3fb8aa3bcf7e7823 */ /* 0x000fc8000000087e */
[----:B------:R-:W-:Y:S01]  /*11050*/  FFMA R207, R207, 1.925963033500011079e-08, R126 ;  /* 0x32a57060cfcf7823 */ /* 0x000fe2000000007e */
[----:B------:R-:W-:-:S04]  /*11060*/  FADD R126, R248, R118 ;  /* 0x00000076f87e7221 */ /* 0x000fc80000000000 */
[----:B------:R-:W-:Y:S01]  /*11070*/  FADD R126, R126, R119 ;  /* 0x000000777e7e7221 */ /* 0x000fe20000000000 */
[----:B------:R0:W2:Y:S03]  /*11080*/  MUFU.EX2 R248, R207 ;  /* 0x000000cf00f87308 */ /* 0x0000a60000000800 */
[----:B------:R-:W-:-:S04]  /*11090*/  FADD R126, R126, R120 ;  /* 0x000000787e7e7221 */ /* 0x000fc80000000000 */
[----:B------:R-:W-:Y:S01]  /*110a0*/  FADD R126, R126, R121 ;  /* 0x000000797e7e7221 */ /* 0x000fe20000000000 */
[----:B------:R-:W-:-:S03]  /*110b0*/  SHF.L.U32 R129, R129, 0x17, RZ ;  /* 0x0000001781817819 */ /* 0x000fc600000006ff */
[----:B------:R-:W-:Y:S01]  /*110c0*/  FADD R126, R126, R122 ;  /* 0x0000007a7e7e7221 */ /* 0x000fe20000000000 */
[----:B-1----:R-:W-:-:S03]  /*110d0*/  FMUL R128, R128, R250 ;  /* 0x000000fa80807220 */ /* 0x002fc60000400000 */
[----:B0-----:R-:W-:Y:S01]  /*110e0*/  FADD R207, R126, R123 ;  /* 0x0000007b7ecf7221 */ /* 0x001fe20000000000 */
[----:B--2---:R-:W-:-:S03]  /*110f0*/  FMUL R129, R129, R248 ;  /* 0x000000f881817220 */ /* 0x004fc60000400000 */
        /* <DEDUP_REMOVED lines=24> */
[----:B0-----:R-:W-:-:S07]  /*11280*/  MOV R126, 0x112a0 ;  /* 0x000112a0007e7802 */ /* 0x001fce0000000f00 */
[----:B------:R-:W-:Y:S05]  /*11290*/  CALL.REL.NOINC `($__internal_46_$__cuda_sm3x_div_rn_noftz_f32_slowpath) ;  /* 0x000000f800187944 */ /* 0x000fea0003c00000 */
[----:B------:R1:W-:Y:S02]  /*112a0*/  STL [R1+0x2c], R248 ;  /* 0x00002cf801007387 */ /* 0x0003e40000100800 */
.L_x_10007:
[----:B------:R-:W-:Y:S05]  /*112b0*/  BSYNC.RECONVERGENT B2 ;  /* 0x0000000000027941 */ /* 0x000fea0003800200 */
.L_x_10006:
        /* <DEDUP_REMOVED lines=12> */
[----:B------:R-:W-:Y:S05]  /*11380*/  CALL.REL.NOINC `($__internal_46_$__cuda_sm3x_div_rn_noftz_f32_slowpath) ;  /* 0x000000f400dc7944 */ /* 0x000fea0003c00000 */
[----:B------:R1:W-:Y:S02]  /*11390*/  STL [R1+0x28], R248 ;  /* 0x000028f801007387 */ /* 0x0003e40000100800 */
.L_x_10009:
[----:B------:R-:W-:Y:S05]  /*113a0*/  BSYNC.RECONVERGENT B2 ;  /* 0x0000000000027941 */ /* 0x000fea0003800200 */
.L_x_10008:
[----:B0-----:R-:W0:Y:S01]  /*113b0*/  MUFU.RCP R126, R207 ;  /* 0x000000cf007e7308 */ /* 0x001e220000001000 */
        /* <DEDUP_REMOVED lines=10> */
[----:B-1----:R-:W-:Y:S05]  /*11460*/  CALL.REL.NOINC `($__internal_46_$__cuda_sm3x_div_rn_noftz_f32_slowpath) ;  /* 0x000000f400a47944 */ /* 0x002fea0003c00000 */
[----:B------:R-:W-:-:S07]  /*11470*/  MOV R247, R248 ;  /* 0x000000f800f77202 */ /* 0x000fce0000000f00 */
.L_x_10011:
[----:B------:R-:W-:Y:S05]  /*11480*/  BSYNC.RECONVERGENT B2 ;  /* 0x0000000000027941 */ /* 0x000fea0003800200 */
.L_x_10010:
        /* <DEDUP_REMOVED lines=13> */
.L_x_10013:
[----:B------:R-:W-:Y:S05]  /*11560*/  BSYNC.RECONVERGENT B2 ;  /* 0x0000000000027941 */ /* 0x000fea0003800200 */
.L_x_10012:
[----:B------:R-:W2:Y:S01]  /*11570*/  LDL.LU R126, [R1+0x28] ;  /* 0x00002800017e7983 */ /* 0x000ea20000300800 */
[----:B------:R-:W0:Y:S03]  /*11580*/  LDCU.64 UR6, c[0x0][0x380] ;  /* 0x00007000ff0677ac */ /* 0x000e260008000a00 */
[----:B------:R-:W2:Y:S04]  /*11590*/  LDL.LU R125, [R1+0x2c] ;  /* 0x00002c00017d7983 */ /* 0x000ea80000300800 */
[----:B------:R-:W0:Y:S04]  /*115a0*/  LDL.LU R124, [R1+0x148] ;  /* 0x00014800017c7983 */ /* 0x000e280000300800 */
[----:B------:R-:W3:Y:S01]  /*115b0*/  LDL.LU R249, [R1+0x14c] ;  /* 0x00014c0001f97983 */ /* 0x000ee20000300800 */
[----:B------:R-:W-:-:S02]  /*115c0*/  F2FP.F16.F32.PACK_AB R127, R127, R247 ;  /* 0x000000f77f7f723e */ /* 0x000fc400000000ff */
[----:B--2---:R-:W-:Y:S02]  /*115d0*/  F2FP.F16.F32.PACK_AB R126, R126, R125 ;  /* 0x0000007d7e7e723e */ /* 0x004fe400000000ff */
        /* <DEDUP_REMOVED lines=21> */
[----:B-1----:R-:W-:Y:S05]  /*11730*/  CALL.REL.NOINC `($__internal_46_$__cuda_sm3x_div_rn_noftz_f32_slowpath) ;  /* 0x000000f000f07944 */ /* 0x002fea0003c00000 */
[----:B------:R0:W-:Y:S02]  /*11740*/  STL [R1+0x28], R248 ;  /* 0x000028f801007387 */ /* 0x0001e40000100800 */
.L_x_10015:
[----:B------:R-:W-:Y:S05]  /*11750*/  BSYNC.RECONVERGENT B2 ;  /* 0x0000000000027941 */ /* 0x000fea0003800200 */
.L_x_10014:
        /* <DEDUP_REMOVED lines=11> */
[----:B01----:R-:W-:Y:S05]  /*11810*/  CALL.REL.NOINC `($__internal_46_$__cuda_sm3x_div_rn_noftz_f32_slowpath) ;  /* 0x000000f000b87944 */ /* 0x003fea0003c00000 */
[----:B------:R-:W-:-:S07]  /*11820*/  MOV R246, R248 ;  /* 0x000000f800f67202 */ /* 0x000fce0000000f00 */
.L_x_10017:
[----:B------:R-:W-:Y:S05]  /*11830*/  BSYNC.RECONVERGENT B2 ;  /* 0x0000000000027941 */ /* 0x000fea0003800200 */
.L_x_10016:
        /* <DEDUP_REMOVED lines=13> */
.L_x_10019:
[----:B------:R-:W-:Y:S05]  /*11910*/  BSYNC.RECONVERGENT B2 ;  /* 0x0000000000027941 */ /* 0x000fea0003800200 */
.L_x_10018:
        /* <DEDUP_REMOVED lines=13> */
.L_x_10021:
[----:B------:R-:W-:Y:S05]  /*119f0*/  BSYNC.RECONVERGENT B2 ;  /* 0x0000000000027941 */ /* 0x000fea0003800200 */
.L_x_10020:
[----:B------:R-:W2:Y:S01]  /*11a00*/  LDL.LU R126, [R1+0x28] ;  /* 0x00002800017e7983 */ /* 0x000ea20000300800 */
[----:B------:R-:W-:Y:S02]  /*11a10*/  F2FP.F16.F32.PACK_AB R127, R127, R245 ;  /* 0x000000f57f7f723e */ /* 0x000fe400000000ff */
[----:B--2---:R-:W-:-:S05]  /*11a20*/  F2FP.F16.F32.PACK_AB R126, R246, R126 ;  /* 0x0000007ef67e723e */ /* 0x004fca00000000ff */
        /* <DEDUP_REMOVED lines=16> */
[----:B01----:R-:W-:Y:S05]  /*11b30*/  CALL.REL.NOINC `($__internal_46_$__cuda_sm3x_div_rn_noftz_f32_slowpath) ;  /* 0x000000ec00f07944 */ /* 0x003fea0003c00000 */
[----:B------:R-:W-:-:S07]  /*11b40*/  MOV R243, R248 ;  /* 0x000000f800f37202 */ /* 0x000fce0000000f00 */
.L_x_10023:
[----:B------:R-:W-:Y:S05]  /*11b50*/  BSYNC.RECONVERGENT B2 ;  /* 0x0000000000027941 */ /* 0x000fea0003800200 */
.L_x_10022:
        /* <DEDUP_REMOVED lines=13> */
.L_x_10025:
[----:B------:R-:W-:Y:S05]  /*11c30*/  BSYNC.RECONVERGENT B2 ;  /* 0x0000000000027941 */ /* 0x000fea0003800200 */
.L_x_10024:
        /* <DEDUP_REMOVED lines=13> */
.L_x_10027:
[----:B------:R-:W-:Y:S05]  /*11d10*/  BSYNC.RECONVERGENT B2 ;  /* 0x0000000000027941 */ /* 0x000fea0003800200 */
.L_x_10026:
        /* <DEDUP_REMOVED lines=13> */
.L_x_10029:
[----:B------:R-:W-:Y:S05]  /*11df0*/  BSYNC.RECONVERGENT B2 ;  /* 0x0000000000027941 */ /* 0x000fea0003800200 */
.L_x_10028:
[----:B------:R-:W-:Y:S02]  /*11e00*/  F2FP.F16.F32.PACK_AB R126, R242, R243 ;  /* 0x000000f3f27e723e */ /* 0x000fe400000000ff */
[----:B------:R-:W-:-:S05]  /*11e10*/  F2FP.F16.F32.PACK_AB R127, R127, R241 ;  /* 0x000000f17f7f723e */ /* 0x000fca00000000ff */
        /* <DEDUP_REMOVED lines=18> */
.L_x_10031:
[----:B------:R-:W-:Y:S05]  /*11f40*/  BSYNC.RECONVERGENT B2 ;  /* 0x0000000000027941 */ /* 0x000fea0003800200 */
.L_x_10030:
        /* <DEDUP_REMOVED lines=13> */
.L_x_10033:
[----:B------:R-:W-:Y:S05]  /*12020*/  BSYNC.RECONVERGENT B2 ;  /* 0x0000000000027941 */ /* 0x000fea0003800200 */
.L_x_10032:
        /* <DEDUP_REMOVED lines=13> */
.L_x_10035:
[----:B------:R-:W-:Y:S05]  /*12100*/  BSYNC.RECONVERGENT B2 ;  /* 0x0000000000027941 */ /* 0x000fea0003800200 */
.L_x_10034:
        /* <DEDUP_REMOVED lines=11> */
[----:B------:R-:W-:Y:S05]  /*121c0*/  CALL.REL.NOINC `($__internal_46_$__cuda_sm3x_div_rn_noftz_f32_slowpath) ;  /* 0x000000e8004c7944 */ /* 0x000fea0003c00000 */
.L_x_10037:
[----:B------:R-:W-:Y:S05]  /*121d0*/  BSYNC.RECONVERGENT B2 ;  /* 0x0000000000027941 */ /* 0x000fea0003800200 */
.L_x_10036:
        /* <DEDUP_REMOVED lines=18> */
[----:B------:R-:W-:Y:S05]  /*12300*/  CALL.REL.NOINC `($__internal_46_$__cuda_sm3x_div_rn_noftz_f32_slowpath) ;  /* 0x000000e400fc7944 */ /* 0x000fea0003c00000 */
[----:B------:R-:W-:-:S07]  /*12310*/  MOV R235, R248 ;  /* 0x000000f800eb7202 */ /* 0x000fce0000000f00 */
.L_x_10039:
[----:B------:R-:W-:Y:S05]  /*12320*/  BSYNC.RECONVERGENT B2 ;  /* 0x0000000000027941 */ /* 0x000fea0003800200 */
.L_x_10038:
        /* <DEDUP_REMOVED lines=11> */
[----:B------:R-:W-:Y:S05]  /*123e0*/  CALL.REL.NOINC `($__internal_46_$__cuda_sm3x_div_rn_noftz_f32_slowpath) ;  /* 0x000000e400c47944 */ /* 0x000fea0003c00000 */
[----:B------:R-:W-:-:S07]  /*123f0*/  MOV R234, R248 ;  /* 0x000000f800ea7202 */ /* 0x000fce0000000f00 */
.L_x_10041:
[----:B------:R-:W-:Y:S05]  /*12400*/  BSYNC.RECONVERGENT B2 ;  /* 0x0000000000027941 */ /* 0x000fea0003800200 */
.L_x_10040:
        /* <DEDUP_REMOVED lines=13> */
.L_x_10043:
[----:B------:R-:W-:Y:S05]  /*124e0*/  BSYNC.RECONVERGENT B2 ;  /* 0x0000000000027941 */ /* 0x000fea0003800200 */
.L_x_10042:
        /* <DEDUP_REMOVED lines=12> */
.L_x_10045:
[----:B------:R-:W-:Y:S05]  /*125b0*/  BSYNC.RECONVERGENT B2 ;  /* 0x0000000000027941 */ /* 0x000fea0003800200 */
.L_x_10044:
        /* <DEDUP_REMOVED lines=20> */
.L_x_10047:
[----:B------:R-:W-:Y:S05]  /*12700*/  BSYNC.RECONVERGENT B2 ;  /* 0x0000000000027941 */ /* 0x000fea0003800200 */
.L_x_10046:
        /* <DEDUP_REMOVED lines=13> */
.L_x_10049:
[----:B------:R-:W-:Y:S05]  /*127e0*/  BSYNC.RECONVERGENT B2 ;  /* 0x0000000000027941 */ /* 0x000fea0003800200 */
.L_x_10048:
        /* <DEDUP_REMOVED lines=13> */
.L_x_10051:
[----:B------:R-:W-:Y:S05]  /*128c0*/  BSYNC.RECONVERGENT B2 ;  /* 0x0000000000027941 */ /* 0x000fea0003800200 */
.L_x_10050:
        /* <DEDUP_REMOVED lines=12> */
.L_x_10053:
[----:B------:R-:W-:Y:S05]  /*12990*/  BSYNC.RECONVERGENT B2 ;  /* 0x0000000000027941 */ /* 0x000fea0003800200 */
.L_x_10052:
        /* <DEDUP_REMOVED lines=20> */
.L_x_10055:
[----:B------:R-:W-:Y:S05]  /*12ae0*/  BSYNC.RECONVERGENT B2 ;  /* 0x0000000000027941 */ /* 0x000fea0003800200 */
.L_x_10054:
        /* <DEDUP_REMOVED lines=13> */
.L_x_10057:
[----:B------:R-:W-:Y:S05]  /*12bc0*/  BSYNC.RECONVERGENT B2 ;  /* 0x0000000000027941 */ /* 0x000fea0003800200 */
.L_x_10056:
        /* <DEDUP_REMOVED lines=13> */
.L_x_10059:
[----:B------:R-:W-:Y:S05]  /*12ca0*/  BSYNC.RECONVERGENT B2 ;  /* 0x0000000000027941 */ /* 0x000fea0003800200 */
.L_x_10058:
        /* <DEDUP_REMOVED lines=12> */
.L_x_10061:
[----:B------:R-:W-:Y:S05]  /*12d70*/  BSYNC.RECONVERGENT B2 ;  /* 0x0000000000027941 */ /* 0x000fea0003800200 */
.L_x_10060:
        /* <DEDUP_REMOVED lines=20> */
.L_x_10063:
[----:B------:R-:W-:Y:S05]  /*12ec0*/  BSYNC.RECONVERGENT B2 ;  /* 0x0000000000027941 */ /* 0x000fea0003800200 */
.L_x_10062:
        /* <DEDUP_REMOVED lines=13> */
.L_x_10065:
[----:B------:R-:W-:Y:S05]  /*12fa0*/  BSYNC.RECONVERGENT B2 ;  /* 0x0000000000027941 */ /* 0x000fea0003800200 */
.L_x_10064:
        /* <DEDUP_REMOVED lines=13> */
.L_x_10067:
[----:B------:R-:W-:Y:S05]  /*13080*/  BSYNC.RECONVERGENT B2 ;  /* 0x0000000000027941 */ /* 0x000fea0003800200 */
.L_x_10066:
        /* <DEDUP_REMOVED lines=12> */
.L_x_10069:
[----:B------:R-:W-:Y:S05]  /*13150*/  BSYNC.RECONVERGENT B2 ;  /* 0x0000000000027941 */ /* 0x000fea0003800200 */
.L_x_10068:
        /* <DEDUP_REMOVED lines=20> */
.L_x_10071:
[----:B------:R-:W-:Y:S05]  /*132a0*/  BSYNC.RECONVERGENT B2 ;  /* 0x0000000000027941 */ /* 0x000fea0003800200 */
.L_x_10070:
        /* <DEDUP_REMOVED lines=13> */
.L_x_10073:
[----:B------:R-:W-:Y:S05]  /*13380*/  BSYNC.RECONVERGENT B2 ;  /* 0x0000000000027941 */ /* 0x000fea0003800200 */
.L_x_10072:
        /* <DEDUP_REMOVED lines=13> */
.L_x_10075:
[----:B------:R-:W-:Y:S05]  /*13460*/  BSYNC.RECONVERGENT B2 ;  /* 0x0000000000027941 */ /* 0x000fea0003800200 */
.L_x_10074:
        /* <DEDUP_REMOVED lines=12> */
.L_x_10077:
[----:B------:R-:W-:Y:S05]  /*13530*/  BSYNC.RECONVERGENT B2 ;  /* 0x0000000000027941 */ /* 0x000fea0003800200 */
.L_x_10076:
        /* <DEDUP_REMOVED lines=20> */
.L_x_10079:
[----:B------:R-:W-:Y:S05]  /*13680*/  BSYNC.RECONVERGENT B2 ;  /* 0x0000000000027941 */ /* 0x000fea0003800200 */
.L_x_10078:
        /* <DEDUP_REMOVED lines=13> */
.L_x_10081:
[----:B------:R-:W-:Y:S05]  /*13760*/  BSYNC.RECONVERGENT B2 ;  /* 0x0000000000027941 */ /* 0x000fea0003800200 */
.L_x_10080:
        /* <DEDUP_REMOVED lines=13> */
.L_x_10083:
[----:B------:R-:W-:Y:S05]  /*13840*/  BSYNC.RECONVERGENT B2 ;  /* 0x0000000000027941 */ /* 0x000fea0003800200 */
.L_x_10082:
        /* <DEDUP_REMOVED lines=12> */
.L_x_10085:
[----:B------:R-:W-:Y:S05]  /*13910*/  BSYNC.RECONVERGENT B2 ;  /* 0x0000000000027941 */ /* 0x000fea0003800200 */
.L_x_10084:
        /* <DEDUP_REMOVED lines=20> */
.L_x_10087:
[----:B------:R-:W-:Y:S05]  /*13a60*/  BSYNC.RECONVERGENT B2 ;  /* 0x0000000000027941 */ /* 0x000fea0003800200 */
.L_x_10086:
        /* <DEDUP_REMOVED lines=13> */
.L_x_10089:
[----:B------:R-:W-:Y:S05]  /*13b40*/  BSYNC.RECONVERGENT B2 ;  /* 0x0000000000027941 */ /* 0x000fea0003800200 */
.L_x_10088:
        /* <DEDUP_REMOVED lines=13> */
.L_x_10091:
[----:B------:R-:W-:Y:S05]  /*13c20*/  BSYNC.RECONVERGENT B2 ;  /* 0x0000000000027941 */ /* 0x000fea0003800200 */
.L_x_10090:
        /* <DEDUP_REMOVED lines=12> */
.L_x_10093:
[----:B------:R-:W-:Y:S05]  /*13cf0*/  BSYNC.RECONVERGENT B2 ;  /* 0x0000000000027941 */ /* 0x000fea0003800200 */
.L_x_10092:
        /* <DEDUP_REMOVED lines=20> */
.L_x_10095:
[----:B------:R-:W-:Y:S05]  /*13e40*/  BSYNC.RECONVERGENT B2 ;  /* 0x0000000000027941 */ /* 0x000fea0003800200 */
.L_x_10094:
        /* <DEDUP_REMOVED lines=13> */
.L_x_10097:
[----:B------:R-:W-:Y:S05]  /*13f20*/  BSYNC.RECONVERGENT B2 ;  /* 0x0000000000027941 */ /* 0x000fea0003800200 */
.L_x_10096:
        /* <DEDUP_REMOVED lines=13> */
.L_x_10099:
[----:B------:R-:W-:Y:S05]  /*14000*/  BSYNC.RECONVERGENT B2 ;  /* 0x0000000000027941 */ /* 0x000fea0003800200 */
.L_x_10098:
        /* <DEDUP_REMOVED lines=12> */
.L_x_10101:
[----:B------:R-:W-:Y:S05]  /*140d0*/  BSYNC.RECONVERGENT B2 ;  /* 0x0000000000027941 */ /* 0x000fea0003800200 */
.L_x_10100:
        /* <DEDUP_REMOVED lines=20> */
.L_x_10103:
[----:B------:R-:W-:Y:S05]  /*14220*/  BSYNC.RECONVERGENT B2 ;  /* 0x0000000000027941 */ /* 0x000fea0003800200 */
.L_x_10102:
        /* <DEDUP_REMOVED lines=13> */
.L_x_10105:
[----:B------:R-:W-:Y:S05]  /*14300*/  BSYNC.RECONVERGENT B2 ;  /* 0x0000000000027941 */ /* 0x000fea0003800200 */
.L_x_10104:
        /* <DEDUP_REMOVED lines=13> */
.L_x_10107:
[----:B------:R-:W-:Y:S05]  /*143e0*/  BSYNC.RECONVERGENT B2 ;  /* 0x0000000000027941 */ /* 0x000fea0003800200 */
.L_x_10106:
        /* <DEDUP_REMOVED lines=12> */
.L_x_10109:
[----:B------:R-:W-:Y:S05]  /*144b0*/  BSYNC.RECONVERGENT B2 ;  /* 0x0000000000027941 */ /* 0x000fea0003800200 */
.L_x_10108:
        /* <DEDUP_REMOVED lines=20> */
.L_x_10111:
[----:B------:R-:W-:Y:S05]  /*14600*/  BSYNC.RECONVERGENT B2 ;  /* 0x0000000000027941 */ /* 0x000fea0003800200 */
.L_x_10110:
        /* <DEDUP_REMOVED lines=13> */
.L_x_10113:
[----:B------:R-:W-:Y:S05]  /*146e0*/  BSYNC.RECONVERGENT B2 ;  /* 0x0000000000027941 */ /* 0x000fea0003800200 */
.L_x_10112:
        /* <DEDUP_REMOVED lines=13> */
.L_x_10115:
[----:B------:R-:W-:Y:S05]  /*147c0*/  BSYNC.RECONVERGENT B2 ;  /* 0x0000000000027941 */ /* 0x000fea0003800200 */
.L_x_10114:
        /* <DEDUP_REMOVED lines=12> */
.L_x_10117:
[----:B------:R-:W-:Y:S05]  /*14890*/  BSYNC.RECONVERGENT B2 ;  /* 0x0000000000027941 */ /* 0x000fea0003800200 */
.L_x_10116:
        /* <DEDUP_REMOVED lines=20> */
.L_x_10119:
[----:B------:R-:W-:Y:S05]  /*149e0*/  BSYNC.RECONVERGENT B2 ;  /* 0x0000000000027941 */ /* 0x000fea0003800200 */
.L_x_10118:
        /* <DEDUP_REMOVED lines=13> */
.L_x_10121:
[----:B------:R-:W-:Y:S05]  /*14ac0*/  BSYNC.RECONVERGENT B2 ;  /* 0x0000000000027941 */ /* 0x000fea0003800200 */
.L_x_10120:
        /* <DEDUP_REMOVED lines=13> */
.L_x_10123:
[----:B------:R-:W-:Y:S05]  /*14ba0*/  BSYNC.RECONVERGENT B2 ;  /* 0x0000000000027941 */ /* 0x000fea0003800200 */
.L_x_10122:
        /* <DEDUP_REMOVED lines=12> */
.L_x_10125:
[----:B------:R-:W-:Y:S05]  /*14c70*/  BSYNC.RECONVERGENT B2 ;  /* 0x0000000000027941 */ /* 0x000fea0003800200 */
.L_x_10124:
        /* <DEDUP_REMOVED lines=20> */
.L_x_10127:
[----:B------:R-:W-:Y:S05]  /*14dc0*/  BSYNC.RECONVERGENT B2 ;  /* 0x0000000000027941 */ /* 0x000fea0003800200 */
.L_x_10126:
        /* <DEDUP_REMOVED lines=13> */
.L_x_10129:
[----:B------:R-:W-:Y:S05]  /*14ea0*/  BSYNC.RECONVERGENT B2 ;  /* 0x0000000000027941 */ /* 0x000fea0003800200 */
.L_x_10128:
        /* <DEDUP_REMOVED lines=13> */
.L_x_10131:
[----:B------:R-:W-:Y:S05]  /*14f80*/  BSYNC.RECONVERGENT B2 ;  /* 0x0000000000027941 */ /* 0x000fea0003800200 */
.L_x_10130:
        /* <DEDUP_REMOVED lines=12> */
.L_x_10133:
[----:B------:R-:W-:Y:S05]  /*15050*/  BSYNC.RECONVERGENT B2 ;  /* 0x0000000000027941 */ /* 0x000fea0003800200 */
.L_x_10132:
        /* <DEDUP_REMOVED lines=20> */
.L_x_10135:
[----:B------:R-:W-:Y:S05]  /*151a0*/  BSYNC.RECONVERGENT B2 ;  /* 0x0000000000027941 */ /* 0x000fea0003800200 */
.L_x_10134:
        /* <DEDUP_REMOVED lines=13> */
.L_x_10137:
[----:B------:R-:W-:Y:S05]  /*15280*/  BSYNC.RECONVERGENT B2 ;  /* 0x0000000000027941 */ /* 0x000fea0003800200 */
.L_x_10136:
        /* <DEDUP_REMOVED lines=13> */
.L_x_10139:
[----:B------:R-:W-:Y:S05]  /*15360*/  BSYNC.RECONVERGENT B2 ;  /* 0x0000000000027941 */ /* 0x000fea0003800200 */
.L_x_10138:
        /* <DEDUP_REMOVED lines=12> */
.L_x_10141:
[----:B------:R-:W-:Y:S05]  /*15430*/  BSYNC.RECONVERGENT B2 ;  /* 0x0000000000027941 */ /* 0x000fea0003800200 */
.L_x_10140:
        /* <DEDUP_REMOVED lines=20> */
.L_x_10143:
[----:B------:R-:W-:Y:S05]  /*15580*/  BSYNC.RECONVERGENT B2 ;  /* 0x0000000000027941 */ /* 0x000fea0003800200 */
.L_x_10142:
        /* <DEDUP_REMOVED lines=13> */
.L_x_10145:
[----:B------:R-:W-:Y:S05]  /*15660*/  BSYNC.RECONVERGENT B2 ;  /* 0x0000000000027941 */ /* 0x000fea0003800200 */
.L_x_10144:
        /* <DEDUP_REMOVED lines=13> */
.L_x_10147:
[----:B------:R-:W-:Y:S05]  /*15740*/  BSYNC.RECONVERGENT B2 ;  /* 0x0000000000027941 */ /* 0x000fea0003800200 */
.L_x_10146:
        /* <DEDUP_REMOVED lines=12> */
.L_x_10149:
[----:B------:R-:W-:Y:S05]  /*15810*/  BSYNC.RECONVERGENT B2 ;  /* 0x0000000000027941 */ /* 0x000fea0003800200 */
.L_x_10148:
        /* <DEDUP_REMOVED lines=20> */
.L_x_10151:
[----:B------:R-:W-:Y:S05]  /*15960*/  BSYNC.RECONVERGENT B2 ;  /* 0x0000000000027941 */ /* 0x000fea0003800200 */
.L_x_10150:
        /* <DEDUP_REMOVED lines=13> */
.L_x_10153:
[----:B------:R-:W-:Y:S05]  /*15a40*/  BSYNC.RECONVERGENT B2 ;  /* 0x0000000000027941 */ /* 0x000fea0003800200 */
.L_x_10152:
        /* <DEDUP_REMOVED lines=13> */
.L_x_10155:
[----:B------:R-:W-:Y:S05]  /*15b20*/  BSYNC.RECONVERGENT B2 ;  /* 0x0000000000027941 */ /* 0x000fea0003800200 */
.L_x_10154:
        /* <DEDUP_REMOVED lines=12> */
.L_x_10157:
[----:B------:R-:W-:Y:S05]  /*15bf0*/  BSYNC.RECONVERGENT B2 ;  /* 0x0000000000027941 */ /* 0x000fea0003800200 */
.L_x_10156:
        /* <DEDUP_REMOVED lines=20> */
.L_x_10159:
[----:B------:R-:W-:Y:S05]  /*15d40*/  BSYNC.RECONVERGENT B2 ;  /* 0x0000000000027941 */ /* 0x000fea0003800200 */
.L_x_10158:
        /* <DEDUP_REMOVED lines=13> */
.L_x_10161:
[----:B------:R-:W-:Y:S05]  /*15e20*/  BSYNC.RECONVERGENT B2 ;  /* 0x0000000000027941 */ /* 0x000fea0003800200 */
.L_x_10160:
        /* <DEDUP_REMOVED lines=13> */
.L_x_10163:
[----:B------:R-:W-:Y:S05]  /*15f00*/  BSYNC.RECONVERGENT B2 ;  /* 0x0000000000027941 */ /* 0x000fea0003800200 */
.L_x_10162:
        /* <DEDUP_REMOVED lines=12> */
.L_x_10165:
[----:B------:R-:W-:Y:S05]  /*15fd0*/  BSYNC.RECONVERGENT B2 ;  /* 0x0000000000027941 */ /* 0x000fea0003800200 */
.L_x_10164:
        /* <DEDUP_REMOVED lines=20> */
.L_x_10167:
[----:B------:R-:W-:Y:S05]  /*16120*/  BSYNC.RECONVERGENT B2 ;  /* 0x0000000000027941 */ /* 0x000fea0003800200 */
.L_x_10166:
        /* <DEDUP_REMOVED lines=13> */
.L_x_10169:
[----:B------:R-:W-:Y:S05]  /*16200*/  BSYNC.RECONVERGENT B2 ;  /* 0x0000000000027941 */ /* 0x000fea0003800200 */
.L_x_10168:
        /* <DEDUP_REMOVED lines=13> */
.L_x_10171:
[----:B------:R-:W-:Y:S05]  /*162e0*/  BSYNC.RECONVERGENT B2 ;  /* 0x0000000000027941 */ /* 0x000fea0003800200 */
.L_x_10170:
        /* <DEDUP_REMOVED lines=12> */
.L_x_10173:
[----:B------:R-:W-:Y:S05]  /*163b0*/  BSYNC.RECONVERGENT B2 ;  /* 0x0000000000027941 */ /* 0x000fea0003800200 */
.L_x_10172:
        /* <DEDUP_REMOVED lines=20> */
.L_x_10175:
[----:B------:R-:W-:Y:S05]  /*16500*/  BSYNC.RECONVERGENT B2 ;  /* 0x0000000000027941 */ /* 0x000fea0003800200 */
.L_x_10174:
        /* <DEDUP_REMOVED lines=13> */
.L_x_10177:
[----:B------:R-:W-:Y:S05]  /*165e0*/  BSYNC.RECONVERGENT B2 ;  /* 0x0000000000027941 */ /* 0x000fea0003800200 */
.L_x_10176:
        /* <DEDUP_REMOVED lines=13> */
.L_x_10179:
[----:B------:R-:W-:Y:S05]  /*166c0*/  BSYNC.RECONVERGENT B2 ;  /* 0x0000000000027941 */ /* 0x000fea0003800200 */
.L_x_10178:
        /* <DEDUP_REMOVED lines=12> */
.L_x_10181:
[----:B------:R-:W-:Y:S05]  /*16790*/  BSYNC.RECONVERGENT B2 ;  /* 0x0000000000027941 */ /* 0x000fea0003800200 */
.L_x_10180:
        /* <DEDUP_REMOVED lines=20> */
.L_x_10183:
[----:B------:R-:W-:Y:S05]  /*168e0*/  BSYNC.RECONVERGENT B2 ;  /* 0x0000000000027941 */ /* 0x000fea0003800200 */
.L_x_10182:
        /* <DEDUP_REMOVED lines=13> */
.L_x_10185:
[----:B------:R-:W-:Y:S05]  /*169c0*/  BSYNC.RECONVERGENT B2 ;  /* 0x0000000000027941 */ /* 0x000fea0003800200 */
.L_x_10184:
        /* <DEDUP_REMOVED lines=13> */
.L_x_10187:
[----:B------:R-:W-:Y:S05]  /*16aa0*/  BSYNC.RECONVERGENT B2 ;  /* 0x0000000000027941 */ /* 0x000fea0003800200 */
.L_x_10186:
        /* <DEDUP_REMOVED lines=12> */
.L_x_10189:
[----:B------:R-:W-:Y:S05]  /*16b70*/  BSYNC.RECONVERGENT B2 ;  /* 0x0000000000027941 */ /* 0x000fea0003800200 */
.L_x_10188:
        /* <DEDUP_REMOVED lines=20> */
.L_x_10191:
[----:B------:R-:W-:Y:S05]  /*16cc0*/  BSYNC.RECONVERGENT B2 ;  /* 0x0000000000027941 */ /* 0x000fea0003800200 */
.L_x_10190:
        /* <DEDUP_REMOVED lines=13> */
.L_x_10193:
[----:B------:R-:W-:Y:S05]  /*16da0*/  BSYNC.RECONVERGENT B2 ;  /* 0x0000000000027941 */ /* 0x000fea0003800200 */
.L_x_10192:
        /* <DEDUP_REMOVED lines=13> */
.L_x_10195:
[----:B------:R-:W-:Y:S05]  /*16e80*/  BSYNC.RECONVERGENT B2 ;  /* 0x0000000000027941 */ /* 0x000fea0003800200 */
.L_x_10194:
        /* <DEDUP_REMOVED lines=12> */
.L_x_10197:
[----:B------:R-:W-:Y:S05]  /*16f50*/  BSYNC.RECONVERGENT B2 ;  /* 0x0000000000027941 */ /* 0x000fea0003800200 */
.L_x_10196:
        /* <DEDUP_REMOVED lines=20> */
.L_x_10199:
[----:B------:R-:W-:Y:S05]  /*170a0*/  BSYNC.RECONVERGENT B2 ;  /* 0x0000000000027941 */ /* 0x000fea0003800200 */
.L_x_10198:
        /* <DEDUP_REMOVED lines=13> */
.L_x_10201:
[----:B------:R-:W-:Y:S05]  /*17180*/  BSYNC.RECONVERGENT B2 ;  /* 0x0000000000027941 */ /* 0x000fea0003800200 */
.L_x_10200:
        /* <DEDUP_REMOVED lines=13> */
.L_x_10203:
[----:B------:R-:W-:Y:S05]  /*17260*/  BSYNC.RECONVERGENT B2 ;  /* 0x0000000000027941 */ /* 0x000fea0003800200 */
.L_x_10202:
        /* <DEDUP_REMOVED lines=12> */
.L_x_10205:
[----:B------:R-:W-:Y:S05]  /*17330*/  BSYNC.RECONVERGENT B2 ;  /* 0x0000000000027941 */ /* 0x000fea0003800200 */
.L_x_10204:
        /* <DEDUP_REMOVED lines=20> */
.L_x_10207:
[----:B------:R-:W-:Y:S05]  /*17480*/  BSYNC.RECONVERGENT B2 ;  /* 0x0000000000027941 */ /* 0x000fea0003800200 */
.L_x_10206:
        /* <DEDUP_REMOVED lines=13> */
.L_x_10209:
[----:B------:R-:W-:Y:S05]  /*17560*/  BSYNC.RECONVERGENT B2 ;  /* 0x0000000000027941 */ /* 0x000fea0003800200 */
.L_x_10208:
        /* <DEDUP_REMOVED lines=13> */
.L_x_10211:
[----:B------:R-:W-:Y:S05]  /*17640*/  BSYNC.RECONVERGENT B2 ;  /* 0x0000000000027941 */ /* 0x000fea0003800200 */
.L_x_10210:
        /* <DEDUP_REMOVED lines=12> */
.L_x_10213:
[----:B------:R-:W-:Y:S05]  /*17710*/  BSYNC.RECONVERGENT B2 ;  /* 0x0000000000027941 */ /* 0x000fea0003800200 */
.L_x_10212:
        /* <DEDUP_REMOVED lines=20> */
.L_x_10215:
[----:B------:R-:W-:Y:S05]  /*17860*/  BSYNC.RECONVERGENT B2 ;  /* 0x0000000000027941 */ /* 0x000fea0003800200 */
.L_x_10214:
        /* <DEDUP_REMOVED lines=13> */
.L_x_10217:
[----:B------:R-:W-:Y:S05]  /*17940*/  BSYNC.RECONVERGENT B2 ;  /* 0x0000000000027941 */ /* 0x000fea0003800200 */
.L_x_10216:
        /* <DEDUP_REMOVED lines=13> */
.L_x_10219:
[----:B------:R-:W-:Y:S05]  /*17a20*/  BSYNC.RECONVERGENT B2 ;  /* 0x0000000000027941 */ /* 0x000fea0003800200 */
.L_x_10218:
        /* <DEDUP_REMOVED lines=12> */
.L_x_10221:
[----:B------:R-:W-:Y:S05]  /*17af0*/  BSYNC.RECONVERGENT B2 ;  /* 0x0000000000027941 */ /* 0x000fea0003800200 */
.L_x_10220:
        /* <DEDUP_REMOVED lines=20> */
.L_x_10223:
[----:B------:R-:W-:Y:S05]  /*17c40*/  BSYNC.RECONVERGENT B2 ;  /* 0x0000000000027941 */ /* 0x000fea0003800200 */
.L_x_10222:
        /* <DEDUP_REMOVED lines=13> */
.L_x_10225:
[----:B------:R-:W-:Y:S05]  /*17d20*/  BSYNC.RECONVERGENT B2 ;  /* 0x0000000000027941 */ /* 0x000fea0003800200 */
.L_x_10224:
        /* <DEDUP_REMOVED lines=13> */
.L_x_10227:
[----:B------:R-:W-:Y:S05]  /*17e00*/  BSYNC.RECONVERGENT B2 ;  /* 0x0000000000027941 */ /* 0x000fea0003800200 */
.L_x_10226:
        /* <DEDUP_REMOVED lines=12> */
.L_x_10229:
[----:B------:R-:W-:Y:S05]  /*17ed0*/  BSYNC.RECONVERGENT B2 ;  /* 0x0000000000027941 */ /* 0x000fea0003800200 */
.L_x_10228:
        /* <DEDUP_REMOVED lines=20> */
.L_x_10231:
[----:B------:R-:W-:Y:S05]  /*18020*/  BSYNC.RECONVERGENT B2 ;  /* 0x0000000000027941 */ /* 0x000fea0003800200 */
.L_x_10230:
        /* <DEDUP_REMOVED lines=13> */
.L_x_10233:
[----:B------:R-:W-:Y:S05]  /*18100*/  BSYNC.RECONVERGENT B2 ;  /* 0x0000000000027941 */ /* 0x000fea0003800200 */
.L_x_10232:
        /* <DEDUP_REMOVED lines=13> */
.L_x_10235:
[----:B------:R-:W-:Y:S05]  /*181e0*/  BSYNC.RECONVERGENT B2 ;  /* 0x0000000000027941 */ /* 0x000fea0003800200 */
.L_x_10234:
        /* <DEDUP_REMOVED lines=12> */
.L_x_10237:
[----:B------:R-:W-:Y:S05]  /*182b0*/  BSYNC.RECONVERGENT B2 ;  /* 0x0000000000027941 */ /* 0x000fea0003800200 */
.L_x_10236:
        /* <DEDUP_REMOVED lines=20> */
.L_x_10239:
[----:B------:R-:W-:Y:S05]  /*18400*/  BSYNC.RECONVERGENT B2 ;  /* 0x0000000000027941 */ /* 0x000fea0003800200 */
.L_x_10238:
        /* <DEDUP_REMOVED lines=13> */
.L_x_10241:
[----:B------:R-:W-:Y:S05]  /*184e0*/  BSYNC.RECONVERGENT B2 ;  /* 0x0000000000027941 */ /* 0x000fea0003800200 */
.L_x_10240:
        /* <DEDUP_REMOVED lines=13> */
.L_x_10243:
[----:B------:R-:W-:Y:S05]  /*185c0*/  BSYNC.RECONVERGENT B2 ;  /* 0x0000000000027941 */ /* 0x000fea0003800200 */
.L_x_10242:
        /* <DEDUP_REMOVED lines=12> */
.L_x_10245:
[----:B------:R-:W-:Y:S05]  /*18690*/  BSYNC.RECONVERGENT B2 ;  /* 0x0000000000027941 */ /* 0x000fea0003800200 */
.L_x_10244:
        /* <DEDUP_REMOVED lines=20> */
.L_x_10247:
[----:B------:R-:W-:Y:S05]  /*187e0*/  BSYNC.RECONVERGENT B2 ;  /* 0x0000000000027941 */ /* 0x000fea0003800200 */
.L_x_10246:
        /* <DEDUP_REMOVED lines=13> */
.L_x_10249:
[----:B------:R-:W-:Y:S05]  /*188c0*/  BSYNC.RECONVERGENT B2 ;  /* 0x0000000000027941 */ /* 0x000fea0003800200 */
.L_x_10248:
        /* <DEDUP_REMOVED lines=13> */
.L_x_10251:
[----:B------:R-:W-:Y:S05]  /*189a0*/  BSYNC.RECONVERGENT B2 ;  /* 0x0000000000027941 */ /* 0x000fea0003800200 */
.L_x_10250:
        /* <DEDUP_REMOVED lines=12> */
.L_x_10253:
[----:B------:R-:W-:Y:S05]  /*18a70*/  BSYNC.RECONVERGENT B2 ;  /* 0x0000000000027941 */ /* 0x000fea0003800200 */
.L_x_10252:
[----:B------:R-:W-:Y:S02]  /*18a80*/  F2FP.F16.F32.PACK_AB R2, R131, R130 ;  /* 0x000000828302723e */ /* 0x000fe400000000ff */
[----:B------:R-:W-:-:S05]  /*18a90*/  F2FP.F16.F32.PACK_AB R3, R248, R0 ;  /* 0x00000000f803723e */ /* 0x000fca00000000ff */
[----:B------:R0:W-:Y:S01]  /*18aa0*/  STG.E.64 desc[UR4][R124.64+0x1e00], R2 ;  /* 0x001e00027c007986 */ /* 0x0001e2000c101b04 */
[----:B------:R-:W-:Y:S05]  /*18ab0*/  @P2 EXIT ;  /* 0x000000000000294d */ /* 0x000fea0003800000 */
[----:B------:R-:W2:Y:S01]  /*18ac0*/  LDL R126, [R1+0x8] ;  /* 0x00000800017e7983 */ /* 0x000ea20000100800 */
[----:B------:R-:W0:Y:S01]  /*18ad0*/  MUFU.RCP R0, R207 ;  /* 0x000000cf00007308 */ /* 0x000e220000001000 */
[----:B------:R-:W1:Y:S01]  /*18ae0*/  LDCU UR6, c[0x0][0x398] ;  /* 0x00007300ff0677ac */ /* 0x000e620008000800 */
[----:B------:R-:W-:Y:S01]  /*18af0*/  BSSY.RECONVERGENT B2, `(.L_x_10254) ;  /* 0x000000e000027945 */ /* 0x000fe20003800200 */
[----:B0-----:R-:W-:-:S04]  /*18b00*/  FFMA R3, -R207, R0, 1 ;  /* 0x3f800000cf037423 */ /* 0x001fc80000000100 */
[----:B------:R-:W-:Y:S01]  /*18b10*/  FFMA R127, R0, R3, R0 ;  /* 0x00000003007f7223 */ /* 0x000fe20000000000 */
[----:B------:R-:W-:-:S04]  /*18b20*/  LOP3.LUT R0, R247, 0x1000, RZ, 0xfc, !PT ;  /* 0x00001000f7007812 */ /* 0x000fc800078efcff */
        /* <DEDUP_REMOVED lines=8> */
[----:B------:R-:W-:Y:S05]  /*18bb0*/  CALL.REL.NOINC `($__internal_46_$__cuda_sm3x_div_rn_noftz_f32_slowpath) ;  /* 0x0000007c00d07944 */ /* 0x000fea0003c00000 */
[----:B------:R-:W-:-:S07]  /*18bc0*/  MOV R2, R248 ;  /* 0x000000f800027202 */ /* 0x000fce0000000f00 */
.L_x_10255:
[----:B------:R-:W-:Y:S05]  /*18bd0*/  BSYNC.RECONVERGENT B2 ;  /* 0x0000000000027941 */ /* 0x000fea0003800200 */
.L_x_10254:
        /* <DEDUP_REMOVED lines=14> */
.L_x_10257:
[----:B------:R-:W-:Y:S05]  /*18cc0*/  BSYNC.RECONVERGENT B2 ;  /* 0x0000000000027941 */ /* 0x000fea0003800200 */
.L_x_10256:
        /* <DEDUP_REMOVED lines=14> */
.L_x_10259:
[----:B------:R-:W-:Y:S05]  /*18db0*/  BSYNC.RECONVERGENT B2 ;  /* 0x0000000000027941 */ /* 0x000fea0003800200 */
.L_x_10258:
        /* <DEDUP_REMOVED lines=12> */
.L_x_10261:
[----:B------:R-:W-:Y:S05]  /*18e80*/  BSYNC.RECONVERGENT B2 ;  /* 0x0000000000027941 */ /* 0x000fea0003800200 */
.L_x_10260:
        /* <DEDUP_REMOVED lines=21> */
.L_x_10263:
[----:B------:R-:W-:Y:S05]  /*18fe0*/  BSYNC.RECONVERGENT B2 ;  /* 0x0000000000027941 */ /* 0x000fea0003800200 */
.L_x_10262:
        /* <DEDUP_REMOVED lines=14> */
.L_x_10265:
[----:B------:R-:W-:Y:S05]  /*190d0*/  BSYNC.RECONVERGENT B2 ;  /* 0x0000000000027941 */ /* 0x000fea0003800200 */
.L_x_10264:
        /* <DEDUP_REMOVED lines=14> */
.L_x_10267:
[----:B------:R-:W-:Y:S05]  /*191c0*/  BSYNC.RECONVERGENT B2 ;  /* 0x0000000000027941 */ /* 0x000fea0003800200 */
.L_x_10266:
        /* <DEDUP_REMOVED lines=13> */
.L_x_10269:
[----:B------:R-:W-:Y:S05]  /*192a0*/  BSYNC.RECONVERGENT B2 ;  /* 0x0000000000027941 */ /* 0x000fea0003800200 */
.L_x_10268:
        /* <DEDUP_REMOVED lines=21> */
.L_x_10271:
[----:B------:R-:W-:Y:S05]  /*19400*/  BSYNC.RECONVERGENT B2 ;  /* 0x0000000000027941 */ /* 0x000fea0003800200 */
.L_x_10270:
        /* <DEDUP_REMOVED lines=14> */
.L_x_10273:
[----:B------:R-:W-:Y:S05]  /*194f0*/  BSYNC.RECONVERGENT B2 ;  /* 0x0000000000027941 */ /* 0x000fea0003800200 */
.L_x_10272:
        /* <DEDUP_REMOVED lines=13> */
.L_x_10275:
[----:B------:R-:W-:Y:S05]  /*195d0*/  BSYNC.RECONVERGENT B2 ;  /* 0x0000000000027941 */ /* 0x000fea0003800200 */
.L_x_10274:
        /* <DEDUP_REMOVED lines=12> */
.L_x_10277:
[----:B------:R-:W-:Y:S05]  /*196a0*/  BSYNC.RECONVERGENT B2 ;  /* 0x0000000000027941 */ /* 0x000fea0003800200 */
.L_x_10276:
        /* <DEDUP_REMOVED lines=20> */
.L_x_10279:
[----:B------:R-:W-:Y:S05]  /*197f0*/  BSYNC.RECONVERGENT B2 ;  /* 0x0000000000027941 */ /* 0x000fea0003800200 */
.L_x_10278:
        /* <DEDUP_REMOVED lines=13> */
.L_x_10281:
[----:B------:R-:W-:Y:S05]  /*198d0*/  BSYNC.RECONVERGENT B2 ;  /* 0x0000000000027941 */ /* 0x000fea0003800200 */
.L_x_10280:
        /* <DEDUP_REMOVED lines=13> */
.L_x_10283:
[----:B------:R-:W-:Y:S05]  /*199b0*/  BSYNC.RECONVERGENT B2 ;  /* 0x0000000000027941 */ /* 0x000fea0003800200 */
.L_x_10282:
        /* <DEDUP_REMOVED lines=12> */
.L_x_10285:
[----:B------:R-:W-:Y:S05]  /*19a80*/  BSYNC.RECONVERGENT B2 ;  /* 0x0000000000027941 */ /* 0x000fea0003800200 */
.L_x_10284:
        /* <DEDUP_REMOVED lines=18> */
[----:B------:R-:W-:Y:S05]  /*19bb0*/  CALL.REL.NOINC `($__internal_46_$__cuda_sm3x_div_rn_noftz_f32_slowpath) ;  /* 0x0000006c00d07944 */ /* 0x000fea0003c00000 */
[----:B------:R-:W-:-:S07]  /*19bc0*/  MOV R0, R248 ;  /* 0x000000f800007202 */ /* 0x000fce0000000f00 */
.L_x_10287:
[----:B------:R-:W-:Y:S05]  /*19bd0*/  BSYNC.RECONVERGENT B2 ;  /* 0x0000000000027941 */ /* 0x000fea0003800200 */
.L_x_10286:
        /* <DEDUP_REMOVED lines=13> */
.L_x_10289:
[----:B------:R-:W-:Y:S05]  /*19cb0*/  BSYNC.RECONVERGENT B2 ;  /* 0x0000000000027941 */ /* 0x000fea0003800200 */
.L_x_10288:
        /* <DEDUP_REMOVED lines=13> */
.L_x_10291:
[----:B------:R-:W-:Y:S05]  /*19d90*/  BSYNC.RECONVERGENT B2 ;  /* 0x0000000000027941 */ /* 0x000fea0003800200 */
.L_x_10290:
        /* <DEDUP_REMOVED lines=12> */
.L_x_10293:
[----:B------:R-:W-:Y:S05]  /*19e60*/  BSYNC.RECONVERGENT B2 ;  /* 0x0000000000027941 */ /* 0x000fea0003800200 */
.L_x_10292:
        /* <DEDUP_REMOVED lines=20> */
.L_x_10295:
[----:B------:R-:W-:Y:S05]  /*19fb0*/  BSYNC.RECONVERGENT B2 ;  /* 0x0000000000027941 */ /* 0x000fea0003800200 */
.L_x_10294:
        /* <DEDUP_REMOVED lines=13> */
.L_x_10297:
[----:B------:R-:W-:Y:S05]  /*1a090*/  BSYNC.RECONVERGENT B2 ;  /* 0x0000000000027941 */ /* 0x000fea0003800200 */
.L_x_10296:
        /* <DEDUP_REMOVED lines=13> */
.L_x_10299:
[----:B------:R-:W-:Y:S05]  /*1a170*/  BSYNC.RECONVERGENT B2 ;  /* 0x0000000000027941 */ /* 0x000fea0003800200 */
.L_x_10298:
        /* <DEDUP_REMOVED lines=12> */
.L_x_10301:
[----:B------:R-:W-:Y:S05]  /*1a240*/  BSYNC.RECONVERGENT B2 ;  /* 0x0000000000027941 */ /* 0x000fea0003800200 */
.L_x_10300:
        /* <DEDUP_REMOVED lines=20> */
.L_x_10303:
[----:B------:R-:W-:Y:S05]  /*1a390*/  BSYNC.RECONVERGENT B2 ;  /* 0x0000000000027941 */ /* 0x000fea0003800200 */
.L_x_10302:
        /* <DEDUP_REMOVED lines=13> */
.L_x_10305:
[----:B------:R-:W-:Y:S05]  /*1a470*/  BSYNC.RECONVERGENT B2 ;  /* 0x0000000000027941 */ /* 0x000fea0003800200 */
.L_x_10304:
        /* <DEDUP_REMOVED lines=13> */
.L_x_10307:
[----:B------:R-:W-:Y:S05]  /*1a550*/  BSYNC.RECONVERGENT B2 ;  /* 0x0000000000027941 */ /* 0x000fea0003800200 */
.L_x_10306:
        /* <DEDUP_REMOVED lines=12> */
.L_x_10309:
[----:B------:R-:W-:Y:S05]  /*1a620*/  BSYNC.RECONVERGENT B2 ;  /* 0x0000000000027941 */ /* 0x000fea0003800200 */
.L_x_10308:
        /* <DEDUP_REMOVED lines=20> */
.L_x_10311:
[----:B------:R-:W-:Y:S05]  /*1a770*/  BSYNC.RECONVERGENT B2 ;  /* 0x0000000000027941 */ /* 0x000fea0003800200 */
.L_x_10310:
        /* <DEDUP_REMOVED lines=13> */
.L_x_10313:
[----:B------:R-:W-:Y:S05]  /*1a850*/  BSYNC.RECONVERGENT B2 ;  /* 0x0000000000027941 */ /* 0x000fea0003800200 */
.L_x_10312:
        /* <DEDUP_REMOVED lines=13> */
.L_x_10315:
[----:B------:R-:W-:Y:S05]  /*1a930*/  BSYNC.RECONVERGENT B2 ;  /* 0x0000000000027941 */ /* 0x000fea0003800200 */
.L_x_10314:
        /* <DEDUP_REMOVED lines=12> */
.L_x_10317:
[----:B------:R-:W-:Y:S05]  /*1aa00*/  BSYNC.RECONVERGENT B2 ;  /* 0x0000000000027941 */ /* 0x000fea0003800200 */
.L_x_10316:
        /* <DEDUP_REMOVED lines=20> */
.L_x_10319:
[----:B------:R-:W-:Y:S05]  /*1ab50*/  BSYNC.RECONVERGENT B2 ;  /* 0x0000000000027941 */ /* 0x000fea0003800200 */
.L_x_10318:
        /* <DEDUP_REMOVED lines=13> */
.L_x_10321:
[----:B------:R-:W-:Y:S05]  /*1ac30*/  BSYNC.RECONVERGENT B2 ;  /* 0x0000000000027941 */ /* 0x000fea0003800200 */
.L_x_10320:
        /* <DEDUP_REMOVED lines=13> */
.L_x_10323:
[----:B------:R-:W-:Y:S05]  /*1ad10*/  BSYNC.RECONVERGENT B2 ;  /* 0x0000000000027941 */ /* 0x000fea0003800200 */
.L_x_10322:
        /* <DEDUP_REMOVED lines=12> */
.L_x_10325:
[----:B------:R-:W-:Y:S05]  /*1ade0*/  BSYNC.RECONVERGENT B2 ;  /* 0x0000000000027941 */ /* 0x000fea0003800200 */
.L_x_10324:
        /* <DEDUP_REMOVED lines=20> */
.L_x_10327:
[----:B------:R-:W-:Y:S05]  /*1af30*/  BSYNC.RECONVERGENT B2 ;  /* 0x0000000000027941 */ /* 0x000fea0003800200 */
.L_x_10326:
        /* <DEDUP_REMOVED lines=13> */
.L_x_10329:
[----:B------:R-:W-:Y:S05]  /*1b010*/  BSYNC.RECONVERGENT B2 ;  /* 0x0000000000027941 */ /* 0x000fea0003800200 */
.L_x_10328:
        /* <DEDUP_REMOVED lines=13> */
.L_x_10331:
[----:B------:R-:W-:Y:S05]  /*1b0f0*/  BSYNC.RECONVERGENT B2 ;  /* 0x0000000000027941 */ /* 0x000fea0003800200 */
.L_x_10330:
        /* <DEDUP_REMOVED lines=12> */
.L_x_10333:
[----:B------:R-:W-:Y:S05]  /*1b1c0*/  BSYNC.RECONVERGENT B2 ;  /* 0x0000000000027941 */ /* 0x000fea0003800200 */
.L_x_10332:
        /* <DEDUP_REMOVED lines=20> */
.L_x_10335:
[----:B------:R-:W-:Y:S05]  /*1b310*/  BSYNC.RECONVERGENT B2 ;  /* 0x0000000000027941 */ /* 0x000fea0003800200 */
.L_x_10334:
        /* <DEDUP_REMOVED lines=13> */
.L_x_10337:
[----:B------:R-:W-:Y:S05]  /*1b3f0*/  BSYNC.RECONVERGENT B2 ;  /* 0x0000000000027941 */ /* 0x000fea0003800200 */
.L_x_10336:
        /* <DEDUP_REMOVED lines=13> */
.L_x_10339:
[----:B------:R-:W-:Y:S05]  /*1b4d0*/  BSYNC.RECONVERGENT B2 ;  /* 0x0000000000027941 */ /* 0x000fea0003800200 */
.L_x_10338:
        /* <DEDUP_REMOVED lines=12> */
.L_x_10341:
[----:B------:R-:W-:Y:S05]  /*1b5a0*/  BSYNC.RECONVERGENT B2 ;  /* 0x0000000000027941 */ /* 0x000fea0003800200 */
.L_x_10340:
        /* <DEDUP_REMOVED lines=20> */
.L_x_10343:
[----:B------:R-:W-:Y:S05]  /*1b6f0*/  BSYNC.RECONVERGENT B2 ;  /* 0x0000000000027941 */ /* 0x000fea0003800200 */
.L_x_10342:
        /* <DEDUP_REMOVED lines=13> */
.L_x_10345:
[----:B------:R-:W-:Y:S05]  /*1b7d0*/  BSYNC.RECONVERGENT B2 ;  /* 0x0000000000027941 */ /* 0x000fea0003800200 */
.L_x_10344:
        /* <DEDUP_REMOVED lines=13> */
.L_x_10347:
[----:B------:R-:W-:Y:S05]  /*1b8b0*/  BSYNC.RECONVERGENT B2 ;  /* 0x0000000000027941 */ /* 0x000fea0003800200 */
.L_x_10346:
        /* <DEDUP_REMOVED lines=12> */
.L_x_10349:
[----:B------:R-:W-:Y:S05]  /*1b980*/  BSYNC.RECONVERGENT B2 ;  /* 0x0000000000027941 */ /* 0x000fea0003800200 */
.L_x_10348:
        /* <DEDUP_REMOVED lines=20> */
.L_x_10351:
[----:B------:R-:W-:Y:S05]  /*1bad0*/  BSYNC.RECONVERGENT B2 ;  /* 0x0000000000027941 */ /* 0x000fea0003800200 */
.L_x_10350:
        /* <DEDUP_REMOVED lines=13> */
.L_x_10353:
[----:B------:R-:W-:Y:S05]  /*1bbb0*/  BSYNC.RECONVERGENT B2 ;  /* 0x0000000000027941 */ /* 0x000fea0003800200 */
.L_x_10352:
        /* <DEDUP_REMOVED lines=13> */
.L_x_10355:
[----:B------:R-:W-:Y:S05]  /*1bc90*/  BSYNC.RECONVERGENT B2 ;  /* 0x0000000000027941 */ /* 0x000fea0003800200 */
.L_x_10354:
        /* <DEDUP_REMOVED lines=12> */
.L_x_10357:
[----:B------:R-:W-:Y:S05]  /*1bd60*/  BSYNC.RECONVERGENT B2 ;  /* 0x0000000000027941 */ /* 0x000fea0003800200 */
.L_x_10356:
        /* <DEDUP_REMOVED lines=20> */
.L_x_10359:
[----:B------:R-:W-:Y:S05]  /*1beb0*/  BSYNC.RECONVERGENT B2 ;  /* 0x0000000000027941 */ /* 0x000fea0003800200 */
.L_x_10358:
        /* <DEDUP_REMOVED lines=13> */
.L_x_10361:
[----:B------:R-:W-:Y:S05]  /*1bf90*/  BSYNC.RECONVERGENT B2 ;  /* 0x0000000000027941 */ /* 0x000fea0003800200 */
.L_x_10360:
        /* <DEDUP_REMOVED lines=13> */
.L_x_10363:
[----:B------:R-:W-:Y:S05]  /*1c070*/  BSYNC.RECONVERGENT B2 ;  /* 0x0000000000027941 */ /* 0x000fea0003800200 */
.L_x_10362:
        /* <DEDUP_REMOVED lines=12> */
.L_x_10365:
[----:B------:R-:W-:Y:S05]  /*1c140*/  BSYNC.RECONVERGENT B2 ;  /* 0x0000000000027941 */ /* 0x000fea0003800200 */
.L_x_10364:
        /* <DEDUP_REMOVED lines=20> */
.L_x_10367:
[----:B------:R-:W-:Y:S05]  /*1c290*/  BSYNC.RECONVERGENT B2 ;  /* 0x0000000000027941 */ /* 0x000fea0003800200 */
.L_x_10366:
        /* <DEDUP_REMOVED lines=13> */
.L_x_10369:
[----:B------:R-:W-:Y:S05]  /*1c370*/  BSYNC.RECONVERGENT B2 ;  /* 0x0000000000027941 */ /* 0x000fea0003800200 */
.L_x_10368:
        /* <DEDUP_REMOVED lines=13> */
.L_x_10371:
[----:B------:R-:W-:Y:S05]  /*1c450*/  BSYNC.RECONVERGENT B2 ;  /* 0x0000000000027941 */ /* 0x000fea0003800200 */
.L_x_10370:
        /* <DEDUP_REMOVED lines=12> */
.L_x_10373:
[----:B------:R-:W-:Y:S05]  /*1c520*/  BSYNC.RECONVERGENT B2 ;  /* 0x0000000000027941 */ /* 0x000fea0003800200 */
.L_x_10372:
        /* <DEDUP_REMOVED lines=20> */
.L_x_10375:
[----:B------:R-:W-:Y:S05]  /*1c670*/  BSYNC.RECONVERGENT B2 ;  /* 0x0000000000027941 */ /* 0x000fea0003800200 */
.L_x_10374:
        /* <DEDUP_REMOVED lines=13> */
.L_x_10377:
[----:B------:R-:W-:Y:S05]  /*1c750*/  BSYNC.RECONVERGENT B2 ;  /* 0x0000000000027941 */ /* 0x000fea0003800200 */
.L_x_10376:
        /* <DEDUP_REMOVED lines=13> */
.L_x_10379:
[----:B------:R-:W-:Y:S05]  /*1c830*/  BSYNC.RECONVERGENT B2 ;  /* 0x0000000000027941 */ /* 0x000fea0003800200 */
.L_x_10378:
        /* <DEDUP_REMOVED lines=12> */
.L_x_10381:
[----:B------:R-:W-:Y:S05]  /*1c900*/  BSYNC.RECONVERGENT B2 ;  /* 0x0000000000027941 */ /* 0x000fea0003800200 */
.L_x_10380:
        /* <DEDUP_REMOVED lines=20> */
.L_x_10383:
[----:B------:R-:W-:Y:S05]  /*1ca50*/  BSYNC.RECONVERGENT B2 ;  /* 0x0000000000027941 */ /* 0x000fea0003800200 */
.L_x_10382:
        /* <DEDUP_REMOVED lines=13> */
.L_x_10385:
[----:B------:R-:W-:Y:S05]  /*1cb30*/  BSYNC.RECONVERGENT B2 ;  /* 0x0000000000027941 */ /* 0x000fea0003800200 */
.L_x_10384:
        /* <DEDUP_REMOVED lines=13> */
.L_x_10387:
[----:B------:R-:W-:Y:S05]  /*1cc10*/  BSYNC.RECONVERGENT B2 ;  /* 0x0000000000027941 */ /* 0x000fea0003800200 */
.L_x_10386:
        /* <DEDUP_REMOVED lines=12> */
.L_x_10389:
[----:B------:R-:W-:Y:S05]  /*1cce0*/  BSYNC.RECONVERGENT B2 ;  /* 0x0000000000027941 */ /* 0x000fea0003800200 */
.L_x_10388:
        /* <DEDUP_REMOVED lines=20> */
.L_x_10391:
[----:B------:R-:W-:Y:S05]  /*1ce30*/  BSYNC.RECONVERGENT B2 ;  /* 0x0000000000027941 */ /* 0x000fea0003800200 */
.L_x_10390:
        /* <DEDUP_REMOVED lines=13> */
.L_x_10393:
[----:B------:R-:W-:Y:S05]  /*1cf10*/  BSYNC.RECONVERGENT B2 ;  /* 0x0000000000027941 */ /* 0x000fea0003800200 */
.L_x_10392:
        /* <DEDUP_REMOVED lines=13> */
.L_x_10395:
[----:B------:R-:W-:Y:S05]  /*1cff0*/  BSYNC.RECONVERGENT B2 ;  /* 0x0000000000027941 */ /* 0x000fea0003800200 */
.L_x_10394:
        /* <DEDUP_REMOVED lines=12> */
.L_x_10397:
[----:B------:R-:W-:Y:S05]  /*1d0c0*/  BSYNC.RECONVERGENT B2 ;  /* 0x0000000000027941 */ /* 0x000fea0003800200 */
.L_x_10396:
        /* <DEDUP_REMOVED lines=20> */
.L_x_10399:
[----:B------:R-:W-:Y:S05]  /*1d210*/  BSYNC.RECONVERGENT B2 ;  /* 0x0000000000027941 */ /* 0x000fea0003800200 */
.L_x_10398:
        /* <DEDUP_REMOVED lines=13> */
.L_x_10401:
[----:B------:R-:W-:Y:S05]  /*1d2f0*/  BSYNC.RECONVERGENT B2 ;  /* 0x0000000000027941 */ /* 0x000fea0003800200 */
.L_x_10400:
        /* <DEDUP_REMOVED lines=13> */
.L_x_10403:
[----:B------:R-:W-:Y:S05]  /*1d3d0*/  BSYNC.RECONVERGENT B2 ;  /* 0x0000000000027941 */ /* 0x000fea0003800200 */
.L_x_10402:
        /* <DEDUP_REMOVED lines=12> */
.L_x_10405:
[----:B------:R-:W-:Y:S05]  /*1d4a0*/  BSYNC.RECONVERGENT B2 ;  /* 0x0000000000027941 */ /* 0x000fea0003800200 */
.L_x_10404:
        /* <DEDUP_REMOVED lines=20> */
.L_x_10407:
[----:B------:R-:W-:Y:S05]  /*1d5f0*/  BSYNC.RECONVERGENT B2 ;  /* 0x0000000000027941 */ /* 0x000fea0003800200 */
.L_x_10406:
        /* <DEDUP_REMOVED lines=13> */
.L_x_10409:
[----:B------:R-:W-:Y:S05]  /*1d6d0*/  BSYNC.RECONVERGENT B2 ;  /* 0x0000000000027941 */ /* 0x000fea0003800200 */
.L_x_10408:
        /* <DEDUP_REMOVED lines=13> */
.L_x_10411:
[----:B------:R-:W-:Y:S05]  /*1d7b0*/  BSYNC.RECONVERGENT B2 ;  /* 0x0000000000027941 */ /* 0x000fea0003800200 */
.L_x_10410:
        /* <DEDUP_REMOVED lines=12> */
.L_x_10413:
[----:B------:R-:W-:Y:S05]  /*1d880*/  BSYNC.RECONVERGENT B2 ;  /* 0x0000000000027941 */ /* 0x000fea0003800200 */
.L_x_10412:
        /* <DEDUP_REMOVED lines=20> */
.L_x_10415:
[----:B------:R-:W-:Y:S05]  /*1d9d0*/  BSYNC.RECONVERGENT B2 ;  /* 0x0000000000027941 */ /* 0x000fea0003800200 */
.L_x_10414:
        /* <DEDUP_REMOVED lines=13> */
.L_x_10417:
[----:B------:R-:W-:Y:S05]  /*1dab0*/  BSYNC.RECONVERGENT B2 ;  /* 0x0000000000027941 */ /* 0x000fea0003800200 */
.L_x_10416:
        /* <DEDUP_REMOVED lines=13> */
.L_x_10419:
[----:B------:R-:W-:Y:S05]  /*1db90*/  BSYNC.RECONVERGENT B2 ;  /* 0x0000000000027941 */ /* 0x000fea0003800200 */
.L_x_10418:
        /* <DEDUP_REMOVED lines=12> */
.L_x_10421:
[----:B------:R-:W-:Y:S05]  /*1dc60*/  BSYNC.RECONVERGENT B2 ;  /* 0x0000000000027941 */ /* 0x000fea0003800200 */
.L_x_10420:
        /* <DEDUP_REMOVED lines=20> */
.L_x_10423:
[----:B------:R-:W-:Y:S05]  /*1ddb0*/  BSYNC.RECONVERGENT B2 ;  /* 0x0000000000027941 */ /* 0x000fea0003800200 */
.L_x_10422:
        /* <DEDUP_REMOVED lines=13> */
.L_x_10425:
[----:B------:R-:W-:Y:S05]  /*1de90*/  BSYNC.RECONVERGENT B2 ;  /* 0x0000000000027941 */ /* 0x000fea0003800200 */
.L_x_10424:
        /* <DEDUP_REMOVED lines=13> */
.L_x_10427:
[----:B------:R-:W-:Y:S05]  /*1df70*/  BSYNC.RECONVERGENT B2 ;  /* 0x0000000000027941 */ /* 0x000fea0003800200 */
.L_x_10426:
        /* <DEDUP_REMOVED lines=12> */
.L_x_10429:
[----:B------:R-:W-:Y:S05]  /*1e040*/  BSYNC.RECONVERGENT B2 ;  /* 0x0000000000027941 */ /* 0x000fea0003800200 */
.L_x_10428:
        /* <DEDUP_REMOVED lines=20> */
.L_x_10431:
[----:B------:R-:W-:Y:S05]  /*1e190*/  BSYNC.RECONVERGENT B2 ;  /* 0x0000000000027941 */ /* 0x000fea0003800200 */
.L_x_10430:
        /* <DEDUP_REMOVED lines=13> */
.L_x_10433:
[----:B------:R-:W-:Y:S05]  /*1e270*/  BSYNC.RECONVERGENT B2 ;  /* 0x0000000000027941 */ /* 0x000fea0003800200 */
.L_x_10432:
        /* <DEDUP_REMOVED lines=13> */
.L_x_10435:
[----:B------:R-:W-:Y:S05]  /*1e350*/  BSYNC.RECONVERGENT B2 ;  /* 0x0000000000027941 */ /* 0x000fea0003800200 */
.L_x_10434:
        /* <DEDUP_REMOVED lines=12> */
.L_x_10437:
[----:B------:R-:W-:Y:S05]  /*1e420*/  BSYNC.RECONVERGENT B2 ;  /* 0x0000000000027941 */ /* 0x000fea0003800200 */
.L_x_10436:
        /* <DEDUP_REMOVED lines=20> */
.L_x_10439:
[----:B------:R-:W-:Y:S05]  /*1e570*/  BSYNC.RECONVERGENT B2 ;  /* 0x0000000000027941 */ /* 0x000fea0003800200 */
.L_x_10438:
        /* <DEDUP_REMOVED lines=13> */
.L_x_10441:
[----:B------:R-:W-:Y:S05]  /*1e650*/  BSYNC.RECONVERGENT B2 ;  /* 0x0000000000027941 */ /* 0x000fea0003800200 */
.L_x_10440:
        /* <DEDUP_REMOVED lines=13> */
.L_x_10443:
[----:B------:R-:W-:Y:S05]  /*1e730*/  BSYNC.RECONVERGENT B2 ;  /* 0x0000000000027941 */ /* 0x000fea0003800200 */
.L_x_10442:
        /* <DEDUP_REMOVED lines=12> */
.L_x_10445:
[----:B------:R-:W-:Y:S05]  /*1e800*/  BSYNC.RECONVERGENT B2 ;  /* 0x0000000000027941 */ /* 0x000fea0003800200 */
.L_x_10444:
        /* <DEDUP_REMOVED lines=20> */
.L_x_10447:
[----:B------:R-:W-:Y:S05]  /*1e950*/  BSYNC.RECONVERGENT B2 ;  /* 0x0000000000027941 */ /* 0x000fea0003800200 */
.L_x_10446:
        /* <DEDUP_REMOVED lines=13> */
.L_x_10449:
[----:B------:R-:W-:Y:S05]  /*1ea30*/  BSYNC.RECONVERGENT B2 ;  /* 0x0000000000027941 */ /* 0x000fea0003800200 */
.L_x_10448:
        /* <DEDUP_REMOVED lines=13> */
.L_x_10451:
[----:B------:R-:W-:Y:S05]  /*1eb10*/  BSYNC.RECONVERGENT B2 ;  /* 0x0000000000027941 */ /* 0x000fea0003800200 */
.L_x_10450:
        /* <DEDUP_REMOVED lines=12> */
.L_x_10453:
[----:B------:R-:W-:Y:S05]  /*1ebe0*/  BSYNC.RECONVERGENT B2 ;  /* 0x0000000000027941 */ /* 0x000fea0003800200 */
.L_x_10452:
        /* <DEDUP_REMOVED lines=20> */
.L_x_10455:
[----:B------:R-:W-:Y:S05]  /*1ed30*/  BSYNC.RECONVERGENT B2 ;  /* 0x0000000000027941 */ /* 0x000fea0003800200 */
.L_x_10454:
        /* <DEDUP_REMOVED lines=13> */
.L_x_10457:
[----:B------:R-:W-:Y:S05]  /*1ee10*/  BSYNC.RECONVERGENT B2 ;  /* 0x0000000000027941 */ /* 0x000fea0003800200 */
.L_x_10456:
        /* <DEDUP_REMOVED lines=13> */
.L_x_10459:
[----:B------:R-:W-:Y:S05]  /*1eef0*/  BSYNC.RECONVERGENT B2 ;  /* 0x0000000000027941 */ /* 0x000fea0003800200 */
.L_x_10458:
        /* <DEDUP_REMOVED lines=12> */
.L_x_10461:
[----:B------:R-:W-:Y:S05]  /*1efc0*/  BSYNC.RECONVERGENT B2 ;  /* 0x0000000000027941 */ /* 0x000fea0003800200 */
.L_x_10460:
        /* <DEDUP_REMOVED lines=20> */
.L_x_10463:
[----:B------:R-:W-:Y:S05]  /*1f110*/  BSYNC.RECONVERGENT B2 ;  /* 0x0000000000027941 */ /* 0x000fea0003800200 */
.L_x_10462:
        /* <DEDUP_REMOVED lines=13> */
.L_x_10465:
[----:B------:R-:W-:Y:S05]  /*1f1f0*/  BSYNC.RECONVERGENT B2 ;  /* 0x0000000000027941 */ /* 0x000fea0003800200 */
.L_x_10464:
        /* <DEDUP_REMOVED lines=13> */
.L_x_10467:
[----:B------:R-:W-:Y:S05]  /*1f2d0*/  BSYNC.RECONVERGENT B2 ;  /* 0x0000000000027941 */ /* 0x000fea0003800200 */
.L_x_10466:
        /* <DEDUP_REMOVED lines=12> */
.L_x_10469:
[----:B------:R-:W-:Y:S05]  /*1f3a0*/  BSYNC.RECONVERGENT B2 ;  /* 0x0000000000027941 */ /* 0x000fea0003800200 */
.L_x_10468:
        /* <DEDUP_REMOVED lines=20> */
.L_x_10471:
[----:B------:R-:W-:Y:S05]  /*1f4f0*/  BSYNC.RECONVERGENT B2 ;  /* 0x0000000000027941 */ /* 0x000fea0003800200 */
.L_x_10470:
        /* <DEDUP_REMOVED lines=13> */
.L_x_10473:
[----:B------:R-:W-:Y:S05]  /*1f5d0*/  BSYNC.RECONVERGENT B2 ;  /* 0x0000000000027941 */ /* 0x000fea0003800200 */
.L_x_10472:
        /* <DEDUP_REMOVED lines=13> */
.L_x_10475:
[----:B------:R-:W-:Y:S05]  /*1f6b0*/  BSYNC.RECONVERGENT B2 ;  /* 0x0000000000027941 */ /* 0x000fea0003800200 */
.L_x_10474:
        /* <DEDUP_REMOVED lines=12> */
.L_x_10477:
[----:B------:R-:W-:Y:S05]  /*1f780*/  BSYNC.RECONVERGENT B2 ;  /* 0x0000000000027941 */ /* 0x000fea0003800200 */
.L_x_10476:
        /* <DEDUP_REMOVED lines=20> */
.L_x_10479:
[----:B------:R-:W-:Y:S05]  /*1f8d0*/  BSYNC.RECONVERGENT B2 ;  /* 0x0000000000027941 */ /* 0x000fea0003800200 */
.L_x_10478:
        /* <DEDUP_REMOVED lines=13> */
.L_x_10481:
[----:B------:R-:W-:Y:S05]  /*1f9b0*/  BSYNC.RECONVERGENT B2 ;  /* 0x0000000000027941 */ /* 0x000fea0003800200 */
.L_x_10480:
        /* <DEDUP_REMOVED lines=13> */
.L_x_10483:
[----:B------:R-:W-:Y:S05]  /*1fa90*/  BSYNC.RECONVERGENT B2 ;  /* 0x0000000000027941 */ /* 0x000fea0003800200 */
.L_x_10482:
        /* <DEDUP_REMOVED lines=12> */
.L_x_10485:
[----:B------:R-:W-:Y:S05]  /*1fb60*/  BSYNC.RECONVERGENT B2 ;  /* 0x0000000000027941 */ /* 0x000fea0003800200 */
.L_x_10484:
        /* <DEDUP_REMOVED lines=20> */
.L_x_10487:
[----:B------:R-:W-:Y:S05]  /*1fcb0*/  BSYNC.RECONVERGENT B2 ;  /* 0x0000000000027941 */ /* 0x000fea0003800200 */
.L_x_10486:
        /* <DEDUP_REMOVED lines=13> */
.L_x_10489:
[----:B------:R-:W-:Y:S05]  /*1fd90*/  BSYNC.RECONVERGENT B2 ;  /* 0x0000000000027941 */ /* 0x000fea0003800200 */
.L_x_10488:
        /* <DEDUP_REMOVED lines=13> */
.L_x_10491:
[----:B------:R-:W-:Y:S05]  /*1fe70*/  BSYNC.RECONVERGENT B2 ;  /* 0x0000000000027941 */ /* 0x000fea0003800200 */
.L_x_10490:
        /* <DEDUP_REMOVED lines=12> */
.L_x_10493:
[----:B------:R-:W-:Y:S05]  /*1ff40*/  BSYNC.RECONVERGENT B2 ;  /* 0x0000000000027941 */ /* 0x000fea0003800200 */
.L_x_10492:
        /* <DEDUP_REMOVED lines=20> */
.L_x_10495:
[----:B------:R-:W-:Y:S05]  /*20090*/  BSYNC.RECONVERGENT B2 ;  /* 0x0000000000027941 */ /* 0x000fea0003800200 */
.L_x_10494:
        /* <DEDUP_REMOVED lines=13> */
.L_x_10497:
[----:B------:R-:W-:Y:S05]  /*20170*/  BSYNC.RECONVERGENT B2 ;  /* 0x0000000000027941 */ /* 0x000fea0003800200 */
.L_x_10496:
        /* <DEDUP_REMOVED lines=13> */
.L_x_10499:
[----:B------:R-:W-:Y:S05]  /*20250*/  BSYNC.RECONVERGENT B2 ;  /* 0x0000000000027941 */ /* 0x000fea0003800200 */
.L_x_10498:
        /* <DEDUP_REMOVED lines=12> */
.L_x_10501:
[----:B------:R-:W-:Y:S05]  /*20320*/  BSYNC.RECONVERGENT B2 ;  /* 0x0000000000027941 */ /* 0x000fea0003800200 */
.L_x_10500:
        /* <DEDUP_REMOVED lines=20> */
.L_x_10503:
[----:B------:R-:W-:Y:S05]  /*20470*/  BSYNC.RECONVERGENT B2 ;  /* 0x0000000000027941 */ /* 0x000fea0003800200 */
.L_x_10502:
        /* <DEDUP_REMOVED lines=13> */
.L_x_10505:
[----:B------:R-:W-:Y:S05]  /*20550*/  BSYNC.RECONVERGENT B2 ;  /* 0x0000000000027941 */ /* 0x000fea0003800200 */
.L_x_10504:
        /* <DEDUP_REMOVED lines=13> */
.L_x_10507:
[----:B------:R-:W-:Y:S05]  /*20630*/  BSYNC.RECONVERGENT B2 ;  /* 0x0000000000027941 */ /* 0x000fea0003800200 */
.L_x_10506:
        /* <DEDUP_REMOVED lines=12> */
.L_x_10509:
[----:B------:R-:W-:Y:S05]  /*20700*/  BSYNC.RECONVERGENT B2 ;  /* 0x0000000000027941 */ /* 0x000fea0003800200 */
.L_x_10508:
        /* <DEDUP_REMOVED lines=15> */
[----:B------:R-:W-:Y:S05]  /*20800*/  CALL.REL.NOINC `($__internal_46_$__cuda_sm3x_div_rn_noftz_f32_slowpath) ;  /* 0x0000000000bc7944 */ /* 0x000fea0003c00000 */
[----:B------:R-:W-:-:S07]  /*20810*/  MOV R0, R248 ;  /* 0x000000f800007202 */ /* 0x000fce0000000f00 */
.L_x_10511:
[----:B------:R-:W-:Y:S05]  /*20820*/  BSYNC.RECONVERGENT B2 ;  /* 0x0000000000027941 */ /* 0x000fea0003800200 */
.L_x_10510:
        /* <DEDUP_REMOVED lines=13> */
.L_x_10513:
[----:B------:R-:W-:Y:S05]  /*20900*/  BSYNC.RECONVERGENT B2 ;  /* 0x0000000000027941 */ /* 0x000fea0003800200 */
.L_x_10512:
        /* <DEDUP_REMOVED lines=13> */
.L_x_10515:
[----:B------:R-:W-:Y:S05]  /*209e0*/  BSYNC.RECONVERGENT B2 ;  /* 0x0000000000027941 */ /* 0x000fea0003800200 */
.L_x_10514:
        /* <DEDUP_REMOVED lines=12> */
.L_x_10517:
[----:B------:R-:W-:Y:S05]  /*20ab0*/  BSYNC.RECONVERGENT B2 ;  /* 0x0000000000027941 */ /* 0x000fea0003800200 */
.L_x_10516:
[----:B------:R-:W-:Y:S02]  /*20ac0*/  F2FP.F16.F32.PACK_AB R4, R3, R0 ;  /* 0x000000000304723e */ /* 0x000fe400000000ff */
[----:B------:R-:W-:-:S05]  /*20ad0*/  F2FP.F16.F32.PACK_AB R5, R248, R2 ;  /* 0x00000002f805723e */ /* 0x000fca00000000ff */
[----:B------:R-:W-:Y:S01]  /*20ae0*/  STG.E.64 desc[UR4][R124.64+0x3f00], R4 ;  /* 0x003f00047c007986 */ /* 0x000fe2000c101b04 */
[----:B------:R-:W-:Y:S05]  /*20af0*/  EXIT ;  /* 0x000000000000794d */ /* 0x000fea0003800000 */
        .weak           $__internal_46_$__cuda_sm3x_div_rn_noftz_f32_slowpath
        .type           $__internal_46_$__cuda_sm3x_div_rn_noftz_f32_slowpath,@function
        .size           $__internal_46_$__cuda_sm3x_div_rn_noftz_f32_slowpath,(.L_x_11292 - $__internal_46_$__cuda_sm3x_div_rn_noftz_f32_slowpath)
$__internal_46_$__cuda_sm3x_div_rn_noftz_f32_slowpath:
[----:B------:R-:W-:Y:S01]  /*20b00*/  SHF.R.U32.HI R250, RZ, 0x17, R207 ;  /* 0x00000017fffa7819 */ /* 0x000fe200000116cf */
[----:B------:R-:W-:Y:S01]  /*20b10*/  BSSY.RECONVERGENT B0, `(.L_x_10518) ;  /* 0x0000079000007945 */ /* 0x000fe20003800200 */
[----:B------:R-:W-:Y:S02]  /*20b20*/  SHF.R.U32.HI R248, RZ, 0x17, R127 ;  /* 0x00000017fff87819 */ /* 0x000fe4000001167f */
[----:B------:R-:W-:Y:S02]  /*20b30*/  LOP3.LUT R250, R250, 0xff, RZ, 0xc0, !PT ;  /* 0x000000fffafa7812 */ /* 0x000fe400078ec0ff */
[----:B------:R-:W-:Y:S02]  /*20b40*/  LOP3.LUT R249, R248, 0xff, RZ, 0xc0, !PT ;  /* 0x000000fff8f97812 */ /* 0x000fe400078ec0ff */
[----:B------:R-:W-:-:S03]  /*20b50*/  IADD3 R248, PT, PT, R250, -0x1, RZ ;  /* 0xfffffffffaf87810 */ /* 0x000fc60007ffe0ff */
[----:B------:R-:W-:Y:S01]  /*20b60*/  STL [R1+0x10], R249 ;  /* 0x000010f901007387 */ /* 0x000fe20000100800 */
[----:B------:R-:W-:Y:S02]  /*20b70*/  ISETP.GT.U32.AND P0, PT, R248, 0xfd, PT ;  /* 0x000000fdf800780c */ /* 0x000fe40003f04070 */
[----:B------:R-:W-:-:S04]  /*20b80*/  IADD3 R248, PT, PT, R249, -0x1, RZ ;  /* 0xfffffffff9f87810 */ /* 0x000fc80007ffe0ff */
[----:B------:R-:W-:Y:S01]  /*20b90*/  ISETP.GT.U32.OR P0, PT, R248, 0xfd, P0 ;  /* 0x000000fdf800780c */ /* 0x000fe20000704470 */
[----:B------:R0:W-:Y:S02]  /*20ba0*/  STL [R1+0x34], R248 ;  /* 0x000034f801007387 */ /* 0x0001e40000100800 */
[----:B0-----:R-:W-:-:S10]  /*20bb0*/  MOV R248, R207 ;  /* 0x000000cf00f87202 */ /* 0x001fd40000000f00 */
        /* <DEDUP_REMOVED lines=18> */
[----:B------:R0:W-:Y:S04]  /*20ce0*/  STL [R1+0x150], R0 ;  /* 0x0001500001007387 */ /* 0x0001e80000100800 */
[----:B0-----:R-:W2:Y:S01]  /*20cf0*/  LDL.LU R0, [R1+0x34] ;  /* 0x0000340001007983 */ /* 0x001ea20000300800 */
[----:B------:R-:W-:-:S04]  /*20d00*/  IADD3 R249, PT, PT, R250, -0x1, RZ ;  /* 0xfffffffffaf97810 */ /* 0x000fc80007ffe0ff */
[----:B------:R-:W-:Y:S02]  /*20d10*/  ISETP.GE.AND P1, PT, R249, RZ, PT ;  /* 0x000000fff900720c */ /* 0x000fe40003f26270 */
[----:B--2---:R-:W-:Y:S02]  /*20d20*/  ISETP.GE.AND P0, PT, R0, RZ, PT ;  /* 0x000000ff0000720c */ /* 0x004fe40003f06270 */
[----:B------:R0:W5:Y:S09]  /*20d30*/  LDL.LU R0, [R1+0x150] ;  /* 0x0001500001007983 */ /* 0x0001720000300800 */
[----:B------:R-:W-:-:S02]  /*20d40*/  @!P1 FFMA R248, R207, 1.84467440737095516160e+19, RZ ;  /* 0x5f800000cff89823 */ /* 0x000fc400000000ff */
[----:B------:R-:W-:Y:S01]  /*20d50*/  @P0 MOV R249, RZ ;  /* 0x000000ff00f90202 */ /* 0x000fe20000000f00 */
[----:B------:R-:W-:Y:S01]  /*20d60*/  @!P0 FFMA R127, R127, 1.84467440737095516160e+19, RZ ;  /* 0x5f8000007f7f8823 */ /* 0x000fe200000000ff */
[----:B------:R-:W-:-:S04]  /*20d70*/  @!P0 MOV R249, 0xffffffc0 ;  /* 0xffffffc000f98802 */ /* 0x000fc80000000f00 */
[----:B0-----:R-:W-:-:S07]  /*20d80*/  @!P1 IADD3 R249, PT, PT, R249, 0x40, RZ ;  /* 0x00000040f9f99810 */ /* 0x001fce0007ffe0ff */
.L_x_10519:
[----:B------:R0:W-:Y:S04]  /*20d90*/  STL [R1+0x154], R2 ;  /* 0x0001540201007387 */ /* 0x0001e80000100800 */
[----:B0-----:R-:W2:Y:S04]  /*20da0*/  LDL.LU R2, [R1+0x10] ;  /* 0x0000100001027983 */ /* 0x001ea80000300800 */
[----:B-----5:R2:W-:Y:S02]  /*20db0*/  STL [R1+0x150], R0 ;  /* 0x0001500001007387 */ /* 0x0205e40000100800 */
[----:B--2---:R-:W-:-:S02]  /*20dc0*/  IADD3 R0, PT, PT, R2, -0x7f, RZ ;  /* 0xffffff8102007810 */ /* 0x004fc40007ffe0ff */
[----:B------:R-:W-:Y:S02]  /*20dd0*/  LEA R2, R250, 0xc0800000, 0x17 ;  /* 0xc0800000fa027811 */ /* 0x000fe400078eb8ff */
[----:B------:R-:W-:Y:S02]  /*20de0*/  IADD3 R250, PT, PT, R0, 0x7f, -R250 ;  /* 0x0000007f00fa7810 */ /* 0x000fe40007ffe8fa */
[----:B------:R-:W-:Y:S01]  /*20df0*/  IADD3 R248, PT, PT, -R2, R248, RZ ;  /* 0x000000f802f87210 */ /* 0x000fe20007ffe1ff */
[----:B------:R-:W-:Y:S01]  /*20e00*/  IMAD R2, R0, -0x800000, R127 ;  /* 0xff80000000027824 */ /* 0x000fe200078e027f */
[----:B------:R-:W-:Y:S02]  /*20e10*/  IADD3 R0, PT, PT, R250, R249, RZ ;  /* 0x000000f9fa007210 */ /* 0x000fe40007ffe0ff */
[----:B------:R-:W0:Y:S01]  /*20e20*/  MUFU.RCP R127, R248 ;  /* 0x000000f8007f7308 */ /* 0x000e220000001000 */
[----:B------:R-:W-:Y:S02]  /*20e30*/  FADD.FTZ R249, -R248, -RZ ;  /* 0x800000fff8f97221 */ /* 0x000fe40000010100 */
[----:B------:R-:W-:Y:S02]  /*20e40*/  STL [R1+0x30], R0 ;  /* 0x0000300001007387 */ /* 0x000fe40000100800 */
[----:B0-----:R-:W-:-:S04]  /*20e50*/  FFMA R248, R127, R249, 1 ;  /* 0x3f8000007ff87423 */ /* 0x001fc800000000f9 */
[----:B------:R-:W-:-:S04]  /*20e60*/  FFMA R127, R127, R248, R127 ;  /* 0x000000f87f7f7223 */ /* 0x000fc8000000007f */
[----:B------:R-:W-:-:S04]  /*20e70*/  FFMA R248, R2, R127, RZ ;  /* 0x0000007f02f87223 */ /* 0x000fc800000000ff */
[----:B------:R-:W-:-:S04]  /*20e80*/  FFMA R250, R249, R248, R2 ;  /* 0x000000f8f9fa7223 */ /* 0x000fc80000000002 */
[----:B------:R-:W-:-:S04]  /*20e90*/  FFMA R248, R127, R250, R248 ;  /* 0x000000fa7ff87223 */ /* 0x000fc800000000f8 */
[----:B------:R-:W-:Y:S02]  /*20ea0*/  FFMA R249, R249, R248, R2 ;  /* 0x000000f8f9f97223 */ /* 0x000fe40000000002 */
[----:B------:R0:W5:Y:S04]  /*20eb0*/  LDL.LU R2, [R1+0x154] ;  /* 0x0001540001027983 */ /* 0x0001680000300800 */
[----:B------:R1:W-:Y:S02]  /*20ec0*/  STL [R1+0x10], R249 ;  /* 0x000010f901007387 */ /* 0x0003e40000100800 */
[----:B-1----:R-:W-:-:S05]  /*20ed0*/  FFMA R249, R127, R249, R248 ;  /* 0x000000f97ff97223 */ /* 0x002fca00000000f8 */
        /* <DEDUP_REMOVED lines=15> */
[----:B------:R-:W-:Y:S04]  /*20fd0*/  STL [R1+0x158], R3 ;  /* 0x0001580301007387 */ /* 0x000fe80000100800 */
[----:B-----5:R-:W-:Y:S04]  /*20fe0*/  STL [R1+0x154], R2 ;  /* 0x0001540201007387 */ /* 0x020fe80000100800 */
[----:B------:R0:W-:Y:S04]  /*20ff0*/  STL [R1+0x150], R0 ;  /* 0x0001500001007387 */ /* 0x0001e80000100800 */
[----:B0-----:R-:W2:Y:S01]  /*21000*/  LDL.LU R0, [R1+0x10] ;  /* 0x0000100001007983 */ /* 0x001ea20000300800 */
[----:B------:R-:W-:-:S02]  /*21010*/  ISETP.NE.AND P1, PT, R250, RZ, PT ;  /* 0x000000fffa00720c */ /* 0x000fc40003f25270 */
[----:B------:R-:W-:Y:S01]  /*21020*/  ISETP.NE.AND P0, PT, R250, RZ, PT ;  /* 0x000000fffa00720c */ /* 0x000fe20003f05270 */
[CCC-:B--2---:R-:W-:Y:S01]  /*21030*/  FFMA.RP R2, R127.reuse, R0.reuse, R248.reuse ;  /* 0x000000007f027223 */ /* 0x1c4fe200000080f8 */
[CCC-:B------:R-:W-:Y:S01]  /*21040*/  FFMA.RM R3, R127.reuse, R0.reuse, R248.reuse ;  /* 0x000000007f037223 */ /* 0x1c0fe200000040f8 */
[----:B------:R-:W-:-:S04]  /*21050*/  FFMA.RZ R248, R127, R0, R248 ;  /* 0x000000007ff87223 */ /* 0x000fc8000000c0f8 */
[----:B------:R-:W-:Y:S02]  /*21060*/  FSETP.NEU.FTZ.AND P3, PT, R2, R3, PT ;  /* 0x000000030200720b */ /* 0x000fe40003f7d000 */
[----:B------:R0:W5:Y:S04]  /*21070*/  LDL.LU R3, [R1+0x158] ;  /* 0x0001580001037983 */ /* 0x0001680000300800 */
[----:B------:R0:W5:Y:S04]  /*21080*/  LDL.LU R2, [R1+0x154] ;  /* 0x0001540001027983 */ /* 0x0001680000300800 */
[----:B------:R0:W5:Y:S01]  /*21090*/  LDL.LU R0, [R1+0x150] ;  /* 0x0001500001007983 */ /* 0x0001620000300800 */
[----:B------:R-:W-:-:S02]  /*210a0*/  LOP3.LUT R248, R248, 0x7fffff, RZ, 0xc0, !PT ;  /* 0x007ffffff8f87812 */ /* 0x000fc400078ec0ff */
[----:B------:R-:W-:Y:S02]  /*210b0*/  IADD3 R127, PT, PT, R250, 0x20, RZ ;  /* 0x00000020fa7f7810 */ /* 0x000fe40007ffe0ff */
[----:B------:R-:W-:Y:S02]  /*210c0*/  LOP3.LUT R248, R248, 0x800000, RZ, 0xfc, !PT ;  /* 0x00800000f8f87812 */ /* 0x000fe400078efcff */
[----:B------:R-:W-:Y:S02]  /*210d0*/  IADD3 R250, PT, PT, -R250, RZ, RZ ;  /* 0x000000fffafa7210 */ /* 0x000fe40007ffe1ff */
[----:B------:R-:W-:Y:S02]  /*210e0*/  SHF.L.U32 R127, R248, R127, RZ ;  /* 0x0000007ff87f7219 */ /* 0x000fe400000006ff */
[----:B------:R-:W-:Y:S02]  /*210f0*/  SEL R250, R250, RZ, P1 ;  /* 0x000000fffafa7207 */ /* 0x000fe40000800000 */
[----:B------:R-:W-:-:S02]  /*21100*/  ISETP.NE.AND P0, PT, R127, RZ, P0 ;  /* 0x000000ff7f00720c */ /* 0x000fc40000705270 */
        /* <DEDUP_REMOVED lines=9> */
.L_x_10526:
[----:B------:R-:W-:-:S04]  /*211a0*/  LOP3.LUT R249, R249, 0x80000000, RZ, 0xc0, !PT ;  /* 0x80000000f9f97812 */ /* 0x000fc800078ec0ff */
[----:B------:R-:W-:Y:S01]  /*211b0*/  LOP3.LUT R249, R249, 0x7f800000, RZ, 0xfc, !PT ;  /* 0x7f800000f9f97812 */ /* 0x000fe200078efcff */
[----:B------:R-:W-:Y:S06]  /*211c0*/  BRA `(.L_x_10527) ;  /* 0x0000000000087947 */ /* 0x000fec0003800000 */
.L_x_10525:
[----:B------:R-:W2:Y:S02]  /*211d0*/  LDL.LU R127, [R1+0x30] ;  /* 0x00003000017f7983 */ /* 0x000ea40000300800 */
[----:B--2---:R-:W-:-:S07]  /*211e0*/  LEA R249, R127, R249, 0x17 ;  /* 0x000000f97ff97211 */ /* 0x004fce00078eb8ff */
.L_x_10527:
[----:B------:R-:W-:Y:S05]  /*211f0*/  BSYNC.RECONVERGENT B1 ;  /* 0x0000000000017941 */ /* 0x000fea0003800200 */
.L_x_10524:
[----:B------:R-:W-:Y:S01]  /*21200*/  MOV R248, R249 ;  /* 0x000000f900f87202 */ /* 0x000fe20000000f00 */
[----:B------:R-:W-:Y:S06]  /*21210*/  BRA `(.L_x_10528) ;  /* 0x0000000000207947 */ /* 0x000fec0003800000 */
.L_x_10523:
[----:B------:R-:W-:-:S04]  /*21220*/  LOP3.LUT R248, R248, 0x80000000, R127, 0x48, !PT ;  /* 0x80000000f8f87812 */ /* 0x000fc800078e487f */
[----:B------:R-:W-:Y:S01]  /*21230*/  LOP3.LUT R248, R248, 0x7f800000, RZ, 0xfc, !PT ;  /* 0x7f800000f8f87812 */ /* 0x000fe200078efcff */
[----:B------:R-:W-:Y:S06]  /*21240*/  BRA `(.L_x_10528) ;  /* 0x0000000000147947 */ /* 0x000fec0003800000 */
.L_x_10522:
[----:B------:R-:W-:Y:S01]  /*21250*/  LOP3.LUT R248, R248, 0x80000000, R127, 0x48, !PT ;  /* 0x80000000f8f87812 */ /* 0x000fe200078e487f */
[----:B------:R-:W-:Y:S06]  /*21260*/  BRA `(.L_x_10528) ;  /* 0x00000000000c7947 */ /* 0x000fec0003800000 */
.L_x_10521:
[----:B------:R-:W0:Y:S01]  /*21270*/  MUFU.RSQ R248, -QNAN ;  /* 0xffc0000000f87908 */ /* 0x000e220000001400 */
[----:B------:R-:W-:Y:S05]  /*21280*/  BRA `(.L_x_10528) ;  /* 0x0000000000047947 */ /* 0x000fea0003800000 */
.L_x_10520:
[----:B------:R-:W-:-:S07]  /*21290*/  FADD.FTZ R248, R127, R207 ;  /* 0x000000cf7ff87221 */ /* 0x000fce0000010000 */
.L_x_10528:
[----:B------:R-:W-:Y:S05]  /*212a0*/  BSYNC.RECONVERGENT B0 ;  /* 0x0000000000007941 */ /* 0x000fea0003800200 */
.L_x_10518:
[----:B------:R-:W-:-:S04]  /*212b0*/  HFMA2 R127, -RZ, RZ, 0, 0 ;  /* 0x00000000ff7f7431 */ /* 0x000fc800000001ff */
[----:B0----5:R-:W-:Y:S05]  /*212c0*/  RET.REL.NODEC R126 `(_ZN18transformer_engine27scaled_softmax_warp_forwardI6__halfS1_fLi13EEEvPT0_PKT_T1_ii) ;  /* 0xfffffdec7e4c7950 */ /* 0x021fea0003c3ffff */
.L_x_10529:
        /* <DEDUP_REMOVED lines=11> */
.L_x_11292:


//--------------------- .text._ZN18transformer_engine27scaled_softmax_warp_forwardI6__halfS1_fLi12EEEvPT0_PKT_T1_ii --------------------------
	.section	.text._ZN18transformer_engine27scaled_softmax_warp_forwardI6__halfS1_fLi12EEEvPT0_PKT_T1_ii,"ax",@progbits
	.align	128
        .global         _ZN18transformer_engine27scaled_softmax_warp_forwardI6__halfS1_fLi12EEEvPT0_PKT_T1_ii
        .type           _ZN18transformer_engine27scaled_softmax_warp_forwardI6__halfS1_fLi12EEEvPT0_PKT_T1_ii,@function
        .size           _ZN18transformer_engine27scaled_softmax_warp_forwardI6__halfS1_fLi12EEEvPT0_PKT_T1_ii,(.L_x_11293 - _ZN18transformer_engine27scaled_softmax_warp_forwardI6__halfS1_fLi12EEEvPT0_PKT_T1_ii)
        .other          _ZN18transformer_engine27scaled_softmax_warp_forwardI6__halfS1_fLi12EEEvPT0_PKT_T1_ii,@"STO_CUDA_ENTRY STV_DEFAULT"
_ZN18transformer_engine27scaled_softmax_warp_forwardI6__halfS1_fLi12EEEvPT0_PKT_T1_ii:
.text._ZN18transformer_engine27scaled_softmax_warp_forwardI6__halfS1_fLi12EEEvPT0_PKT_T1_ii:
        /* <DEDUP_REMOVED lines=36> */
[----:B------:R-:W-:Y:S01]  /*0240*/  ISETP.GE.AND P5, PT, R0, UR8, PT ;  /* 0x0000000800007c0c */ /* 0x000fe2000bfa6270 */
[----:B------:R-:W1:Y:S01]  /*0250*/  @!P4 LDC R17, c[0x0][0x390] ;  /* 0x0000e400ff11cb82 */ /* 0x000e620000000800 */
[----:B------:R-:W-:Y:S02]  /*0260*/  IADD3 R0, PT, PT, R80, 0x200, RZ ;  /* 0x0000020050007810 */ /* 0x000fe40007ffe0ff */
[----:B------:R-:W-:Y:S02]  /*0270*/  ISETP.LT.OR P5, PT, R18, 0x1, P5 ;  /* 0x000000011200780c */ /* 0x000fe40002fa1670 */
[----:B------:R-:W-:-:S04]  /*0280*/  ISETP.GE.AND P6, PT, R0, UR8, PT ;  /* 0x0000000800007c0c */ /* 0x000fc8000bfc6270 */
[----:B------:R-:W-:-:S07]  /*0290*/  ISETP.LT.OR P6, PT, R18, 0x1, P6 ;  /* 0x000000011200780c */ /* 0x000fce00037c1670 */
[----:B------:R-:W4:Y:S06]  /*02a0*/  @!P5 LDG.E.64 R10, desc[UR4][R6.64+0x300] ;  /* 0x00030004060ad981 */ /* 0x000f2c000c1e1b00 */
[----:B------:R-:W5:Y:S01]  /*02b0*/  @!P6 LDG.E.64 R12, desc[UR4][R6.64+0x400] ;  /* 0x00040004060ce981 */ /* 0x000f62000c1e1b00 */
[----:B------:R-:W-:-:S04]  /*02c0*/  IADD3 R0, PT, PT, R80, 0x280, RZ ;  /* 0x0000028050007810 */ /* 0x000fc80007ffe0ff */
[----:B------:R-:W-:Y:S02]  /*02d0*/  ISETP.GE.AND P0, PT, R0, UR8, PT ;  /* 0x0000000800007c0c */ /* 0x000fe4000bf06270 */
[----:B------:R-:W-:Y:S02]  /*02e0*/  IADD3 R0, PT, PT, R80, 0x300, RZ ;  /* 0x0000030050007810 */ /* 0x000fe40007ffe0ff */
[----:B------:R-:W-:Y:S02]  /*02f0*/  ISETP.LT.OR P0, PT, R18, 0x1, P0 ;  /* 0x000000011200780c */ /* 0x000fe40000701670 */
[----:B------:R-:W-:Y:S02]  /*0300*/  ISETP.GE.AND P1, PT, R0, UR8, PT ;  /* 0x0000000800007c0c */ /* 0x000fe4000bf26270 */
[----:B------:R-:W-:Y:S02]  /*0310*/  MOV R137, 0xff800000 ;  /* 0xff80000000897802 */ /* 0x000fe40000000f00 */
[----:B------:R-:W-:-:S07]  /*0320*/  ISETP.LT.OR P1, PT, R18, 0x1, P1 ;  /* 0x000000011200780c */ /* 0x000fce0000f21670 */
        /* <DEDUP_REMOVED lines=25> */
[----:B------:R-:W2:Y:S03]  /*04c0*/  @!P1 LDG.E.64 R4, desc[UR4][R6.64+0x600] ;  /* 0x0006000406049981 */ /* 0x000ea6000c1e1b00 */
[----:B------:R-:W-:Y:S01]  /*04d0*/  ISETP.LT.OR P2, PT, R18, 0x1, P2 ;  /* 0x000000011200780c */ /* 0x000fe20001741670 */
[----:B---3--:R-:W-:-:S12]  /*04e0*/  @!P4 HADD2.F32 R3, -RZ, R9.H1_H1 ;  /* 0x30000009ff03c230 */ /* 0x008fd80000004100 */
[----:B------:R-:W3:Y:S01]  /*04f0*/  @!P2 LDG.E.64 R22, desc[UR4][R6.64+0x700] ;  /* 0x000700040616a981 */ /* 0x000ee2000c1e1b00 */
[----:B------:R-:W-:Y:S01]  /*0500*/  @!P4 HADD2.F32 R2, -RZ, R9.H0_H0 ;  /* 0x20000009ff02c230 */ /* 0x000fe20000004100 */
[----:B------:R-:W-:Y:S01]  /*0510*/  MOV R9, 0xff800000 ;  /* 0xff80000000097802 */ /* 0x000fe20000000f00 */
[--C-:B------:R-:W-:Y:S02]  /*0520*/  @!P4 HADD2.F32 R0, -RZ, R8.reuse.H0_H0 ;  /* 0x20000008ff00c230 */ /* 0x100fe40000004100 */
[-C--:B-1----:R-:W-:Y:S02]  /*0530*/  @!P4 FMUL R9, R3, R17.reuse ;  /* 0x000000110309c220 */ /* 0x082fe40000400000 */
[----:B------:R-:W0:Y:S01]  /*0540*/  @!P5 LDC R3, c[0x0][0x390] ;  /* 0x0000e400ff03db82 */ /* 0x000e220000000800 */
[----:B------:R-:W-:Y:S02]  /*0550*/  @!P4 HADD2.F32 R8, -RZ, R8.H1_H1 ;  /* 0x30000008ff08c230 */ /* 0x000fe40000004100 */
[-C--:B------:R-:W-:Y:S01]  /*0560*/  @!P4 FMUL R19, R0, R17.reuse ;  /* 0x000000110013c220 */ /* 0x080fe20000400000 */
[----:B------:R-:W-:Y:S01]  /*0570*/  IADD3 R0, PT, PT, R80, 0x400, RZ ;  /* 0x0000040050007810 */ /* 0x000fe20007ffe0ff */
[-C--:B------:R-:W-:Y:S01]  /*0580*/  @!P4 FMUL R69, R2, R17.reuse ;  /* 0x000000110245c220 */ /* 0x080fe20000400000 */
[----:B------:R-:W-:-:S02]  /*0590*/  @!P4 FMUL R123, R8, R17 ;  /* 0x00000011087bc220 */ /* 0x000fc40000400000 */
[----:B------:R-:W-:Y:S01]  /*05a0*/  ISETP.GE.AND P4, PT, R0, UR8, PT ;  /* 0x0000000800007c0c */ /* 0x000fe2000bf86270 */
[----:B------:R-:W1:Y:S03]  /*05b0*/  @!P6 LDC R17, c[0x0][0x390] ;  /* 0x0000e400ff11eb82 */ /* 0x000e660000000800 */
[----:B------:R-:W-:Y:S01]  /*05c0*/  ISETP.LT.OR P4, PT, R18, 0x1, P4 ;  /* 0x000000011200780c */ /* 0x000fe20002781670 */
[--C-:B----4-:R-:W-:Y:S02]  /*05d0*/  @!P5 HADD2.F32 R0, -RZ, R10.reuse.H0_H0 ;  /* 0x2000000aff00d230 */ /* 0x110fe40000004100 */
[--C-:B------:R-:W-:Y:S02]  /*05e0*/  @!P5 HADD2.F32 R2, -RZ, R11.reuse.H0_H0 ;  /* 0x2000000bff02d230 */ /* 0x100fe40000004100 */
[----:B------:R-:W-:Y:S02]  /*05f0*/  @!P5 HADD2.F32 R10, -RZ, R10.H1_H1 ;  /* 0x3000000aff0ad230 */ /* 0x000fe40000004100 */
[----:B------:R-:W-:-:S02]  /*0600*/  @!P5 HADD2.F32 R11, -RZ, R11.H1_H1 ;  /* 0x3000000bff0bd230 */ /* 0x000fc40000004100 */
[----:B0-----:R-:W-:Y:S01]  /*0610*/  @!P5 FMUL R71, R0, R3 ;  /* 0x000000030047d220 */ /* 0x001fe20000400000 */
[----:B------:R-:W-:-:S03]  /*0620*/  IADD3 R0, PT, PT, R80, 0x480, RZ ;  /* 0x0000048050007810 */ /* 0x000fc60007ffe0ff */
[----:B------:R-:W4:Y:S01]  /*0630*/  @!P4 LDG.E.64 R24, desc[UR4][R6.64+0x800] ;  /* 0x000800040618c981 */ /* 0x000f22000c1e1b00 */
[-C--:B------:R-:W-:Y:S01]  /*0640*/  @!P5 FMUL R119, R10, R3.reuse ;  /* 0x000000030a77d220 */ /* 0x080fe20000400000 */
[-C--:B------:R-:W-:Y:S01]  /*0650*/  @!P5 FMUL R91, R2, R3.reuse ;  /* 0x00000003025bd220 */ /* 0x080fe20000400000 */
[----:B------:R-:W-:Y:S01]  /*0660*/  @!P5 FMUL R113, R11, R3 ;  /* 0x000000030b71d220 */ /* 0x000fe20000400000 */
[----:B------:R-:W-:Y:S01]  /*0670*/  ISETP.GE.AND P5, PT, R0, UR8, PT ;  /* 0x0000000800007c0c */ /* 0x000fe2000bfa6270 */
[--C-:B-----5:R-:W-:Y:S01]  /*0680*/  @!P6 HADD2.F32 R0, -RZ, R12.reuse.H0_H0 ;  /* 0x2000000cff00e230 */ /* 0x120fe20000004100 */
[----:B------:R-:W-:Y:S01]  /*0690*/  IADD3 R2, PT, PT, R80, 0x500, RZ ;  /* 0x0000050050027810 */ /* 0x000fe20007ffe0ff */
[----:B------:R-:W-:Y:S01]  /*06a0*/  @!P6 HADD2.F32 R12, -RZ, R12.H1_H1 ;  /* 0x3000000cff0ce230 */ /* 0x000fe20000004100 */
[----:B------:R-:W-:Y:S01]  /*06b0*/  ISETP.LT.OR P5, PT, R18, 0x1, P5 ;  /* 0x000000011200780c */ /* 0x000fe20002fa1670 */
[----:B------:R-:W0:Y:S01]  /*06c0*/  @!P0 LDC R3, c[0x0][0x390] ;  /* 0x0000e400ff038b82 */ /* 0x000e220000000800 */
[----:B-1----:R-:W-:Y:S01]  /*06d0*/  @!P6 FMUL R79, R0, R17 ;  /* 0x00000011004fe220 */ /* 0x002fe20000400000 */
[----:B------:R-:W-:-:S02]  /*06e0*/  @!P6 HADD2.F32 R0, -RZ, R13.H0_H0 ;  /* 0x2000000dff00e230 */ /* 0x000fc40000004100 */
[----:B------:R-:W-:Y:S02]  /*06f0*/  @!P6 HADD2.F32 R13, -RZ, R13.H1_H1 ;  /* 0x3000000dff0de230 */ /* 0x000fe40000004100 */
[-C--:B------:R-:W-:Y:S01]  /*0700*/  @!P6 FMUL R115, R12, R17.reuse ;  /* 0x000000110c73e220 */ /* 0x080fe20000400000 */
[-C--:B------:R-:W-:Y:S02]  /*0710*/  @!P6 FMUL R151, R0, R17.reuse ;  /* 0x000000110097e220 */ /* 0x080fe40000400000 */
[----:B------:R-:W-:Y:S01]  /*0720*/  @!P6 FMUL R109, R13, R17 ;  /* 0x000000110d6de220 */ /* 0x000fe20000400000 */
[----:B------:R-:W-:Y:S01]  /*0730*/  ISETP.GE.AND P6, PT, R2, UR8, PT ;  /* 0x0000000802007c0c */ /* 0x000fe2000bfc6270 */
[----:B------:R-:W1:Y:S01]  /*0740*/  @!P1 LDC R13, c[0x0][0x390] ;  /* 0x0000e400ff0d9b82 */ /* 0x000e620000000800 */
[----:B------:R-:W5:Y:S02]  /*0750*/  @!P5 LDG.E.64 R26, desc[UR4][R6.64+0x900] ;  /* 0x00090004061ad981 */ /* 0x000f64000c1e1b00 */
[----:B------:R-:W-:-:S13]  /*0760*/  ISETP.LT.OR P6, PT, R18, 0x1, P6 ;  /* 0x000000011200780c */ /* 0x000fda00037c1670 */
[----:B------:R-:W5:Y:S01]  /*0770*/  @!P6 LDG.E.64 R10, desc[UR4][R6.64+0xa00] ;  /* 0x000a0004060ae981 */ /* 0x000f62000c1e1b00 */
[--C-:B------:R-:W-:Y:S02]  /*0780*/  @!P0 HADD2.F32 R0, -RZ, R14.reuse.H0_H0 ;  /* 0x2000000eff008230 */ /* 0x100fe40000004100 */
[--C-:B------:R-:W-:Y:S02]  /*0790*/  @!P0 HADD2.F32 R2, -RZ, R15.reuse.H0_H0 ;  /* 0x2000000fff028230 */ /* 0x100fe40000004100 */
[----:B------:R-:W-:Y:S02]  /*07a0*/  @!P0 HADD2.F32 R14, -RZ, R14.H1_H1 ;  /* 0x3000000eff0e8230 */ /* 0x000fe40000004100 */
[----:B------:R-:W-:Y:S01]  /*07b0*/  @!P0 HADD2.F32 R15, -RZ, R15.H1_H1 ;  /* 0x3000000fff0f8230 */ /* 0x000fe20000004100 */
        /* <DEDUP_REMOVED lines=10> */
[----:B------:R-:W-:-:S04]  /*0860*/  ISETP.GE.AND P0, PT, R0, UR8, PT ;  /* 0x0000000800007c0c */ /* 0x000fc8000bf06270 */
[----:B------:R-:W-:Y:S01]  /*0870*/  ISETP.LT.OR P0, PT, R18, 0x1, P0 ;  /* 0x000000011200780c */ /* 0x000fe20000701670 */
[----:B------:R-:W5:Y:S01]  /*0880*/  @!P5 LDC R15, c[0x0][0x390] ;  /* 0x0000e400ff0fdb82 */ /* 0x000f620000000800 */
[----:B------:R-:W-:Y:S02]  /*0890*/  MOV R147, 0xff800000 ;  /* 0xff80000000937802 */ /* 0x000fe40000000f00 */
[----:B------:R-:W-:Y:S02]  /*08a0*/  MOV R84, 0xff800000 ;  /* 0xff80000000547802 */ /* 0x000fe40000000f00 */
[----:B------:R-:W-:Y:S02]  /*08b0*/  MOV R82, 0xff800000 ;  /* 0xff80000000527802 */ /* 0x000fe40000000f00 */
[----:B------:R-:W-:Y:S02]  /*08c0*/  MOV R101, 0xff800000 ;  /* 0xff80000000657802 */ /* 0x000fe40000000f00 */
[----:B------:R-:W-:-:S03]  /*08d0*/  MOV R139, 0xff800000 ;  /* 0xff800000008b7802 */ /* 0x000fc60000000f00 */
[----:B------:R-:W5:Y:S01]  /*08e0*/  @!P0 LDG.E.64 R16, desc[UR4][R6.64+0xb00] ;  /* 0x000b000406108981 */ /* 0x000f62000c1e1b00 */
        /* <DEDUP_REMOVED lines=27> */
[----:B---3--:R-:W-:Y:S02]  /*0aa0*/  @!P2 HADD2.F32 R0, -RZ, R22.H0_H0 ;  /* 0x20000016ff00a230 */ /* 0x008fe40000004100 */
[----:B------:R-:W-:-:S02]  /*0ab0*/  @!P2 HADD2.F32 R2, -RZ, R23.H0_H0 ;  /* 0x20000017ff02a230 */ /* 0x000fc40000004100 */
[----:B------:R-:W-:Y:S02]  /*0ac0*/  @!P2 HADD2.F32 R22, -RZ, R22.H1_H1 ;  /* 0x30000016ff16a230 */ /* 0x000fe40000004100 */
[-C--:B0-----:R-:W-:Y:S01]  /*0ad0*/  @!P2 FMUL R139, R0, R3.reuse ;  /* 0x00000003008ba220 */ /* 0x081fe20000400000 */
[----:B------:R-:W-:Y:S01]  /*0ae0*/  @!P2 HADD2.F32 R23, -RZ, R23.H1_H1 ;  /* 0x30000017ff17a230 */ /* 0x000fe20000004100 */
[----:B------:R-:W-:Y:S02]  /*0af0*/  ISETP.LT.OR P1, PT, R18, 0x1, P1 ;  /* 0x000000011200780c */ /* 0x000fe40000f21670 */
[----:B------:R-:W-:Y:S01]  /*0b00*/  IADD3 R0, PT, PT, R80, 0x680, RZ ;  /* 0x0000068050007810 */ /* 0x000fe20007ffe0ff */
[-C--:B------:R-:W-:Y:S01]  /*0b10*/  @!P2 FMUL R103, R22, R3.reuse ;  /* 0x000000031667a220 */ /* 0x080fe20000400000 */
[-C--:B------:R-:W-:Y:S01]  /*0b20*/  @!P2 FMUL R126, R2, R3.reuse ;  /* 0x00000003027ea220 */ /* 0x080fe20000400000 */
[----:B------:R-:W-:Y:S01]  /*0b30*/  @!P2 FMUL R97, R23, R3 ;  /* 0x000000031761a220 */ /* 0x000fe20000400000 */
[----:B------:R-:W-:Y:S01]  /*0b40*/  ISETP.GE.AND P2, PT, R0, UR8, PT ;  /* 0x0000000800007c0c */ /* 0x000fe2000bf46270 */
[----:B------:R-:W0:Y:S03]  /*0b50*/  @!P6 LDC R23, c[0x0][0x390] ;  /* 0x0000e400ff17eb82 */ /* 0x000e260000000800 */
[----:B------:R-:W-:-:S03]  /*0b60*/  ISETP.LT.OR P2, PT, R18, 0x1, P2 ;  /* 0x000000011200780c */ /* 0x000fc60001741670 */
[----:B------:R-:W2:Y:S10]  /*0b70*/  @!P1 LDG.E.64 R4, desc[UR4][R6.64+0xc00] ;  /* 0x000c000406049981 */ /* 0x000eb4000c1e1b00 */
[----:B------:R-:W3:Y:S01]  /*0b80*/  @!P2 LDG.E.64 R2, desc[UR4][R6.64+0xd00] ;  /* 0x000d00040602a981 */ /* 0x000ee2000c1e1b00 */
[----:B----4-:R-:W-:-:S02]  /*0b90*/  @!P4 HADD2.F32 R0, -RZ, R24.H0_H0 ;  /* 0x20000018ff00c230 */ /* 0x010fc40000004100 */
[----:B------:R-:W-:-:S03]  /*0ba0*/  @!P4 HADD2.F32 R24, -RZ, R24.H1_H1 ;  /* 0x30000018ff18c230 */ /* 0x000fc60000004100 */
[-C--:B-1----:R-:W-:Y:S01]  /*0bb0*/  @!P4 FMUL R128, R0, R13.reuse ;  /* 0x0000000d0080c220 */ /* 0x082fe20000400000 */
[--C-:B------:R-:W-:Y:S02]  /*0bc0*/  @!P4 HADD2.F32 R0, -RZ, R25.reuse.H0_H0 ;  /* 0x20000019ff00c230 */ /* 0x100fe40000004100 */
[----:B------:R-:W-:Y:S02]  /*0bd0*/  @!P4 HADD2.F32 R25, -RZ, R25.H1_H1 ;  /* 0x30000019ff19c230 */ /* 0x000fe40000004100 */
[-C--:B------:R-:W-:Y:S01]  /*0be0*/  @!P4 FMUL R99, R24, R13.reuse ;  /* 0x0000000d1863c220 */ /* 0x080fe20000400000 */
[-C--:B------:R-:W-:Y:S02]  /*0bf0*/  @!P4 FMUL R122, R0, R13.reuse ;  /* 0x0000000d007ac220 */ /* 0x080fe40000400000 */
[----:B------:R-:W-:Y:S01]  /*0c00*/  @!P4 FMUL R93, R25, R13 ;  /* 0x0000000d195dc220 */ /* 0x000fe20000400000 */
[----:B------:R-:W-:Y:S01]  /*0c10*/  ISETP.GE.AND P4, PT, R8, UR8, PT ;  /* 0x0000000808007c0c */ /* 0x000fe2000bf86270 */
[----:B------:R-:W1:Y:S03]  /*0c20*/  @!P1 LDC R25, c[0x0][0x390] ;  /* 0x0000e400ff199b82 */ /* 0x000e660000000800 */
        /* <DEDUP_REMOVED lines=8> */
[----:B------:R-:W4:Y:S01]  /*0cb0*/  @!P4 LDG.E.64 R12, desc[UR4][R6.64+0xe00] ;  /* 0x000e0004060cc981 */ /* 0x000f22000c1e1b00 */
[-C--:B------:R-:W-:Y:S01]  /*0cc0*/  @!P5 FMUL R95, R26, R15.reuse ;  /* 0x0000000f1a5fd220 */ /* 0x080fe20000400000 */
[----:B------:R-:W-:Y:S01]  /*0cd0*/  @!P5 FMUL R45, R27, R15 ;  /* 0x0000000f1b2dd220 */ /* 0x000fe20000400000 */
[----:B------:R-:W-:Y:S01]  /*0ce0*/  ISETP.GE.AND P5, PT, R0, UR8, PT ;  /* 0x0000000800007c0c */ /* 0x000fe2000bfa6270 */
[----:B------:R-:W5:Y:S01]  /*0cf0*/  @!P4 LDC R27, c[0x0][0x390] ;  /* 0x0000e400ff1bcb82 */ /* 0x000f620000000800 */
[--C-:B------:R-:W-:Y:S02]  /*0d00*/  @!P6 HADD2.F32 R0, -RZ, R10.reuse.H0_H0 ;  /* 0x2000000aff00e230 */ /* 0x100fe40000004100 */
[----:B------:R-:W-:Y:S01]  /*0d10*/  ISETP.LT.OR P5, PT, R18, 0x1, P5 ;  /* 0x000000011200780c */ /* 0x000fe20002fa1670 */
        /* <DEDUP_REMOVED lines=10> */
[----:B------:R-:W5:Y:S02]  /*0dc0*/  @!P5 LDG.E.64 R14, desc[UR4][R6.64+0xf00] ;  /* 0x000f0004060ed981 */ /* 0x000f64000c1e1b00 */
[----:B------:R-:W-:-:S13]  /*0dd0*/  ISETP.LT.OR P6, PT, R18, 0x1, P6 ;  /* 0x000000011200780c */ /* 0x000fda00037c1670 */
[----:B------:R-:W5:Y:S01]  /*0de0*/  @!P6 LDG.E.64 R10, desc[UR4][R6.64+0x1000] ;  /* 0x00100004060ae981 */ /* 0x000f62000c1e1b00 */
[----:B------:R-:W-:Y:S01]  /*0df0*/  MOV R116, 0xff800000 ;  /* 0xff80000000747802 */ /* 0x000fe20000000f00 */
[--C-:B------:R-:W-:Y:S02]  /*0e00*/  @!P0 HADD2.F32 R0, -RZ, R16.reuse.H0_H0 ;  /* 0x20000010ff008230 */ /* 0x100fe40000004100 */
[--C-:B------:R-:W-:Y:S02]  /*0e10*/  @!P0 HADD2.F32 R8, -RZ, R17.reuse.H0_H0 ;  /* 0x20000011ff088230 */ /* 0x100fe40000004100 */
[----:B------:R-:W-:Y:S01]  /*0e20*/  @!P0 HADD2.F32 R17, -RZ, R17.H1_H1 ;  /* 0x30000011ff118230 */ /* 0x000fe20000004100 */
[----:B------:R-:W-:Y:S01]  /*0e30*/  MOV R155, 0xff800000 ;  /* 0xff800000009b7802 */ /* 0x000fe20000000f00 */
[----:B------:R-:W-:Y:S02]  /*0e40*/  @!P0 HADD2.F32 R16, -RZ, R16.H1_H1 ;  /* 0x30000010ff108230 */ /* 0x000fe40000004100 */
[-C--:B0-----:R-:W-:Y:S01]  /*0e50*/  @!P0 FMUL R116, R0, R23.reuse ;  /* 0x0000001700748220 */ /* 0x081fe20000400000 */
[----:B------:R-:W-:Y:S01]  /*0e60*/  IADD3 R0, PT, PT, R80, 0x880, RZ ;  /* 0x0000088050007810 */ /* 0x000fe20007ffe0ff */
[-C--:B------:R-:W-:Y:S01]  /*0e70*/  @!P0 FMUL R155, R17, R23.reuse ;  /* 0x00000017119b8220 */ /* 0x080fe20000400000 */
[----:B------:R-:W-:Y:S01]  /*0e80*/  MOV R87, 0xff800000 ;  /* 0xff80000000577802 */ /* 0x000fe20000000f00 */
[----:B------:R-:W0:Y:S01]  /*0e90*/  @!P2 LDC R17, c[0x0][0x390] ;  /* 0x0000e400ff11ab82 */ /* 0x000e220000000800 */
[----:B------:R-:W-:Y:S01]  /*0ea0*/  MOV R110, 0xff800000 ;  /* 0xff800000006e7802 */ /* 0x000fe20000000f00 */
[-C--:B------:R-:W-:Y:S01]  /*0eb0*/  @!P0 FMUL R87, R16, R23.reuse ;  /* 0x0000001710578220 */ /* 0x080fe20000400000 */
[----:B------:R-:W-:Y:S01]  /*0ec0*/  @!P0 FMUL R110, R8, R23 ;  /* 0x00000017086e8220 */ /* 0x000fe20000400000 */
[----:B------:R-:W-:-:S04]  /*0ed0*/  ISETP.GE.AND P0, PT, R0, UR8, PT ;  /* 0x0000000800007c0c */ /* 0x000fc8000bf06270 */
[----:B------:R-:W-:Y:S02]  /*0ee0*/  ISETP.LT.OR P0, PT, R18, 0x1, P0 ;  /* 0x000000011200780c */ /* 0x000fe40000701670 */
[----:B------:R-:W-:Y:S02]  /*0ef0*/  MOV R112, 0xff800000 ;  /* 0xff80000000707802 */ /* 0x000fe40000000f00 */
[----:B------:R-:W-:Y:S02]  /*0f00*/  MOV R55, 0xff800000 ;  /* 0xff80000000377802 */ /* 0x000fe40000000f00 */
[----:B------:R-:W-:Y:S02]  /*0f10*/  IADD3 R8, PT, PT, R80, 0x900, RZ ;  /* 0x0000090050087810 */ /* 0x000fe40007ffe0ff */
        /* <DEDUP_REMOVED lines=17> */
[----:B------:R-:W-:Y:S01]  /*1030*/  MOV R90, 0xff800000 ;  /* 0xff800000005a7802 */ /* 0x000fe20000000f00 */
[--C-:B--2---:R-:W-:Y:S02]  /*1040*/  @!P1 HADD2.F32 R0, -RZ, R4.reuse.H0_H0 ;  /* 0x20000004ff009230 */ /* 0x104fe40000004100 */
[----:B------:R-:W-:-:S03]  /*1050*/  @!P1 HADD2.F32 R4, -RZ, R4.H1_H1 ;  /* 0x30000004ff049230 */ /* 0x000fc60000004100 */
[-C--:B-1----:R-:W-:Y:S01]  /*1060*/  @!P1 FMUL R112, R0, R25.reuse ;  /* 0x0000001900709220 */ /* 0x082fe20000400000 */
[--C-:B------:R-:W-:Y:S02]  /*1070*/  @!P1 HADD2.F32 R0, -RZ, R5.reuse.H0_H0 ;  /* 0x20000005ff009230 */ /* 0x100fe40000004100 */
[-C--:B------:R-:W-:Y:S01]  /*1080*/  @!P1 FMUL R55, R4, R25.reuse ;  /* 0x0000001904379220 */ /* 0x080fe20000400000 */
[----:B------:R-:W-:Y:S02]  /*1090*/  @!P1 HADD2.F32 R5, -RZ, R5.H1_H1 ;  /* 0x30000005ff059230 */ /* 0x000fe40000004100 */
[--C-:B---3--:R-:W-:Y:S02]  /*10a0*/  @!P2 HADD2.F32 R4, -RZ, R2.reuse.H0_H0 ;  /* 0x20000002ff04a230 */ /* 0x108fe40000004100 */
[----:B------:R-:W-:Y:S02]  /*10b0*/  @!P2 HADD2.F32 R2, -RZ, R2.H1_H1 ;  /* 0x30000002ff02a230 */ /* 0x000fe40000004100 */
[-C--:B------:R-:W-:Y:S01]  /*10c0*/  @!P1 FMUL R106, R0, R25.reuse ;  /* 0x00000019006a9220 */ /* 0x080fe20000400000 */
[----:B------:R-:W-:Y:S01]  /*10d0*/  @!P1 FMUL R31, R5, R25 ;  /* 0x00000019051f9220 */ /* 0x000fe20000400000 */
[--C-:B------:R-:W-:Y:S01]  /*10e0*/  @!P2 HADD2.F32 R0, -RZ, R3.reuse.H0_H0 ;  /* 0x20000003ff00a230 */ /* 0x100fe20000004100 */
[----:B------:R-:W-:Y:S01]  /*10f0*/  ISETP.GE.AND P1, PT, R8, UR8, PT ;  /* 0x0000000808007c0c */ /* 0x000fe2000bf26270 */
[----:B------:R-:W-:-:S02]  /*1100*/  @!P2 HADD2.F32 R3, -RZ, R3.H1_H1 ;  /* 0x30000003ff03a230 */ /* 0x000fc40000004100 */
[-C--:B0-----:R-:W-:Y:S01]  /*1110*/  @!P2 FMUL R33, R2, R17.reuse ;  /* 0x000000110221a220 */ /* 0x081fe20000400000 */
[----:B------:R-:W-:Y:S01]  /*1120*/  IADD3 R2, PT, PT, R80, 0x980, RZ ;  /* 0x0000098050027810 */ /* 0x000fe20007ffe0ff */
[-C--:B------:R-:W-:Y:S01]  /*1130*/  @!P2 FMUL R108, R4, R17.reuse ;  /* 0x00000011046ca220 */ /* 0x080fe20000400000 */
[----:B------:R-:W-:Y:S01]  /*1140*/  ISETP.LT.OR P1, PT, R18, 0x1, P1 ;  /* 0x000000011200780c */ /* 0x000fe20000f21670 */
[-C--:B------:R-:W-:Y:S01]  /*1150*/  @!P2 FMUL R102, R0, R17.reuse ;  /* 0x000000110066a220 */ /* 0x080fe20000400000 */
[----:B------:R-:W-:Y:S01]  /*1160*/  @!P2 FMUL R35, R3, R17 ;  /* 0x000000110323a220 */ /* 0x000fe20000400000 */
[----:B------:R-:W-:Y:S01]  /*1170*/  ISETP.GE.AND P2, PT, R2, UR8, PT ;  /* 0x0000000802007c0c */ /* 0x000fe2000bf46270 */
[----:B------:R-:W0:Y:S03]  /*1180*/  @!P5 LDC R17, c[0x0][0x390] ;  /* 0x0000e400ff11db82 */ /* 0x000e260000000800 */
[----:B------:R-:W-:-:S06]  /*1190*/  ISETP.LT.OR P2, PT, R18, 0x1, P2 ;  /* 0x000000011200780c */ /* 0x000fcc0001741670 */
[----:B------:R-:W2:Y:S07]  /*11a0*/  @!P1 LDG.E.64 R24, desc[UR4][R6.64+0x1200] ;  /* 0x0012000406189981 */ /* 0x000eae000c1e1b00 */
[----:B------:R-:W3:Y:S01]  /*11b0*/  @!P2 LDG.E.64 R4, desc[UR4][R6.64+0x1300] ;  /* 0x001300040604a981 */ /* 0x000ee2000c1e1b00 */
[--C-:B----4-:R-:W-:Y:S02]  /*11c0*/  @!P4 HADD2.F32 R0, -RZ, R12.reuse.H0_H0 ;  /* 0x2000000cff00c230 */ /* 0x110fe40000004100 */
[----:B------:R-:W-:-:S03]  /*11d0*/  @!P4 HADD2.F32 R12, -RZ, R12.H1_H1 ;  /* 0x3000000cff0cc230 */ /* 0x000fc60000004100 */
[-C--:B-----5:R-:W-:Y:S01]  /*11e0*/  @!P4 FMUL R104, R0, R27.reuse ;  /* 0x0000001b0068c220 */ /* 0x0a0fe20000400000 */
[--C-:B------:R-:W-:Y:S02]  /*11f0*/  @!P4 HADD2.F32 R0, -RZ, R13.reuse.H0_H0 ;  /* 0x2000000dff00c230 */ /* 0x100fe40000004100 */
[----:B------:R-:W-:Y:S01]  /*1200*/  @!P4 HADD2.F32 R13, -RZ, R13.H1_H1 ;  /* 0x3000000dff0dc230 */ /* 0x000fe20000004100 */
[----:B------:R-:W-:Y:S01]  /*1210*/  IADD3 R2, PT, PT, R80, 0xa00, RZ ;  /* 0x00000a0050027810 */ /* 0x000fe20007ffe0ff */
[-C--:B------:R-:W-:Y:S01]  /*1220*/  @!P4 FMUL R37, R12, R27.reuse ;  /* 0x0000001b0c25c220 */ /* 0x080fe20000400000 */
[-C--:B------:R-:W-:Y:S02]  /*1230*/  @!P4 FMUL R98, R0, R27.reuse ;  /* 0x0000001b0062c220 */ /* 0x080fe40000400000 */
[----:B------:R-:W-:Y:S01]  /*1240*/  @!P4 FMUL R64, R13, R27 ;  /* 0x0000001b0d40c220 */ /* 0x000fe20000400000 */
[----:B------:R-:W-:Y:S01]  /*1250*/  ISETP.GE.AND P4, PT, R2, UR8, PT ;  /* 0x0000000802007c0c */ /* 0x000fe2000bf86270 */
[----:B------:R-:W1:Y:S03]  /*1260*/  @!P6 LDC R13, c[0x0][0x390] ;  /* 0x0000e400ff0deb82 */ /* 0x000e660000000800 */
[----:B------:R-:W-:Y:S01]  /*1270*/  ISETP.LT.OR P4, PT, R18, 0x1, P4 ;  /* 0x000000011200780c */ /* 0x000fe20002781670 */
[----:B------:R-:W-:-:S02]  /*1280*/  @!P5 HADD2.F32 R0, -RZ, R14.H0_H0 ;  /* 0x2000000eff00d230 */ /* 0x000fc40000004100 */
[--C-:B------:R-:W-:Y:S02]  /*1290*/  @!P5 HADD2.F32 R8, -RZ, R15.reuse.H0_H0 ;  /* 0x2000000fff08d230 */ /* 0x100fe40000004100 */
[----:B------:R-:W4:Y:S01]  /*12a0*/  @!P1 LDC R27, c[0x0][0x390] ;  /* 0x0000e400ff1b9b82 */ /* 0x000f220000000800 */
        /* <DEDUP_REMOVED lines=8> */
[----:B------:R-:W5:Y:S01]  /*1330*/  @!P4 LDG.E.64 R2, desc[UR4][R6.64+0x1400] ;  /* 0x001400040602c981 */ /* 0x000f62000c1e1b00 */
[----:B------:R-:W-:-:S02]  /*1340*/  @!P6 HADD2.F32 R0, -RZ, R10.H0_H0 ;  /* 0x2000000aff00e230 */ /* 0x000fc40000004100 */
[--C-:B------:R-:W-:Y:S02]  /*1350*/  @!P6 HADD2.F32 R12, -RZ, R11.reuse.H0_H0 ;  /* 0x2000000bff0ce230 */ /* 0x100fe40000004100 */
[----:B------:R-:W-:Y:S02]  /*1360*/  @!P6 HADD2.F32 R10, -RZ, R10.H1_H1 ;  /* 0x3000000aff0ae230 */ /* 0x000fe40000004100 */
[----:B------:R-:W-:Y:S01]  /*1370*/  @!P6 HADD2.F32 R11, -RZ, R11.H1_H1 ;  /* 0x3000000bff0be230 */ /* 0x000fe20000004100 */
[----:B------:R-:W-:Y:S01]  /*1380*/  MOV R8, 0xff800000 ;  /* 0xff80000000087802 */ /* 0x000fe20000000f00 */
[-C--:B-1----:R-:W-:Y:S01]  /*1390*/  @!P6 FMUL R96, R0, R13.reuse ;  /* 0x0000000d0060e220 */ /* 0x082fe20000400000 */
[----:B------:R-:W-:Y:S01]  /*13a0*/  ISETP.LT.OR P5, PT, R18, 0x1, P5 ;  /* 0x000000011200780c */ /* 0x000fe20002fa1670 */
[-C--:B------:R-:W-:Y:S01]  /*13b0*/  @!P6 FMUL R92, R10, R13.reuse ;  /* 0x0000000d0a5ce220 */ /* 0x080fe20000400000 */
[-C--:B------:R-:W-:Y:S01]  /*13c0*/  @!P6 FMUL R8, R12, R13.reuse ;  /* 0x0000000d0c08e220 */ /* 0x080fe20000400000 */
[----:B------:R-:W-:Y:S01]  /*13d0*/  @!P6 FMUL R90, R11, R13 ;  /* 0x0000000d0b5ae220 */ /* 0x000fe20000400000 */
[----:B------:R-:W-:Y:S01]  /*13e0*/  ISETP.GE.AND P6, PT, R80, UR8, PT ;  /* 0x0000000850007c0c */ /* 0x000fe2000bfc6270 */
[----:B------:R-:W0:Y:S03]  /*13f0*/  @!P0 LDC R11, c[0x0][0x390] ;  /* 0x0000e400ff0b8b82 */ /* 0x000e260000000800 */
[----:B------:R-:W-:-:S05]  /*1400*/  ISETP.GT.AND P6, PT, R18, RZ, !P6 ;  /* 0x000000ff1200720c */ /* 0x000fca00077c4270 */
[----:B------:R-:W5:Y:S08]  /*1410*/  @!P5 LDG.E.64 R16, desc[UR4][R6.64+0x1500] ;  /* 0x001500040610d981 */ /* 0x000f70000c1e1b00 */
[----:B------:R-:W5:Y:S01]  /*1420*/  @P6 LDG.E.64 R14, desc[UR4][R6.64] ;  /* 0x00000004060e6981 */ /* 0x000f62000c1e1b00 */
[----:B------:R-:W-:Y:S01]  /*1430*/  MOV R88, 0xff800000 ;  /* 0xff80000000587802 */ /* 0x000fe20000000f00 */
[----:B------:R-:W-:-:S02]  /*1440*/  @!P0 HADD2.F32 R10, -RZ, R23.H0_H0 ;  /* 0x20000017ff0a8230 */ /* 0x000fc40000004100 */
[----:B------:R-:W-:Y:S02]  /*1450*/  @!P0 HADD2.F32 R23, -RZ, R23.H1_H1 ;  /* 0x30000017ff178230 */ /* 0x000fe40000004100 */
[--C-:B------:R-:W-:Y:S01]  /*1460*/  @!P0 HADD2.F32 R0, -RZ, R22.reuse.H0_H0 ;  /* 0x20000016ff008230 */ /* 0x100fe20000004100 */
[----:B------:R-:W-:Y:S01]  /*1470*/  MOV R131, 0xff800000 ;  /* 0xff80000000837802 */ /* 0x000fe20000000f00 */
[----:B------:R-:W-:Y:S02]  /*1480*/  @!P0 HADD2.F32 R22, -RZ, R22.H1_H1 ;  /* 0x30000016ff168230 */ /* 0x000fe40000004100 */
[-C--:B0-----:R-:W-:Y:S02]  /*1490*/  @!P0 FMUL R88, R23, R11.reuse ;  /* 0x0000000b17588220 */ /* 0x081fe40000400000 */
[----:B------:R-:W0:Y:S01]  /*14a0*/  @!P2 LDC R23, c[0x0][0x390] ;  /* 0x0000e400ff17ab82 */ /* 0x000e220000000800 */
[----:B------:R-:W-:Y:S01]  /*14b0*/  @!P0 FMUL R131, R0, R11 ;  /* 0x0000000b00838220 */ /* 0x000fe20000400000 */
[----:B------:R-:W-:-:S02]  /*14c0*/  IADD3 R0, PT, PT, R80, 0xb00, RZ ;  /* 0x00000b0050007810 */ /* 0x000fc40007ffe0ff */
[----:B------:R-:W-:Y:S01]  /*14d0*/  MOV R86, 0xff800000 ;  /* 0xff80000000567802 */ /* 0x000fe20000000f00 */
[-C--:B------:R-:W-:Y:S01]  /*14e0*/  @!P0 FMUL R86, R22, R11.reuse ;  /* 0x0000000b16568220 */ /* 0x080fe20000400000 */
[----:B------:R-:W-:Y:S01]  /*14f0*/  MOV R50, 0xff800000 ;  /* 0xff80000000327802 */ /* 0x000fe20000000f00 */
[----:B------:R-:W-:Y:S01]  /*1500*/  @!P0 FMUL R50, R10, R11 ;  /* 0x0000000b0a328220 */ /* 0x000fe20000400000 */
[----:B------:R-:W-:-:S04]  /*1510*/  ISETP.GE.AND P0, PT, R0, UR8, PT ;  /* 0x0000000800007c0c */ /* 0x000fc8000bf06270 */
[----:B------:R-:W-:Y:S02]  /*1520*/  ISETP.LT.OR P0, PT, R18, 0x1, P0 ;  /* 0x000000011200780c */ /* 0x000fe40000701670 */
        /* <DEDUP_REMOVED lines=21> */
[----:B------:R-:W-:Y:S02]  /*1680*/  @!P1 HADD2.F32 R25, -RZ, R25.H1_H1 ;  /* 0x30000019ff199230 */ /* 0x000fe40000004100 */
[--C-:B---3--:R-:W-:Y:S02]  /*1690*/  @!P2 HADD2.F32 R0, -RZ, R4.reuse.H0_H0 ;  /* 0x20000004ff00a230 */ /* 0x108fe40000004100 */
[-C--:B------:R-:W-:Y:S01]  /*16a0*/  @!P1 FMUL R28, R10, R27.reuse ;  /* 0x0000001b0a1c9220 */ /* 0x080fe20000400000 */
[----:B------:R-:W-:Y:S02]  /*16b0*/  @!P2 HADD2.F32 R4, -RZ, R4.H1_H1 ;  /* 0x30000004ff04a230 */ /* 0x000fe40000004100 */
[----:B------:R-:W-:Y:S01]  /*16c0*/  @!P1 FMUL R149, R24, R27 ;  /* 0x0000001b18959220 */ /* 0x000fe20000400000 */
[----:B------:R-:W-:-:S02]  /*16d0*/  @!P2 HADD2.F32 R10, -RZ, R5.H0_H0 ;  /* 0x20000005ff0aa230 */ /* 0x000fc40000004100 */
[----:B------:R-:W-:Y:S01]  /*16e0*/  @!P1 FMUL R141, R25, R27 ;  /* 0x0000001b198d9220 */ /* 0x000fe20000400000 */
[----:B------:R-:W-:Y:S02]  /*16f0*/  @!P2 HADD2.F32 R11, -RZ, R5.H1_H1 ;  /* 0x30000005ff0ba230 */ /* 0x000fe40000004100 */
[-C--:B0-----:R-:W-:Y:S01]  /*1700*/  @!P2 FMUL R30, R0, R23.reuse ;  /* 0x00000017001ea220 */ /* 0x081fe20000400000 */
[----:B------:R-:W-:Y:S01]  /*1710*/  ISETP.GE.AND P1, PT, R18, 0x1, PT ;  /* 0x000000011200780c */ /* 0x000fe20003f26270 */
[-C--:B------:R-:W-:Y:S01]  /*1720*/  @!P2 FMUL R32, R4, R23.reuse ;  /* 0x000000170420a220 */ /* 0x080fe20000400000 */
[----:B------:R-:W-:Y:S01]  /*1730*/  IADD3 R0, PT, PT, R80, 0xb80, RZ ;  /* 0x00000b8050007810 */ /* 0x000fe20007ffe0ff */
[-C--:B------:R-:W-:Y:S01]  /*1740*/  @!P2 FMUL R59, R11, R23.reuse ;  /* 0x000000170b3ba220 */ /* 0x080fe20000400000 */
[----:B------:R-:W-:Y:S01]  /*1750*/  MOV R5, 0xff800000 ;  /* 0xff80000000057802 */ /* 0x000fe20000000f00 */
[----:B------:R-:W-:Y:S01]  /*1760*/  @!P2 FMUL R5, R10, R23 ;  /* 0x000000170a05a220 */ /* 0x000fe20000400000 */
[----:B------:R-:W-:Y:S01]  /*1770*/  ISETP.GE.OR P2, PT, R0, UR8, !P1 ;  /* 0x0000000800007c0c */ /* 0x000fe2000cf46670 */
[----:B------:R-:W0:Y:S08]  /*1780*/  @!P4 LDC R23, c[0x0][0x390] ;  /* 0x0000e400ff17cb82 */ /* 0x000e300000000800 */
[----:B------:R-:W1:Y:S04]  /*1790*/  @!P5 LDC R27, c[0x0][0x390] ;  /* 0x0000e400ff1bdb82 */ /* 0x000e680000000800 */
[----:B------:R-:W2:Y:S04]  /*17a0*/  @!P2 LDG.E.64 R10, desc[UR4][R6.64+0x1700] ;  /* 0x00170004060aa981 */ /* 0x000ea8000c1e1b00 */
[----:B------:R-:W3:Y:S01]  /*17b0*/  @P6 LDC R25, c[0x0][0x390] ;  /* 0x0000e400ff196b82 */ /* 0x000ee20000000800 */
[----:B-----5:R-:W-:-:S02]  /*17c0*/  @!P4 HADD2.F32 R0, -RZ, R2.H0_H0 ;  /* 0x20000002ff00c230 */ /* 0x020fc40000004100 */
        /* <DEDUP_REMOVED lines=8> */
[----:B------:R-:W-:Y:S01]  /*1850*/  ISETP.GE.OR P4, PT, R0, UR8, !P1 ;  /* 0x0000000800007c0c */ /* 0x000fe2000cf86670 */
[----:B------:R-:W-:-:S12]  /*1860*/  @!P5 HADD2.F32 R0, -RZ, R16.H0_H0 ;  /* 0x20000010ff00d230 */ /* 0x000fd80000004100 */
[----:B------:R-:W4:Y:S01]  /*1870*/  @!P4 LDG.E.64 R2, desc[UR4][R6.64+0x1800] ;  /* 0x001800040602c981 */ /* 0x000f22000c1e1b00 */
[----:B------:R-:W-:Y:S02]  /*1880*/  @!P5 HADD2.F32 R16, -RZ, R16.H1_H1 ;  /* 0x30000010ff10d230 */ /* 0x000fe40000004100 */
[-C--:B-1----:R-:W-:Y:S01]  /*1890*/  @!P5 FMUL R38, R0, R27.reuse ;  /* 0x0000001b0026d220 */ /* 0x082fe20000400000 */
[--C-:B------:R-:W-:Y:S02]  /*18a0*/  @P6 HADD2.F32 R0, -RZ, R14.reuse.H0_H0 ;  /* 0x2000000eff006230 */ /* 0x100fe40000004100 */
[----:B------:R-:W-:Y:S02]  /*18b0*/  @P6 HADD2.F32 R14, -RZ, R14.H1_H1 ;  /* 0x3000000eff0e6230 */ /* 0x000fe40000004100 */
[----:B------:R-:W-:Y:S01]  /*18c0*/  @!P5 FMUL R40, R16, R27 ;  /* 0x0000001b1028d220 */ /* 0x000fe20000400000 */
[--C-:B------:R-:W-:Y:S01]  /*18d0*/  @!P5 HADD2.F32 R4, -RZ, R17.reuse.H0_H0 ;  /* 0x20000011ff04d230 */ /* 0x100fe20000004100 */
[----:B------:R-:W-:Y:S01]  /*18e0*/  MOV R23, 0xff800000 ;  /* 0xff80000000177802 */ /* 0x000fe20000000f00 */
[----:B------:R-:W-:Y:S01]  /*18f0*/  @!P5 HADD2.F32 R17, -RZ, R17.H1_H1 ;  /* 0x30000011ff11d230 */ /* 0x000fe20000004100 */
[----:B------:R-:W-:Y:S01]  /*1900*/  MOV R16, 0xff800000 ;  /* 0xff80000000107802 */ /* 0x000fe20000000f00 */
[-C--:B---3--:R-:W-:Y:S01]  /*1910*/  @P6 FMUL R23, R0, R25.reuse ;  /* 0x0000001900176220 */ /* 0x088fe20000400000 */
[----:B------:R-:W-:Y:S01]  /*1920*/  @P6 FMUL R16, R14, R25 ;  /* 0x000000190e106220 */ /* 0x000fe20000400000 */
[----:B------:R-:W-:-:S02]  /*1930*/  @P6 HADD2.F32 R0, -RZ, R15.H0_H0 ;  /* 0x2000000fff006230 */ /* 0x000fc40000004100 */
[-C--:B------:R-:W-:Y:S01]  /*1940*/  @!P5 FMUL R66, R4, R27.reuse ;  /* 0x0000001b0442d220 */ /* 0x080fe20000400000 */
[----:B------:R-:W-:Y:S01]  /*1950*/  @!P5 FMUL R42, R17, R27 ;  /* 0x0000001b112ad220 */ /* 0x000fe20000400000 */
[CC--:B------:R-:W-:Y:S01]  /*1960*/  FSETP.GT.AND P5, PT, R23.reuse, R16.reuse, PT ;  /* 0x000000101700720b */ /* 0x0c0fe20003fa4000 */
[----:B------:R-:W-:Y:S01]  /*1970*/  @P6 FMUL R129, R0, R25 ;  /* 0x0000001900816220 */ /* 0x000fe20000400000 */
[----:B------:R-:W-:Y:S01]  /*1980*/  @P6 HADD2.F32 R0, -RZ, R15.H1_H1 ;  /* 0x3000000fff006230 */ /* 0x000fe20000004100 */
[----:B------:R-:W0:Y:S01]  /*1990*/  @!P2 LDC R27, c[0x0][0x390] ;  /* 0x0000e400ff1bab82 */ /* 0x000e220000000800 */
[----:B------:R-:W-:Y:S02]  /*19a0*/  FSEL R4, R23, R16, P5 ;  /* 0x0000001017047208 */ /* 0x000fe40002800000 */
[----:B------:R-:W-:Y:S02]  /*19b0*/  MOV R15, 0xff800000 ;  /* 0xff800000000f7802 */ /* 0x000fe40000000f00 */
[----:B------:R-:W-:Y:S01]  /*19c0*/  FSETP.GT.AND P5, PT, R4, R129, PT ;  /* 0x000000810400720b */ /* 0x000fe20003fa4000 */
[----:B------:R-:W-:-:S02]  /*19d0*/  @P6 FMUL R15, R0, R25 ;  /* 0x00000019000f6220 */ /* 0x000fc40000400000 */
[----:B------:R-:W1:Y:S01]  /*19e0*/  @!P0 LDC R25, c[0x0][0x390] ;  /* 0x0000e400ff198b82 */ /* 0x000e620000000800 */
        /* <DEDUP_REMOVED lines=53> */
[----:B------:R-:W-:-:S03]  /*1d40*/  @!P0 HADD2.F32 R0, -RZ, R12.H0_H0 ;  /* 0x2000000cff008230 */ /* 0x000fc60000004100 */
[CC--:B------:R-:W-:Y:S01]  /*1d50*/  FSETP.GT.AND P5, PT, R4.reuse, R103.reuse, PT ;  /* 0x000000670400720b */ /* 0x0c0fe20003fa4000 */
[----:B------:R-:W-:Y:S01]  /*1d60*/  @!P0 HADD2.F32 R12, -RZ, R12.H1_H1 ;  /* 0x3000000cff0c8230 */ /* 0x000fe20000004100 */
[----:B------:R-:W-:Y:S02]  /*1d70*/  MOV R68, 0xff800000 ;  /* 0xff80000000447802 */ /* 0x000fe40000000f00 */
[----:B------:R-:W-:Y:S01]  /*1d80*/  FSEL R17, R4, R103, P5 ;  /* 0x0000006704117208 */ /* 0x000fe20002800000 */
[-C--:B-1----:R-:W-:Y:S01]  /*1d90*/  @!P0 FMUL R68, R0, R25.reuse ;  /* 0x0000001900448220 */ /* 0x082fe20000400000 */
[--C-:B------:R-:W-:Y:S01]  /*1da0*/  @!P0 HADD2.F32 R0, -RZ, R13.reuse.H0_H0 ;  /* 0x2000000dff008230 */ /* 0x100fe20000004100 */
[----:B------:R-:W-:Y:S01]  /*1db0*/  MOV R44, 0xff800000 ;  /* 0xff800000002c7802 */ /* 0x000fe20000000f00 */
[----:B------:R-:W-:Y:S01]  /*1dc0*/  @!P0 HADD2.F32 R13, -RZ, R13.H1_H1 ;  /* 0x3000000dff0d8230 */ /* 0x000fe20000004100 */
[----:B------:R-:W-:Y:S01]  /*1dd0*/  FSETP.GT.AND P5, PT, R17, R126, PT ;  /* 0x0000007e1100720b */ /* 0x000fe20003fa4000 */
[----:B------:R-:W-:Y:S01]  /*1de0*/  @!P0 FMUL R44, R12, R25 ;  /* 0x000000190c2c8220 */ /* 0x000fe20000400000 */
[----:B------:R-:W-:-:S02]  /*1df0*/  IADD3 R12, PT, PT, R80, 0xc80, RZ ;  /* 0x00000c80500c7810 */ /* 0x000fc40007ffe0ff */
[----:B------:R-:W-:Y:S02]  /*1e00*/  FSEL R4, R17, R126, P5 ;  /* 0x0000007e11047208 */ /* 0x000fe40002800000 */
[----:B------:R-:W-:Y:S01]  /*1e10*/  MOV R70, 0xff800000 ;  /* 0xff80000000467802 */ /* 0x000fe20000000f00 */
[-C--:B------:R-:W-:Y:S01]  /*1e20*/  @!P0 FMUL R70, R0, R25.reuse ;  /* 0x0000001900468220 */ /* 0x080fe20000400000 */
[----:B------:R-:W-:Y:S01]  /*1e30*/  MOV R46, 0xff800000 ;  /* 0xff800000002e7802 */ /* 0x000fe20000000f00 */
[----:B------:R-:W-:Y:S01]  /*1e40*/  @!P0 FMUL R46, R13, R25 ;  /* 0x000000190d2e8220 */ /* 0x000fe20000400000 */
[----:B------:R-:W-:Y:S01]  /*1e50*/  ISETP.GE.OR P0, PT, R12, UR8, !P1 ;  /* 0x000000080c007c0c */ /* 0x000fe2000cf06670 */
[----:B------:R-:W1:Y:S01]  /*1e60*/  @!P4 LDC R25, c[0x0][0x390] ;  /* 0x0000e400ff19cb82 */ /* 0x000e620000000800 */
[----:B------:R-:W-:Y:S01]  /*1e70*/  FSETP.GT.AND P5, PT, R4, R97, PT ;  /* 0x000000610400720b */ /* 0x000fe20003fa4000 */
[----:B--2---:R-:W-:-:S03]  /*1e80*/  @!P2 HADD2.F32 R0, -RZ, R10.H0_H0 ;  /* 0x2000000aff00a230 */ /* 0x004fc60000004100 */
[----:B------:R-:W-:Y:S01]  /*1e90*/  FSEL R17, R4, R97, P5 ;  /* 0x0000006104117208 */ /* 0x000fe20002800000 */
[----:B------:R-:W-:Y:S01]  /*1ea0*/  @!P2 HADD2.F32 R10, -RZ, R10.H1_H1 ;  /* 0x3000000aff0aa230 */ /* 0x000fe20000004100 */
[----:B------:R-:W-:Y:S02]  /*1eb0*/  MOV R73, 0xff800000 ;  /* 0xff80000000497802 */ /* 0x000fe40000000f00 */
[CC--:B------:R-:W-:Y:S02]  /*1ec0*/  FSETP.GT.AND P5, PT, R17.reuse, R128.reuse, PT ;  /* 0x000000801100720b */ /* 0x0c0fe40003fa4000 */
[----:B------:R-:W-:Y:S01]  /*1ed0*/  MOV R72, 0xff800000 ;  /* 0xff80000000487802 */ /* 0x000fe20000000f00 */
[-C--:B0-----:R-:W-:Y:S01]  /*1ee0*/  @!P2 FMUL R73, R10, R27.reuse ;  /* 0x0000001b0a49a220 */ /* 0x081fe20000400000 */
[----:B------:R-:W2:Y:S01]  /*1ef0*/  @!P0 LDG.E.64 R12, desc[UR4][R6.64+0x1900] ;  /* 0x00190004060c8981 */ /* 0x000ea2000c1e1b00 */
[----:B------:R-:W-:Y:S01]  /*1f00*/  @!P2 FMUL R72, R0, R27 ;  /* 0x0000001b0048a220 */ /* 0x000fe20000400000 */
[----:B------:R-:W-:Y:S01]  /*1f10*/  FSEL R10, R17, R128, P5 ;  /* 0x00000080110a7208 */ /* 0x000fe20002800000 */
[----:B------:R-:W-:-:S02]  /*1f20*/  @!P2 HADD2.F32 R0, -RZ, R11.H0_H0 ;  /* 0x2000000bff00a230 */ /* 0x000fc40000004100 */
[----:B------:R-:W-:Y:S01]  /*1f30*/  @!P2 HADD2.F32 R11, -RZ, R11.H1_H1 ;  /* 0x3000000bff0ba230 */ /* 0x000fe20000004100 */
[C---:B------:R-:W-:Y:S02]  /*1f40*/  FSETP.GT.AND P5, PT, R10.reuse, R99, PT ;  /* 0x000000630a00720b */ /* 0x040fe40003fa4000 */
[----:B------:R-:W-:Y:S02]  /*1f50*/  MOV R76, 0xff800000 ;  /* 0xff800000004c7802 */ /* 0x000fe40000000f00 */
[----:B------:R-:W-:Y:S01]  /*1f60*/  @!P2 FMUL R76, R11, R27 ;  /* 0x0000001b0b4ca220 */ /* 0x000fe20000400000 */
[----:B------:R-:W-:Y:S02]  /*1f70*/  FSEL R11, R10, R99, P5 ;  /* 0x000000630a0b7208 */ /* 0x000fe40002800000 */
[----:B------:R-:W-:Y:S02]  /*1f80*/  IADD3 R4, PT, PT, R80, 0xd00, RZ ;  /* 0x00000d0050047810 */ /* 0x000fe40007ffe0ff */
[----:B------:R-:W-:-:S02]  /*1f90*/  FSETP.GT.AND P5, PT, R11, R122, PT ;  /* 0x0000007a0b00720b */ /* 0x000fc40003fa4000 */
[----:B------:R-:W-:Y:S01]  /*1fa0*/  MOV R48, 0xff800000 ;  /* 0xff80000000307802 */ /* 0x000fe20000000f00 */
[----:B------:R-:W-:Y:S01]  /*1fb0*/  @!P2 FMUL R48, R0, R27 ;  /* 0x0000001b0030a220 */ /* 0x000fe20000400000 */
[----:B------:R-:W-:Y:S02]  /*1fc0*/  ISETP.GE.OR P2, PT, R4, UR8, !P1 ;  /* 0x0000000804007c0c */ /* 0x000fe4000cf46670 */
[----:B------:R-:W-:-:S04]  /*1fd0*/  FSEL R4, R11, R122, P5 ;  /* 0x0000007a0b047208 */ /* 0x000fc80002800000 */
[----:B------:R-:W-:-:S04]  /*1fe0*/  FSETP.GT.AND P5, PT, R4, R93, PT ;  /* 0x0000005d0400720b */ /* 0x000fc80003fa4000 */
[----:B------:R-:W-:-:S03]  /*1ff0*/  FSEL R17, R4, R93, P5 ;  /* 0x0000005d04117208 */ /* 0x000fc60002800000 */
[----:B------:R-:W3:Y:S01]  /*2000*/  @!P2 LDG.E.64 R10, desc[UR4][R6.64+0x1a00] ;  /* 0x001a0004060aa981 */ /* 0x000ee2000c1e1b00 */
[CC--:B------:R-:W-:Y:S01]  /*2010*/  FSETP.GT.AND P5, PT, R17.reuse, R124.reuse, PT ;  /* 0x0000007c1100720b */ /* 0x0c0fe20003fa4000 */
[----:B----4-:R-:W-:Y:S01]  /*2020*/  @!P4 HADD2.F32 R0, -RZ, R2.H0_H0 ;  /* 0x20000002ff00c230 */ /* 0x010fe20000004100 */
[----:B------:R-:W-:Y:S01]  /*2030*/  MOV R130, 0xff800000 ;  /* 0xff80000000827802 */ /* 0x000fe20000000f00 */
[----:B------:R-:W0:Y:S01]  /*2040*/  @!P2 LDC R27, c[0x0][0x390] ;  /* 0x0000e400ff1bab82 */ /* 0x000e220000000800 */
[----:B------:R-:W-:-:S04]  /*2050*/  FSEL R4, R17, R124, P5 ;  /* 0x0000007c11047208 */ /* 0x000fc80002800000 */
[----:B------:R-:W-:Y:S01]  /*2060*/  FSETP.GT.AND P5, PT, R4, R95, PT ;  /* 0x0000005f0400720b */ /* 0x000fe20003fa4000 */
[----:B------:R-:W-:Y:S02]  /*2070*/  @!P4 HADD2.F32 R2, -RZ, R2.H1_H1 ;  /* 0x30000002ff02c230 */ /* 0x000fe40000004100 */
[----:B-1----:R-:W-:Y:S01]  /*2080*/  @!P4 FMUL R130, R0, R25 ;  /* 0x000000190082c220 */ /* 0x002fe20000400000 */
[----:B------:R-:W-:Y:S01]  /*2090*/  FSEL R17, R4, R95, P5 ;  /* 0x0000005f04117208 */ /* 0x000fe20002800000 */
[--C-:B------:R-:W-:Y:S01]  /*20a0*/  @!P4 HADD2.F32 R0, -RZ, R3.reuse.H0_H0 ;  /* 0x20000003ff00c230 */ /* 0x100fe20000004100 */
[----:B------:R-:W-:Y:S01]  /*20b0*/  MOV R77, 0xff800000 ;  /* 0xff800000004d7802 */ /* 0x000fe20000000f00 */
[----:B------:R-:W-:Y:S01]  /*20c0*/  @!P4 HADD2.F32 R3, -RZ, R3.H1_H1 ;  /* 0x30000003ff03c230 */ /* 0x000fe20000004100 */
[----:B------:R-:W-:Y:S01]  /*20d0*/  FSETP.GT.AND P5, PT, R17, R118, PT ;  /* 0x000000761100720b */ /* 0x000fe20003fa4000 */
[-C--:B------:R-:W-:Y:S01]  /*20e0*/  @!P4 FMUL R77, R2, R25.reuse ;  /* 0x00000019024dc220 */ /* 0x080fe20000400000 */
[----:B------:R-:W-:Y:S01]  /*20f0*/  MOV R52, 0xff800000 ;  /* 0xff80000000347802 */ /* 0x000fe20000000f00 */
[----:B------:R-:W-:Y:S01]  /*2100*/  @!P4 FMUL R52, R0, R25 ;  /* 0x000000190034c220 */ /* 0x000fe20000400000 */
[----:B------:R-:W-:-:S02]  /*2110*/  IADD3 R2, PT, PT, R80, 0xd80, RZ ;  /* 0x00000d8050027810 */ /* 0x000fc40007ffe0ff */
[----:B------:R-:W-:Y:S01]  /*2120*/  MOV R54, 0xff800000 ;  /* 0xff80000000367802 */ /* 0x000fe20000000f00 */
[----:B------:R-:W-:Y:S01]  /*2130*/  @!P4 FMUL R54, R3, R25 ;  /* 0x000000190336c220 */ /* 0x000fe20000400000 */
[----:B------:R-:W-:Y:S01]  /*2140*/  FSEL R0, R17, R118, P5 ;  /* 0x0000007611007208 */ /* 0x000fe20002800000 */
[----:B------:R-:W1:Y:S01]  /*2150*/  @!P0 LDC R25, c[0x0][0x390] ;  /* 0x0000e400ff198b82 */ /* 0x000e620000000800 */
[----:B------:R-:W-:Y:S02]  /*2160*/  ISETP.GE.OR P4, PT, R2, UR8, !P1 ;  /* 0x0000000802007c0c */ /* 0x000fe4000cf86670 */
[----:B------:R-:W-:-:S04]  /*2170*/  FSETP.GT.AND P5, PT, R0, R45, PT ;  /* 0x0000002d0000720b */ /* 0x000fc80003fa4000 */
[----:B------:R-:W-:-:S04]  /*2180*/  FSEL R17, R0, R45, P5 ;  /* 0x0000002d00117208 */ /* 0x000fc80002800000 */
[----:B------:R-:W-:-:S03]  /*2190*/  FSETP.GT.AND P5, PT, R17, R120, PT ;  /* 0x000000781100720b */ /* 0x000fc60003fa4000 */
[----:B------:R-:W4:Y:S01]  /*21a0*/  @!P4 LDG.E.64 R2, desc[UR4][R6.64+0x1b00] ;  /* 0x001b00040602c981 */ /* 0x000f22000c1e1b00 */
        /* <DEDUP_REMOVED lines=59> */
[----:B--2---:R-:W-:-:S03]  /*2560*/  @!P0 HADD2.F32 R0, -RZ, R12.H0_H0 ;  /* 0x2000000cff008230 */ /* 0x004fc60000004100 */
[CC--:B------:R-:W-:Y:S02]  /*2570*/  FSETP.GT.AND P5, PT, R17.reuse, R50.reuse, PT ;  /* 0x000000321100720b */ /* 0x0c0fe40003fa4000 */
[----:B------:R-:W-:Y:S01]  /*2580*/  MOV R26, 0xff800000 ;  /* 0xff800000001a7802 */ /* 0x000fe20000000f00 */
[----:B-1----:R-:W-:Y:S01]  /*2590*/  @!P0 FMUL R26, R0, R25 ;  /* 0x00000019001a8220 */ /* 0x002fe20000400000 */
[----:B------:R-:W-:Y:S01]  /*25a0*/  FSEL R17, R17, R50, P5 ;  /* 0x0000003211117208 */ /* 0x000fe20002800000 */
[--C-:B------:R-:W-:Y:S02]  /*25b0*/  @!P0 HADD2.F32 R0, -RZ, R13.reuse.H0_H0 ;  /* 0x2000000dff008230 */ /* 0x100fe40000004100 */
[----:B------:R-:W-:Y:S01]  /*25c0*/  @!P0 HADD2.F32 R12, -RZ, R12.H1_H1 ;  /* 0x3000000cff0c8230 */ /* 0x000fe20000004100 */
[----:B------:R-:W-:Y:S01]  /*25d0*/  FSETP.GT.AND P5, PT, R17, R88, PT ;  /* 0x000000581100720b */ /* 0x000fe20003fa4000 */
[----:B------:R-:W-:Y:S01]  /*25e0*/  @!P0 HADD2.F32 R13, -RZ, R13.H1_H1 ;  /* 0x3000000dff0d8230 */ /* 0x000fe20000004100 */
[----:B------:R-:W-:-:S02]  /*25f0*/  IADD3 R4, PT, PT, R80, 0xe00, RZ ;  /* 0x00000e0050047810 */ /* 0x000fc40007ffe0ff */
[----:B------:R-:W-:Y:S01]  /*2600*/  MOV R56, 0xff800000 ;  /* 0xff80000000387802 */ /* 0x000fe20000000f00 */
[-C--:B------:R-:W-:Y:S01]  /*2610*/  @!P0 FMUL R56, R12, R25.reuse ;  /* 0x000000190c388220 */ /* 0x080fe20000400000 */
[----:B------:R-:W-:Y:S01]  /*2620*/  MOV R24, 0xff800000 ;  /* 0xff80000000187802 */ /* 0x000fe20000000f00 */
[-C--:B------:R-:W-:Y:S01]  /*2630*/  @!P0 FMUL R24, R0, R25.reuse ;  /* 0x0000001900188220 */ /* 0x080fe20000400000 */
        /* <DEDUP_REMOVED lines=8> */
[----:B------:R-:W2:Y:S01]  /*26c0*/  @!P0 LDG.E.64 R12, desc[UR4][R6.64+0x1c00] ;  /* 0x001c0004060c8981 */ /* 0x000ea2000c1e1b00 */
[----:B------:R-:W-:Y:S01]  /*26d0*/  FSEL R17, R4, R149, P5 ;  /* 0x0000009504117208 */ /* 0x000fe20002800000 */
[--C-:B---3--:R-:W-:Y:S02]  /*26e0*/  @!P2 HADD2.F32 R0, -RZ, R10.reuse.H0_H0 ;  /* 0x2000000aff00a230 */ /* 0x108fe40000004100 */
[----:B------:R-:W-:Y:S01]  /*26f0*/  @!P2 HADD2.F32 R10, -RZ, R10.H1_H1 ;  /* 0x3000000aff0aa230 */ /* 0x000fe20000004100 */
[CC--:B------:R-:W-:Y:S02]  /*2700*/  FSETP.GT.AND P5, PT, R17.reuse, R28.reuse, PT ;  /* 0x0000001c1100720b */ /* 0x0c0fe40003fa4000 */
[----:B------:R-:W-:Y:S02]  /*2710*/  MOV R20, 0xff800000 ;  /* 0xff80000000147802 */ /* 0x000fe40000000f00 */
[----:B------:R-:W-:Y:S01]  /*2720*/  MOV R58, 0xff800000 ;  /* 0xff800000003a7802 */ /* 0x000fe20000000f00 */
[-C--:B0-----:R-:W-:Y:S01]  /*2730*/  @!P2 FMUL R20, R10, R27.reuse ;  /* 0x0000001b0a14a220 */ /* 0x081fe20000400000 */
[----:B------:R-:W-:Y:S01]  /*2740*/  @!P2 FMUL R58, R0, R27 ;  /* 0x0000001b003aa220 */ /* 0x000fe20000400000 */
[----:B------:R-:W-:Y:S01]  /*2750*/  FSEL R10, R17, R28, P5 ;  /* 0x0000001c110a7208 */ /* 0x000fe20002800000 */
[----:B------:R-:W-:-:S02]  /*2760*/  @!P2 HADD2.F32 R0, -RZ, R11.H0_H0 ;  /* 0x2000000bff00a230 */ /* 0x000fc40000004100 */
[----:B------:R-:W-:Y:S01]  /*2770*/  @!P2 HADD2.F32 R11, -RZ, R11.H1_H1 ;  /* 0x3000000bff0ba230 */ /* 0x000fe20000004100 */
[----:B------:R-:W-:Y:S02]  /*2780*/  FSETP.GT.AND P5, PT, R10, R141, PT ;  /* 0x0000008d0a00720b */ /* 0x000fe40003fa4000 */
[----:B------:R-:W-:Y:S02]  /*2790*/  IADD3 R4, PT, PT, R80, 0xe80, RZ ;  /* 0x00000e8050047810 */ /* 0x000fe40007ffe0ff */
[----:B------:R-:W-:Y:S01]  /*27a0*/  MOV R160, 0xff800000 ;  /* 0xff80000000a07802 */ /* 0x000fe20000000f00 */
[-C--:B------:R-:W-:Y:S01]  /*27b0*/  @!P2 FMUL R160, R11, R27.reuse ;  /* 0x0000001b0ba0a220 */ /* 0x080fe20000400000 */
[----:B------:R-:W-:Y:S01]  /*27c0*/  MOV R60, 0xff800000 ;  /* 0xff800000003c7802 */ /* 0x000fe20000000f00 */
[----:B------:R-:W-:Y:S01]  /*27d0*/  @!P2 FMUL R60, R0, R27 ;  /* 0x0000001b003ca220 */ /* 0x000fe20000400000 */
[----:B------:R-:W-:Y:S02]  /*27e0*/  FSEL R11, R10, R141, P5 ;  /* 0x0000008d0a0b7208 */ /* 0x000fe40002800000 */
[----:B------:R-:W-:-:S02]  /*27f0*/  ISETP.GE.OR P2, PT, R4, UR8, !P1 ;  /* 0x0000000804007c0c */ /* 0x000fc4000cf46670 */
[----:B------:R-:W-:-:S04]  /*2800*/  FSETP.GT.AND P5, PT, R11, R30, PT ;  /* 0x0000001e0b00720b */ /* 0x000fc80003fa4000 */
[----:B------:R-:W-:-:S04]  /*2810*/  FSEL R17, R11, R30, P5 ;  /* 0x0000001e0b117208 */ /* 0x000fc80002800000 */
[----:B------:R-:W-:-:S03]  /*2820*/  FSETP.GT.AND P5, PT, R17, R32, PT ;  /* 0x000000201100720b */ /* 0x000fc60003fa4000 */
[----:B------:R-:W3:Y:S01]  /*2830*/  @!P2 LDG.E.64 R10, desc[UR4][R6.64+0x1d00] ;  /* 0x001d0004060aa981 */ /* 0x000ee2000c1e1b00 */
[----:B------:R-:W-:Y:S01]  /*2840*/  FSEL R4, R17, R32, P5 ;  /* 0x0000002011047208 */ /* 0x000fe20002800000 */
[--C-:B----4-:R-:W-:Y:S01]  /*2850*/  @!P4 HADD2.F32 R0, -RZ, R2.reuse.H0_H0 ;  /* 0x20000002ff00c230 */ /* 0x110fe20000004100 */
[----:B------:R-:W-:Y:S01]  /*2860*/  MOV R62, 0xff800000 ;  /* 0xff800000003e7802 */ /* 0x000fe20000000f00 */
[----:B------:R-:W0:Y:S01]  /*2870*/  @!P2 LDC R27, c[0x0][0x390] ;  /* 0x0000e400ff1bab82 */ /* 0x000e220000000800 */
[----:B------:R-:W-:Y:S01]  /*2880*/  FSETP.GT.AND P5, PT, R4, R5, PT ;  /* 0x000000050400720b */ /* 0x000fe20003fa4000 */
[----:B------:R-:W-:Y:S02]  /*2890*/  @!P4 HADD2.F32 R2, -RZ, R2.H1_H1 ;  /* 0x30000002ff02c230 */ /* 0x000fe40000004100 */
[----:B-1----:R-:W-:Y:S01]  /*28a0*/  @!P4 FMUL R62, R0, R25 ;  /* 0x00000019003ec220 */ /* 0x002fe20000400000 */
[--C-:B------:R-:W-:Y:S01]  /*28b0*/  @!P4 HADD2.F32 R0, -RZ, R3.reuse.H0_H0 ;  /* 0x20000003ff00c230 */ /* 0x100fe20000004100 */
[----:B------:R-:W-:Y:S01]  /*28c0*/  FSEL R4, R4, R5, P5 ;  /* 0x0000000504047208 */ /* 0x000fe20002800000 */
[----:B------:R-:W-:Y:S01]  /*28d0*/  @!P4 HADD2.F32 R3, -RZ, R3.H1_H1 ;  /* 0x30000003ff03c230 */ /* 0x000fe20000004100 */
[----:B------:R-:W-:Y:S01]  /*28e0*/  MOV R164, 0xff800000 ;  /* 0xff80000000a47802 */ /* 0x000fe20000000f00 */
[----:B------:R-:W-:Y:S01]  /*28f0*/  @!P4 FMUL R164, R2, R25 ;  /* 0x0000001902a4c220 */ /* 0x000fe20000400000 */
[----:B------:R-:W-:-:S02]  /*2900*/  FSETP.GT.AND P5, PT, R4, R59, PT ;  /* 0x0000003b0400720b */ /* 0x000fc40003fa4000 */
[----:B------:R-:W-:Y:S02]  /*2910*/  IADD3 R2, PT, PT, R80, 0xf00, RZ ;  /* 0x00000f0050027810 */ /* 0x000fe40007ffe0ff */
        /* <DEDUP_REMOVED lines=71> */
[----:B------:R-:W-:Y:S01]  /*2d90*/  FSETP.GT.AND P5, PT, R17, R14, PT ;  /* 0x0000000e1100720b */ /* 0x000fe20003fa4000 */
[----:B--2---:R-:W-:-:S03]  /*2da0*/  @!P0 HADD2.F32 R0, -RZ, R12.H0_H0 ;  /* 0x2000000cff008230 */ /* 0x004fc60000004100 */
[----:B------:R-:W-:Y:S02]  /*2db0*/  FSEL R17, R17, R14, P5 ;  /* 0x0000000e11117208 */ /* 0x000fe40002800000 */
[----:B------:R-:W-:Y:S02]  /*2dc0*/  MOV R156, 0xff800000 ;  /* 0xff800000009c7802 */ /* 0x000fe40000000f00 */
[CC--:B------:R-:W-:Y:S01]  /*2dd0*/  FSETP.GT.AND P5, PT, R17.reuse, R158.reuse, PT ;  /* 0x0000009e1100720b */ /* 0x0c0fe20003fa4000 */
[----:B-1----:R-:W-:Y:S01]  /*2de0*/  @!P0 FMUL R156, R0, R25 ;  /* 0x00000019009c8220 */ /* 0x002fe20000400000 */
[----:B------:R-:W-:Y:S02]  /*2df0*/  @!P0 HADD2.F32 R12, -RZ, R12.H1_H1 ;  /* 0x3000000cff0c8230 */ /* 0x000fe40000004100 */
[----:B------:R-:W-:Y:S02]  /*2e00*/  FSEL R17, R17, R158, P5 ;  /* 0x0000009e11117208 */ /* 0x000fe40002800000 */
[----:B------:R-:W-:-:S02]  /*2e10*/  MOV R154, 0xff800000 ;  /* 0xff800000009a7802 */ /* 0x000fc40000000f00 */
[CC--:B------:R-:W-:Y:S01]  /*2e20*/  FSETP.GT.AND P5, PT, R17.reuse, R156.reuse, PT ;  /* 0x0000009c1100720b */ /* 0x0c0fe20003fa4000 */
[-C--:B------:R-:W-:Y:S01]  /*2e30*/  @!P0 FMUL R154, R12, R25.reuse ;  /* 0x000000190c9a8220 */ /* 0x080fe20000400000 */
[--C-:B------:R-:W-:Y:S02]  /*2e40*/  @!P0 HADD2.F32 R0, -RZ, R13.reuse.H0_H0 ;  /* 0x2000000dff008230 */ /* 0x100fe40000004100 */
[----:B------:R-:W-:Y:S02]  /*2e50*/  FSEL R17, R17, R156, P5 ;  /* 0x0000009c11117208 */ /* 0x000fe40002800000 */
[----:B------:R-:W-:Y:S02]  /*2e60*/  MOV R152, 0xff800000 ;  /* 0xff80000000987802 */ /* 0x000fe40000000f00 */
[----:B------:R-:W-:Y:S01]  /*2e70*/  FSETP.GT.AND P5, PT, R17, R154, PT ;  /* 0x0000009a1100720b */ /* 0x000fe20003fa4000 */
[----:B------:R-:W-:Y:S01]  /*2e80*/  @!P0 FMUL R152, R0, R25 ;  /* 0x0000001900988220 */ /* 0x000fe20000400000 */
[----:B------:R-:W-:-:S02]  /*2e90*/  @!P0 HADD2.F32 R13, -RZ, R13.H1_H1 ;  /* 0x3000000dff0d8230 */ /* 0x000fc40000004100 */
[----:B------:R-:W-:Y:S02]  /*2ea0*/  FSEL R17, R17, R154, P5 ;  /* 0x0000009a11117208 */ /* 0x000fe40002800000 */
[----:B------:R-:W-:Y:S02]  /*2eb0*/  MOV R150, 0xff800000 ;  /* 0xff80000000967802 */ /* 0x000fe40000000f00 */
[-C--:B------:R-:W-:Y:S01]  /*2ec0*/  FSETP.GT.AND P5, PT, R17, R152.reuse, PT ;  /* 0x000000981100720b */ /* 0x080fe20003fa4000 */
[----:B------:R-:W-:Y:S01]  /*2ed0*/  @!P0 FMUL R150, R13, R25 ;  /* 0x000000190d968220 */ /* 0x000fe20000400000 */
[----:B---3--:R-:W-:Y:S02]  /*2ee0*/  @!P2 HADD2.F32 R0, -RZ, R10.H0_H0 ;  /* 0x2000000aff00a230 */ /* 0x008fe40000004100 */
[----:B------:R-:W-:Y:S01]  /*2ef0*/  FSEL R17, R17, R152, P5 ;  /* 0x0000009811117208 */ /* 0x000fe20002800000 */
[----:B------:R-:W1:Y:S01]  /*2f00*/  @!P4 LDC R13, c[0x0][0x390] ;  /* 0x0000e400ff0dcb82 */ /* 0x000e620000000800 */
[----:B------:R-:W-:-:S02]  /*2f10*/  MOV R148, 0xff800000 ;  /* 0xff80000000947802 */ /* 0x000fc40000000f00 */
[CC--:B------:R-:W-:Y:S01]  /*2f20*/  FSETP.GT.AND P0, PT, R17.reuse, R150.reuse, PT ;  /* 0x000000961100720b */ /* 0x0c0fe20003f04000 */
[-C--:B0-----:R-:W-:Y:S01]  /*2f30*/  @!P2 FMUL R148, R0, R27.reuse ;  /* 0x0000001b0094a220 */ /* 0x081fe20000400000 */
[----:B------:R-:W-:Y:S02]  /*2f40*/  @!P2 HADD2.F32 R10, -RZ, R10.H1_H1 ;  /* 0x3000000aff0aa230 */ /* 0x000fe40000004100 */
[----:B------:R-:W-:Y:S02]  /*2f50*/  FSEL R17, R17, R150, P0 ;  /* 0x0000009611117208 */ /* 0x000fe40000000000 */
[----:B------:R-:W-:Y:S02]  /*2f60*/  MOV R146, 0xff800000 ;  /* 0xff80000000927802 */ /* 0x000fe40000000f00 */
[----:B------:R-:W-:Y:S01]  /*2f70*/  FSETP.GT.AND P0, PT, R17, R148, PT ;  /* 0x000000941100720b */ /* 0x000fe20003f04000 */
[----:B------:R-:W-:Y:S01]  /*2f80*/  @!P2 FMUL R146, R10, R27 ;  /* 0x0000001b0a92a220 */ /* 0x000fe20000400000 */
[----:B------:R-:W-:-:S02]  /*2f90*/  @!P2 HADD2.F32 R0, -RZ, R11.H0_H0 ;  /* 0x2000000bff00a230 */ /* 0x000fc40000004100 */
[----:B------:R-:W-:Y:S02]  /*2fa0*/  FSEL R17, R17, R148, P0 ;  /* 0x0000009411117208 */ /* 0x000fe40000000000 */
[----:B------:R-:W-:Y:S02]  /*2fb0*/  MOV R144, 0xff800000 ;  /* 0xff80000000907802 */ /* 0x000fe40000000f00 */
[CC--:B------:R-:W-:Y:S01]  /*2fc0*/  FSETP.GT.AND P0, PT, R17.reuse, R146.reuse, PT ;  /* 0x000000921100720b */ /* 0x0c0fe20003f04000 */
[----:B------:R-:W-:Y:S01]  /*2fd0*/  @!P2 FMUL R144, R0, R27 ;  /* 0x0000001b0090a220 */ /* 0x000fe20000400000 */
[----:B------:R-:W-:Y:S02]  /*2fe0*/  @!P2 HADD2.F32 R11, -RZ, R11.H1_H1 ;  /* 0x3000000bff0ba230 */ /* 0x000fe40000004100 */
[----:B------:R-:W-:Y:S02]  /*2ff0*/  FSEL R17, R17, R146, P0 ;  /* 0x0000009211117208 */ /* 0x000fe40000000000 */
[----:B------:R-:W-:-:S02]  /*3000*/  MOV R142, 0xff800000 ;  /* 0xff800000008e7802 */ /* 0x000fc40000000f00 */
[-C--:B------:R-:W-:Y:S01]  /*3010*/  FSETP.GT.AND P0, PT, R17, R144.reuse, PT ;  /* 0x000000901100720b */ /* 0x080fe20003f04000 */
[----:B------:R-:W-:Y:S01]  /*3020*/  @!P2 FMUL R142, R11, R27 ;  /* 0x0000001b0b8ea220 */ /* 0x000fe20000400000 */
[----:B------:R-:W-:Y:S01]  /*3030*/  MOV R74, 0xff800000 ;  /* 0xff800000004a7802 */ /* 0x000fe20000000f00 */
[----:B------:R-:W0:Y:S01]  /*3040*/  @!P1 LDC R11, c[0x0][0x390] ;  /* 0x0000e400ff0b9b82 */ /* 0x000e220000000800 */
[----:B------:R-:W-:Y:S01]  /*3050*/  FSEL R17, R17, R144, P0 ;  /* 0x0000009011117208 */ /* 0x000fe20000000000 */
[----:B----4-:R-:W-:-:S03]  /*3060*/  @!P4 HADD2.F32 R0, -RZ, R2.H0_H0 ;  /* 0x20000002ff00c230 */ /* 0x010fc60000004100 */
[CC--:B------:R-:W-:Y:S01]  /*3070*/  FSETP.GT.AND P0, PT, R17.reuse, R142.reuse, PT ;  /* 0x0000008e1100720b */ /* 0x0c0fe20003f04000 */
[----:B------:R-:W-:Y:S02]  /*3080*/  @!P4 HADD2.F32 R2, -RZ, R2.H1_H1 ;  /* 0x30000002ff02c230 */ /* 0x000fe40000004100 */
[-C--:B-1----:R-:W-:Y:S01]  /*3090*/  @!P4 FMUL R74, R0, R13.reuse ;  /* 0x0000000d004ac220 */ /* 0x082fe20000400000 */
        /* <DEDUP_REMOVED lines=14> */
[--C-:B-----5:R-:W-:Y:S02]  /*3180*/  @!P1 HADD2.F32 R0, -RZ, R6.reuse.H0_H0 ;  /* 0x20000006ff009230 */ /* 0x120fe40000004100 */
[----:B------:R-:W-:Y:S02]  /*3190*/  FSEL R17, R17, R138, P0 ;  /* 0x0000008a11117208 */ /* 0x000fe40000000000 */
[----:B------:R-:W-:Y:S02]  /*31a0*/  MOV R2, 0xff800000 ;  /* 0xff80000000027802 */ /* 0x000fe40000000f00 */
[----:B------:R-:W-:Y:S01]  /*31b0*/  FSETP.GT.AND P0, PT, R17, R162, PT ;  /* 0x000000a21100720b */ /* 0x000fe20003f04000 */
[----:B0-----:R-:W-:Y:S01]  /*31c0*/  @!P1 FMUL R2, R0, R11 ;  /* 0x0000000b00029220 */ /* 0x001fe20000400000 */
[----:B------:R-:W-:-:S02]  /*31d0*/  @!P1 HADD2.F32 R6, -RZ, R6.H1_H1 ;  /* 0x30000006ff069230 */ /* 0x000fc40000004100 */
[----:B------:R-:W-:Y:S02]  /*31e0*/  FSEL R17, R17, R162, P0 ;  /* 0x000000a211117208 */ /* 0x000fe40000000000 */
[----:B------:R-:W-:Y:S02]  /*31f0*/  MOV R134, 0xff800000 ;  /* 0xff80000000867802 */ /* 0x000fe40000000f00 */
[CC--:B------:R-:W-:Y:S01]  /*3200*/  FSETP.GT.AND P0, PT, R17.reuse, R2.reuse, PT ;  /* 0x000000021100720b */ /* 0x0c0fe20003f04000 */
[----:B------:R-:W-:Y:S01]  /*3210*/  @!P1 FMUL R134, R6, R11 ;  /* 0x0000000b06869220 */ /* 0x000fe20000400000 */
[----:B------:R-:W-:Y:S02]  /*3220*/  @!P1 HADD2.F32 R0, -RZ, R7.H0_H0 ;  /* 0x20000007ff009230 */ /* 0x000fe40000004100 */
[----:B------:R-:W-:Y:S02]  /*3230*/  FSEL R17, R17, R2, P0 ;  /* 0x0000000211117208 */ /* 0x000fe40000000000 */
[----:B------:R-:W-:-:S02]  /*3240*/  MOV R136, 0xff800000 ;  /* 0xff80000000887802 */ /* 0x000fc40000000f00 */
[CC--:B------:R-:W-:Y:S01]  /*3250*/  FSETP.GT.AND P0, PT, R17.reuse, R134.reuse, PT ;  /* 0x000000861100720b */ /* 0x0c0fe20003f04000 */
[-C--:B------:R-:W-:Y:S01]  /*3260*/  @!P1 FMUL R136, R0, R11.reuse ;  /* 0x0000000b00889220 */ /* 0x080fe20000400000 */
[----:B------:R-:W-:Y:S02]  /*3270*/  @!P1 HADD2.F32 R7, -RZ, R7.H1_H1 ;  /* 0x30000007ff079230 */ /* 0x000fe40000004100 */
[----:B------:R-:W-:Y:S02]  /*3280*/  FSEL R17, R17, R134, P0 ;  /* 0x0000008611117208 */ /* 0x000fe40000000000 */
[----:B------:R-:W-:Y:S02]  /*3290*/  MOV R4, 0xff800000 ;  /* 0xff80000000047802 */ /* 0x000fe40000000f00 */
[----:B------:R-:W-:Y:S01]  /*32a0*/  FSETP.GT.AND P0, PT, R17, R136, PT ;  /* 0x000000881100720b */ /* 0x000fe20003f04000 */
[----:B------:R-:W-:-:S03]  /*32b0*/  @!P1 FMUL R4, R7, R11 ;  /* 0x0000000b07049220 */ /* 0x000fc60000400000 */
        /* <DEDUP_REMOVED lines=1322> */
[----:B------:R-:W-:Y:S05]  /*8560*/  CALL.REL.NOINC `($__internal_47_$__cuda_sm3x_div_rn_noftz_f32_slowpath) ;  /* 0x0000008000c07944 */ /* 0x000fea0003c00000 */
[----:B------:R-:W-:-:S07]  /*8570*/  MOV R138, R136 ;  /* 0x00000088008a7202 */ /* 0x000fce0000000f00 */
.L_x_10531:
[----:B------:R-:W-:Y:S05]  /*8580*/  BSYNC.RECONVERGENT B2 ;  /* 0x0000000000027941 */ /* 0x000fea0003800200 */
.L_x_10530:
        /* <DEDUP_REMOVED lines=12> */
[----:B------:R-:W-:Y:S05]  /*8650*/  CALL.REL.NOINC `($__internal_47_$__cuda_sm3x_div_rn_noftz_f32_slowpath) ;  /* 0x0000008000847944 */ /* 0x000fea0003c00000 */
[----:B------:R-:W-:-:S07]  /*8660*/  MOV R139, R136 ;  /* 0x00000088008b7202 */ /* 0x000fce0000000f00 */
.L_x_10533:
[----:B------:R-:W-:Y:S05]  /*8670*/  BSYNC.RECONVERGENT B2 ;  /* 0x0000000000027941 */ /* 0x000fea0003800200 */
.L_x_10532:
        /* <DEDUP_REMOVED lines=14> */
.L_x_10535:
[----:B------:R-:W-:Y:S05]  /*8760*/  BSYNC.RECONVERGENT B2 ;  /* 0x0000000000027941 */ /* 0x000fea0003800200 */
.L_x_10534:
        /* <DEDUP_REMOVED lines=13> */
.L_x_10537:
[----:B------:R-:W-:Y:S05]  /*8840*/  BSYNC.RECONVERGENT B2 ;  /* 0x0000000000027941 */ /* 0x000fea0003800200 */
.L_x_10536:
        /* <DEDUP_REMOVED lines=22> */
[----:B------:R-:W-:Y:S05]  /*89b0*/  CALL.REL.NOINC `($__internal_47_$__cuda_sm3x_div_rn_noftz_f32_slowpath) ;  /* 0x0000007c00ac7944 */ /* 0x000fea0003c00000 */
[----:B------:R-:W-:-:S07]  /*89c0*/  MOV R129, R136 ;  /* 0x0000008800817202 */ /* 0x000fce0000000f00 */
.L_x_10539:
[----:B------:R-:W-:Y:S05]  /*89d0*/  BSYNC.RECONVERGENT B2 ;  /* 0x0000000000027941 */ /* 0x000fea0003800200 */
.L_x_10538:
        /* <DEDUP_REMOVED lines=14> */
.L_x_10541:
[----:B------:R-:W-:Y:S05]  /*8ac0*/  BSYNC.RECONVERGENT B2 ;  /* 0x0000000000027941 */ /* 0x000fea0003800200 */
.L_x_10540:
        /* <DEDUP_REMOVED lines=14> */
.L_x_10543:
[----:B------:R-:W-:Y:S05]  /*8bb0*/  BSYNC.RECONVERGENT B2 ;  /* 0x0000000000027941 */ /* 0x000fea0003800200 */
.L_x_10542:
        /* <DEDUP_REMOVED lines=13> */
.L_x_10545:
[----:B------:R-:W-:Y:S05]  /*8c90*/  BSYNC.RECONVERGENT B2 ;  /* 0x0000000000027941 */ /* 0x000fea0003800200 */
.L_x_10544:
        /* <DEDUP_REMOVED lines=21> */
.L_x_10547:
[----:B------:R-:W-:Y:S05]  /*8df0*/  BSYNC.RECONVERGENT B2 ;  /* 0x0000000000027941 */ /* 0x000fea0003800200 */
.L_x_10546:
        /* <DEDUP_REMOVED lines=14> */
.L_x_10549:
[----:B------:R-:W-:Y:S05]  /*8ee0*/  BSYNC.RECONVERGENT B2 ;  /* 0x0000000000027941 */ /* 0x000fea0003800200 */
.L_x_10548:
        /* <DEDUP_REMOVED lines=14> */
.L_x_10551:
[----:B------:R-:W-:Y:S05]  /*8fd0*/  BSYNC.RECONVERGENT B2 ;  /* 0x0000000000027941 */ /* 0x000fea0003800200 */
.L_x_10550:
        /* <DEDUP_REMOVED lines=13> */
.L_x_10553:
[----:B------:R-:W-:Y:S05]  /*90b0*/  BSYNC.RECONVERGENT B2 ;  /* 0x0000000000027941 */ /* 0x000fea0003800200 */
.L_x_10552:
        /* <DEDUP_REMOVED lines=21> */
.L_x_10555:
[----:B------:R-:W-:Y:S05]  /*9210*/  BSYNC.RECONVERGENT B2 ;  /* 0x0000000000027941 */ /* 0x000fea0003800200 */
.L_x_10554:
        /* <DEDUP_REMOVED lines=14> */
.L_x_10557:
[----:B------:R-:W-:Y:S05]  /*9300*/  BSYNC.RECONVERGENT B2 ;  /* 0x0000000000027941 */ /* 0x000fea0003800200 */
.L_x_10556:
        /* <DEDUP_REMOVED lines=14> */
.L_x_10559:
[----:B------:R-:W-:Y:S05]  /*93f0*/  BSYNC.RECONVERGENT B2 ;  /* 0x0000000000027941 */ /* 0x000fea0003800200 */
.L_x_10558:
        /* <DEDUP_REMOVED lines=13> */
.L_x_10561:
[----:B------:R-:W-:Y:S05]  /*94d0*/  BSYNC.RECONVERGENT B2 ;  /* 0x0000000000027941 */ /* 0x000fea0003800200 */
.L_x_10560:
        /* <DEDUP_REMOVED lines=21> */
.L_x_10563:
[----:B------:R-:W-:Y:S05]  /*9630*/  BSYNC.RECONVERGENT B2 ;  /* 0x0000000000027941 */ /* 0x000fea0003800200 */
.L_x_10562:
        /* <DEDUP_REMOVED lines=14> */
.L_x_10565:
[----:B------:R-:W-:Y:S05]  /*9720*/  BSYNC.RECONVERGENT B2 ;  /* 0x0000000000027941 */ /* 0x000fea0003800200 */
.L_x_10564:
        /* <DEDUP_REMOVED lines=14> */
.L_x_10567:
[----:B------:R-:W-:Y:S05]  /*9810*/  BSYNC.RECONVERGENT B2 ;  /* 0x0000000000027941 */ /* 0x000fea0003800200 */
.L_x_10566:
        /* <DEDUP_REMOVED lines=13> */
.L_x_10569:
[----:B------:R-:W-:Y:S05]  /*98f0*/  BSYNC.RECONVERGENT B2 ;  /* 0x0000000000027941 */ /* 0x000fea0003800200 */
.L_x_10568:
        /* <DEDUP_REMOVED lines=21> */
.L_x_10571:
[----:B------:R-:W-:Y:S05]  /*9a50*/  BSYNC.RECONVERGENT B2 ;  /* 0x0000000000027941 */ /* 0x000fea0003800200 */
.L_x_10570:
        /* <DEDUP_REMOVED lines=14> */
.L_x_10573:
[----:B------:R-:W-:Y:S05]  /*9b40*/  BSYNC.RECONVERGENT B2 ;  /* 0x0000000000027941 */ /* 0x000fea0003800200 */
.L_x_10572:
        /* <DEDUP_REMOVED lines=14> */
.L_x_10575:
[----:B------:R-:W-:Y:S05]  /*9c30*/  BSYNC.RECONVERGENT B2 ;  /* 0x0000000000027941 */ /* 0x000fea0003800200 */
.L_x_10574:
        /* <DEDUP_REMOVED lines=13> */
.L_x_10577:
[----:B------:R-:W-:Y:S05]  /*9d10*/  BSYNC.RECONVERGENT B2 ;  /* 0x0000000000027941 */ /* 0x000fea0003800200 */
.L_x_10576:
        /* <DEDUP_REMOVED lines=21> */
.L_x_10579:
[----:B------:R-:W-:Y:S05]  /*9e70*/  BSYNC.RECONVERGENT B2 ;  /* 0x0000000000027941 */ /* 0x000fea0003800200 */
.L_x_10578:
        /* <DEDUP_REMOVED lines=14> */
.L_x_10581:
[----:B------:R-:W-:Y:S05]  /*9f60*/  BSYNC.RECONVERGENT B2 ;  /* 0x0000000000027941 */ /* 0x000fea0003800200 */
.L_x_10580:
        /* <DEDUP_REMOVED lines=14> */
.L_x_10583:
[----:B------:R-:W-:Y:S05]  /*a050*/  BSYNC.RECONVERGENT B2 ;  /* 0x0000000000027941 */ /* 0x000fea0003800200 */
.L_x_10582:
        /* <DEDUP_REMOVED lines=13> */
.L_x_10585:
[----:B------:R-:W-:Y:S05]  /*a130*/  BSYNC.RECONVERGENT B2 ;  /* 0x0000000000027941 */ /* 0x000fea0003800200 */
.L_x_10584:
        /* <DEDUP_REMOVED lines=21> */
.L_x_10587:
[----:B------:R-:W-:Y:S05]  /*a290*/  BSYNC.RECONVERGENT B2 ;  /* 0x0000000000027941 */ /* 0x000fea0003800200 */
.L_x_10586:
        /* <DEDUP_REMOVED lines=14> */
.L_x_10589:
[----:B------:R-:W-:Y:S05]  /*a380*/  BSYNC.RECONVERGENT B2 ;  /* 0x0000000000027941 */ /* 0x000fea0003800200 */
.L_x_10588:
        /* <DEDUP_REMOVED lines=14> */
.L_x_10591:
[----:B------:R-:W-:Y:S05]  /*a470*/  BSYNC.RECONVERGENT B2 ;  /* 0x0000000000027941 */ /* 0x000fea0003800200 */
.L_x_10590:
        /* <DEDUP_REMOVED lines=13> */
.L_x_10593:
[----:B------:R-:W-:Y:S05]  /*a550*/  BSYNC.RECONVERGENT B2 ;  /* 0x0000000000027941 */ /* 0x000fea0003800200 */
.L_x_10592:
        /* <DEDUP_REMOVED lines=21> */
.L_x_10595:
[----:B------:R-:W-:Y:S05]  /*a6b0*/  BSYNC.RECONVERGENT B2 ;  /* 0x0000000000027941 */ /* 0x000fea0003800200 */
.L_x_10594:
        /* <DEDUP_REMOVED lines=14> */
.L_x_10597:
[----:B------:R-:W-:Y:S05]  /*a7a0*/  BSYNC.RECONVERGENT B2 ;  /* 0x0000000000027941 */ /* 0x000fea0003800200 */
.L_x_10596:
        /* <DEDUP_REMOVED lines=14> */
.L_x_10599:
[----:B------:R-:W-:Y:S05]  /*a890*/  BSYNC.RECONVERGENT B2 ;  /* 0x0000000000027941 */ /* 0x000fea0003800200 */
.L_x_10598:
        /* <DEDUP_REMOVED lines=13> */
.L_x_10601:
[----:B------:R-:W-:Y:S05]  /*a970*/  BSYNC.RECONVERGENT B2 ;  /* 0x0000000000027941 */ /* 0x000fea0003800200 */
.L_x_10600:
        /* <DEDUP_REMOVED lines=21> */
.L_x_10603:
[----:B------:R-:W-:Y:S05]  /*aad0*/  BSYNC.RECONVERGENT B2 ;  /* 0x0000000000027941 */ /* 0x000fea0003800200 */
.L_x_10602:
        /* <DEDUP_REMOVED lines=14> */
.L_x_10605:
[----:B------:R-:W-:Y:S05]  /*abc0*/  BSYNC.RECONVERGENT B2 ;  /* 0x0000000000027941 */ /* 0x000fea0003800200 */
.L_x_10604:
        /* <DEDUP_REMOVED lines=14> */
.L_x_10607:
[----:B------:R-:W-:Y:S05]  /*acb0*/  BSYNC.RECONVERGENT B2 ;  /* 0x0000000000027941 */ /* 0x000fea0003800200 */
.L_x_10606:
        /* <DEDUP_REMOVED lines=13> */
.L_x_10609:
[----:B------:R-:W-:Y:S05]  /*ad90*/  BSYNC.RECONVERGENT B2 ;  /* 0x0000000000027941 */ /* 0x000fea0003800200 */
.L_x_10608:
        /* <DEDUP_REMOVED lines=21> */
.L_x_10611:
[----:B------:R-:W-:Y:S05]  /*aef0*/  BSYNC.RECONVERGENT B2 ;  /* 0x0000000000027941 */ /* 0x000fea0003800200 */
.L_x_10610:
        /* <DEDUP_REMOVED lines=14> */
.L_x_10613:
[----:B------:R-:W-:Y:S05]  /*afe0*/  BSYNC.RECONVERGENT B2 ;  /* 0x0000000000027941 */ /* 0x000fea0003800200 */
.L_x_10612:
        /* <DEDUP_REMOVED lines=14> */
.L_x_10615:
[----:B------:R-:W-:Y:S05]  /*b0d0*/  BSYNC.RECONVERGENT B2 ;  /* 0x0000000000027941 */ /* 0x000fea0003800200 */
.L_x_10614:
        /* <DEDUP_REMOVED lines=13> */
.L_x_10617:
[----:B------:R-:W-:Y:S05]  /*b1b0*/  BSYNC.RECONVERGENT B2 ;  /* 0x0000000000027941 */ /* 0x000fea0003800200 */
.L_x_10616:
        /* <DEDUP_REMOVED lines=21> */
.L_x_10619:
[----:B------:R-:W-:Y:S05]  /*b310*/  BSYNC.RECONVERGENT B2 ;  /* 0x0000000000027941 */ /* 0x000fea0003800200 */
.L_x_10618:
        /* <DEDUP_REMOVED lines=14> */
.L_x_10621:
[----:B------:R-:W-:Y:S05]  /*b400*/  BSYNC.RECONVERGENT B2 ;  /* 0x0000000000027941 */ /* 0x000fea0003800200 */
.L_x_10620:
        /* <DEDUP_REMOVED lines=14> */
.L_x_10623:
[----:B------:R-:W-:Y:S05]  /*b4f0*/  BSYNC.RECONVERGENT B2 ;  /* 0x0000000000027941 */ /* 0x000fea0003800200 */
.L_x_10622:
        /* <DEDUP_REMOVED lines=13> */
.L_x_10625:
[----:B------:R-:W-:Y:S05]  /*b5d0*/  BSYNC.RECONVERGENT B2 ;  /* 0x0000000000027941 */ /* 0x000fea0003800200 */
.L_x_10624:
        /* <DEDUP_REMOVED lines=21> */
.L_x_10627:
[----:B------:R-:W-:Y:S05]  /*b730*/  BSYNC.RECONVERGENT B2 ;  /* 0x0000000000027941 */ /* 0x000fea0003800200 */
.L_x_10626:
        /* <DEDUP_REMOVED lines=14> */
.L_x_10629:
[----:B------:R-:W-:Y:S05]  /*b820*/  BSYNC.RECONVERGENT B2 ;  /* 0x0000000000027941 */ /* 0x000fea0003800200 */
.L_x_10628:
        /* <DEDUP_REMOVED lines=14> */
.L_x_10631:
[----:B------:R-:W-:Y:S05]  /*b910*/  BSYNC.RECONVERGENT B2 ;  /* 0x0000000000027941 */ /* 0x000fea0003800200 */
.L_x_10630:
        /* <DEDUP_REMOVED lines=13> */
.L_x_10633:
[----:B------:R-:W-:Y:S05]  /*b9f0*/  BSYNC.RECONVERGENT B2 ;  /* 0x0000000000027941 */ /* 0x000fea0003800200 */
.L_x_10632:
[----:B------:R-:W-:Y:S02]  /*ba00*/  F2FP.F16.F32.PACK_AB R86, R86, R79 ;  /* 0x0000004f5656723e */ /* 0x000fe400000000ff */
[----:B------:R-:W-:-:S05]  /*ba10*/  F2FP.F16.F32.PACK_AB R87, R136, R27 ;  /* 0x0000001b8857723e */ /* 0x000fca00000000ff */
        /* <DEDUP_REMOVED lines=17> */
[----:B0-----:R-:W-:Y:S05]  /*bb30*/  CALL.REL.NOINC `($__internal_47_$__cuda_sm3x_div_rn_noftz_f32_slowpath) ;  /* 0x0000004c004c7944 */ /* 0x001fea0003c00000 */
[----:B------:R-:W-:-:S07]  /*bb40*/  MOV R27, R136 ;  /* 0x00000088001b7202 */ /* 0x000fce0000000f00 */
.L_x_10635:
[----:B------:R-:W-:Y:S05]  /*bb50*/  BSYNC.RECONVERGENT B2 ;  /* 0x0000000000027941 */ /* 0x000fea0003800200 */
.L_x_10634:
        /* <DEDUP_REMOVED lines=12> */
[----:B0-----:R-:W-:Y:S05]  /*bc20*/  CALL.REL.NOINC `($__internal_47_$__cuda_sm3x_div_rn_noftz_f32_slowpath) ;  /* 0x0000004c00107944 */ /* 0x001fea0003c00000 */
[----:B------:R-:W-:-:S07]  /*bc30*/  MOV R28, R136 ;  /* 0x00000088001c7202 */ /* 0x000fce0000000f00 */
.L_x_10637:
[----:B------:R-:W-:Y:S05]  /*bc40*/  BSYNC.RECONVERGENT B2 ;  /* 0x0000000000027941 */ /* 0x000fea0003800200 */
.L_x_10636:
        /* <DEDUP_REMOVED lines=14> */
.L_x_10639:
[----:B------:R-:W-:Y:S05]  /*bd30*/  BSYNC.RECONVERGENT B2 ;  /* 0x0000000000027941 */ /* 0x000fea0003800200 */
.L_x_10638:
        /* <DEDUP_REMOVED lines=13> */
.L_x_10641:
[----:B------:R-:W-:Y:S05]  /*be10*/  BSYNC.RECONVERGENT B2 ;  /* 0x0000000000027941 */ /* 0x000fea0003800200 */
.L_x_10640:
[----:B------:R-:W-:Y:S02]  /*be20*/  F2FP.F16.F32.PACK_AB R28, R28, R27 ;  /* 0x0000001b1c1c723e */ /* 0x000fe400000000ff */
[----:B------:R-:W-:-:S05]  /*be30*/  F2FP.F16.F32.PACK_AB R29, R136, R29 ;  /* 0x0000001d881d723e */ /* 0x000fca00000000ff */
        /* <DEDUP_REMOVED lines=19> */
.L_x_10643:
[----:B------:R-:W-:Y:S05]  /*bf70*/  BSYNC.RECONVERGENT B2 ;  /* 0x0000000000027941 */ /* 0x000fea0003800200 */
.L_x_10642:
        /* <DEDUP_REMOVED lines=14> */
.L_x_10645:
[----:B------:R-:W-:Y:S05]  /*c060*/  BSYNC.RECONVERGENT B2 ;  /* 0x0000000000027941 */ /* 0x000fea0003800200 */
.L_x_10644:
        /* <DEDUP_REMOVED lines=14> */
.L_x_10647:
[----:B------:R-:W-:Y:S05]  /*c150*/  BSYNC.RECONVERGENT B2 ;  /* 0x0000000000027941 */ /* 0x000fea0003800200 */
.L_x_10646:
        /* <DEDUP_REMOVED lines=13> */
.L_x_10649:
[----:B------:R-:W-:Y:S05]  /*c230*/  BSYNC.RECONVERGENT B2 ;  /* 0x0000000000027941 */ /* 0x000fea0003800200 */
.L_x_10648:
        /* <DEDUP_REMOVED lines=21> */
.L_x_10651:
[----:B------:R-:W-:Y:S05]  /*c390*/  BSYNC.RECONVERGENT B2 ;  /* 0x0000000000027941 */ /* 0x000fea0003800200 */
.L_x_10650:
        /* <DEDUP_REMOVED lines=14> */
.L_x_10653:
[----:B------:R-:W-:Y:S05]  /*c480*/  BSYNC.RECONVERGENT B2 ;  /* 0x0000000000027941 */ /* 0x000fea0003800200 */
.L_x_10652:
        /* <DEDUP_REMOVED lines=14> */
.L_x_10655:
[----:B------:R-:W-:Y:S05]  /*c570*/  BSYNC.RECONVERGENT B2 ;  /* 0x0000000000027941 */ /* 0x000fea0003800200 */
.L_x_10654:
        /* <DEDUP_REMOVED lines=13> */
.L_x_10657:
[----:B------:R-:W-:Y:S05]  /*c650*/  BSYNC.RECONVERGENT B2 ;  /* 0x0000000000027941 */ /* 0x000fea0003800200 */
.L_x_10656:
        /* <DEDUP_REMOVED lines=21> */
.L_x_10659:
[----:B------:R-:W-:Y:S05]  /*c7b0*/  BSYNC.RECONVERGENT B2 ;  /* 0x0000000000027941 */ /* 0x000fea0003800200 */
.L_x_10658:
        /* <DEDUP_REMOVED lines=14> */
.L_x_10661:
[----:B------:R-:W-:Y:S05]  /*c8a0*/  BSYNC.RECONVERGENT B2 ;  /* 0x0000000000027941 */ /* 0x000fea0003800200 */
.L_x_10660:
        /* <DEDUP_REMOVED lines=14> */
.L_x_10663:
[----:B------:R-:W-:Y:S05]  /*c990*/  BSYNC.RECONVERGENT B2 ;  /* 0x0000000000027941 */ /* 0x000fea0003800200 */
.L_x_10662:
        /* <DEDUP_REMOVED lines=13> */
.L_x_10665:
[----:B------:R-:W-:Y:S05]  /*ca70*/  BSYNC.RECONVERGENT B2 ;  /* 0x0000000000027941 */ /* 0x000fea0003800200 */
.L_x_10664:
        /* <DEDUP_REMOVED lines=21> */
.L_x_10667:
[----:B------:R-:W-:Y:S05]  /*cbd0*/  BSYNC.RECONVERGENT B2 ;  /* 0x0000000000027941 */ /* 0x000fea0003800200 */
.L_x_10666:
        /* <DEDUP_REMOVED lines=14> */
.L_x_10669:
[----:B------:R-:W-:Y:S05]  /*ccc0*/  BSYNC.RECONVERGENT B2 ;  /* 0x0000000000027941 */ /* 0x000fea0003800200 */
.L_x_10668:
        /* <DEDUP_REMOVED lines=14> */
.L_x_10671:
[----:B------:R-:W-:Y:S05]  /*cdb0*/  BSYNC.RECONVERGENT B2 ;  /* 0x0000000000027941 */ /* 0x000fea0003800200 */
.L_x_10670:
        /* <DEDUP_REMOVED lines=13> */
.L_x_10673:
[----:B------:R-:W-:Y:S05]  /*ce90*/  BSYNC.RECONVERGENT B2 ;  /* 0x0000000000027941 */ /* 0x000fea0003800200 */
.L_x_10672:
        /* <DEDUP_REMOVED lines=21> */
.L_x_10675:
[----:B------:R-:W-:Y:S05]  /*cff0*/  BSYNC.RECONVERGENT B2 ;  /* 0x0000000000027941 */ /* 0x000fea0003800200 */
.L_x_10674:
        /* <DEDUP_REMOVED lines=14> */
.L_x_10677:
[----:B------:R-:W-:Y:S05]  /*d0e0*/  BSYNC.RECONVERGENT B2 ;  /* 0x0000000000027941 */ /* 0x000fea0003800200 */
.L_x_10676:
        /* <DEDUP_REMOVED lines=14> */
.L_x_10679:
[----:B------:R-:W-:Y:S05]  /*d1d0*/  BSYNC.RECONVERGENT B2 ;  /* 0x0000000000027941 */ /* 0x000fea0003800200 */
.L_x_10678:
        /* <DEDUP_REMOVED lines=13> */
.L_x_10681:
[----:B------:R-:W-:Y:S05]  /*d2b0*/  BSYNC.RECONVERGENT B2 ;  /* 0x0000000000027941 */ /* 0x000fea0003800200 */
.L_x_10680:
        /* <DEDUP_REMOVED lines=21> */
.L_x_10683:
[----:B------:R-:W-:Y:S05]  /*d410*/  BSYNC.RECONVERGENT B2 ;  /* 0x0000000000027941 */ /* 0x000fea0003800200 */
.L_x_10682:
        /* <DEDUP_REMOVED lines=14> */
.L_x_10685:
[----:B------:R-:W-:Y:S05]  /*d500*/  BSYNC.RECONVERGENT B2 ;  /* 0x0000000000027941 */ /* 0x000fea0003800200 */
.L_x_10684:
        /* <DEDUP_REMOVED lines=14> */
.L_x_10687:
[----:B------:R-:W-:Y:S05]  /*d5f0*/  BSYNC.RECONVERGENT B2 ;  /* 0x0000000000027941 */ /* 0x000fea0003800200 */
.L_x_10686:
        /* <DEDUP_REMOVED lines=13> */
.L_x_10689:
[----:B------:R-:W-:Y:S05]  /*d6d0*/  BSYNC.RECONVERGENT B2 ;  /* 0x0000000000027941 */ /* 0x000fea0003800200 */
.L_x_10688:
        /* <DEDUP_REMOVED lines=21> */
.L_x_10691:
[----:B------:R-:W-:Y:S05]  /*d830*/  BSYNC.RECONVERGENT B2 ;  /* 0x0000000000027941 */ /* 0x000fea0003800200 */
.L_x_10690:
        /* <DEDUP_REMOVED lines=14> */
.L_x_10693:
[----:B------:R-:W-:Y:S05]  /*d920*/  BSYNC.RECONVERGENT B2 ;  /* 0x0000000000027941 */ /* 0x000fea0003800200 */
.L_x_10692:
        /* <DEDUP_REMOVED lines=14> */
.L_x_10695:
[----:B------:R-:W-:Y:S05]  /*da10*/  BSYNC.RECONVERGENT B2 ;  /* 0x0000000000027941 */ /* 0x000fea0003800200 */
.L_x_10694:
        /* <DEDUP_REMOVED lines=13> */
.L_x_10697:
[----:B------:R-:W-:Y:S05]  /*daf0*/  BSYNC.RECONVERGENT B2 ;  /* 0x0000000000027941 */ /* 0x000fea0003800200 */
.L_x_10696:
        /* <DEDUP_REMOVED lines=21> */
.L_x_10699:
[----:B------:R-:W-:Y:S05]  /*dc50*/  BSYNC.RECONVERGENT B2 ;  /* 0x0000000000027941 */ /* 0x000fea0003800200 */
.L_x_10698:
        /* <DEDUP_REMOVED lines=14> */
.L_x_10701:
[----:B------:R-:W-:Y:S05]  /*dd40*/  BSYNC.RECONVERGENT B2 ;  /* 0x0000000000027941 */ /* 0x000fea0003800200 */
.L_x_10700:
        /* <DEDUP_REMOVED lines=14> */
.L_x_10703:
[----:B------:R-:W-:Y:S05]  /*de30*/  BSYNC.RECONVERGENT B2 ;  /* 0x0000000000027941 */ /* 0x000fea0003800200 */
.L_x_10702:
        /* <DEDUP_REMOVED lines=13> */
.L_x_10705:
[----:B------:R-:W-:Y:S05]  /*df10*/  BSYNC.RECONVERGENT B2 ;  /* 0x0000000000027941 */ /* 0x000fea0003800200 */
.L_x_10704:
        /* <DEDUP_REMOVED lines=21> */
.L_x_10707:
[----:B------:R-:W-:Y:S05]  /*e070*/  BSYNC.RECONVERGENT B2 ;  /* 0x0000000000027941 */ /* 0x000fea0003800200 */
.L_x_10706:
        /* <DEDUP_REMOVED lines=14> */
.L_x_10709:
[----:B------:R-:W-:Y:S05]  /*e160*/  BSYNC.RECONVERGENT B2 ;  /* 0x0000000000027941 */ /* 0x000fea0003800200 */
.L_x_10708:
        /* <DEDUP_REMOVED lines=14> */
.L_x_10711:
[----:B------:R-:W-:Y:S05]  /*e250*/  BSYNC.RECONVERGENT B2 ;  /* 0x0000000000027941 */ /* 0x000fea0003800200 */
.L_x_10710:
        /* <DEDUP_REMOVED lines=13> */
.L_x_10713:
[----:B------:R-:W-:Y:S05]  /*e330*/  BSYNC.RECONVERGENT B2 ;  /* 0x0000000000027941 */ /* 0x000fea0003800200 */
.L_x_10712:
        /* <DEDUP_REMOVED lines=21> */
.L_x_10715:
[----:B------:R-:W-:Y:S05]  /*e490*/  BSYNC.RECONVERGENT B2 ;  /* 0x0000000000027941 */ /* 0x000fea0003800200 */
.L_x_10714:
        /* <DEDUP_REMOVED lines=14> */
.L_x_10717:
[----:B------:R-:W-:Y:S05]  /*e580*/  BSYNC.RECONVERGENT B2 ;  /* 0x0000000000027941 */ /* 0x000fea0003800200 */
.L_x_10716:
        /* <DEDUP_REMOVED lines=14> */
.L_x_10719:
[----:B------:R-:W-:Y:S05]  /*e670*/  BSYNC.RECONVERGENT B2 ;  /* 0x0000000000027941 */ /* 0x000fea0003800200 */
.L_x_10718:
        /* <DEDUP_REMOVED lines=13> */
.L_x_10721:
[----:B------:R-:W-:Y:S05]  /*e750*/  BSYNC.RECONVERGENT B2 ;  /* 0x0000000000027941 */ /* 0x000fea0003800200 */
.L_x_10720:
        /* <DEDUP_REMOVED lines=21> */
.L_x_10723:
[----:B------:R-:W-:Y:S05]  /*e8b0*/  BSYNC.RECONVERGENT B2 ;  /* 0x0000000000027941 */ /* 0x000fea0003800200 */
.L_x_10722:
        /* <DEDUP_REMOVED lines=14> */
.L_x_10725:
[----:B------:R-:W-:Y:S05]  /*e9a0*/  BSYNC.RECONVERGENT B2 ;  /* 0x0000000000027941 */ /* 0x000fea0003800200 */
.L_x_10724:
        /* <DEDUP_REMOVED lines=14> */
.L_x_10727:
[----:B------:R-:W-:Y:S05]  /*ea90*/  BSYNC.RECONVERGENT B2 ;  /* 0x0000000000027941 */ /* 0x000fea0003800200 */
.L_x_10726:
        /* <DEDUP_REMOVED lines=13> */
.L_x_10729:
[----:B------:R-:W-:Y:S05]  /*eb70*/  BSYNC.RECONVERGENT B2 ;  /* 0x0000000000027941 */ /* 0x000fea0003800200 */
.L_x_10728:
        /* <DEDUP_REMOVED lines=21> */
.L_x_10731:
[----:B------:R-:W-:Y:S05]  /*ecd0*/  BSYNC.RECONVERGENT B2 ;  /* 0x0000000000027941 */ /* 0x000fea0003800200 */
.L_x_10730:
        /* <DEDUP_REMOVED lines=14> */
.L_x_10733:
[----:B------:R-:W-:Y:S05]  /*edc0*/  BSYNC.RECONVERGENT B2 ;  /* 0x0000000000027941 */ /* 0x000fea0003800200 */
.L_x_10732:
        /* <DEDUP_REMOVED lines=14> */
.L_x_10735:
[----:B------:R-:W-:Y:S05]  /*eeb0*/  BSYNC.RECONVERGENT B2 ;  /* 0x0000000000027941 */ /* 0x000fea0003800200 */
.L_x_10734:
        /* <DEDUP_REMOVED lines=13> */
.L_x_10737:
[----:B------:R-:W-:Y:S05]  /*ef90*/  BSYNC.RECONVERGENT B2 ;  /* 0x0000000000027941 */ /* 0x000fea0003800200 */
.L_x_10736:
        /* <DEDUP_REMOVED lines=21> */
.L_x_10739:
[----:B------:R-:W-:Y:S05]  /*f0f0*/  BSYNC.RECONVERGENT B2 ;  /* 0x0000000000027941 */ /* 0x000fea0003800200 */
.L_x_10738:
        /* <DEDUP_REMOVED lines=14> */
.L_x_10741:
[----:B------:R-:W-:Y:S05]  /*f1e0*/  BSYNC.RECONVERGENT B2 ;  /* 0x0000000000027941 */ /* 0x000fea0003800200 */
.L_x_10740:
        /* <DEDUP_REMOVED lines=14> */
.L_x_10743:
[----:B------:R-:W-:Y:S05]  /*f2d0*/  BSYNC.RECONVERGENT B2 ;  /* 0x0000000000027941 */ /* 0x000fea0003800200 */
.L_x_10742:
        /* <DEDUP_REMOVED lines=13> */
.L_x_10745:
[----:B------:R-:W-:Y:S05]  /*f3b0*/  BSYNC.RECONVERGENT B2 ;  /* 0x0000000000027941 */ /* 0x000fea0003800200 */
.L_x_10744:
        /* <DEDUP_REMOVED lines=21> */
.L_x_10747:
[----:B------:R-:W-:Y:S05]  /*f510*/  BSYNC.RECONVERGENT B2 ;  /* 0x0000000000027941 */ /* 0x000fea0003800200 */
.L_x_10746:
        /* <DEDUP_REMOVED lines=14> */
.L_x_10749:
[----:B------:R-:W-:Y:S05]  /*f600*/  BSYNC.RECONVERGENT B2 ;  /* 0x0000000000027941 */ /* 0x000fea0003800200 */
.L_x_10748:
        /* <DEDUP_REMOVED lines=14> */
.L_x_10751:
[----:B------:R-:W-:Y:S05]  /*f6f0*/  BSYNC.RECONVERGENT B2 ;  /* 0x0000000000027941 */ /* 0x000fea0003800200 */
.L_x_10750:
        /* <DEDUP_REMOVED lines=13> */
.L_x_10753:
[----:B------:R-:W-:Y:S05]  /*f7d0*/  BSYNC.RECONVERGENT B2 ;  /* 0x0000000000027941 */ /* 0x000fea0003800200 */
.L_x_10752:
        /* <DEDUP_REMOVED lines=21> */
.L_x_10755:
[----:B------:R-:W-:Y:S05]  /*f930*/  BSYNC.RECONVERGENT B2 ;  /* 0x0000000000027941 */ /* 0x000fea0003800200 */
.L_x_10754:
        /* <DEDUP_REMOVED lines=14> */
.L_x_10757:
[----:B------:R-:W-:Y:S05]  /*fa20*/  BSYNC.RECONVERGENT B2 ;  /* 0x0000000000027941 */ /* 0x000fea0003800200 */
.L_x_10756:
        /* <DEDUP_REMOVED lines=14> */
.L_x_10759:
[----:B------:R-:W-:Y:S05]  /*fb10*/  BSYNC.RECONVERGENT B2 ;  /* 0x0000000000027941 */ /* 0x000fea0003800200 */
.L_x_10758:
        /* <DEDUP_REMOVED lines=13> */
.L_x_10761:
[----:B------:R-:W-:Y:S05]  /*fbf0*/  BSYNC.RECONVERGENT B2 ;  /* 0x0000000000027941 */ /* 0x000fea0003800200 */
.L_x_10760:
        /* <DEDUP_REMOVED lines=21> */
.L_x_10763:
[----:B------:R-:W-:Y:S05]  /*fd50*/  BSYNC.RECONVERGENT B2 ;  /* 0x0000000000027941 */ /* 0x000fea0003800200 */
.L_x_10762:
        /* <DEDUP_REMOVED lines=14> */
.L_x_10765:
[----:B------:R-:W-:Y:S05]  /*fe40*/  BSYNC.RECONVERGENT B2 ;  /* 0x0000000000027941 */ /* 0x000fea0003800200 */
.L_x_10764:
        /* <DEDUP_REMOVED lines=14> */
.L_x_10767:
[----:B------:R-:W-:Y:S05]  /*ff30*/  BSYNC.RECONVERGENT B2 ;  /* 0x0000000000027941 */ /* 0x000fea0003800200 */
.L_x_10766:
        /* <DEDUP_REMOVED lines=13> */
.L_x_10769:
[----:B------:R-:W-:Y:S05]  /*10010*/  BSYNC.RECONVERGENT B2 ;  /* 0x0000000000027941 */ /* 0x000fea0003800200 */
.L_x_10768:
[----:B------:R-:W-:Y:S02]  /*10020*/  F2FP.F16.F32.PACK_AB R8, R10, R11 ;  /* 0x0000000b0a08723e */ /* 0x000fe400000000ff */
[----:B------:R-:W-:-:S05]  /*10030*/  F2FP.F16.F32.PACK_AB R9, R136, R9 ;  /* 0x000000098809723e */ /* 0x000fca00000000ff */
        /* <DEDUP_REMOVED lines=19> */
.L_x_10771:
[----:B------:R-:W-:Y:S05]  /*10170*/  BSYNC.RECONVERGENT B2 ;  /* 0x0000000000027941 */ /* 0x000fea0003800200 */
.L_x_10770:
        /* <DEDUP_REMOVED lines=14> */
.L_x_10773:
[----:B------:R-:W-:Y:S05]  /*10260*/  BSYNC.RECONVERGENT B2 ;  /* 0x0000000000027941 */ /* 0x000fea0003800200 */
.L_x_10772:
        /* <DEDUP_REMOVED lines=14> */
.L_x_10775:
[----:B------:R-:W-:Y:S05]  /*10350*/  BSYNC.RECONVERGENT B2 ;  /* 0x0000000000027941 */ /* 0x000fea0003800200 */
.L_x_10774:
        /* <DEDUP_REMOVED lines=13> */
.L_x_10777:
[----:B------:R-:W-:Y:S05]  /*10430*/  BSYNC.RECONVERGENT B2 ;  /* 0x0000000000027941 */ /* 0x000fea0003800200 */
.L_x_10776:
[----:B------:R-:W-:Y:S02]  /*10440*/  F2FP.F16.F32.PACK_AB R4, R6, R7 ;  /* 0x000000070604723e */ /* 0x000fe400000000ff */
[----:B------:R-:W-:-:S05]  /*10450*/  F2FP.F16.F32.PACK_AB R5, R136, R5 ;  /* 0x000000058805723e */ /* 0x000fca00000000ff */
        /* <DEDUP_REMOVED lines=16> */
.L_x_10779:
[----:B------:R-:W-:Y:S05]  /*10560*/  BSYNC.RECONVERGENT B2 ;  /* 0x0000000000027941 */ /* 0x000fea0003800200 */
.L_x_10778:
        /* <DEDUP_REMOVED lines=14> */
.L_x_10781:
[----:B------:R-:W-:Y:S05]  /*10650*/  BSYNC.RECONVERGENT B2 ;  /* 0x0000000000027941 */ /* 0x000fea0003800200 */
.L_x_10780:
        /* <DEDUP_REMOVED lines=14> */
.L_x_10783:
[----:B------:R-:W-:Y:S05]  /*10740*/  BSYNC.RECONVERGENT B2 ;  /* 0x0000000000027941 */ /* 0x000fea0003800200 */
.L_x_10782:
        /* <DEDUP_REMOVED lines=13> */
.L_x_10785:
[----:B------:R-:W-:Y:S05]  /*10820*/  BSYNC.RECONVERGENT B2 ;  /* 0x0000000000027941 */ /* 0x000fea0003800200 */
.L_x_10784:
[----:B------:R-:W-:Y:S02]  /*10830*/  F2FP.F16.F32.PACK_AB R2, R2, R3 ;  /* 0x000000030202723e */ /* 0x000fe400000000ff */
[----:B------:R-:W-:-:S05]  /*10840*/  F2FP.F16.F32.PACK_AB R3, R136, R0 ;  /* 0x000000008803723e */ /* 0x000fca00000000ff */
[----:B------:R-:W-:Y:S01]  /*10850*/  STG.E.64 desc[UR4][R82.64+0x1f00], R2 ;  /* 0x001f000252007986 */ /* 0x000fe2000c101b04 */
[----:B------:R-:W-:Y:S05]  /*10860*/  EXIT ;  /* 0x000000000000794d */ /* 0x000fea0003800000 */
        .weak           $__internal_47_$__cuda_sm3x_div_rn_noftz_f32_slowpath
        .type           $__internal_47_$__cuda_sm3x_div_rn_noftz_f32_slowpath,@function
        .size           $__internal_47_$__cuda_sm3x_div_rn_noftz_f32_slowpath,(.L_x_11293 - $__internal_47_$__cuda_sm3x_div_rn_noftz_f32_slowpath)
$__internal_47_$__cuda_sm3x_div_rn_noftz_f32_slowpath:
        /* <DEDUP_REMOVED lines=34> */
.L_x_10787:
        /* <DEDUP_REMOVED lines=51> */
.L_x_10794:
[----:B------:R-:W-:-:S04]  /*10dc0*/  LOP3.LUT R84, R84, 0x80000000, RZ, 0xc0, !PT ;  /* 0x8000000054547812 */ /* 0x000fc800078ec0ff */
[----:B------:R-:W-:Y:S01]  /*10dd0*/  LOP3.LUT R84, R84, 0x7f800000, RZ, 0xfc, !PT ;  /* 0x7f80000054547812 */ /* 0x000fe200078efcff */
[----:B------:R-:W-:Y:S06]  /*10de0*/  BRA `(.L_x_10795) ;  /* 0x0000000000047947 */ /* 0x000fec0003800000 */
.L_x_10793:
[----:B------:R-:W-:-:S07]  /*10df0*/  LEA R84, R141, R84, 0x17 ;  /* 0x000000548d547211 */ /* 0x000fce00078eb8ff */
.L_x_10795:
[----:B------:R-:W-:Y:S05]  /*10e00*/  BSYNC.RECONVERGENT B1 ;  /* 0x0000000000017941 */ /* 0x000fea0003800200 */
.L_x_10792:
[----:B------:R-:W-:Y:S05]  /*10e10*/  BRA `(.L_x_10796) ;  /* 0x0000000000207947 */ /* 0x000fea0003800000 */
.L_x_10791:
[----:B------:R-:W-:-:S04]  /*10e20*/  LOP3.LUT R84, R85, 0x80000000, R84, 0x48, !PT ;  /* 0x8000000055547812 */ /* 0x000fc800078e4854 */
[----:B------:R-:W-:Y:S01]  /*10e30*/  LOP3.LUT R84, R84, 0x7f800000, RZ, 0xfc, !PT ;  /* 0x7f80000054547812 */ /* 0x000fe200078efcff */
[----:B------:R-:W-:Y:S06]  /*10e40*/  BRA `(.L_x_10796) ;  /* 0x0000000000147947 */ /* 0x000fec0003800000 */
.L_x_10790:
[----:B------:R-:W-:Y:S01]  /*10e50*/  LOP3.LUT R84, R85, 0x80000000, R84, 0x48, !PT ;  /* 0x8000000055547812 */ /* 0x000fe200078e4854 */
[----:B------:R-:W-:Y:S06]  /*10e60*/  BRA `(.L_x_10796) ;  /* 0x00000000000c7947 */ /* 0x000fec0003800000 */
.L_x_10789:
[----:B------:R-:W0:Y:S01]  /*10e70*/  MUFU.RSQ R84, -QNAN ;  /* 0xffc0000000547908 */ /* 0x000e220000001400 */
[----:B------:R-:W-:Y:S05]  /*10e80*/  BRA `(.L_x_10796) ;  /* 0x0000000000047947 */ /* 0x000fea0003800000 */
.L_x_10788:
[----:B------:R-:W-:-:S07]  /*10e90*/  FADD.FTZ R84, R84, R85 ;  /* 0x0000005554547221 */ /* 0x000fce0000010000 */
.L_x_10796:
[----:B------:R-:W-:Y:S05]  /*10ea0*/  BSYNC.RECONVERGENT B0 ;  /* 0x0000000000007941 */ /* 0x000fea0003800200 */
.L_x_10786:
[----:B------:R-:W-:Y:S01]  /*10eb0*/  HFMA2 R85, -RZ, RZ, 0, 0 ;  /* 0x00000000ff557431 */ /* 0x000fe200000001ff */
[----:B0-----:R-:W-:Y:S02]  /*10ec0*/  MOV R136, R84 ;  /* 0x0000005400887202 */ /* 0x001fe40000000f00 */
[----:B------:R-:W-:-:S04]  /*10ed0*/  MOV R84, R134 ;  /* 0x0000008600547202 */ /* 0x000fc80000000f00 */
[----:B------:R-:W-:Y:S05]  /*10ee0*/  RET.REL.NODEC R84 `(_ZN18transformer_engine27scaled_softmax_warp_forwardI6__halfS1_fLi12EEEvPT0_PKT_T1_ii) ;  /* 0xfffffef054447950 */ /* 0x000fea0003c3ffff */
.L_x_10797:
        /* <DEDUP_REMOVED lines=9> */
.L_x_11293:


//--------------------- .text._ZN18transformer_engine27scaled_softmax_warp_forwardI6__halfS1_fLi11EEEvPT0_PKT_T1_ii --------------------------
	.section	.text._ZN18transformer_engine27scaled_softmax_warp_forwardI6__halfS1_fLi11EEEvPT0_PKT_T1_ii,"ax",@progbits
	.align	128
        .global         _ZN18transformer_engine27scaled_softmax_warp_forwardI6__halfS1_fLi11EEEvPT0_PKT_T1_ii
        .type           _ZN18transformer_engine27scaled_softmax_warp_forwardI6__halfS1_fLi11EEEvPT0_PKT_T1_ii,@function
        .size           _ZN18transformer_engine27scaled_softmax_warp_forwardI6__halfS1_fLi11EEEvPT0_PKT_T1_ii,(.L_x_11294 - _ZN18transformer_engine27scaled_softmax_warp_forwardI6__halfS1_fLi11EEEvPT0_PKT_T1_ii)
        .other          _ZN18transformer_engine27scaled_softmax_warp_forwardI6__halfS1_fLi11EEEvPT0_PKT_T1_ii,@"STO_CUDA_ENTRY STV_DEFAULT"
_ZN18transformer_engine27scaled_softmax_warp_forwardI6__halfS1_fLi11EEEvPT0_PKT_T1_ii:
.text._ZN18transformer_engine27scaled_softmax_warp_forwardI6__halfS1_fLi11EEEvPT0_PKT_T1_ii:
        /* <DEDUP_REMOVED lines=37> */
[----:B------:R-:W-:Y:S02]  /*0250*/  IADD3 R75, PT, PT, R44, 0x200, RZ ;  /* 0x000002002c4b7810 */ /* 0x000fe40007ffe0ff */
[----:B------:R-:W-:Y:S02]  /*0260*/  ISETP.GE.AND P2, PT, R0, UR8, PT ;  /* 0x0000000800007c0c */ /* 0x000fe4000bf46270 */
[----:B------:R-:W-:Y:S02]  /*0270*/  ISETP.GE.AND P4, PT, R75, UR8, PT ;  /* 0x000000084b007c0c */ /* 0x000fe4000bf86270 */
[C---:B------:R-:W-:Y:S02]  /*0280*/  ISETP.LT.OR P2, PT, R11.reuse, 0x1, P2 ;  /* 0x000000010b00780c */ /* 0x040fe40001741670 */
[----:B------:R-:W-:-:S11]  /*0290*/  ISETP.LT.OR P4, PT, R11, 0x1, P4 ;  /* 0x000000010b00780c */ /* 0x000fd60002781670 */
[----:B------:R-:W4:Y:S01]  /*02a0*/  @!P2 LDG.E.64 R18, desc[UR4][R34.64+0x300] ;  /* 0x000300042212a981 */ /* 0x000f22000c1e1b00 */
[----:B------:R-:W-:-:S03]  /*02b0*/  IADD3 R0, PT, PT, R44, 0x280, RZ ;  /* 0x000002802c007810 */ /* 0x000fc60007ffe0ff */
        /* <DEDUP_REMOVED lines=27> */
[----:B------:R-:W-:Y:S02]  /*0470*/  IADD3 R70, PT, PT, R44, 0x580, RZ ;  /* 0x000005802c467810 */ /* 0x000fe40007ffe0ff */
        /* <DEDUP_REMOVED lines=15> */
[--C-:B---3--:R-:W-:Y:S01]  /*0570*/  @!P0 HADD2.F32 R0, -RZ, R12.reuse.H0_H0 ;  /* 0x2000000cff008230 */ /* 0x108fe20000004100 */
[----:B------:R-:W-:Y:S01]  /*0580*/  MOV R7, 0xff800000 ;  /* 0xff80000000077802 */ /* 0x000fe20000000f00 */
[----:B------:R-:W-:Y:S01]  /*0590*/  @!P0 HADD2.F32 R6, -RZ, R13.H0_H0 ;  /* 0x2000000dff068230 */ /* 0x000fe20000004100 */
[----:B------:R-:W-:Y:S01]  /*05a0*/  ISETP.LT.OR P1, PT, R11, 0x1, P1 ;  /* 0x000000010b00780c */ /* 0x000fe20000f21670 */
[----:B------:R-:W-:-:S02]  /*05b0*/  @!P0 HADD2.F32 R12, -RZ, R12.H1_H1 ;  /* 0x3000000cff0c8230 */ /* 0x000fc40000004100 */
[-C--:B-1----:R-:W-:Y:S01]  /*05c0*/  @!P0 FMUL R60, R0, R17.reuse ;  /* 0x00000011003c8220 */ /* 0x082fe20000400000 */
[----:B------:R-:W-:Y:S02]  /*05d0*/  @!P0 HADD2.F32 R13, -RZ, R13.H1_H1 ;  /* 0x3000000dff0d8230 */ /* 0x000fe40000004100 */
[-C--:B------:R-:W-:Y:S01]  /*05e0*/  @!P0 FMUL R49, R6, R17.reuse ;  /* 0x0000001106318220 */ /* 0x080fe20000400000 */
[-C--:B------:R-:W-:Y:S02]  /*05f0*/  @!P0 FMUL R42, R12, R17.reuse ;  /* 0x000000110c2a8220 */ /* 0x080fe40000400000 */
[----:B------:R-:W-:Y:S01]  /*0600*/  @!P0 FMUL R7, R13, R17 ;  /* 0x000000110d078220 */ /* 0x000fe20000400000 */
[----:B------:R-:W-:Y:S01]  /*0610*/  ISETP.GE.AND P0, PT, R44, UR8, PT ;  /* 0x000000082c007c0c */ /* 0x000fe2000bf06270 */
[----:B------:R-:W1:Y:S03]  /*0620*/  @!P2 LDC R13, c[0x0][0x390] ;  /* 0x0000e400ff0dab82 */ /* 0x000e660000000800 */
[----:B------:R-:W-:Y:S01]  /*0630*/  ISETP.GT.AND P0, PT, R11, RZ, !P0 ;  /* 0x000000ff0b00720c */ /* 0x000fe20004704270 */
[----:B------:R-:W2:-:S12]  /*0640*/  @!P1 LDG.E.64 R28, desc[UR4][R34.64+0x700] ;  /* 0x00070004221c9981 */ /* 0x000e98000c1e1b00 */
[----:B------:R-:W3:Y:S01]  /*0650*/  @P0 LDG.E.64 R16, desc[UR4][R34.64] ;  /* 0x0000000422100981 */ /* 0x000ee2000c1e1b00 */
[--C-:B----4-:R-:W-:Y:S01]  /*0660*/  @!P2 HADD2.F32 R0, -RZ, R18.reuse.H0_H0 ;  /* 0x20000012ff00a230 */ /* 0x110fe20000004100 */
[----:B------:R-:W-:Y:S01]  /*0670*/  MOV R12, 0xff800000 ;  /* 0xff800000000c7802 */ /* 0x000fe20000000f00 */
        /* <DEDUP_REMOVED lines=9> */
[--C-:B-----5:R-:W-:Y:S01]  /*0710*/  @!P4 HADD2.F32 R0, -RZ, R8.reuse.H0_H0 ;  /* 0x20000008ff00c230 */ /* 0x120fe20000004100 */
[----:B------:R-:W1:Y:S01]  /*0720*/  @!P6 LDC R13, c[0x0][0x390] ;  /* 0x0000e400ff0deb82 */ /* 0x000e620000000800 */
[----:B------:R-:W-:Y:S01]  /*0730*/  @!P4 HADD2.F32 R6, -RZ, R9.H0_H0 ;  /* 0x20000009ff06c230 */ /* 0x000fe20000004100 */
[----:B------:R-:W-:Y:S01]  /*0740*/  ISETP.LT.OR P2, PT, R11, 0x1, P2 ;  /* 0x000000010b00780c */ /* 0x000fe20001741670 */
[----:B------:R-:W-:-:S02]  /*0750*/  @!P4 HADD2.F32 R8, -RZ, R8.H1_H1 ;  /* 0x30000008ff08c230 */ /* 0x000fc40000004100 */
[-C--:B0-----:R-:W-:Y:S01]  /*0760*/  @!P4 FMUL R52, R0, R15.reuse ;  /* 0x0000000f0034c220 */ /* 0x081fe20000400000 */
[----:B------:R-:W-:Y:S02]  /*0770*/  @!P4 HADD2.F32 R9, -RZ, R9.H1_H1 ;  /* 0x30000009ff09c230 */ /* 0x000fe40000004100 */
[-C--:B------:R-:W-:Y:S01]  /*0780*/  @!P4 FMUL R59, R6, R15.reuse ;  /* 0x0000000f063bc220 */ /* 0x080fe20000400000 */
[-C--:B------:R-:W-:Y:S02]  /*0790*/  @!P4 FMUL R63, R8, R15.reuse ;  /* 0x0000000f083fc220 */ /* 0x080fe40000400000 */
[----:B------:R-:W-:Y:S01]  /*07a0*/  @!P4 FMUL R26, R9, R15 ;  /* 0x0000000f091ac220 */ /* 0x000fe20000400000 */
[----:B------:R-:W-:-:S03]  /*07b0*/  ISETP.GE.AND P4, PT, R67, UR8, PT ;  /* 0x0000000843007c0c */ /* 0x000fc6000bf86270 */
[----:B------:R-:W4:Y:S01]  /*07c0*/  @!P2 LDG.E.64 R24, desc[UR4][R34.64+0x800] ;  /* 0x000800042218a981 */ /* 0x000f22000c1e1b00 */
[----:B------:R-:W-:Y:S01]  /*07d0*/  ISETP.LT.OR P4, PT, R11, 0x1, P4 ;  /* 0x000000010b00780c */ /* 0x000fe20002781670 */
[--C-:B------:R-:W-:Y:S01]  /*07e0*/  @!P6 HADD2.F32 R0, -RZ, R4.reuse.H0_H0 ;  /* 0x20000004ff00e230 */ /* 0x100fe20000004100 */
[----:B------:R-:W-:Y:S01]  /*07f0*/  MOV R18, 0xff800000 ;  /* 0xff80000000127802 */ /* 0x000fe20000000f00 */
[--C-:B------:R-:W-:Y:S01]  /*0800*/  @!P6 HADD2.F32 R6, -RZ, R5.reuse.H0_H0 ;  /* 0x20000005ff06e230 */ /* 0x100fe20000004100 */
[----:B------:R-:W0:Y:S01]  /*0810*/  @P0 LDC R15, c[0x0][0x390] ;  /* 0x0000e400ff0f0b82 */ /* 0x000e220000000800 */
[----:B------:R-:W-:Y:S02]  /*0820*/  @!P6 HADD2.F32 R4, -RZ, R4.H1_H1 ;  /* 0x30000004ff04e230 */ /* 0x000fe40000004100 */
[----:B------:R-:W-:Y:S02]  /*0830*/  @!P6 HADD2.F32 R5, -RZ, R5.H1_H1 ;  /* 0x30000005ff05e230 */ /* 0x000fe40000004100 */
[-C--:B-1----:R-:W-:Y:S01]  /*0840*/  @!P6 FMUL R61, R0, R13.reuse ;  /* 0x0000000d003de220 */ /* 0x082fe20000400000 */
[-C--:B------:R-:W-:Y:S01]  /*0850*/  @!P6 FMUL R40, R6, R13.reuse ;  /* 0x0000000d0628e220 */ /* 0x080fe20000400000 */
[-C--:B------:R-:W-:Y:S01]  /*0860*/  @!P6 FMUL R18, R4, R13.reuse ;  /* 0x0000000d0412e220 */ /* 0x080fe20000400000 */
[----:B------:R-:W-:Y:S01]  /*0870*/  @!P6 FMUL R57, R5, R13 ;  /* 0x0000000d0539e220 */ /* 0x000fe20000400000 */
[----:B------:R-:W5:Y:S01]  /*0880*/  @!P4 LDG.E.64 R8, desc[UR4][R34.64+0x900] ;  /* 0x000900042208c981 */ /* 0x000f62000c1e1b00 */
[----:B------:R-:W-:Y:S01]  /*0890*/  ISETP.GE.AND P6, PT, R69, UR8, PT ;  /* 0x0000000845007c0c */ /* 0x000fe2000bfc6270 */
[----:B------:R-:W1:Y:S03]  /*08a0*/  @!P5 LDC R13, c[0x0][0x390] ;  /* 0x0000e400ff0ddb82 */ /* 0x000e660000000800 */
[----:B------:R-:W-:Y:S01]  /*08b0*/  ISETP.LT.OR P6, PT, R11, 0x1, P6 ;  /* 0x000000010b00780c */ /* 0x000fe200037c1670 */
[----:B------:R-:W-:Y:S01]  /*08c0*/  @!P5 HADD2.F32 R0, -RZ, R2.H0_H0 ;  /* 0x20000002ff00d230 */ /* 0x000fe20000004100 */
[----:B------:R-:W-:-:S02]  /*08d0*/  MOV R51, 0xff800000 ;  /* 0xff80000000337802 */ /* 0x000fc40000000f00 */
[----:B------:R-:W-:Y:S01]  /*08e0*/  MOV R47, 0xff800000 ;  /* 0xff800000002f7802 */ /* 0x000fe20000000f00 */
[----:B------:R-:W4:Y:S08]  /*08f0*/  @!P2 LDC R21, c[0x0][0x390] ;  /* 0x0000e400ff15ab82 */ /* 0x000f300000000800 */
[----:B------:R-:W5:Y:S01]  /*0900*/  @!P6 LDG.E.64 R4, desc[UR4][R34.64+0xa00] ;  /* 0x000a00042204e981 */ /* 0x000f62000c1e1b00 */
[----:B------:R-:W-:-:S02]  /*0910*/  @!P5 HADD2.F32 R6, -RZ, R3.H0_H0 ;  /* 0x20000003ff06d230 */ /* 0x000fc40000004100 */
[----:B------:R-:W-:Y:S02]  /*0920*/  @!P5 HADD2.F32 R2, -RZ, R2.H1_H1 ;  /* 0x30000002ff02d230 */ /* 0x000fe40000004100 */
[----:B------:R-:W-:Y:S02]  /*0930*/  @!P5 HADD2.F32 R3, -RZ, R3.H1_H1 ;  /* 0x30000003ff03d230 */ /* 0x000fe40000004100 */
[-C--:B-1----:R-:W-:Y:S01]  /*0940*/  @!P5 FMUL R38, R0, R13.reuse ;  /* 0x0000000d0026d220 */ /* 0x082fe20000400000 */
[-C--:B------:R-:W-:Y:S01]  /*0950*/  @!P5 FMUL R55, R2, R13.reuse ;  /* 0x0000000d0237d220 */ /* 0x080fe20000400000 */
[-C--:B------:R-:W-:Y:S01]  /*0960*/  @!P5 FMUL R22, R6, R13.reuse ;  /* 0x0000000d0616d220 */ /* 0x080fe20000400000 */
[----:B------:R-:W-:Y:S01]  /*0970*/  @!P5 FMUL R53, R3, R13 ;  /* 0x0000000d0335d220 */ /* 0x000fe20000400000 */
[----:B------:R-:W-:Y:S01]  /*0980*/  ISETP.GE.AND P5, PT, R70, UR8, PT ;  /* 0x0000000846007c0c */ /* 0x000fe2000bfa6270 */
[----:B------:R-:W1:Y:S03]  /*0990*/  @!P1 LDC R13, c[0x0][0x390] ;  /* 0x0000e400ff0d9b82 */ /* 0x000e660000000800 */
        /* <DEDUP_REMOVED lines=16> */
[C---:B------:R-:W-:Y:S02]  /*0aa0*/  IADD3 R72, PT, PT, R44.reuse, 0x680, RZ ;  /* 0x000006802c487810 */ /* 0x040fe40007ffe0ff */
[----:B------:R-:W-:Y:S02]  /*0ab0*/  MOV R30, 0xff800000 ;  /* 0xff800000001e7802 */ /* 0x000fe40000000f00 */
[C---:B------:R-:W-:Y:S02]  /*0ac0*/  IADD3 R73, PT, PT, R44.reuse, 0x700, RZ ;  /* 0x000007002c497810 */ /* 0x040fe40007ffe0ff */
[----:B------:R-:W-:Y:S02]  /*0ad0*/  MOV R68, 0xff800000 ;  /* 0xff80000000447802 */ /* 0x000fe40000000f00 */
[----:B------:R-:W-:Y:S01]  /*0ae0*/  IADD3 R74, PT, PT, R44, 0x780, RZ ;  /* 0x000007802c4a7810 */ /* 0x000fe20007ffe0ff */
[----:B--2---:R-:W-:-:S02]  /*0af0*/  @!P1 HADD2.F32 R0, -RZ, R28.H0_H0 ;  /* 0x2000001cff009230 */ /* 0x004fc40000004100 */
[--C-:B------:R-:W-:Y:S02]  /*0b00*/  @!P1 HADD2.F32 R6, -RZ, R29.reuse.H0_H0 ;  /* 0x2000001dff069230 */ /* 0x100fe40000004100 */
[----:B------:R-:W-:Y:S02]  /*0b10*/  @!P1 HADD2.F32 R28, -RZ, R28.H1_H1 ;  /* 0x3000001cff1c9230 */ /* 0x000fe40000004100 */
[-C--:B-1----:R-:W-:Y:S01]  /*0b20*/  @!P1 FMUL R51, R0, R13.reuse ;  /* 0x0000000d00339220 */ /* 0x082fe20000400000 */
[----:B------:R-:W-:Y:S02]  /*0b30*/  @!P1 HADD2.F32 R29, -RZ, R29.H1_H1 ;  /* 0x3000001dff1d9230 */ /* 0x000fe40000004100 */
[-C--:B------:R-:W-:Y:S01]  /*0b40*/  @!P1 FMUL R43, R6, R13.reuse ;  /* 0x0000000d062b9220 */ /* 0x080fe20000400000 */
[----:B------:R-:W-:Y:S01]  /*0b50*/  MOV R6, 0xff800000 ;  /* 0xff80000000067802 */ /* 0x000fe20000000f00 */
[-C--:B------:R-:W-:Y:S01]  /*0b60*/  @!P1 FMUL R10, R28, R13.reuse ;  /* 0x0000000d1c0a9220 */ /* 0x080fe20000400000 */
[----:B------:R-:W-:Y:S01]  /*0b70*/  @!P1 FMUL R6, R29, R13 ;  /* 0x0000000d1d069220 */ /* 0x000fe20000400000 */
[----:B---3--:R-:W-:-:S02]  /*0b80*/  @P0 HADD2.F32 R0, -RZ, R16.H0_H0 ;  /* 0x20000010ff000230 */ /* 0x008fc40000004100 */
[----:B------:R-:W-:-:S03]  /*0b90*/  @P0 HADD2.F32 R16, -RZ, R16.H1_H1 ;  /* 0x30000010ff100230 */ /* 0x000fc60000004100 */
[-C--:B0-----:R-:W-:Y:S01]  /*0ba0*/  @P0 FMUL R47, R0, R15.reuse ;  /* 0x0000000f002f0220 */ /* 0x081fe20000400000 */
[--C-:B------:R-:W-:Y:S02]  /*0bb0*/  @P0 HADD2.F32 R0, -RZ, R17.reuse.H0_H0 ;  /* 0x20000011ff000230 */ /* 0x100fe40000004100 */
[-C--:B------:R-:W-:Y:S01]  /*0bc0*/  @P0 FMUL R82, R16, R15.reuse ;  /* 0x0000000f10520220 */ /* 0x080fe20000400000 */
[----:B------:R-:W-:Y:S01]  /*0bd0*/  @P0 HADD2.F32 R17, -RZ, R17.H1_H1 ;  /* 0x30000011ff110230 */ /* 0x000fe20000004100 */
[----:B------:R-:W0:Y:S01]  /*0be0*/  @!P4 LDC R16, c[0x0][0x390] ;  /* 0x0000e400ff10cb82 */ /* 0x000e220000000800 */
[-C--:B------:R-:W-:Y:S02]  /*0bf0*/  @P0 FMUL R56, R0, R15.reuse ;  /* 0x0000000f00380220 */ /* 0x080fe40000400000 */
[----:B------:R-:W-:Y:S01]  /*0c00*/  FSETP.GT.AND P1, PT, R47, R82, PT ;  /* 0x000000522f00720b */ /* 0x000fe20003f24000 */
[----:B------:R-:W-:Y:S01]  /*0c10*/  @P0 FMUL R66, R17, R15 ;  /* 0x0000000f11420220 */ /* 0x000fe20000400000 */
[----:B------:R-:W-:-:S02]  /*0c20*/  MOV R17, 0xff800000 ;  /* 0xff80000000117802 */ /* 0x000fc40000000f00 */
[----:B------:R-:W-:-:S04]  /*0c30*/  FSEL R13, R47, R82, P1 ;  /* 0x000000522f0d7208 */ /* 0x000fc80000800000 */
[----:B------:R-:W-:-:S04]  /*0c40*/  FSETP.GT.AND P1, PT, R13, R56, PT ;  /* 0x000000380d00720b */ /* 0x000fc80003f24000 */
[----:B------:R-:W-:-:S04]  /*0c50*/  FSEL R13, R13, R56, P1 ;  /* 0x000000380d0d7208 */ /* 0x000fc80000800000 */
[----:B------:R-:W-:Y:S01]  /*0c60*/  FSETP.GT.AND P1, PT, R13, R66, PT ;  /* 0x000000420d00720b */ /* 0x000fe20003f24000 */
[----:B----4-:R-:W-:-:S03]  /*0c70*/  @!P2 HADD2.F32 R0, -RZ, R24.H0_H0 ;  /* 0x20000018ff00a230 */ /* 0x010fc60000004100 */
[----:B------:R-:W-:Y:S01]  /*0c80*/  FSEL R13, R13, R66, P1 ;  /* 0x000000420d0d7208 */ /* 0x000fe20000800000 */
[----:B------:R-:W-:Y:S02]  /*0c90*/  @!P2 HADD2.F32 R24, -RZ, R24.H1_H1 ;  /* 0x30000018ff18a230 */ /* 0x000fe40000004100 */
[-C--:B------:R-:W-:Y:S01]  /*0ca0*/  @!P2 FMUL R41, R0, R21.reuse ;  /* 0x000000150029a220 */ /* 0x080fe20000400000 */
[CC--:B------:R-:W-:Y:S01]  /*0cb0*/  FSETP.GT.AND P1, PT, R13.reuse, R54.reuse, PT ;  /* 0x000000360d00720b */ /* 0x0c0fe20003f24000 */
[--C-:B------:R-:W-:Y:S02]  /*0cc0*/  @!P2 HADD2.F32 R0, -RZ, R25.reuse.H0_H0 ;  /* 0x20000019ff00a230 */ /* 0x100fe40000004100 */
[-C--:B------:R-:W-:Y:S01]  /*0cd0*/  @!P2 FMUL R17, R24, R21.reuse ;  /* 0x000000151811a220 */ /* 0x080fe20000400000 */
[----:B------:R-:W-:Y:S01]  /*0ce0*/  @!P2 HADD2.F32 R25, -RZ, R25.H1_H1 ;  /* 0x30000019ff19a230 */ /* 0x000fe20000004100 */
[----:B------:R-:W-:Y:S01]  /*0cf0*/  FSEL R15, R13, R54, P1 ;  /* 0x000000360d0f7208 */ /* 0x000fe20000800000 */
[----:B------:R-:W-:-:S03]  /*0d00*/  @!P2 FMUL R39, R0, R21 ;  /* 0x000000150027a220 */ /* 0x000fc60000400000 */
[-C--:B------:R-:W-:Y:S01]  /*0d10*/  FSETP.GT.AND P1, PT, R15, R64.reuse, PT ;  /* 0x000000400f00720b */ /* 0x080fe20003f24000 */
[----:B------:R-:W-:Y:S01]  /*0d20*/  @!P2 FMUL R19, R25, R21 ;  /* 0x000000151913a220 */ /* 0x000fe20000400000 */
[--C-:B-----5:R-:W-:Y:S01]  /*0d30*/  @!P4 HADD2.F32 R13, -RZ, R8.reuse.H0_H0 ;  /* 0x20000008ff0dc230 */ /* 0x120fe20000004100 */
[----:B------:R-:W1:Y:S01]  /*0d40*/  @!P6 LDC R21, c[0x0][0x390] ;  /* 0x0000e400ff15eb82 */ /* 0x000e620000000800 */
[----:B------:R-:W-:Y:S01]  /*0d50*/  FSEL R15, R15, R64, P1 ;  /* 0x000000400f0f7208 */ /* 0x000fe20000800000 */
[--C-:B------:R-:W-:Y:S01]  /*0d60*/  @!P4 HADD2.F32 R0, -RZ, R9.reuse.H0_H0 ;  /* 0x20000009ff00c230 */ /* 0x100fe20000004100 */
[----:B------:R-:W-:Y:S01]  /*0d70*/  ISETP.GE.AND P2, PT, R11, 0x1, PT ;  /* 0x000000010b00780c */ /* 0x000fe20003f46270 */
[----:B------:R-:W-:Y:S01]  /*0d80*/  @!P4 HADD2.F32 R8, -RZ, R8.H1_H1 ;  /* 0x30000008ff08c230 */ /* 0x000fe20000004100 */
[----:B------:R-:W-:Y:S01]  /*0d90*/  FSETP.GT.AND P1, PT, R15, R14, PT ;  /* 0x0000000e0f00720b */ /* 0x000fe20003f24000 */
[----:B------:R-:W-:Y:S02]  /*0da0*/  @!P4 HADD2.F32 R9, -RZ, R9.H1_H1 ;  /* 0x30000009ff09c230 */ /* 0x000fe40000004100 */
[-C--:B0-----:R-:W-:Y:S01]  /*0db0*/  @!P4 FMUL R37, R13, R16.reuse ;  /* 0x000000100d25c220 */ /* 0x081fe20000400000 */
[----:B------:R-:W-:Y:S01]  /*0dc0*/  MOV R11, 0xff800000 ;  /* 0xff800000000b7802 */ /* 0x000fe20000000f00 */
[----:B------:R-:W-:Y:S01]  /*0dd0*/  @!P4 FMUL R11, R8, R16 ;  /* 0x00000010080bc220 */ /* 0x000fe20000400000 */
[----:B------:R-:W-:Y:S01]  /*0de0*/  FSEL R15, R15, R14, P1 ;  /* 0x0000000e0f0f7208 */ /* 0x000fe20000800000 */
[-C--:B------:R-:W-:Y:S01]  /*0df0*/  @!P4 FMUL R32, R0, R16.reuse ;  /* 0x000000100020c220 */ /* 0x080fe20000400000 */
[----:B------:R-:W-:Y:S01]  /*0e00*/  MOV R13, 0xff800000 ;  /* 0xff800000000d7802 */ /* 0x000fe20000000f00 */
[----:B------:R-:W-:Y:S01]  /*0e10*/  @!P4 FMUL R13, R9, R16 ;  /* 0x00000010090dc220 */ /* 0x000fe20000400000 */
[----:B------:R-:W-:Y:S01]  /*0e20*/  FSETP.GT.AND P1, PT, R15, R50, PT ;  /* 0x000000320f00720b */ /* 0x000fe20003f24000 */
[----:B------:R-:W-:-:S02]  /*0e30*/  @!P6 HADD2.F32 R0, -RZ, R4.H0_H0 ;  /* 0x20000004ff00e230 */ /* 0x000fc40000004100 */
[----:B------:R-:W-:Y:S01]  /*0e40*/  @!P6 HADD2.F32 R4, -RZ, R4.H1_H1 ;  /* 0x30000004ff04e230 */ /* 0x000fe20000004100 */
[----:B------:R-:W-:Y:S02]  /*0e50*/  FSEL R15, R15, R50, P1 ;  /* 0x000000320f0f7208 */ /* 0x000fe40000800000 */
[----:B------:R-:W-:Y:S02]  /*0e60*/  ISETP.GE.OR P1, PT, R71, UR8, !P2 ;  /* 0x0000000847007c0c */ /* 0x000fe4000d726670 */
[----:B------:R-:W-:-:S04]  /*0e70*/  FSETP.GT.AND P4, PT, R15, R60, PT ;  /* 0x0000003c0f00720b */ /* 0x000fc80003f84000 */
[----:B------:R-:W-:Y:S01]  /*0e80*/  FSEL R9, R15, R60, P4 ;  /* 0x0000003c0f097208 */ /* 0x000fe20002000000 */
[----:B-1----:R-:W-:Y:S01]  /*0e90*/  @!P6 FMUL R80, R0, R21 ;  /* 0x000000150050e220 */ /* 0x002fe20000400000 */
[----:B------:R-:W-:Y:S02]  /*0ea0*/  MOV R15, 0xff800000 ;  /* 0xff800000000f7802 */ /* 0x000fe40000000f00 */
[----:B------:R-:W-:-:S03]  /*0eb0*/  FSETP.GT.AND P4, PT, R9, R42, PT ;  /* 0x0000002a0900720b */ /* 0x000fc60003f84000 */
[----:B------:R-:W2:Y:S01]  /*0ec0*/  @!P1 LDG.E.64 R24, desc[UR4][R34.64+0xc00] ;  /* 0x000c000422189981 */ /* 0x000ea2000c1e1b00 */
[----:B------:R-:W-:Y:S01]  /*0ed0*/  FSEL R8, R9, R42, P4 ;  /* 0x0000002a09087208 */ /* 0x000fe20002000000 */
[--C-:B------:R-:W-:Y:S01]  /*0ee0*/  @!P6 HADD2.F32 R0, -RZ, R5.reuse.H0_H0 ;  /* 0x20000005ff00e230 */ /* 0x100fe20000004100 */
[----:B------:R-:W-:Y:S01]  /*0ef0*/  MOV R28, 0xff800000 ;  /* 0xff800000001c7802 */ /* 0x000fe20000000f00 */
[----:B------:R-:W-:Y:S01]  /*0f00*/  @!P6 HADD2.F32 R5, -RZ, R5.H1_H1 ;  /* 0x30000005ff05e230 */ /* 0x000fe20000004100 */
[----:B------:R-:W-:Y:S01]  /*0f10*/  FSETP.GT.AND P4, PT, R8, R49, PT ;  /* 0x000000310800720b */ /* 0x000fe20003f84000 */
[-C--:B------:R-:W-:Y:S01]  /*0f20*/  @!P6 FMUL R15, R4, R21.reuse ;  /* 0x00000015040fe220 */ /* 0x080fe20000400000 */
[-C--:B------:R-:W-:Y:S01]  /*0f30*/  @!P6 FMUL R28, R0, R21.reuse ;  /* 0x00000015001ce220 */ /* 0x080fe20000400000 */
[----:B------:R-:W-:Y:S01]  /*0f40*/  MOV R29, 0xff800000 ;  /* 0xff800000001d7802 */ /* 0x000fe20000000f00 */
[----:B------:R-:W-:Y:S01]  /*0f50*/  @!P6 FMUL R27, R5, R21 ;  /* 0x00000015051be220 */ /* 0x000fe20000400000 */
[----:B------:R-:W-:Y:S01]  /*0f60*/  FSEL R8, R8, R49, P4 ;  /* 0x0000003108087208 */ /* 0x000fe20002000000 */
[----:B------:R-:W0:Y:S01]  /*0f70*/  @!P1 LDC R33, c[0x0][0x390] ;  /* 0x0000e400ff219b82 */ /* 0x000e220000000800 */
[----:B------:R-:W-:-:S02]  /*0f80*/  ISETP.GE.OR P4, PT, R72, UR8, !P2 ;  /* 0x0000000848007c0c */ /* 0x000fc4000d786670 */
[----:B------:R-:W-:-:S04]  /*0f90*/  FSETP.GT.AND P6, PT, R8, R7, PT ;  /* 0x000000070800720b */ /* 0x000fc80003fc4000 */
[----:B------:R-:W-:-:S04]  /*0fa0*/  FSEL R5, R8, R7, P6 ;  /* 0x0000000708057208 */ /* 0x000fc80003000000 */
[----:B------:R-:W-:-:S03]  /*0fb0*/  FSETP.GT.AND P6, PT, R5, R20, PT ;  /* 0x000000140500720b */ /* 0x000fc60003fc4000 */
[----:B------:R-:W3:Y:S01]  /*0fc0*/  @!P4 LDG.E.64 R8, desc[UR4][R34.64+0xd00] ;  /* 0x000d00042208c981 */ /* 0x000ee2000c1e1b00 */
[----:B------:R-:W-:-:S04]  /*0fd0*/  FSEL R5, R5, R20, P6 ;  /* 0x0000001405057208 */ /* 0x000fc80003000000 */
[----:B------:R-:W-:Y:S01]  /*0fe0*/  FSETP.GT.AND P6, PT, R5, R12, PT ;  /* 0x0000000c0500720b */ /* 0x000fe20003fc4000 */
[----:B------:R-:W-:-:S03]  /*0ff0*/  @!P5 HADD2.F32 R0, -RZ, R2.H0_H0 ;  /* 0x20000002ff00d230 */ /* 0x000fc60000004100 */
[----:B------:R-:W-:-:S04]  /*1000*/  FSEL R5, R5, R12, P6 ;  /* 0x0000000c05057208 */ /* 0x000fc80003000000 */
[CC--:B------:R-:W-:Y:S01]  /*1010*/  FSETP.GT.AND P6, PT, R5.reuse, R36.reuse, PT ;  /* 0x000000240500720b */ /* 0x0c0fe20003fc4000 */
[----:B------:R-:W-:Y:S01]  /*1020*/  @!P5 FMUL R30, R0, R23 ;  /* 0x00000017001ed220 */ /* 0x000fe20000400000 */
[--C-:B------:R-:W-:Y:S02]  /*1030*/  @!P5 HADD2.F32 R0, -RZ, R3.reuse.H0_H0 ;  /* 0x20000003ff00d230 */ /* 0x100fe40000004100 */
[----:B------:R-:W-:Y:S01]  /*1040*/  FSEL R4, R5, R36, P6 ;  /* 0x0000002405047208 */ /* 0x000fe20003000000 */
[----:B------:R-:W-:Y:S02]  /*1050*/  @!P5 HADD2.F32 R3, -RZ, R3.H1_H1 ;  /* 0x30000003ff03d230 */ /* 0x000fe40000004100 */
[----:B------:R-:W-:Y:S01]  /*1060*/  @!P5 HADD2.F32 R2, -RZ, R2.H1_H1 ;  /* 0x30000002ff02d230 */ /* 0x000fe20000004100 */
[----:B------:R-:W-:Y:S02]  /*1070*/  FSETP.GT.AND P6, PT, R4, R65, PT ;  /* 0x000000410400720b */ /* 0x000fe40003fc4000 */
[----:B------:R-:W-:Y:S01]  /*1080*/  MOV R21, 0xff800000 ;  /* 0xff80000000157802 */ /* 0x000fe20000000f00 */
[-C--:B------:R-:W-:Y:S01]  /*1090*/  @!P5 FMUL R21, R3, R23.reuse ;  /* 0x000000170315d220 */ /* 0x080fe20000400000 */
[-C--:B------:R-:W-:Y:S01]  /*10a0*/  @!P5 FMUL R29, R2, R23.reuse ;  /* 0x00000017021dd220 */ /* 0x080fe20000400000 */
[----:B------:R-:W-:Y:S01]  /*10b0*/  @!P5 FMUL R68, R0, R23 ;  /* 0x000000170044d220 */ /* 0x000fe20000400000 */
[----:B------:R-:W-:-:S02]  /*10c0*/  FSEL R3, R4, R65, P6 ;  /* 0x0000004104037208 */ /* 0x000fc40003000000 */
[----:B------:R-:W-:Y:S02]  /*10d0*/  ISETP.GE.OR P5, PT, R73, UR8, !P2 ;  /* 0x0000000849007c0c */ /* 0x000fe4000d7a6670 */
[----:B------:R-:W-:-:S04]  /*10e0*/  FSETP.GT.AND P6, PT, R3, R52, PT ;  /* 0x000000340300720b */ /* 0x000fc80003fc4000 */
[----:B------:R-:W-:-:S04]  /*10f0*/  FSEL R0, R3, R52, P6 ;  /* 0x0000003403007208 */ /* 0x000fc80003000000 */
[----:B------:R-:W-:-:S03]  /*1100*/  FSETP.GT.AND P6, PT, R0, R63, PT ;  /* 0x0000003f0000720b */ /* 0x000fc60003fc4000 */
[----:B------:R-:W4:Y:S01]  /*1110*/  @!P5 LDG.E.64 R4, desc[UR4][R34.64+0xe00] ;  /* 0x000e00042204d981 */ /* 0x000f22000c1e1b00 */
[----:B------:R-:W-:Y:S01]  /*1120*/  FSEL R0, R0, R63, P6 ;  /* 0x0000003f00007208 */ /* 0x000fe20003000000 */
[----:B------:R-:W1:Y:S03]  /*1130*/  @!P5 LDC R77, c[0x0][0x390] ;  /* 0x0000e400ff4ddb82 */ /* 0x000e660000000800 */
[----:B------:R-:W-:-:S04]  /*1140*/  FSETP.GT.AND P6, PT, R0, R59, PT ;  /* 0x0000003b0000720b */ /* 0x000fc80003fc4000 */
[----:B------:R-:W-:-:S04]  /*1150*/  FSEL R3, R0, R59, P6 ;  /* 0x0000003b00037208 */ /* 0x000fc80003000000 */
[CC--:B------:R-:W-:Y:S02]  /*1160*/  FSETP.GT.AND P6, PT, R3.reuse, R26.reuse, PT ;  /* 0x0000001a0300720b */ /* 0x0c0fe40003fc4000 */
[----:B------:R-:W-:Y:S02]  /*1170*/  ISETP.GE.OR P2, PT, R74, UR8, !P2 ;  /* 0x000000084a007c0c */ /* 0x000fe4000d746670 */
[----:B------:R-:W-:-:S04]  /*1180*/  FSEL R0, R3, R26, P6 ;  /* 0x0000001a03007208 */ /* 0x000fc80003000000 */
[----:B------:R-:W-:-:S04]  /*1190*/  FSETP.GT.AND P6, PT, R0, R61, PT ;  /* 0x0000003d0000720b */ /* 0x000fc80003fc4000 */
[----:B------:R-:W-:-:S03]  /*11a0*/  FSEL R23, R0, R61, P6 ;  /* 0x0000003d00177208 */ /* 0x000fc60003000000 */
[----:B------:R5:W4:Y:S01]  /*11b0*/  @!P2 LDG.E.64 R2, desc[UR4][R34.64+0xf00] ;  /* 0x000f00042202a981 */ /* 0x000b22000c1e1b00 */
[----:B------:R-:W-:-:S04]  /*11c0*/  FSETP.GT.AND P6, PT, R23, R18, PT ;  /* 0x000000121700720b */ /* 0x000fc80003fc4000 */
[----:B------:R-:W-:-:S04]  /*11d0*/  FSEL R23, R23, R18, P6 ;  /* 0x0000001217177208 */ /* 0x000fc80003000000 */
[CC--:B------:R-:W-:Y:S01]  /*11e0*/  FSETP.GT.AND P6, PT, R23.reuse, R40.reuse, PT ;  /* 0x000000281700720b */ /* 0x0c0fe20003fc4000 */
[----:B-----5:R-:W5:Y:S03]  /*11f0*/  @!P4 LDC R35, c[0x0][0x390] ;  /* 0x0000e400ff23cb82 */ /* 0x020f660000000800 */
        /* <DEDUP_REMOVED lines=49> */
[--C-:B--2---:R-:W-:Y:S01]  /*1510*/  @!P1 HADD2.F32 R0, -RZ, R24.reuse.H0_H0 ;  /* 0x20000018ff009230 */ /* 0x104fe20000004100 */
[----:B------:R-:W-:Y:S02]  /*1520*/  MOV R78, 0xff800000 ;  /* 0xff800000004e7802 */ /* 0x000fe40000000f00 */
[----:B------:R-:W-:Y:S02]  /*1530*/  FSETP.GT.AND P6, PT, R16, R21, PT ;  /* 0x000000151000720b */ /* 0x000fe40003fc4000 */
[----:B0-----:R-:W-:Y:S02]  /*1540*/  @!P1 FMUL R78, R0, R33 ;  /* 0x00000021004e9220 */ /* 0x001fe40000400000 */
[----:B------:R-:W-:Y:S01]  /*1550*/  FSEL R31, R16, R21, P6 ;  /* 0x00000015101f7208 */ /* 0x000fe20003000000 */
[----:B------:R-:W-:Y:S01]  /*1560*/  @!P1 HADD2.F32 R24, -RZ, R24.H1_H1 ;  /* 0x30000018ff189230 */ /* 0x000fe20000004100 */
[----:B------:R-:W-:-:S02]  /*1570*/  MOV R23, 0xff800000 ;  /* 0xff80000000177802 */ /* 0x000fc40000000f00 */
[CC--:B------:R-:W-:Y:S02]  /*1580*/  FSETP.GT.AND P6, PT, R31.reuse, R78.reuse, PT ;  /* 0x0000004e1f00720b */ /* 0x0c0fe40003fc4000 */
[----:B------:R-:W-:Y:S02]  /*1590*/  @!P1 FMUL R23, R24, R33 ;  /* 0x0000002118179220 */ /* 0x000fe40000400000 */
[----:B------:R-:W-:Y:S01]  /*15a0*/  FSEL R16, R31, R78, P6 ;  /* 0x0000004e1f107208 */ /* 0x000fe20003000000 */
[----:B------:R-:W-:Y:S01]  /*15b0*/  @!P1 HADD2.F32 R0, -RZ, R25.H0_H0 ;  /* 0x20000019ff009230 */ /* 0x000fe20000004100 */
[----:B------:R-:W-:Y:S02]  /*15c0*/  MOV R90, 0xff800000 ;  /* 0xff800000005a7802 */ /* 0x000fe40000000f00 */
[----:B------:R-:W-:Y:S02]  /*15d0*/  FSETP.GT.AND P6, PT, R16, R23, PT ;  /* 0x000000171000720b */ /* 0x000fe40003fc4000 */
[----:B------:R-:W-:-:S02]  /*15e0*/  @!P1 FMUL R90, R0, R33 ;  /* 0x00000021005a9220 */ /* 0x000fc40000400000 */
[----:B------:R-:W-:Y:S01]  /*15f0*/  FSEL R31, R16, R23, P6 ;  /* 0x00000017101f7208 */ /* 0x000fe20003000000 */
[----:B------:R-:W-:Y:S01]  /*1600*/  @!P1 HADD2.F32 R0, -RZ, R25.H1_H1 ;  /* 0x30000019ff009230 */ /* 0x000fe20000004100 */
[----:B------:R-:W-:Y:S02]  /*1610*/  MOV R25, 0xff800000 ;  /* 0xff80000000197802 */ /* 0x000fe40000000f00 */
[CC--:B------:R-:W-:Y:S02]  /*1620*/  FSETP.GT.AND P6, PT, R31.reuse, R90.reuse, PT ;  /* 0x0000005a1f00720b */ /* 0x0c0fe40003fc4000 */
[----:B------:R-:W-:Y:S02]  /*1630*/  @!P1 FMUL R25, R0, R33 ;  /* 0x0000002100199220 */ /* 0x000fe40000400000 */
[----:B------:R-:W-:Y:S01]  /*1640*/  FSEL R16, R31, R90, P6 ;  /* 0x0000005a1f107208 */ /* 0x000fe20003000000 */
[----:B---3--:R-:W-:Y:S01]  /*1650*/  @!P4 HADD2.F32 R0, -RZ, R8.H0_H0 ;  /* 0x20000008ff00c230 */ /* 0x008fe20000004100 */
[----:B------:R-:W-:-:S02]  /*1660*/  MOV R85, 0xff800000 ;  /* 0xff80000000557802 */ /* 0x000fc40000000f00 */
[----:B------:R-:W-:Y:S02]  /*1670*/  FSETP.GT.AND P1, PT, R16, R25, PT ;  /* 0x000000191000720b */ /* 0x000fe40003f24000 */
[----:B-----5:R-:W-:Y:S02]  /*1680*/  @!P4 FMUL R85, R0, R35 ;  /* 0x000000230055c220 */ /* 0x020fe40000400000 */
[----:B------:R-:W-:Y:S01]  /*1690*/  FSEL R16, R16, R25, P1 ;  /* 0x0000001910107208 */ /* 0x000fe20000800000 */
[----:B------:R-:W-:Y:S01]  /*16a0*/  @!P4 HADD2.F32 R8, -RZ, R8.H1_H1 ;  /* 0x30000008ff08c230 */ /* 0x000fe20000004100 */
[----:B------:R-:W-:Y:S02]  /*16b0*/  MOV R87, 0xff800000 ;  /* 0xff80000000577802 */ /* 0x000fe40000000f00 */
[----:B------:R-:W-:Y:S02]  /*16c0*/  FSETP.GT.AND P1, PT, R16, R85, PT ;  /* 0x000000551000720b */ /* 0x000fe40003f24000 */
[----:B------:R-:W-:-:S02]  /*16d0*/  @!P4 FMUL R87, R8, R35 ;  /* 0x000000230857c220 */ /* 0x000fc40000400000 */
[----:B------:R-:W-:Y:S01]  /*16e0*/  FSEL R16, R16, R85, P1 ;  /* 0x0000005510107208 */ /* 0x000fe20000800000 */
[--C-:B------:R-:W-:Y:S01]  /*16f0*/  @!P4 HADD2.F32 R0, -RZ, R9.reuse.H0_H0 ;  /* 0x20000009ff00c230 */ /* 0x100fe20000004100 */
[----:B------:R-:W-:Y:S02]  /*1700*/  MOV R88, 0xff800000 ;  /* 0xff80000000587802 */ /* 0x000fe40000000f00 */
[----:B------:R-:W-:Y:S02]  /*1710*/  FSETP.GT.AND P1, PT, R16, R87, PT ;  /* 0x000000571000720b */ /* 0x000fe40003f24000 */
[----:B------:R-:W-:Y:S02]  /*1720*/  @!P4 FMUL R88, R0, R35 ;  /* 0x000000230058c220 */ /* 0x000fe40000400000 */
[----:B------:R-:W-:Y:S01]  /*1730*/  FSEL R31, R16, R87, P1 ;  /* 0x00000057101f7208 */ /* 0x000fe20000800000 */
[----:B------:R-:W-:Y:S01]  /*1740*/  @!P4 HADD2.F32 R9, -RZ, R9.H1_H1 ;  /* 0x30000009ff09c230 */ /* 0x000fe20000004100 */
[----:B------:R-:W-:-:S02]  /*1750*/  MOV R89, 0xff800000 ;  /* 0xff80000000597802 */ /* 0x000fc40000000f00 */
[-C--:B------:R-:W-:Y:S02]  /*1760*/  FSETP.GT.AND P1, PT, R31, R88.reuse, PT ;  /* 0x000000581f00720b */ /* 0x080fe40003f24000 */
[----:B------:R-:W-:Y:S02]  /*1770*/  @!P4 FMUL R89, R9, R35 ;  /* 0x000000230959c220 */ /* 0x000fe40000400000 */
[----:B------:R-:W-:Y:S01]  /*1780*/  FSEL R8, R31, R88, P1 ;  /* 0x000000581f087208 */ /* 0x000fe20000800000 */
[----:B----4-:R-:W-:-:S03]  /*1790*/  @!P5 HADD2.F32 R0, -RZ, R4.H0_H0 ;  /* 0x20000004ff00d230 */ /* 0x010fc60000004100 */
[----:B------:R-:W-:Y:S02]  /*17a0*/  FSETP.GT.AND P1, PT, R8, R89, PT ;  /* 0x000000590800720b */ /* 0x000fe40003f24000 */
[----:B------:R-:W-:Y:S01]  /*17b0*/  MOV R83, 0xff800000 ;  /* 0xff80000000537802 */ /* 0x000fe20000000f00 */
[----:B-1----:R-:W-:Y:S01]  /*17c0*/  @!P5 FMUL R83, R0, R77 ;  /* 0x0000004d0053d220 */ /* 0x002fe20000400000 */
[----:B------:R-:W-:Y:S01]  /*17d0*/  FSEL R8, R8, R89, P1 ;  /* 0x0000005908087208 */ /* 0x000fe20000800000 */
[----:B------:R-:W-:Y:S01]  /*17e0*/  @!P5 HADD2.F32 R4, -RZ, R4.H1_H1 ;  /* 0x30000004ff04d230 */ /* 0x000fe20000004100 */
[----:B------:R-:W-:Y:S01]  /*17f0*/  MOV R93, 0xff800000 ;  /* 0xff800000005d7802 */ /* 0x000fe20000000f00 */
[----:B------:R-:W0:Y:S01]  /*1800*/  @!P2 LDC R0, c[0x0][0x390] ;  /* 0x0000e400ff00ab82 */ /* 0x000e220000000800 */
        /* <DEDUP_REMOVED lines=10> */
[C---:B------:R-:W-:Y:S02]  /*18b0*/  FSETP.GT.AND P1, PT, R8.reuse, R81, PT ;  /* 0x000000510800720b */ /* 0x040fe40003f24000 */
[----:B------:R-:W-:Y:S02]  /*18c0*/  @!P5 FMUL R33, R5, R77 ;  /* 0x0000004d0521d220 */ /* 0x000fe40000400000 */
[----:B------:R-:W-:Y:S01]  /*18d0*/  FSEL R8, R8, R81, P1 ;  /* 0x0000005108087208 */ /* 0x000fe20000800000 */
[----:B------:R-:W-:Y:S01]  /*18e0*/  @!P2 HADD2.F32 R5, -RZ, R2.H0_H0 ;  /* 0x20000002ff05a230 */ /* 0x000fe20000004100 */
[----:B------:R-:W-:Y:S02]  /*18f0*/  MOV R79, 0xff800000 ;  /* 0xff800000004f7802 */ /* 0x000fe40000000f00 */
[----:B------:R-:W-:Y:S02]  /*1900*/  FSETP.GT.AND P1, PT, R8, R33, PT ;  /* 0x000000210800720b */ /* 0x000fe40003f24000 */
[----:B0-----:R-:W-:-:S02]  /*1910*/  @!P2 FMUL R79, R5, R0 ;  /* 0x00000000054fa220 */ /* 0x001fc40000400000 */
[----:B------:R-:W-:Y:S01]  /*1920*/  FSEL R8, R8, R33, P1 ;  /* 0x0000002108087208 */ /* 0x000fe20000800000 */
[----:B------:R-:W-:Y:S01]  /*1930*/  @!P2 HADD2.F32 R5, -RZ, R2.H1_H1 ;  /* 0x30000002ff05a230 */ /* 0x000fe20000004100 */
[----:B------:R-:W-:Y:S02]  /*1940*/  MOV R91, 0xff800000 ;  /* 0xff800000005b7802 */ /* 0x000fe40000000f00 */
[CC--:B------:R-:W-:Y:S02]  /*1950*/  FSETP.GT.AND P1, PT, R8.reuse, R79.reuse, PT ;  /* 0x0000004f0800720b */ /* 0x0c0fe40003f24000 */
[----:B------:R-:W-:Y:S02]  /*1960*/  @!P2 FMUL R91, R5, R0 ;  /* 0x00000000055ba220 */ /* 0x000fe40000400000 */
[----:B------:R-:W-:Y:S01]  /*1970*/  FSEL R8, R8, R79, P1 ;  /* 0x0000004f08087208 */ /* 0x000fe20000800000 */
[----:B------:R-:W-:Y:S01]  /*1980*/  @!P2 HADD2.F32 R5, -RZ, R3.H0_H0 ;  /* 0x20000003ff05a230 */ /* 0x000fe20000004100 */
[----:B------:R-:W-:-:S02]  /*1990*/  MOV R77, 0xff800000 ;  /* 0xff800000004d7802 */ /* 0x000fc40000000f00 */
[CC--:B------:R-:W-:Y:S02]  /*19a0*/  FSETP.GT.AND P1, PT, R8.reuse, R91.reuse, PT ;  /* 0x0000005b0800720b */ /* 0x0c0fe40003f24000 */
[-C--:B------:R-:W-:Y:S02]  /*19b0*/  @!P2 FMUL R77, R5, R0.reuse ;  /* 0x00000000054da220 */ /* 0x080fe40000400000 */
[----:B------:R-:W-:Y:S01]  /*19c0*/  FSEL R8, R8, R91, P1 ;  /* 0x0000005b08087208 */ /* 0x000fe20000800000 */
[----:B------:R-:W-:Y:S01]  /*19d0*/  @!P2 HADD2.F32 R3, -RZ, R3.H1_H1 ;  /* 0x30000003ff03a230 */ /* 0x000fe20000004100 */
[----:B------:R-:W-:Y:S02]  /*19e0*/  MOV R31, 0xff800000 ;  /* 0xff800000001f7802 */ /* 0x000fe40000000f00 */
[----:B------:R-:W-:Y:S02]  /*19f0*/  FSETP.GT.AND P1, PT, R8, R77, PT ;  /* 0x0000004d0800720b */ /* 0x000fe40003f24000 */
[----:B------:R-:W-:-:S02]  /*1a00*/  @!P2 FMUL R31, R3, R0 ;  /* 0x00000000031fa220 */ /* 0x000fc40000400000 */
        /* <DEDUP_REMOVED lines=681> */
[----:B------:R-:W-:Y:S05]  /*44a0*/  CALL.REL.NOINC `($__internal_48_$__cuda_sm3x_div_rn_noftz_f32_slowpath) ;  /* 0x0000003c00247944 */ /* 0x000fea0003c00000 */
[----:B------:R-:W-:-:S07]  /*44b0*/  MOV R77, R49 ;  /* 0x00000031004d7202 */ /* 0x000fce0000000f00 */
.L_x_10799:
[----:B------:R-:W-:Y:S05]  /*44c0*/  BSYNC.RECONVERGENT B2 ;  /* 0x0000000000027941 */ /* 0x000fea0003800200 */
.L_x_10798:
        /* <DEDUP_REMOVED lines=11> */
[----:B------:R-:W-:Y:S05]  /*4580*/  CALL.REL.NOINC `($__internal_48_$__cuda_sm3x_div_rn_noftz_f32_slowpath) ;  /* 0x0000003800ec7944 */ /* 0x000fea0003c00000 */
[----:B------:R-:W-:-:S07]  /*4590*/  MOV R80, R49 ;  /* 0x0000003100507202 */ /* 0x000fce0000000f00 */
.L_x_10801:
[----:B------:R-:W-:Y:S05]  /*45a0*/  BSYNC.RECONVERGENT B2 ;  /* 0x0000000000027941 */ /* 0x000fea0003800200 */
.L_x_10800:
        /* <DEDUP_REMOVED lines=13> */
.L_x_10803:
[----:B------:R-:W-:Y:S05]  /*4680*/  BSYNC.RECONVERGENT B2 ;  /* 0x0000000000027941 */ /* 0x000fea0003800200 */
.L_x_10802:
        /* <DEDUP_REMOVED lines=12> */
.L_x_10805:
[----:B------:R-:W-:Y:S05]  /*4750*/  BSYNC.RECONVERGENT B2 ;  /* 0x0000000000027941 */ /* 0x000fea0003800200 */
.L_x_10804:
        /* <DEDUP_REMOVED lines=21> */
[----:B------:R-:W-:Y:S05]  /*48b0*/  CALL.REL.NOINC `($__internal_48_$__cuda_sm3x_div_rn_noftz_f32_slowpath) ;  /* 0x0000003800207944 */ /* 0x000fea0003c00000 */
[----:B------:R-:W-:-:S07]  /*48c0*/  MOV R48, R49 ;  /* 0x0000003100307202 */ /* 0x000fce0000000f00 */
.L_x_10807:
[----:B------:R-:W-:Y:S05]  /*48d0*/  BSYNC.RECONVERGENT B2 ;  /* 0x0000000000027941 */ /* 0x000fea0003800200 */
.L_x_10806:
        /* <DEDUP_REMOVED lines=13> */
.L_x_10809:
[----:B------:R-:W-:Y:S05]  /*49b0*/  BSYNC.RECONVERGENT B2 ;  /* 0x0000000000027941 */ /* 0x000fea0003800200 */
.L_x_10808:
        /* <DEDUP_REMOVED lines=13> */
.L_x_10811:
[----:B------:R-:W-:Y:S05]  /*4a90*/  BSYNC.RECONVERGENT B2 ;  /* 0x0000000000027941 */ /* 0x000fea0003800200 */
.L_x_10810:
        /* <DEDUP_REMOVED lines=12> */
.L_x_10813:
[----:B------:R-:W-:Y:S05]  /*4b60*/  BSYNC.RECONVERGENT B2 ;  /* 0x0000000000027941 */ /* 0x000fea0003800200 */
.L_x_10812:
        /* <DEDUP_REMOVED lines=20> */
.L_x_10815:
[----:B------:R-:W-:Y:S05]  /*4cb0*/  BSYNC.RECONVERGENT B2 ;  /* 0x0000000000027941 */ /* 0x000fea0003800200 */
.L_x_10814:
        /* <DEDUP_REMOVED lines=13> */
.L_x_10817:
[----:B------:R-:W-:Y:S05]  /*4d90*/  BSYNC.RECONVERGENT B2 ;  /* 0x0000000000027941 */ /* 0x000fea0003800200 */
.L_x_10816:
        /* <DEDUP_REMOVED lines=13> */
.L_x_10819:
[----:B------:R-:W-:Y:S05]  /*4e70*/  BSYNC.RECONVERGENT B2 ;  /* 0x0000000000027941 */ /* 0x000fea0003800200 */
.L_x_10818:
        /* <DEDUP_REMOVED lines=12> */
.L_x_10821:
[----:B------:R-:W-:Y:S05]  /*4f40*/  BSYNC.RECONVERGENT B2 ;  /* 0x0000000000027941 */ /* 0x000fea0003800200 */
.L_x_10820:
        /* <DEDUP_REMOVED lines=17> */
[----:B------:R-:W-:Y:S05]  /*5060*/  CALL.REL.NOINC `($__internal_48_$__cuda_sm3x_div_rn_noftz_f32_slowpath) ;  /* 0x0000003000347944 */ /* 0x000fea0003c00000 */
[----:B------:R-:W-:-:S07]  /*5070*/  MOV R48, R49 ;  /* 0x0000003100307202 */ /* 0x000fce0000000f00 */
.L_x_10823:
[----:B------:R-:W-:Y:S05]  /*5080*/  BSYNC.RECONVERGENT B2 ;  /* 0x0000000000027941 */ /* 0x000fea0003800200 */
.L_x_10822:
        /* <DEDUP_REMOVED lines=13> */
.L_x_10825:
[----:B------:R-:W-:Y:S05]  /*5160*/  BSYNC.RECONVERGENT B2 ;  /* 0x0000000000027941 */ /* 0x000fea0003800200 */
.L_x_10824:
        /* <DEDUP_REMOVED lines=13> */
.L_x_10827:
[----:B------:R-:W-:Y:S05]  /*5240*/  BSYNC.RECONVERGENT B2 ;  /* 0x0000000000027941 */ /* 0x000fea0003800200 */
.L_x_10826:
        /* <DEDUP_REMOVED lines=12> */
.L_x_10829:
[----:B------:R-:W-:Y:S05]  /*5310*/  BSYNC.RECONVERGENT B2 ;  /* 0x0000000000027941 */ /* 0x000fea0003800200 */
.L_x_10828:
        /* <DEDUP_REMOVED lines=20> */
.L_x_10831:
[----:B------:R-:W-:Y:S05]  /*5460*/  BSYNC.RECONVERGENT B2 ;  /* 0x0000000000027941 */ /* 0x000fea0003800200 */
.L_x_10830:
        /* <DEDUP_REMOVED lines=13> */
.L_x_10833:
[----:B------:R-:W-:Y:S05]  /*5540*/  BSYNC.RECONVERGENT B2 ;  /* 0x0000000000027941 */ /* 0x000fea0003800200 */
.L_x_10832:
        /* <DEDUP_REMOVED lines=13> */
.L_x_10835:
[----:B------:R-:W-:Y:S05]  /*5620*/  BSYNC.RECONVERGENT B2 ;  /* 0x0000000000027941 */ /* 0x000fea0003800200 */
.L_x_10834:
        /* <DEDUP_REMOVED lines=12> */
.L_x_10837:
[----:B------:R-:W-:Y:S05]  /*56f0*/  BSYNC.RECONVERGENT B2 ;  /* 0x0000000000027941 */ /* 0x000fea0003800200 */
.L_x_10836:
        /* <DEDUP_REMOVED lines=20> */
.L_x_10839:
[----:B------:R-:W-:Y:S05]  /*5840*/  BSYNC.RECONVERGENT B2 ;  /* 0x0000000000027941 */ /* 0x000fea0003800200 */
.L_x_10838:
        /* <DEDUP_REMOVED lines=13> */
.L_x_10841:
[----:B------:R-:W-:Y:S05]  /*5920*/  BSYNC.RECONVERGENT B2 ;  /* 0x0000000000027941 */ /* 0x000fea0003800200 */
.L_x_10840:
        /* <DEDUP_REMOVED lines=13> */
.L_x_10843:
[----:B------:R-:W-:Y:S05]  /*5a00*/  BSYNC.RECONVERGENT B2 ;  /* 0x0000000000027941 */ /* 0x000fea0003800200 */
.L_x_10842:
        /* <DEDUP_REMOVED lines=12> */
.L_x_10845:
[----:B------:R-:W-:Y:S05]  /*5ad0*/  BSYNC.RECONVERGENT B2 ;  /* 0x0000000000027941 */ /* 0x000fea0003800200 */
.L_x_10844:
[----:B------:R-:W-:Y:S02]  /*5ae0*/  F2FP.F16.F32.PACK_AB R42, R51, R48 ;  /* 0x00000030332a723e */ /* 0x000fe400000000ff */
[----:B------:R-:W-:-:S05]  /*5af0*/  F2FP.F16.F32.PACK_AB R43, R49, R43 ;  /* 0x0000002b312b723e */ /* 0x000fca00000000ff */
        /* <DEDUP_REMOVED lines=18> */
.L_x_10847:
[----:B------:R-:W-:Y:S05]  /*5c20*/  BSYNC.RECONVERGENT B2 ;  /* 0x0000000000027941 */ /* 0x000fea0003800200 */
.L_x_10846:
        /* <DEDUP_REMOVED lines=13> */
.L_x_10849:
[----:B------:R-:W-:Y:S05]  /*5d00*/  BSYNC.RECONVERGENT B2 ;  /* 0x0000000000027941 */ /* 0x000fea0003800200 */
.L_x_10848:
        /* <DEDUP_REMOVED lines=13> */
.L_x_10851:
[----:B------:R-:W-:Y:S05]  /*5de0*/  BSYNC.RECONVERGENT B2 ;  /* 0x0000000000027941 */ /* 0x000fea0003800200 */
.L_x_10850:
        /* <DEDUP_REMOVED lines=12> */
.L_x_10853:
[----:B------:R-:W-:Y:S05]  /*5eb0*/  BSYNC.RECONVERGENT B2 ;  /* 0x0000000000027941 */ /* 0x000fea0003800200 */
.L_x_10852:
        /* <DEDUP_REMOVED lines=20> */
.L_x_10855:
[----:B------:R-:W-:Y:S05]  /*6000*/  BSYNC.RECONVERGENT B2 ;  /* 0x0000000000027941 */ /* 0x000fea0003800200 */
.L_x_10854:
        /* <DEDUP_REMOVED lines=13> */
.L_x_10857:
[----:B------:R-:W-:Y:S05]  /*60e0*/  BSYNC.RECONVERGENT B2 ;  /* 0x0000000000027941 */ /* 0x000fea0003800200 */
.L_x_10856:
        /* <DEDUP_REMOVED lines=13> */
.L_x_10859:
[----:B------:R-:W-:Y:S05]  /*61c0*/  BSYNC.RECONVERGENT B2 ;  /* 0x0000000000027941 */ /* 0x000fea0003800200 */
.L_x_10858:
        /* <DEDUP_REMOVED lines=12> */
.L_x_10861:
[----:B------:R-:W-:Y:S05]  /*6290*/  BSYNC.RECONVERGENT B2 ;  /* 0x0000000000027941 */ /* 0x000fea0003800200 */
.L_x_10860:
        /* <DEDUP_REMOVED lines=17> */
[----:B------:R-:W-:Y:S05]  /*63b0*/  CALL.REL.NOINC `($__internal_48_$__cuda_sm3x_div_rn_noftz_f32_slowpath) ;  /* 0x0000001c00607944 */ /* 0x000fea0003c00000 */
[----:B------:R-:W-:-:S07]  /*63c0*/  MOV R0, R49 ;  /* 0x0000003100007202 */ /* 0x000fce0000000f00 */
.L_x_10863:
[----:B------:R-:W-:Y:S05]  /*63d0*/  BSYNC.RECONVERGENT B2 ;  /* 0x0000000000027941 */ /* 0x000fea0003800200 */
.L_x_10862:
        /* <DEDUP_REMOVED lines=11> */
[----:B------:R-:W-:Y:S05]  /*6490*/  CALL.REL.NOINC `($__internal_48_$__cuda_sm3x_div_rn_noftz_f32_slowpath) ;  /* 0x0000001c00287944 */ /* 0x000fea0003c00000 */
[----:B------:R-:W-:-:S07]  /*64a0*/  MOV R3, R49 ;  /* 0x0000003100037202 */ /* 0x000fce0000000f00 */
.L_x_10865:
[----:B------:R-:W-:Y:S05]  /*64b0*/  BSYNC.RECONVERGENT B2 ;  /* 0x0000000000027941 */ /* 0x000fea0003800200 */
.L_x_10864:
        /* <DEDUP_REMOVED lines=13> */
.L_x_10867:
[----:B------:R-:W-:Y:S05]  /*6590*/  BSYNC.RECONVERGENT B2 ;  /* 0x0000000000027941 */ /* 0x000fea0003800200 */
.L_x_10866:
        /* <DEDUP_REMOVED lines=11> */
[----:B------:R-:W-:Y:S05]  /*6650*/  CALL.REL.NOINC `($__internal_48_$__cuda_sm3x_div_rn_noftz_f32_slowpath) ;  /* 0x0000001800b87944 */ /* 0x000fea0003c00000 */
.L_x_10869:
[----:B------:R-:W-:Y:S05]  /*6660*/  BSYNC.RECONVERGENT B2 ;  /* 0x0000000000027941 */ /* 0x000fea0003800200 */
.L_x_10868:
        /* <DEDUP_REMOVED lines=19> */
.L_x_10871:
[----:B------:R-:W-:Y:S05]  /*67a0*/  BSYNC.RECONVERGENT B2 ;  /* 0x0000000000027941 */ /* 0x000fea0003800200 */
.L_x_10870:
        /* <DEDUP_REMOVED lines=13> */
.L_x_10873:
[----:B------:R-:W-:Y:S05]  /*6880*/  BSYNC.RECONVERGENT B2 ;  /* 0x0000000000027941 */ /* 0x000fea0003800200 */
.L_x_10872:
        /* <DEDUP_REMOVED lines=13> */
.L_x_10875:
[----:B------:R-:W-:Y:S05]  /*6960*/  BSYNC.RECONVERGENT B2 ;  /* 0x0000000000027941 */ /* 0x000fea0003800200 */
.L_x_10874:
        /* <DEDUP_REMOVED lines=12> */
.L_x_10877:
[----:B------:R-:W-:Y:S05]  /*6a30*/  BSYNC.RECONVERGENT B2 ;  /* 0x0000000000027941 */ /* 0x000fea0003800200 */
.L_x_10876:
        /* <DEDUP_REMOVED lines=19> */
.L_x_10879:
[----:B------:R-:W-:Y:S05]  /*6b70*/  BSYNC.RECONVERGENT B2 ;  /* 0x0000000000027941 */ /* 0x000fea0003800200 */
.L_x_10878:
        /* <DEDUP_REMOVED lines=13> */
.L_x_10881:
[----:B------:R-:W-:Y:S05]  /*6c50*/  BSYNC.RECONVERGENT B2 ;  /* 0x0000000000027941 */ /* 0x000fea0003800200 */
.L_x_10880:
        /* <DEDUP_REMOVED lines=13> */
.L_x_10883:
[----:B------:R-:W-:Y:S05]  /*6d30*/  BSYNC.RECONVERGENT B2 ;  /* 0x0000000000027941 */ /* 0x000fea0003800200 */
.L_x_10882:
        /* <DEDUP_REMOVED lines=12> */
.L_x_10885:
[----:B------:R-:W-:Y:S05]  /*6e00*/  BSYNC.RECONVERGENT B2 ;  /* 0x0000000000027941 */ /* 0x000fea0003800200 */
.L_x_10884:
        /* <DEDUP_REMOVED lines=19> */
.L_x_10887:
[----:B------:R-:W-:Y:S05]  /*6f40*/  BSYNC.RECONVERGENT B2 ;  /* 0x0000000000027941 */ /* 0x000fea0003800200 */
.L_x_10886:
        /* <DEDUP_REMOVED lines=13> */
.L_x_10889:
[----:B------:R-:W-:Y:S05]  /*7020*/  BSYNC.RECONVERGENT B2 ;  /* 0x0000000000027941 */ /* 0x000fea0003800200 */
.L_x_10888:
        /* <DEDUP_REMOVED lines=13> */
.L_x_10891:
[----:B------:R-:W-:Y:S05]  /*7100*/  BSYNC.RECONVERGENT B2 ;  /* 0x0000000000027941 */ /* 0x000fea0003800200 */
.L_x_10890:
        /* <DEDUP_REMOVED lines=12> */
.L_x_10893:
[----:B------:R-:W-:Y:S05]  /*71d0*/  BSYNC.RECONVERGENT B2 ;  /* 0x0000000000027941 */ /* 0x000fea0003800200 */
.L_x_10892:
        /* <DEDUP_REMOVED lines=19> */
.L_x_10895:
[----:B------:R-:W-:Y:S05]  /*7310*/  BSYNC.RECONVERGENT B2 ;  /* 0x0000000000027941 */ /* 0x000fea0003800200 */
.L_x_10894:
        /* <DEDUP_REMOVED lines=13> */
.L_x_10897:
[----:B------:R-:W-:Y:S05]  /*73f0*/  BSYNC.RECONVERGENT B2 ;  /* 0x0000000000027941 */ /* 0x000fea0003800200 */
.L_x_10896:
        /* <DEDUP_REMOVED lines=13> */
.L_x_10899:
[----:B------:R-:W-:Y:S05]  /*74d0*/  BSYNC.RECONVERGENT B2 ;  /* 0x0000000000027941 */ /* 0x000fea0003800200 */
.L_x_10898:
        /* <DEDUP_REMOVED lines=12> */
.L_x_10901:
[----:B------:R-:W-:Y:S05]  /*75a0*/  BSYNC.RECONVERGENT B2 ;  /* 0x0000000000027941 */ /* 0x000fea0003800200 */
.L_x_10900:
        /* <DEDUP_REMOVED lines=19> */
.L_x_10903:
[----:B------:R-:W-:Y:S05]  /*76e0*/  BSYNC.RECONVERGENT B2 ;  /* 0x0000000000027941 */ /* 0x000fea0003800200 */
.L_x_10902:
        /* <DEDUP_REMOVED lines=13> */
.L_x_10905:
[----:B------:R-:W-:Y:S05]  /*77c0*/  BSYNC.RECONVERGENT B2 ;  /* 0x0000000000027941 */ /* 0x000fea0003800200 */
.L_x_10904:
        /* <DEDUP_REMOVED lines=13> */
.L_x_10907:
[----:B------:R-:W-:Y:S05]  /*78a0*/  BSYNC.RECONVERGENT B2 ;  /* 0x0000000000027941 */ /* 0x000fea0003800200 */
.L_x_10906:
        /* <DEDUP_REMOVED lines=12> */
.L_x_10909:
[----:B------:R-:W-:Y:S05]  /*7970*/  BSYNC.RECONVERGENT B2 ;  /* 0x0000000000027941 */ /* 0x000fea0003800200 */
.L_x_10908:
        /* <DEDUP_REMOVED lines=19> */
.L_x_10911:
[----:B------:R-:W-:Y:S05]  /*7ab0*/  BSYNC.RECONVERGENT B2 ;  /* 0x0000000000027941 */ /* 0x000fea0003800200 */
.L_x_10910:
        /* <DEDUP_REMOVED lines=13> */
.L_x_10913:
[----:B------:R-:W-:Y:S05]  /*7b90*/  BSYNC.RECONVERGENT B2 ;  /* 0x0000000000027941 */ /* 0x000fea0003800200 */
.L_x_10912:
        /* <DEDUP_REMOVED lines=13> */
.L_x_10915:
[----:B------:R-:W-:Y:S05]  /*7c70*/  BSYNC.RECONVERGENT B2 ;  /* 0x0000000000027941 */ /* 0x000fea0003800200 */
.L_x_10914:
        /* <DEDUP_REMOVED lines=12> */
.L_x_10917:
[----:B------:R-:W-:Y:S05]  /*7d40*/  BSYNC.RECONVERGENT B2 ;  /* 0x0000000000027941 */ /* 0x000fea0003800200 */
.L_x_10916:
        /* <DEDUP_REMOVED lines=17> */
.L_x_10919:
[----:B------:R-:W-:Y:S05]  /*7e60*/  BSYNC.RECONVERGENT B2 ;  /* 0x0000000000027941 */ /* 0x000fea0003800200 */
.L_x_10918:
        /* <DEDUP_REMOVED lines=13> */
.L_x_10921:
[----:B------:R-:W-:Y:S05]  /*7f40*/  BSYNC.RECONVERGENT B2 ;  /* 0x0000000000027941 */ /* 0x000fea0003800200 */
.L_x_10920:
        /* <DEDUP_REMOVED lines=13> */
.L_x_10923:
[----:B------:R-:W-:Y:S05]  /*8020*/  BSYNC.RECONVERGENT B2 ;  /* 0x0000000000027941 */ /* 0x000fea0003800200 */
.L_x_10922:
        /* <DEDUP_REMOVED lines=12> */
.L_x_10925:
[----:B------:R-:W-:Y:S05]  /*80f0*/  BSYNC.RECONVERGENT B2 ;  /* 0x0000000000027941 */ /* 0x000fea0003800200 */
.L_x_10924:
[----:B------:R-:W-:Y:S02]  /*8100*/  F2FP.F16.F32.PACK_AB R48, R3, R0 ;  /* 0x000000000330723e */ /* 0x000fe400000000ff */
[----:B------:R-:W-:-:S05]  /*8110*/  F2FP.F16.F32.PACK_AB R49, R49, R2 ;  /* 0x000000023131723e */ /* 0x000fca00000000ff */
[----:B------:R-:W-:Y:S01]  /*8120*/  STG.E.64 desc[UR4][R46.64+0xf00], R48 ;  /* 0x000f00302e007986 */ /* 0x000fe2000c101b04 */
[----:B------:R-:W-:Y:S05]  /*8130*/  EXIT ;  /* 0x000000000000794d */ /* 0x000fea0003800000 */
        .weak           $__internal_48_$__cuda_sm3x_div_rn_noftz_f32_slowpath
        .type           $__internal_48_$__cuda_sm3x_div_rn_noftz_f32_slowpath,@function
        .size           $__internal_48_$__cuda_sm3x_div_rn_noftz_f32_slowpath,(.L_x_11294 - $__internal_48_$__cuda_sm3x_div_rn_noftz_f32_slowpath)
$__internal_48_$__cuda_sm3x_div_rn_noftz_f32_slowpath:
        /* <DEDUP_REMOVED lines=35> */
.L_x_10927:
        /* <DEDUP_REMOVED lines=51> */
.L_x_10934:
[----:B------:R-:W-:-:S04]  /*86a0*/  LOP3.LUT R49, R49, 0x80000000, RZ, 0xc0, !PT ;  /* 0x8000000031317812 */ /* 0x000fc800078ec0ff */
[----:B------:R-:W-:Y:S01]  /*86b0*/  LOP3.LUT R49, R49, 0x7f800000, RZ, 0xfc, !PT ;  /* 0x7f80000031317812 */ /* 0x000fe200078efcff */
[----:B------:R-:W-:Y:S06]  /*86c0*/  BRA `(.L_x_10935) ;  /* 0x0000000000047947 */ /* 0x000fec0003800000 */
.L_x_10933:
[----:B------:R-:W-:-:S07]  /*86d0*/  LEA R49, R82, R49, 0x17 ;  /* 0x0000003152317211 */ /* 0x000fce00078eb8ff */
.L_x_10935:
[----:B------:R-:W-:Y:S05]  /*86e0*/  BSYNC.RECONVERGENT B1 ;  /* 0x0000000000017941 */ /* 0x000fea0003800200 */
.L_x_10932:
[----:B------:R-:W-:Y:S05]  /*86f0*/  BRA `(.L_x_10936) ;  /* 0x0000000000207947 */ /* 0x000fea0003800000 */
.L_x_10931:
[----:B------:R-:W-:-:S04]  /*8700*/  LOP3.LUT R49, R88, 0x80000000, R49, 0x48, !PT ;  /* 0x8000000058317812 */ /* 0x000fc800078e4831 */
[----:B------:R-:W-:Y:S01]  /*8710*/  LOP3.LUT R49, R49, 0x7f800000, RZ, 0xfc, !PT ;  /* 0x7f80000031317812 */ /* 0x000fe200078efcff */
[----:B------:R-:W-:Y:S06]  /*8720*/  BRA `(.L_x_10936) ;  /* 0x0000000000147947 */ /* 0x000fec0003800000 */
.L_x_10930:
[----:B------:R-:W-:Y:S01]  /*8730*/  LOP3.LUT R49, R88, 0x80000000, R49, 0x48, !PT ;  /* 0x8000000058317812 */ /* 0x000fe200078e4831 */
[----:B------:R-:W-:Y:S06]  /*8740*/  BRA `(.L_x_10936) ;  /* 0x00000000000c7947 */ /* 0x000fec0003800000 */
.L_x_10929:
[----:B------:R-:W0:Y:S01]  /*8750*/  MUFU.RSQ R49, -QNAN ;  /* 0xffc0000000317908 */ /* 0x000e220000001400 */
[----:B------:R-:W-:Y:S05]  /*8760*/  BRA `(.L_x_10936) ;  /* 0x0000000000047947 */ /* 0x000fea0003800000 */
.L_x_10928:
[----:B------:R-:W-:-:S07]  /*8770*/  FADD.FTZ R49, R49, R68 ;  /* 0x0000004431317221 */ /* 0x000fce0000010000 */
.L_x_10936:
[----:B------:R-:W-:Y:S05]  /*8780*/  BSYNC.RECONVERGENT B0 ;  /* 0x0000000000007941 */ /* 0x000fea0003800200 */
.L_x_10926:
[----:B------:R-:W-:Y:S01]  /*8790*/  HFMA2 R83, -RZ, RZ, 0, 0 ;  /* 0x00000000ff537431 */ /* 0x000fe200000001ff */
[----:B------:R-:W-:-:S04]  /*87a0*/  MOV R82, R78 ;  /* 0x0000004e00527202 */ /* 0x000fc80000000f00 */
[----:B0-----:R-:W-:Y:S05]  /*87b0*/  RET.REL.NODEC R82 `(_ZN18transformer_engine27scaled_softmax_warp_forwardI6__halfS1_fLi11EEEvPT0_PKT_T1_ii) ;  /* 0xffffff7852107950 */ /* 0x001fea0003c3ffff */
.L_x_10937:
        /* <DEDUP_REMOVED lines=12> */
.L_x_11294:


//--------------------- .text._ZN18transformer_engine27scaled_softmax_warp_forwardI6__halfS1_fLi10EEEvPT0_PKT_T1_ii --------------------------
	.section	.text._ZN18transformer_engine27scaled_softmax_warp_forwardI6__halfS1_fLi10EEEvPT0_PKT_T1_ii,"ax",@progbits
	.align	128
        .global         _ZN18transformer_engine27scaled_softmax_warp_forwardI6__halfS1_fLi10EEEvPT0_PKT_T1_ii
        .type           _ZN18transformer_engine27scaled_softmax_warp_forwardI6__halfS1_fLi10EEEvPT0_PKT_T1_ii,@function
        .size           _ZN18transformer_engine27scaled_softmax_warp_forwardI6__halfS1_fLi10EEEvPT0_PKT_T1_ii,(.L_x_11295 - _ZN18transformer_engine27scaled_softmax_warp_forwardI6__halfS1_fLi10EEEvPT0_PKT_T1_ii)
        .other          _ZN18transformer_engine27scaled_softmax_warp_forwardI6__halfS1_fLi10EEEvPT0_PKT_T1_ii,@"STO_CUDA_ENTRY STV_DEFAULT"
_ZN18transformer_engine27scaled_softmax_warp_forwardI6__halfS1_fLi10EEEvPT0_PKT_T1_ii:
.text._ZN18transformer_engine27scaled_softmax_warp_forwardI6__halfS1_fLi10EEEvPT0_PKT_T1_ii:
        /* <DEDUP_REMOVED lines=24> */
[----:B------:R-:W-:Y:S02]  /*0180*/  IADD3 R0, PT, PT, R22, 0x100, RZ ;  /* 0x0000010016007810 */ /* 0x000fe40007ffe0ff */
[----:B------:R-:W-:-:S02]  /*0190*/  SHF.L.U32 R38, R36, 0x1, RZ ;  /* 0x0000000124267819 */ /* 0x000fc400000006ff */
[----:B------:R-:W-:Y:S02]  /*01a0*/  ISETP.LT.OR P5, PT, R18, 0x1, P3 ;  /* 0x000000011200780c */ /* 0x000fe40001fa1670 */
[----:B------:R-:W-:Y:S02]  /*01b0*/  ISETP.GE.AND P6, PT, R0, UR8, PT ;  /* 0x0000000800007c0c */ /* 0x000fe4000bfc6270 */
[----:B------:R-:W-:Y:S02]  /*01c0*/  SHF.L.U64.HI R36, R36, 0x1, R3 ;  /* 0x0000000124247819 */ /* 0x000fe40000010203 */
[----:B------:R-:W-:Y:S02]  /*01d0*/  IADD3 R14, P0, PT, R38, UR10, RZ ;  /* 0x0000000a260e7c10 */ /* 0x000fe4000ff1e0ff */
[----:B------:R-:W-:Y:S02]  /*01e0*/  ISETP.LT.OR P6, PT, R18, 0x1, P6 ;  /* 0x000000011200780c */ /* 0x000fe400037c1670 */
[----:B------:R-:W-:-:S03]  /*01f0*/  IADD3.X R15, PT, PT, R36, UR11, RZ, P0, !PT ;  /* 0x0000000b240f7c10 */ /* 0x000fc600087fe4ff */
[----:B------:R-:W1:Y:S02]  /*0200*/  @!P5 LDC R17, c[0x0][0x390] ;  /* 0x0000e400ff11db82 */ /* 0x000e640000000800 */
[----:B0-----:R-:W2:Y:S06]  /*0210*/  @!P5 LDG.E.64 R4, desc[UR4][R14.64+0x100] ;  /* 0x000100040e04d981 */ /* 0x001eac000c1e1b00 */
[----:B------:R-:W3:Y:S01]  /*0220*/  @!P6 LDG.E.64 R2, desc[UR4][R14.64+0x200] ;  /* 0x000200040e02e981 */ /* 0x000ee2000c1e1b00 */
[C---:B------:R-:W-:Y:S01]  /*0230*/  IADD3 R0, PT, PT, R22.reuse, 0x180, RZ ;  /* 0x0000018016007810 */ /* 0x040fe20007ffe0ff */
[----:B------:R-:W0:Y:S01]  /*0240*/  @!P6 LDC R19, c[0x0][0x390] ;  /* 0x0000e400ff13eb82 */ /* 0x000e220000000800 */
[----:B------:R-:W-:-:S02]  /*0250*/  ISETP.GE.AND P0, PT, R22, UR8, PT ;  /* 0x0000000816007c0c */ /* 0x000fc4000bf06270 */
[----:B------:R-:W-:Y:S02]  /*0260*/  ISETP.GE.AND P1, PT, R0, UR8, PT ;  /* 0x0000000800007c0c */ /* 0x000fe4000bf26270 */
[C---:B------:R-:W-:Y:S02]  /*0270*/  ISETP.GT.AND P0, PT, R18.reuse, RZ, !P0 ;  /* 0x000000ff1200720c */ /* 0x040fe40004704270 */
[----:B------:R-:W-:-:S11]  /*0280*/  ISETP.LT.OR P1, PT, R18, 0x1, P1 ;  /* 0x000000011200780c */ /* 0x000fd60000f21670 */
[----:B------:R-:W4:Y:S01]  /*0290*/  @P0 LDG.E.64 R10, desc[UR4][R14.64] ;  /* 0x000000040e0a0981 */ /* 0x000f22000c1e1b00 */
[----:B------:R-:W-:Y:S01]  /*02a0*/  IADD3 R0, PT, PT, R22, 0x200, RZ ;  /* 0x0000020016007810 */ /* 0x000fe20007ffe0ff */
[----:B------:R-:W5:Y:S02]  /*02b0*/  @!P1 LDC R37, c[0x0][0x390] ;  /* 0x0000e400ff259b82 */ /* 0x000f640000000800 */
[----:B------:R-:W5:Y:S01]  /*02c0*/  @!P1 LDG.E.64 R12, desc[UR4][R14.64+0x300] ;  /* 0x000300040e0c9981 */ /* 0x000f62000c1e1b00 */
[----:B------:R-:W-:-:S04]  /*02d0*/  ISETP.GE.AND P4, PT, R0, UR8, PT ;  /* 0x0000000800007c0c */ /* 0x000fc8000bf86270 */
[----:B------:R-:W-:Y:S02]  /*02e0*/  ISETP.LT.OR P4, PT, R18, 0x1, P4 ;  /* 0x000000011200780c */ /* 0x000fe40002781670 */
[----:B------:R-:W-:-:S11]  /*02f0*/  IADD3 R0, PT, PT, R22, 0x280, RZ ;  /* 0x0000028016007810 */ /* 0x000fd60007ffe0ff */
[----:B------:R-:W4:Y:S01]  /*0300*/  @!P4 LDG.E.64 R8, desc[UR4][R14.64+0x400] ;  /* 0x000400040e08c981 */ /* 0x000f22000c1e1b00 */
[----:B------:R-:W-:-:S04]  /*0310*/  ISETP.GE.AND P2, PT, R0, UR8, PT ;  /* 0x0000000800007c0c */ /* 0x000fc8000bf46270 */
[----:B------:R-:W-:Y:S02]  /*0320*/  ISETP.LT.OR P2, PT, R18, 0x1, P2 ;  /* 0x000000011200780c */ /* 0x000fe40001741670 */
[----:B------:R-:W-:-:S11]  /*0330*/  MOV R32, 0xff800000 ;  /* 0xff80000000207802 */ /* 0x000fd60000000f00 */
        /* <DEDUP_REMOVED lines=16> */
[--C-:B------:R-:W-:Y:S02]  /*0440*/  @!P5 HADD2.F32 R16, -RZ, R5.reuse.H0_H0 ;  /* 0x20000005ff10d230 */ /* 0x100fe40000004100 */
[----:B-1----:R-:W-:Y:S01]  /*0450*/  @!P5 FMUL R32, R0, R17 ;  /* 0x000000110020d220 */ /* 0x002fe20000400000 */
[----:B------:R-:W-:Y:S02]  /*0460*/  @!P5 HADD2.F32 R5, -RZ, R5.H1_H1 ;  /* 0x30000005ff05d230 */ /* 0x000fe40000004100 */
[----:B---3--:R-:W-:-:S02]  /*0470*/  @!P6 HADD2.F32 R0, -RZ, R2.H0_H0 ;  /* 0x20000002ff00e230 */ /* 0x008fc40000004100 */
[-C--:B------:R-:W-:Y:S01]  /*0480*/  @!P5 FMUL R24, R4, R17.reuse ;  /* 0x000000110418d220 */ /* 0x080fe20000400000 */
[--C-:B------:R-:W-:Y:S02]  /*0490*/  @!P6 HADD2.F32 R4, -RZ, R3.reuse.H0_H0 ;  /* 0x20000003ff04e230 */ /* 0x100fe40000004100 */
[-C--:B------:R-:W-:Y:S01]  /*04a0*/  @!P5 FMUL R25, R16, R17.reuse ;  /* 0x000000111019d220 */ /* 0x080fe20000400000 */
[----:B------:R-:W-:Y:S02]  /*04b0*/  @!P6 HADD2.F32 R2, -RZ, R2.H1_H1 ;  /* 0x30000002ff02e230 */ /* 0x000fe40000004100 */
[----:B------:R-:W-:Y:S01]  /*04c0*/  @!P5 FMUL R31, R5, R17 ;  /* 0x00000011051fd220 */ /* 0x000fe20000400000 */
[----:B------:R-:W-:Y:S02]  /*04d0*/  @!P6 HADD2.F32 R3, -RZ, R3.H1_H1 ;  /* 0x30000003ff03e230 */ /* 0x000fe40000004100 */
[-C--:B0-----:R-:W-:Y:S01]  /*04e0*/  @!P6 FMUL R30, R0, R19.reuse ;  /* 0x00000013001ee220 */ /* 0x081fe20000400000 */
[----:B------:R-:W-:Y:S01]  /*04f0*/  ISETP.GE.AND P5, PT, R18, 0x1, PT ;  /* 0x000000011200780c */ /* 0x000fe20003fa6270 */
[-C--:B------:R-:W-:Y:S01]  /*0500*/  @!P6 FMUL R29, R2, R19.reuse ;  /* 0x00000013021de220 */ /* 0x080fe20000400000 */
[----:B------:R-:W-:Y:S01]  /*0510*/  IADD3 R0, PT, PT, R22, 0x300, RZ ;  /* 0x0000030016007810 */ /* 0x000fe20007ffe0ff */
[-C--:B------:R-:W-:Y:S01]  /*0520*/  @!P6 FMUL R28, R4, R19.reuse ;  /* 0x00000013041ce220 */ /* 0x080fe20000400000 */
[----:B------:R-:W-:Y:S01]  /*0530*/  @!P6 FMUL R27, R3, R19 ;  /* 0x00000013031be220 */ /* 0x000fe20000400000 */
[----:B------:R-:W0:Y:S01]  /*0540*/  @P0 LDC R17, c[0x0][0x390] ;  /* 0x0000e400ff110b82 */ /* 0x000e220000000800 */
[----:B------:R-:W-:-:S13]  /*0550*/  ISETP.GE.OR P6, PT, R0, UR8, !P5 ;  /* 0x0000000800007c0c */ /* 0x000fda000efc6670 */
[----:B------:R-:W2:Y:S01]  /*0560*/  @!P6 LDG.E.64 R2, desc[UR4][R14.64+0x600] ;  /* 0x000600040e02e981 */ /* 0x000ea2000c1e1b00 */
[----:B------:R-:W-:-:S04]  /*0570*/  IADD3 R0, PT, PT, R22, 0x380, RZ ;  /* 0x0000038016007810 */ /* 0x000fc80007ffe0ff */
[----:B------:R-:W-:-:S13]  /*0580*/  ISETP.GE.OR P5, PT, R0, UR8, !P5 ;  /* 0x0000000800007c0c */ /* 0x000fda000efa6670 */
[----:B------:R1:W3:Y:S01]  /*0590*/  @!P5 LDG.E.64 R4, desc[UR4][R14.64+0x700] ;  /* 0x000700040e04d981 */ /* 0x0002e2000c1e1b00 */
[--C-:B-----5:R-:W-:Y:S02]  /*05a0*/  @!P1 HADD2.F32 R0, -RZ, R12.reuse.H0_H0 ;  /* 0x2000000cff009230 */ /* 0x120fe40000004100 */
[----:B------:R-:W-:-:S03]  /*05b0*/  @!P1 HADD2.F32 R12, -RZ, R12.H1_H1 ;  /* 0x3000000cff0c9230 */ /* 0x000fc60000004100 */
[-C--:B------:R-:W-:Y:S01]  /*05c0*/  @!P1 FMUL R26, R0, R37.reuse ;  /* 0x00000025001a9220 */ /* 0x080fe20000400000 */
[--C-:B----4-:R-:W-:Y:S02]  /*05d0*/  @P0 HADD2.F32 R0, -RZ, R10.reuse.H0_H0 ;  /* 0x2000000aff000230 */ /* 0x110fe40000004100 */
[----:B------:R-:W-:Y:S02]  /*05e0*/  @P0 HADD2.F32 R10, -RZ, R10.H1_H1 ;  /* 0x3000000aff0a0230 */ /* 0x000fe40000004100 */
[----:B------:R-:W-:Y:S01]  /*05f0*/  @!P1 FMUL R21, R12, R37 ;  /* 0x000000250c159220 */ /* 0x000fe20000400000 */
[--C-:B------:R-:W-:Y:S02]  /*0600*/  @!P1 HADD2.F32 R12, -RZ, R13.reuse.H0_H0 ;  /* 0x2000000dff0c9230 */ /* 0x100fe40000004100 */
[-C--:B0-----:R-:W-:Y:S01]  /*0610*/  @P0 FMUL R33, R0, R17.reuse ;  /* 0x0000001100210220 */ /* 0x081fe20000400000 */
[----:B------:R-:W-:Y:S02]  /*0620*/  @!P1 HADD2.F32 R13, -RZ, R13.H1_H1 ;  /* 0x3000000dff0d9230 */ /* 0x000fe40000004100 */
[----:B------:R-:W-:Y:S01]  /*0630*/  @P0 FMUL R34, R10, R17 ;  /* 0x000000110a220220 */ /* 0x000fe20000400000 */
[----:B------:R-:W-:Y:S01]  /*0640*/  MOV R19, 0xff800000 ;  /* 0xff80000000137802 */ /* 0x000fe20000000f00 */
[----:B------:R-:W-:-:S02]  /*0650*/  @P0 HADD2.F32 R0, -RZ, R11.H0_H0 ;  /* 0x2000000bff000230 */ /* 0x000fc40000004100 */
[-C--:B------:R-:W-:Y:S01]  /*0660*/  @!P1 FMUL R20, R12, R37.reuse ;  /* 0x000000250c149220 */ /* 0x080fe20000400000 */
[----:B------:R-:W-:Y:S01]  /*0670*/  @!P1 FMUL R19, R13, R37 ;  /* 0x000000250d139220 */ /* 0x000fe20000400000 */
[CC--:B------:R-:W-:Y:S01]  /*0680*/  FSETP.GT.AND P1, PT, R33.reuse, R34.reuse, PT ;  /* 0x000000222100720b */ /* 0x0c0fe20003f24000 */
[----:B------:R-:W-:Y:S02]  /*0690*/  @P0 HADD2.F32 R11, -RZ, R11.H1_H1 ;  /* 0x3000000bff0b0230 */ /* 0x000fe40000004100 */
[----:B------:R-:W-:Y:S01]  /*06a0*/  @P0 FMUL R35, R0, R17 ;  /* 0x0000001100230220 */ /* 0x000fe20000400000 */
[----:B------:R-:W0:Y:S01]  /*06b0*/  @!P4 LDC R13, c[0x0][0x390] ;  /* 0x0000e400ff0dcb82 */ /* 0x000e220000000800 */
[----:B------:R-:W-:Y:S02]  /*06c0*/  FSEL R0, R33, R34, P1 ;  /* 0x0000002221007208 */ /* 0x000fe40000800000 */
[----:B------:R-:W-:Y:S02]  /*06d0*/  MOV R37, 0xff800000 ;  /* 0xff80000000257802 */ /* 0x000fe40000000f00 */
[----:B------:R-:W-:Y:S01]  /*06e0*/  FSETP.GT.AND P1, PT, R0, R35, PT ;  /* 0x000000230000720b */ /* 0x000fe20003f24000 */
[----:B------:R-:W-:-:S03]  /*06f0*/  @P0 FMUL R37, R11, R17 ;  /* 0x000000110b250220 */ /* 0x000fc60000400000 */
        /* <DEDUP_REMOVED lines=24> */
[----:B------:R-:W-:-:S03]  /*0880*/  @!P4 HADD2.F32 R0, -RZ, R8.H0_H0 ;  /* 0x20000008ff00c230 */ /* 0x000fc60000004100 */
[----:B------:R-:W-:Y:S02]  /*0890*/  FSEL R10, R11, R20, P1 ;  /* 0x000000140b0a7208 */ /* 0x000fe40000800000 */
[----:B------:R-:W-:Y:S02]  /*08a0*/  MOV R18, 0xff800000 ;  /* 0xff80000000127802 */ /* 0x000fe40000000f00 */
[----:B------:R-:W-:Y:S01]  /*08b0*/  FSETP.GT.AND P1, PT, R10, R19, PT ;  /* 0x000000130a00720b */ /* 0x000fe20003f24000 */
[----:B0-----:R-:W-:Y:S01]  /*08c0*/  @!P4 FMUL R18, R0, R13 ;  /* 0x0000000d0012c220 */ /* 0x001fe20000400000 */
[----:B------:R-:W-:Y:S02]  /*08d0*/  @!P4 HADD2.F32 R8, -RZ, R8.H1_H1 ;  /* 0x30000008ff08c230 */ /* 0x000fe40000004100 */
[----:B------:R-:W-:Y:S02]  /*08e0*/  FSEL R11, R10, R19, P1 ;  /* 0x000000130a0b7208 */ /* 0x000fe40000800000 */
[----:B------:R-:W-:-:S02]  /*08f0*/  MOV R17, 0xff800000 ;  /* 0xff80000000117802 */ /* 0x000fc40000000f00 */
[CC--:B------:R-:W-:Y:S01]  /*0900*/  FSETP.GT.AND P1, PT, R11.reuse, R18.reuse, PT ;  /* 0x000000120b00720b */ /* 0x0c0fe20003f24000 */
[----:B------:R-:W-:Y:S02]  /*0910*/  @!P4 FMUL R17, R8, R13 ;  /* 0x0000000d0811c220 */ /* 0x000fe40000400000 */
[----:B------:R-:W0:Y:S01]  /*0920*/  @!P2 LDC R8, c[0x0][0x390] ;  /* 0x0000e400ff08ab82 */ /* 0x000e220000000800 */
[----:B------:R-:W-:Y:S01]  /*0930*/  FSEL R10, R11, R18, P1 ;  /* 0x000000120b0a7208 */ /* 0x000fe20000800000 */
[----:B------:R-:W-:Y:S01]  /*0940*/  @!P4 HADD2.F32 R0, -RZ, R9.H0_H0 ;  /* 0x20000009ff00c230 */ /* 0x000fe20000004100 */
[----:B------:R-:W-:Y:S02]  /*0950*/  MOV R16, 0xff800000 ;  /* 0xff80000000107802 */ /* 0x000fe40000000f00 */
[----:B------:R-:W-:Y:S02]  /*0960*/  FSETP.GT.AND P1, PT, R10, R17, PT ;  /* 0x000000110a00720b */ /* 0x000fe40003f24000 */
[----:B------:R-:W-:-:S02]  /*0970*/  @!P4 FMUL R16, R0, R13 ;  /* 0x0000000d0010c220 */ /* 0x000fc40000400000 */
[----:B------:R-:W-:Y:S01]  /*0980*/  FSEL R11, R10, R17, P1 ;  /* 0x000000110a0b7208 */ /* 0x000fe20000800000 */
[----:B------:R-:W-:Y:S01]  /*0990*/  @!P4 HADD2.F32 R9, -RZ, R9.H1_H1 ;  /* 0x30000009ff09c230 */ /* 0x000fe20000004100 */
[----:B-1----:R-:W-:Y:S02]  /*09a0*/  MOV R15, 0xff800000 ;  /* 0xff800000000f7802 */ /* 0x002fe40000000f00 */
[-C--:B------:R-:W-:Y:S02]  /*09b0*/  FSETP.GT.AND P1, PT, R11, R16.reuse, PT ;  /* 0x000000100b00720b */ /* 0x080fe40003f24000 */
[----:B------:R-:W-:Y:S02]  /*09c0*/  @!P4 FMUL R15, R9, R13 ;  /* 0x0000000d090fc220 */ /* 0x000fe40000400000 */
[----:B------:R-:W-:Y:S01]  /*09d0*/  FSEL R0, R11, R16, P1 ;  /* 0x000000100b007208 */ /* 0x000fe20000800000 */
[----:B------:R-:W-:Y:S01]  /*09e0*/  @!P2 HADD2.F32 R9, -RZ, R6.H0_H0 ;  /* 0x20000006ff09a230 */ /* 0x000fe20000004100 */
[----:B------:R-:W-:-:S02]  /*09f0*/  MOV R14, 0xff800000 ;  /* 0xff800000000e7802 */ /* 0x000fc40000000f00 */
[CC--:B------:R-:W-:Y:S02]  /*0a00*/  FSETP.GT.AND P1, PT, R0.reuse, R15.reuse, PT ;  /* 0x0000000f0000720b */ /* 0x0c0fe40003f24000 */
[----:B0-----:R-:W-:Y:S02]  /*0a10*/  @!P2 FMUL R14, R9, R8 ;  /* 0x00000008090ea220 */ /* 0x001fe40000400000 */
        /* <DEDUP_REMOVED lines=9> */
[CC--:B------:R-:W-:Y:S02]  /*0ab0*/  FSETP.GT.AND P1, PT, R6.reuse, R13.reuse, PT ;  /* 0x0000000d0600720b */ /* 0x0c0fe40003f24000 */
[----:B------:R-:W-:Y:S02]  /*0ac0*/  @!P2 FMUL R12, R9, R8 ;  /* 0x00000008090ca220 */ /* 0x000fe40000400000 */
[----:B------:R-:W-:Y:S01]  /*0ad0*/  FSEL R9, R6, R13, P1 ;  /* 0x0000000d06097208 */ /* 0x000fe20000800000 */
[----:B------:R-:W-:Y:S01]  /*0ae0*/  @!P2 HADD2.F32 R7, -RZ, R7.H1_H1 ;  /* 0x30000007ff07a230 */ /* 0x000fe20000004100 */
[----:B------:R-:W-:-:S02]  /*0af0*/  MOV R11, 0xff800000 ;  /* 0xff800000000b7802 */ /* 0x000fc40000000f00 */
[----:B------:R-:W-:Y:S02]  /*0b00*/  FSETP.GT.AND P1, PT, R9, R12, PT ;  /* 0x0000000c0900720b */ /* 0x000fe40003f24000 */
[----:B------:R-:W-:Y:S02]  /*0b10*/  @!P2 FMUL R11, R7, R8 ;  /* 0x00000008070ba220 */ /* 0x000fe40000400000 */
[----:B------:R-:W-:Y:S02]  /*0b20*/  FSEL R6, R9, R12, P1 ;  /* 0x0000000c09067208 */ /* 0x000fe40000800000 */
[----:B------:R-:W-:Y:S02]  /*0b30*/  MOV R10, 0xff800000 ;  /* 0xff800000000a7802 */ /* 0x000fe40000000f00 */
[----:B------:R-:W-:-:S04]  /*0b40*/  FSETP.GT.AND P1, PT, R6, R11, PT ;  /* 0x0000000b0600720b */ /* 0x000fc80003f24000 */
[----:B------:R-:W-:Y:S02]  /*0b50*/  FSEL R39, R6, R11, P1 ;  /* 0x0000000b06277208 */ /* 0x000fe40000800000 */
[----:B------:R-:W-:Y:S02]  /*0b60*/  MOV R9, 0xff800000 ;  /* 0xff80000000097802 */ /* 0x000fe40000000f00 */
[----:B------:R-:W-:Y:S01]  /*0b70*/  MOV R8, 0xff800000 ;  /* 0xff80000000087802 */ /* 0x000fe20000000f00 */
[----:B--2---:R-:W-:-:S05]  /*0b80*/  @!P6 HADD2.F32 R7, -RZ, R2.H0_H0 ;  /* 0x20000002ff07e230 */ /* 0x004fca0000004100 */
[----:B0-----:R-:W-:Y:S01]  /*0b90*/  @!P6 FMUL R10, R7, R0 ;  /* 0x00000000070ae220 */ /* 0x001fe20000400000 */
[----:B------:R-:W-:Y:S02]  /*0ba0*/  @!P6 HADD2.F32 R7, -RZ, R2.H1_H1 ;  /* 0x30000002ff07e230 */ /* 0x000fe40000004100 */
[----:B------:R-:W0:Y:S02]  /*0bb0*/  @!P5 LDC R2, c[0x0][0x390] ;  /* 0x0000e400ff02db82 */ /* 0x000e240000000800 */
[----:B------:R-:W-:Y:S01]  /*0bc0*/  FSETP.GT.AND P1, PT, R39, R10, PT ;  /* 0x0000000a2700720b */ /* 0x000fe20003f24000 */
[----:B------:R-:W-:Y:S01]  /*0bd0*/  @!P6 FMUL R9, R7, R0 ;  /* 0x000000000709e220 */ /* 0x000fe20000400000 */
[----:B------:R-:W-:Y:S02]  /*0be0*/  @!P6 HADD2.F32 R7, -RZ, R3.H0_H0 ;  /* 0x20000003ff07e230 */ /* 0x000fe40000004100 */
[----:B------:R-:W-:-:S04]  /*0bf0*/  FSEL R6, R39, R10, P1 ;  /* 0x0000000a27067208 */ /* 0x000fc80000800000 */
[CC--:B------:R-:W-:Y:S01]  /*0c00*/  FSETP.GT.AND P1, PT, R6.reuse, R9.reuse, PT ;  /* 0x000000090600720b */ /* 0x0c0fe20003f24000 */
[----:B------:R-:W-:Y:S01]  /*0c10*/  @!P6 FMUL R8, R7, R0 ;  /* 0x000000000708e220 */ /* 0x000fe20000400000 */
[----:B------:R-:W-:Y:S02]  /*0c20*/  @!P6 HADD2.F32 R3, -RZ, R3.H1_H1 ;  /* 0x30000003ff03e230 */ /* 0x000fe40000004100 */
[----:B------:R-:W-:Y:S02]  /*0c30*/  FSEL R39, R6, R9, P1 ;  /* 0x0000000906277208 */ /* 0x000fe40000800000 */
[----:B------:R-:W-:Y:S02]  /*0c40*/  MOV R7, 0xff800000 ;  /* 0xff80000000077802 */ /* 0x000fe40000000f00 */
[----:B------:R-:W-:Y:S01]  /*0c50*/  FSETP.GT.AND P1, PT, R39, R8, PT ;  /* 0x000000082700720b */ /* 0x000fe20003f24000 */
[----:B------:R-:W-:Y:S01]  /*0c60*/  @!P6 FMUL R7, R3, R0 ;  /* 0x000000000307e220 */ /* 0x000fe20000400000 */
[----:B---3--:R-:W-:-:S02]  /*0c70*/  @!P5 HADD2.F32 R3, -RZ, R4.H0_H0 ;  /* 0x20000004ff03d230 */ /* 0x008fc40000004100 */
[----:B------:R-:W-:Y:S02]  /*0c80*/  FSEL R0, R39, R8, P1 ;  /* 0x0000000827007208 */ /* 0x000fe40000800000 */
[----:B------:R-:W-:Y:S02]  /*0c90*/  MOV R6, 0xff800000 ;  /* 0xff80000000067802 */ /* 0x000fe40000000f00 */
[CC--:B------:R-:W-:Y:S01]  /*0ca0*/  FSETP.GT.AND P1, PT, R0.reuse, R7.reuse, PT ;  /* 0x000000070000720b */ /* 0x0c0fe20003f24000 */
[----:B0-----:R-:W-:Y:S01]  /*0cb0*/  @!P5 FMUL R6, R3, R2 ;  /* 0x000000020306d220 */ /* 0x001fe20000400000 */
[----:B------:R-:W-:Y:S02]  /*0cc0*/  @!P5 HADD2.F32 R39, -RZ, R4.H1_H1 ;  /* 0x30000004ff27d230 */ /* 0x000fe40000004100 */
[----:B------:R-:W-:Y:S02]  /*0cd0*/  FSEL R41, R0, R7, P1 ;  /* 0x0000000700297208 */ /* 0x000fe40000800000 */
[----:B------:R-:W-:-:S02]  /*0ce0*/  MOV R3, 0xff800000 ;  /* 0xff80000000037802 */ /* 0x000fc40000000f00 */
[----:B------:R-:W-:Y:S01]  /*0cf0*/  FSETP.GT.AND P1, PT, R41, R6, PT ;  /* 0x000000062900720b */ /* 0x000fe20003f24000 */
[----:B------:R-:W-:Y:S01]  /*0d00*/  @!P5 FMUL R3, R39, R2 ;  /* 0x000000022703d220 */ /* 0x000fe20000400000 */
        /* <DEDUP_REMOVED lines=371> */
[----:B------:R-:W-:Y:S05]  /*2440*/  CALL.REL.NOINC `($__internal_49_$__cuda_sm3x_div_rn_noftz_f32_slowpath) ;  /* 0x0000001c00847944 */ /* 0x000fea0003c00000 */
[----:B------:R-:W-:-:S07]  /*2450*/  MOV R39, R33 ;  /* 0x0000002100277202 */ /* 0x000fce0000000f00 */
.L_x_10939:
[----:B------:R-:W-:Y:S05]  /*2460*/  BSYNC.RECONVERGENT B2 ;  /* 0x0000000000027941 */ /* 0x000fea0003800200 */
.L_x_10938:
        /* <DEDUP_REMOVED lines=11> */
[----:B------:R-:W-:Y:S05]  /*2520*/  CALL.REL.NOINC `($__internal_49_$__cuda_sm3x_div_rn_noftz_f32_slowpath) ;  /* 0x0000001c004c7944 */ /* 0x000fea0003c00000 */
[----:B------:R-:W-:-:S07]  /*2530*/  MOV R40, R33 ;  /* 0x0000002100287202 */ /* 0x000fce0000000f00 */
.L_x_10941:
[----:B------:R-:W-:Y:S05]  /*2540*/  BSYNC.RECONVERGENT B2 ;  /* 0x0000000000027941 */ /* 0x000fea0003800200 */
.L_x_10940:
        /* <DEDUP_REMOVED lines=13> */
.L_x_10943:
[----:B------:R-:W-:Y:S05]  /*2620*/  BSYNC.RECONVERGENT B2 ;  /* 0x0000000000027941 */ /* 0x000fea0003800200 */
.L_x_10942:
        /* <DEDUP_REMOVED lines=12> */
.L_x_10945:
[----:B------:R-:W-:Y:S05]  /*26f0*/  BSYNC.RECONVERGENT B2 ;  /* 0x0000000000027941 */ /* 0x000fea0003800200 */
.L_x_10944:
        /* <DEDUP_REMOVED lines=21> */
[----:B------:R-:W-:Y:S05]  /*2850*/  CALL.REL.NOINC `($__internal_49_$__cuda_sm3x_div_rn_noftz_f32_slowpath) ;  /* 0x0000001800807944 */ /* 0x000fea0003c00000 */
[----:B------:R-:W-:-:S07]  /*2860*/  MOV R24, R33 ;  /* 0x0000002100187202 */ /* 0x000fce0000000f00 */
.L_x_10947:
[----:B------:R-:W-:Y:S05]  /*2870*/  BSYNC.RECONVERGENT B2 ;  /* 0x0000000000027941 */ /* 0x000fea0003800200 */
.L_x_10946:
        /* <DEDUP_REMOVED lines=13> */
.L_x_10949:
[----:B------:R-:W-:Y:S05]  /*2950*/  BSYNC.RECONVERGENT B2 ;  /* 0x0000000000027941 */ /* 0x000fea0003800200 */
.L_x_10948:
        /* <DEDUP_REMOVED lines=13> */
.L_x_10951:
[----:B------:R-:W-:Y:S05]  /*2a30*/  BSYNC.RECONVERGENT B2 ;  /* 0x0000000000027941 */ /* 0x000fea0003800200 */
.L_x_10950:
        /* <DEDUP_REMOVED lines=12> */
.L_x_10953:
[----:B------:R-:W-:Y:S05]  /*2b00*/  BSYNC.RECONVERGENT B2 ;  /* 0x0000000000027941 */ /* 0x000fea0003800200 */
.L_x_10952:
        /* <DEDUP_REMOVED lines=20> */
.L_x_10955:
[----:B------:R-:W-:Y:S05]  /*2c50*/  BSYNC.RECONVERGENT B2 ;  /* 0x0000000000027941 */ /* 0x000fea0003800200 */
.L_x_10954:
        /* <DEDUP_REMOVED lines=13> */
.L_x_10957:
[----:B------:R-:W-:Y:S05]  /*2d30*/  BSYNC.RECONVERGENT B2 ;  /* 0x0000000000027941 */ /* 0x000fea0003800200 */
.L_x_10956:
        /* <DEDUP_REMOVED lines=13> */
.L_x_10959:
[----:B------:R-:W-:Y:S05]  /*2e10*/  BSYNC.RECONVERGENT B2 ;  /* 0x0000000000027941 */ /* 0x000fea0003800200 */
.L_x_10958:
        /* <DEDUP_REMOVED lines=12> */
.L_x_10961:
[----:B------:R-:W-:Y:S05]  /*2ee0*/  BSYNC.RECONVERGENT B2 ;  /* 0x0000000000027941 */ /* 0x000fea0003800200 */
.L_x_10960:
        /* <DEDUP_REMOVED lines=20> */
.L_x_10963:
[----:B------:R-:W-:Y:S05]  /*3030*/  BSYNC.RECONVERGENT B2 ;  /* 0x0000000000027941 */ /* 0x000fea0003800200 */
.L_x_10962:
        /* <DEDUP_REMOVED lines=13> */
.L_x_10965:
[----:B------:R-:W-:Y:S05]  /*3110*/  BSYNC.RECONVERGENT B2 ;  /* 0x0000000000027941 */ /* 0x000fea0003800200 */
.L_x_10964:
        /* <DEDUP_REMOVED lines=13> */
.L_x_10967:
[----:B------:R-:W-:Y:S05]  /*31f0*/  BSYNC.RECONVERGENT B2 ;  /* 0x0000000000027941 */ /* 0x000fea0003800200 */
.L_x_10966:
        /* <DEDUP_REMOVED lines=12> */
.L_x_10969:
[----:B------:R-:W-:Y:S05]  /*32c0*/  BSYNC.RECONVERGENT B2 ;  /* 0x0000000000027941 */ /* 0x000fea0003800200 */
.L_x_10968:
        /* <DEDUP_REMOVED lines=20> */
.L_x_10971:
[----:B------:R-:W-:Y:S05]  /*3410*/  BSYNC.RECONVERGENT B2 ;  /* 0x0000000000027941 */ /* 0x000fea0003800200 */
.L_x_10970:
        /* <DEDUP_REMOVED lines=13> */
.L_x_10973:
[----:B------:R-:W-:Y:S05]  /*34f0*/  BSYNC.RECONVERGENT B2 ;  /* 0x0000000000027941 */ /* 0x000fea0003800200 */
.L_x_10972:
        /* <DEDUP_REMOVED lines=13> */
.L_x_10975:
[----:B------:R-:W-:Y:S05]  /*35d0*/  BSYNC.RECONVERGENT B2 ;  /* 0x0000000000027941 */ /* 0x000fea0003800200 */
.L_x_10974:
        /* <DEDUP_REMOVED lines=12> */
.L_x_10977:
[----:B------:R-:W-:Y:S05]  /*36a0*/  BSYNC.RECONVERGENT B2 ;  /* 0x0000000000027941 */ /* 0x000fea0003800200 */
.L_x_10976:
        /* <DEDUP_REMOVED lines=20> */
.L_x_10979:
[----:B------:R-:W-:Y:S05]  /*37f0*/  BSYNC.RECONVERGENT B2 ;  /* 0x0000000000027941 */ /* 0x000fea0003800200 */
.L_x_10978:
        /* <DEDUP_REMOVED lines=13> */
.L_x_10981:
[----:B------:R-:W-:Y:S05]  /*38d0*/  BSYNC.RECONVERGENT B2 ;  /* 0x0000000000027941 */ /* 0x000fea0003800200 */
.L_x_10980:
        /* <DEDUP_REMOVED lines=13> */
.L_x_10983:
[----:B------:R-:W-:Y:S05]  /*39b0*/  BSYNC.RECONVERGENT B2 ;  /* 0x0000000000027941 */ /* 0x000fea0003800200 */
.L_x_10982:
        /* <DEDUP_REMOVED lines=12> */
.L_x_10985:
[----:B------:R-:W-:Y:S05]  /*3a80*/  BSYNC.RECONVERGENT B2 ;  /* 0x0000000000027941 */ /* 0x000fea0003800200 */
.L_x_10984:
[----:B------:R-:W-:Y:S02]  /*3a90*/  F2FP.F16.F32.PACK_AB R10, R12, R13 ;  /* 0x0000000d0c0a723e */ /* 0x000fe400000000ff */
[----:B------:R-:W-:-:S05]  /*3aa0*/  F2FP.F16.F32.PACK_AB R11, R33, R11 ;  /* 0x0000000b210b723e */ /* 0x000fca00000000ff */
        /* <DEDUP_REMOVED lines=16> */
[----:B------:R-:W-:Y:S05]  /*3bb0*/  CALL.REL.NOINC `($__internal_49_$__cuda_sm3x_div_rn_noftz_f32_slowpath) ;  /* 0x0000000400a87944 */ /* 0x000fea0003c00000 */
[----:B------:R-:W-:-:S07]  /*3bc0*/  MOV R9, R33 ;  /* 0x0000002100097202 */ /* 0x000fce0000000f00 */
.L_x_10987:
[----:B------:R-:W-:Y:S05]  /*3bd0*/  BSYNC.RECONVERGENT B2 ;  /* 0x0000000000027941 */ /* 0x000fea0003800200 */
.L_x_10986:
        /* <DEDUP_REMOVED lines=13> */
.L_x_10989:
[----:B------:R-:W-:Y:S05]  /*3cb0*/  BSYNC.RECONVERGENT B2 ;  /* 0x0000000000027941 */ /* 0x000fea0003800200 */
.L_x_10988:
        /* <DEDUP_REMOVED lines=13> */
.L_x_10991:
[----:B------:R-:W-:Y:S05]  /*3d90*/  BSYNC.RECONVERGENT B2 ;  /* 0x0000000000027941 */ /* 0x000fea0003800200 */
.L_x_10990:
        /* <DEDUP_REMOVED lines=12> */
.L_x_10993:
[----:B------:R-:W-:Y:S05]  /*3e60*/  BSYNC.RECONVERGENT B2 ;  /* 0x0000000000027941 */ /* 0x000fea0003800200 */
.L_x_10992:
[----:B------:R-:W-:Y:S02]  /*3e70*/  F2FP.F16.F32.PACK_AB R6, R8, R9 ;  /* 0x000000090806723e */ /* 0x000fe400000000ff */
[----:B------:R-:W-:-:S05]  /*3e80*/  F2FP.F16.F32.PACK_AB R7, R33, R7 ;  /* 0x000000072107723e */ /* 0x000fca00000000ff */
        /* <DEDUP_REMOVED lines=15> */
.L_x_10995:
[----:B------:R-:W-:Y:S05]  /*3f80*/  BSYNC.RECONVERGENT B2 ;  /* 0x0000000000027941 */ /* 0x000fea0003800200 */
.L_x_10994:
        /* <DEDUP_REMOVED lines=13> */
.L_x_10997:
[----:B------:R-:W-:Y:S05]  /*4060*/  BSYNC.RECONVERGENT B2 ;  /* 0x0000000000027941 */ /* 0x000fea0003800200 */
.L_x_10996:
        /* <DEDUP_REMOVED lines=13> */
.L_x_10999:
[----:B------:R-:W-:Y:S05]  /*4140*/  BSYNC.RECONVERGENT B2 ;  /* 0x0000000000027941 */ /* 0x000fea0003800200 */
.L_x_10998:
        /* <DEDUP_REMOVED lines=12> */
.L_x_11001:
[----:B------:R-:W-:Y:S05]  /*4210*/  BSYNC.RECONVERGENT B2 ;  /* 0x0000000000027941 */ /* 0x000fea0003800200 */
.L_x_11000:
[----:B------:R-:W-:Y:S02]  /*4220*/  F2FP.F16.F32.PACK_AB R2, R4, R5 ;  /* 0x000000050402723e */ /* 0x000fe400000000ff */
[----:B------:R-:W-:-:S05]  /*4230*/  F2FP.F16.F32.PACK_AB R3, R33, R3 ;  /* 0x000000032103723e */ /* 0x000fca00000000ff */
[----:B------:R-:W-:Y:S01]  /*4240*/  STG.E.64 desc[UR4][R38.64+0x700], R2 ;  /* 0x0007000226007986 */ /* 0x000fe2000c101b04 */
[----:B------:R-:W-:Y:S05]  /*4250*/  EXIT ;  /* 0x000000000000794d */ /* 0x000fea0003800000 */
        .weak           $__internal_49_$__cuda_sm3x_div_rn_noftz_f32_slowpath
        .type           $__internal_49_$__cuda_sm3x_div_rn_noftz_f32_slowpath,@function
        .size           $__internal_49_$__cuda_sm3x_div_rn_noftz_f32_slowpath,(.L_x_11295 - $__internal_49_$__cuda_sm3x_div_rn_noftz_f32_slowpath)
$__internal_49_$__cuda_sm3x_div_rn_noftz_f32_slowpath:
        /* <DEDUP_REMOVED lines=37> */
.L_x_11003:
        /* <DEDUP_REMOVED lines=51> */
.L_x_11010:
[----:B------:R-:W-:-:S04]  /*47e0*/  LOP3.LUT R43, R43, 0x80000000, RZ, 0xc0, !PT ;  /* 0x800000002b2b7812 */ /* 0x000fc800078ec0ff */
[----:B------:R-:W-:Y:S01]  /*47f0*/  LOP3.LUT R43, R43, 0x7f800000, RZ, 0xfc, !PT ;  /* 0x7f8000002b2b7812 */ /* 0x000fe200078efcff */
[----:B------:R-:W-:Y:S06]  /*4800*/  BRA `(.L_x_11011) ;  /* 0x0000000000047947 */ /* 0x000fec0003800000 */
.L_x_11009:
[----:B------:R-:W-:-:S07]  /*4810*/  LEA R43, R45, R43, 0x17 ;  /* 0x0000002b2d2b7211 */ /* 0x000fce00078eb8ff */
.L_x_11011:
[----:B------:R-:W-:Y:S05]  /*4820*/  BSYNC.RECONVERGENT B1 ;  /* 0x0000000000017941 */ /* 0x000fea0003800200 */
.L_x_11008:
[----:B------:R-:W-:Y:S01]  /*4830*/  MOV R33, R43 ;  /* 0x0000002b00217202 */ /* 0x000fe20000000f00 */
[----:B------:R-:W-:Y:S06]  /*4840*/  BRA `(.L_x_11012) ;  /* 0x0000000000207947 */ /* 0x000fec0003800000 */
.L_x_11007:
[----:B------:R-:W-:-:S04]  /*4850*/  LOP3.LUT R33, R43, 0x80000000, R33, 0x48, !PT ;  /* 0x800000002b217812 */ /* 0x000fc800078e4821 */
[----:B------:R-:W-:Y:S01]  /*4860*/  LOP3.LUT R33, R33, 0x7f800000, RZ, 0xfc, !PT ;  /* 0x7f80000021217812 */ /* 0x000fe200078efcff */
[----:B------:R-:W-:Y:S06]  /*4870*/  BRA `(.L_x_11012) ;  /* 0x0000000000147947 */ /* 0x000fec0003800000 */
.L_x_11006:
[----:B------:R-:W-:Y:S01]  /*4880*/  LOP3.LUT R33, R43, 0x80000000, R33, 0x48, !PT ;  /* 0x800000002b217812 */ /* 0x000fe200078e4821 */
[----:B------:R-:W-:Y:S06]  /*4890*/  BRA `(.L_x_11012) ;  /* 0x00000000000c7947 */ /* 0x000fec0003800000 */
.L_x_11005:
[----:B------:R-:W0:Y:S01]  /*48a0*/  MUFU.RSQ R33, -QNAN ;  /* 0xffc0000000217908 */ /* 0x000e220000001400 */
[----:B------:R-:W-:Y:S05]  /*48b0*/  BRA `(.L_x_11012) ;  /* 0x0000000000047947 */ /* 0x000fea0003800000 */
.L_x_11004:
[----:B------:R-:W-:-:S07]  /*48c0*/  FADD.FTZ R33, R33, R35 ;  /* 0x0000002321217221 */ /* 0x000fce0000010000 */
.L_x_11012:
[----:B------:R-:W-:Y:S05]  /*48d0*/  BSYNC.RECONVERGENT B0 ;  /* 0x0000000000007941 */ /* 0x000fea0003800200 */
.L_x_11002:
[----:B------:R-:W-:Y:S01]  /*48e0*/  HFMA2 R43, -RZ, RZ, 0, 0 ;  /* 0x00000000ff2b7431 */ /* 0x000fe200000001ff */
[----:B------:R-:W-:-:S04]  /*48f0*/  MOV R42, R37 ;  /* 0x00000025002a7202 */ /* 0x000fc80000000f00 */
[----:B0-----:R-:W-:Y:S05]  /*4900*/  RET.REL.NODEC R42 `(_ZN18transformer_engine27scaled_softmax_warp_forwardI6__halfS1_fLi10EEEvPT0_PKT_T1_ii) ;  /* 0xffffffb42abc7950 */ /* 0x001fea0003c3ffff */
.L_x_11013:
        /* <DEDUP_REMOVED lines=15> */
.L_x_11295:


//--------------------- .text._ZN18transformer_engine27scaled_softmax_warp_forwardI6__halfS1_fLi9EEEvPT0_PKT_T1_ii --------------------------
	.section	.text._ZN18transformer_engine27scaled_softmax_warp_forwardI6__halfS1_fLi9EEEvPT0_PKT_T1_ii,"ax",@progbits
	.align	128
        .global         _ZN18transformer_engine27scaled_softmax_warp_forwardI6__halfS1_fLi9EEEvPT0_PKT_T1_ii
        .type           _ZN18transformer_engine27scaled_softmax_warp_forwardI6__halfS1_fLi9EEEvPT0_PKT_T1_ii,@function
        .size           _ZN18transformer_engine27scaled_softmax_warp_forwardI6__halfS1_fLi9EEEvPT0_PKT_T1_ii,(.L_x_11296 - _ZN18transformer_engine27scaled_softmax_warp_forwardI6__halfS1_fLi9EEEvPT0_PKT_T1_ii)
        .other          _ZN18transformer_engine27scaled_softmax_warp_forwardI6__halfS1_fLi9EEEvPT0_PKT_T1_ii,@"STO_CUDA_ENTRY STV_DEFAULT"
_ZN18transformer_engine27scaled_softmax_warp_forwardI6__halfS1_fLi9EEEvPT0_PKT_T1_ii:
.text._ZN18transformer_engine27scaled_softmax_warp_forwardI6__halfS1_fLi9EEEvPT0_PKT_T1_ii:
        /* <DEDUP_REMOVED lines=40> */
[----:B------:R-:W-:Y:S02]  /*0280*/  ISETP.LT.OR P2, PT, R10, 0x1, P2 ;  /* 0x000000010a00780c */ /* 0x000fe40001741670 */
[----:B------:R-:W-:Y:S01]  /*0290*/  MOV R11, 0xff800000 ;  /* 0xff800000000b7802 */ /* 0x000fe20000000f00 */
[----:B------:R-:W1:Y:S10]  /*02a0*/  @!P4 LDC R10, c[0x0][0x390] ;  /* 0x0000e400ff0acb82 */ /* 0x000e740000000800 */
[----:B------:R5:W4:Y:S01]  /*02b0*/  @!P2 LDG.E.64 R2, desc[UR4][R12.64+0x300] ;  /* 0x000300040c02a981 */ /* 0x000b22000c1e1b00 */
        /* <DEDUP_REMOVED lines=8> */
[----:B-----5:R-:W-:Y:S02]  /*0340*/  MOV R12, 0xff800000 ;  /* 0xff800000000c7802 */ /* 0x020fe40000000f00 */
[----:B------:R-:W-:Y:S01]  /*0350*/  MOV R22, 0xff800000 ;  /* 0xff80000000167802 */ /* 0x000fe20000000f00 */
[--C-:B--2---:R-:W-:Y:S02]  /*0360*/  @P0 HADD2.F32 R0, -RZ, R8.reuse.H0_H0 ;  /* 0x20000008ff000230 */ /* 0x104fe40000004100 */
        /* <DEDUP_REMOVED lines=11> */
[----:B------:R-:W-:Y:S01]  /*0420*/  FSETP.GT.AND P5, PT, R13, R36, PT ;  /* 0x000000240d00720b */ /* 0x000fe20003fa4000 */
[----:B---3--:R-:W-:-:S03]  /*0430*/  @!P4 HADD2.F32 R9, -RZ, R4.H0_H0 ;  /* 0x20000004ff09c230 */ /* 0x008fc60000004100 */
[----:B------:R-:W-:Y:S02]  /*0440*/  FSEL R13, R13, R36, P5 ;  /* 0x000000240d0d7208 */ /* 0x000fe40002800000 */
[----:B-1----:R-:W-:Y:S02]  /*0450*/  @!P4 FMUL R14, R9, R10 ;  /* 0x0000000a090ec220 */ /* 0x002fe40000400000 */
[CC--:B------:R-:W-:Y:S01]  /*0460*/  FSETP.GT.AND P5, PT, R13.reuse, R20.reuse, PT ;  /* 0x000000140d00720b */ /* 0x0c0fe20003fa4000 */
[----:B------:R-:W-:Y:S01]  /*0470*/  @!P4 HADD2.F32 R9, -RZ, R4.H1_H1 ;  /* 0x30000004ff09c230 */ /* 0x000fe20000004100 */
[----:B------:R-:W-:Y:S02]  /*0480*/  MOV R4, 0xff800000 ;  /* 0xff80000000047802 */ /* 0x000fe40000000f00 */
[----:B------:R-:W-:Y:S02]  /*0490*/  FSEL R13, R13, R20, P5 ;  /* 0x000000140d0d7208 */ /* 0x000fe40002800000 */
[----:B------:R-:W-:Y:S01]  /*04a0*/  @!P4 FMUL R30, R9, R10 ;  /* 0x0000000a091ec220 */ /* 0x000fe20000400000 */
[----:B------:R-:W-:Y:S01]  /*04b0*/  @!P4 HADD2.F32 R9, -RZ, R5.H0_H0 ;  /* 0x20000005ff09c230 */ /* 0x000fe20000004100 */
[----:B------:R-:W-:-:S04]  /*04c0*/  FSETP.GT.AND P5, PT, R13, R14, PT ;  /* 0x0000000e0d00720b */ /* 0x000fc80003fa4000 */
[----:B------:R-:W-:Y:S01]  /*04d0*/  FSEL R13, R13, R14, P5 ;  /* 0x0000000e0d0d7208 */ /* 0x000fe20002800000 */
[----:B------:R-:W-:Y:S01]  /*04e0*/  @!P4 FMUL R0, R9, R10 ;  /* 0x0000000a0900c220 */ /* 0x000fe20000400000 */
[----:B------:R-:W-:Y:S01]  /*04f0*/  @!P4 HADD2.F32 R9, -RZ, R5.H1_H1 ;  /* 0x30000005ff09c230 */ /* 0x000fe20000004100 */
[----:B------:R-:W-:Y:S02]  /*0500*/  MOV R5, 0xff800000 ;  /* 0xff80000000057802 */ /* 0x000fe40000000f00 */
[----:B------:R-:W-:Y:S02]  /*0510*/  FSETP.GT.AND P5, PT, R13, R30, PT ;  /* 0x0000001e0d00720b */ /* 0x000fe40003fa4000 */
[----:B------:R-:W-:Y:S01]  /*0520*/  @!P4 FMUL R5, R9, R10 ;  /* 0x0000000a0905c220 */ /* 0x000fe20000400000 */
[----:B----4-:R-:W-:Y:S01]  /*0530*/  @!P1 HADD2.F32 R9, -RZ, R6.H0_H0 ;  /* 0x20000006ff099230 */ /* 0x010fe20000004100 */
[----:B------:R-:W-:-:S04]  /*0540*/  FSEL R13, R13, R30, P5 ;  /* 0x0000001e0d0d7208 */ /* 0x000fc80002800000 */
[----:B------:R-:W-:Y:S01]  /*0550*/  FSETP.GT.AND P5, PT, R13, R0, PT ;  /* 0x000000000d00720b */ /* 0x000fe20003fa4000 */
[----:B0-----:R-:W-:Y:S01]  /*0560*/  @!P1 FMUL R28, R9, R8 ;  /* 0x00000008091c9220 */ /* 0x001fe20000400000 */
[----:B------:R-:W-:Y:S01]  /*0570*/  @!P1 HADD2.F32 R9, -RZ, R6.H1_H1 ;  /* 0x30000006ff099230 */ /* 0x000fe20000004100 */
[----:B------:R-:W-:Y:S02]  /*0580*/  MOV R6, 0xff800000 ;  /* 0xff80000000067802 */ /* 0x000fe40000000f00 */
[----:B------:R-:W-:Y:S02]  /*0590*/  FSEL R10, R13, R0, P5 ;  /* 0x000000000d0a7208 */ /* 0x000fe40002800000 */
[----:B------:R-:W-:Y:S02]  /*05a0*/  @!P1 FMUL R4, R9, R8 ;  /* 0x0000000809049220 */ /* 0x000fe40000400000 */
[CC--:B------:R-:W-:Y:S01]  /*05b0*/  FSETP.GT.AND P4, PT, R10.reuse, R5.reuse, PT ;  /* 0x000000050a00720b */ /* 0x0c0fe20003f84000 */
[----:B------:R-:W0:Y:S03]  /*05c0*/  @!P2 LDC R9, c[0x0][0x390] ;  /* 0x0000e400ff09ab82 */ /* 0x000e260000000800 */
[----:B------:R-:W-:-:S02]  /*05d0*/  FSEL R13, R10, R5, P4 ;  /* 0x000000050a0d7208 */ /* 0x000fc40002000000 */
[----:B------:R-:W-:Y:S02]  /*05e0*/  MOV R10, 0xff800000 ;  /* 0xff800000000a7802 */ /* 0x000fe40000000f00 */
[----:B------:R-:W-:-:S04]  /*05f0*/  FSETP.GT.AND P4, PT, R13, R28, PT ;  /* 0x0000001c0d00720b */ /* 0x000fc80003f84000 */
[----:B------:R-:W-:Y:S01]  /*0600*/  FSEL R19, R13, R28, P4 ;  /* 0x0000001c0d137208 */ /* 0x000fe20002000000 */
[--C-:B------:R-:W-:Y:S02]  /*0610*/  @!P1 HADD2.F32 R13, -RZ, R7.reuse.H0_H0 ;  /* 0x20000007ff0d9230 */ /* 0x100fe40000004100 */
[----:B------:R-:W-:Y:S01]  /*0620*/  @!P1 HADD2.F32 R7, -RZ, R7.H1_H1 ;  /* 0x30000007ff079230 */ /* 0x000fe20000004100 */
[----:B------:R-:W-:Y:S02]  /*0630*/  FSETP.GT.AND P4, PT, R19, R4, PT ;  /* 0x000000041300720b */ /* 0x000fe40003f84000 */
[----:B------:R-:W-:Y:S02]  /*0640*/  @!P1 FMUL R26, R13, R8 ;  /* 0x000000080d1a9220 */ /* 0x000fe40000400000 */
[----:B------:R-:W-:Y:S01]  /*0650*/  FSEL R19, R19, R4, P4 ;  /* 0x0000000413137208 */ /* 0x000fe20002000000 */
[----:B------:R-:W-:Y:S01]  /*0660*/  @!P1 FMUL R6, R7, R8 ;  /* 0x0000000807069220 */ /* 0x000fe20000400000 */
[----:B------:R-:W-:-:S02]  /*0670*/  @!P2 HADD2.F32 R8, -RZ, R2.H0_H0 ;  /* 0x20000002ff08a230 */ /* 0x000fc40000004100 */
[CC--:B------:R-:W-:Y:S01]  /*0680*/  FSETP.GT.AND P4, PT, R19.reuse, R26.reuse, PT ;  /* 0x0000001a1300720b */ /* 0x0c0fe20003f84000 */
[----:B------:R-:W-:Y:S02]  /*0690*/  @!P2 HADD2.F32 R2, -RZ, R2.H1_H1 ;  /* 0x30000002ff02a230 */ /* 0x000fe40000004100 */
[-C--:B0-----:R-:W-:Y:S01]  /*06a0*/  @!P2 FMUL R24, R8, R9.reuse ;  /* 0x000000090818a220 */ /* 0x081fe20000400000 */
[----:B------:R-:W-:Y:S02]  /*06b0*/  FSEL R19, R19, R26, P4 ;  /* 0x0000001a13137208 */ /* 0x000fe40002000000 */
[----:B------:R-:W-:Y:S01]  /*06c0*/  @!P2 FMUL R10, R2, R9 ;  /* 0x00000009020aa220 */ /* 0x000fe20000400000 */
[----:B------:R-:W-:Y:S01]  /*06d0*/  @!P2 HADD2.F32 R2, -RZ, R3.H0_H0 ;  /* 0x20000003ff02a230 */ /* 0x000fe20000004100 */
[----:B------:R-:W-:-:S04]  /*06e0*/  FSETP.GT.AND P1, PT, R19, R6, PT ;  /* 0x000000061300720b */ /* 0x000fc80003f24000 */
[----:B------:R-:W-:Y:S01]  /*06f0*/  FSEL R19, R19, R6, P1 ;  /* 0x0000000613137208 */ /* 0x000fe20000800000 */
[----:B------:R-:W-:Y:S01]  /*0700*/  @!P2 FMUL R12, R2, R9 ;  /* 0x00000009020ca220 */ /* 0x000fe20000400000 */
[----:B------:R-:W-:Y:S02]  /*0710*/  @!P2 HADD2.F32 R2, -RZ, R3.H1_H1 ;  /* 0x30000003ff02a230 */ /* 0x000fe40000004100 */
[----:B------:R-:W-:-:S03]  /*0720*/  FSETP.GT.AND P1, PT, R19, R24, PT ;  /* 0x000000181300720b */ /* 0x000fc60003f24000 */
[----:B------:R-:W-:Y:S01]  /*0730*/  @!P2 FMUL R22, R2, R9 ;  /* 0x000000090216a220 */ /* 0x000fe20000400000 */
[----:B------:R-:W-:Y:S01]  /*0740*/  FSEL R19, R19, R24, P1 ;  /* 0x0000001813137208 */ /* 0x000fe20000800000 */
[----:B------:R-:W-:-:S03]  /*0750*/  HFMA2 R9, -RZ, RZ, 0.96630859375, -0.0022525787353515625 ;  /* 0x3bbb989dff097431 */ /* 0x000fc600000001ff */
        /* <DEDUP_REMOVED lines=203> */
[----:B------:R-:W-:Y:S05]  /*1410*/  CALL.REL.NOINC `($__internal_50_$__cuda_sm3x_div_rn_noftz_f32_slowpath) ;  /* 0x0000000c009c7944 */ /* 0x000fea0003c00000 */
[----:B------:R-:W-:-:S07]  /*1420*/  MOV R30, R23 ;  /* 0x00000017001e7202 */ /* 0x000fce0000000f00 */
.L_x_11015:
[----:B------:R-:W-:Y:S05]  /*1430*/  BSYNC.RECONVERGENT B2 ;  /* 0x0000000000027941 */ /* 0x000fea0003800200 */
.L_x_11014:
        /* <DEDUP_REMOVED lines=11> */
[----:B------:R-:W-:Y:S05]  /*14f0*/  CALL.REL.NOINC `($__internal_50_$__cuda_sm3x_div_rn_noftz_f32_slowpath) ;  /* 0x0000000c00647944 */ /* 0x000fea0003c00000 */
[----:B------:R-:W-:-:S07]  /*1500*/  MOV R21, R23 ;  /* 0x0000001700157202 */ /* 0x000fce0000000f00 */
.L_x_11017:
[----:B------:R-:W-:Y:S05]  /*1510*/  BSYNC.RECONVERGENT B2 ;  /* 0x0000000000027941 */ /* 0x000fea0003800200 */
.L_x_11016:
        /* <DEDUP_REMOVED lines=13> */
.L_x_11019:
[----:B------:R-:W-:Y:S05]  /*15f0*/  BSYNC.RECONVERGENT B2 ;  /* 0x0000000000027941 */ /* 0x000fea0003800200 */
.L_x_11018:
        /* <DEDUP_REMOVED lines=12> */
.L_x_11021:
[----:B------:R-:W-:Y:S05]  /*16c0*/  BSYNC.RECONVERGENT B2 ;  /* 0x0000000000027941 */ /* 0x000fea0003800200 */
.L_x_11020:
[----:B------:R-:W0:Y:S02]  /*16d0*/  LDCU.64 UR6, c[0x0][0x380] ;  /* 0x00007000ff0677ac */ /* 0x000e240008000a00 */
[----:B0-----:R-:W-:Y:S02]  /*16e0*/  IADD3 R32, P0, PT, R16, UR6, RZ ;  /* 0x0000000610207c10 */ /* 0x001fe4000ff1e0ff */
[----:B------:R-:W-:Y:S02]  /*16f0*/  F2FP.F16.F32.PACK_AB R16, R21, R30 ;  /* 0x0000001e1510723e */ /* 0x000fe400000000ff */
[----:B------:R-:W-:Y:S02]  /*1700*/  IADD3.X R33, PT, PT, R17, UR7, RZ, P0, !PT ;  /* 0x0000000711217c10 */ /* 0x000fe400087fe4ff */
        /* <DEDUP_REMOVED lines=16> */
[----:B------:R-:W-:Y:S05]  /*1810*/  CALL.REL.NOINC `($__internal_50_$__cuda_sm3x_div_rn_noftz_f32_slowpath) ;  /* 0x00000008009c7944 */ /* 0x000fea0003c00000 */
[----:B------:R-:W-:-:S07]  /*1820*/  MOV R13, R23 ;  /* 0x00000017000d7202 */ /* 0x000fce0000000f00 */
.L_x_11023:
[----:B------:R-:W-:Y:S05]  /*1830*/  BSYNC.RECONVERGENT B2 ;  /* 0x0000000000027941 */ /* 0x000fea0003800200 */
.L_x_11022:
        /* <DEDUP_REMOVED lines=13> */
.L_x_11025:
[----:B------:R-:W-:Y:S05]  /*1910*/  BSYNC.RECONVERGENT B2 ;  /* 0x0000000000027941 */ /* 0x000fea0003800200 */
.L_x_11024:
        /* <DEDUP_REMOVED lines=13> */
.L_x_11027:
[----:B------:R-:W-:Y:S05]  /*19f0*/  BSYNC.RECONVERGENT B2 ;  /* 0x0000000000027941 */ /* 0x000fea0003800200 */
.L_x_11026:
        /* <DEDUP_REMOVED lines=12> */
.L_x_11029:
[----:B------:R-:W-:Y:S05]  /*1ac0*/  BSYNC.RECONVERGENT B2 ;  /* 0x0000000000027941 */ /* 0x000fea0003800200 */
.L_x_11028:
        /* <DEDUP_REMOVED lines=17> */
[----:B------:R-:W-:Y:S05]  /*1be0*/  CALL.REL.NOINC `($__internal_50_$__cuda_sm3x_div_rn_noftz_f32_slowpath) ;  /* 0x0000000400a87944 */ /* 0x000fea0003c00000 */
[----:B------:R-:W-:-:S07]  /*1bf0*/  MOV R0, R23 ;  /* 0x0000001700007202 */ /* 0x000fce0000000f00 */
.L_x_11031:
[----:B------:R-:W-:Y:S05]  /*1c00*/  BSYNC.RECONVERGENT B2 ;  /* 0x0000000000027941 */ /* 0x000fea0003800200 */
.L_x_11030:
        /* <DEDUP_REMOVED lines=11> */
[----:B------:R-:W-:Y:S05]  /*1cc0*/  CALL.REL.NOINC `($__internal_50_$__cuda_sm3x_div_rn_noftz_f32_slowpath) ;  /* 0x0000000400707944 */ /* 0x000fea0003c00000 */
[----:B------:R-:W-:-:S07]  /*1cd0*/  MOV R3, R23 ;  /* 0x0000001700037202 */ /* 0x000fce0000000f00 */
.L_x_11033:
[----:B------:R-:W-:Y:S05]  /*1ce0*/  BSYNC.RECONVERGENT B2 ;  /* 0x0000000000027941 */ /* 0x000fea0003800200 */
.L_x_11032:
        /* <DEDUP_REMOVED lines=13> */
.L_x_11035:
[----:B------:R-:W-:Y:S05]  /*1dc0*/  BSYNC.RECONVERGENT B2 ;  /* 0x0000000000027941 */ /* 0x000fea0003800200 */
.L_x_11034:
        /* <DEDUP_REMOVED lines=11> */
[----:B------:R-:W-:Y:S05]  /*1e80*/  CALL.REL.NOINC `($__internal_50_$__cuda_sm3x_div_rn_noftz_f32_slowpath) ;  /* 0x0000000400007944 */ /* 0x000fea0003c00000 */
.L_x_11037:
[----:B------:R-:W-:Y:S05]  /*1e90*/  BSYNC.RECONVERGENT B2 ;  /* 0x0000000000027941 */ /* 0x000fea0003800200 */
.L_x_11036:
        /* <DEDUP_REMOVED lines=17> */
.L_x_11039:
[----:B------:R-:W-:Y:S05]  /*1fb0*/  BSYNC.RECONVERGENT B2 ;  /* 0x0000000000027941 */ /* 0x000fea0003800200 */
.L_x_11038:
        /* <DEDUP_REMOVED lines=13> */
.L_x_11041:
[----:B------:R-:W-:Y:S05]  /*2090*/  BSYNC.RECONVERGENT B2 ;  /* 0x0000000000027941 */ /* 0x000fea0003800200 */
.L_x_11040:
        /* <DEDUP_REMOVED lines=13> */
.L_x_11043:
[----:B------:R-:W-:Y:S05]  /*2170*/  BSYNC.RECONVERGENT B2 ;  /* 0x0000000000027941 */ /* 0x000fea0003800200 */
.L_x_11042:
        /* <DEDUP_REMOVED lines=12> */
.L_x_11045:
[----:B------:R-:W-:Y:S05]  /*2240*/  BSYNC.RECONVERGENT B2 ;  /* 0x0000000000027941 */ /* 0x000fea0003800200 */
.L_x_11044:
[----:B------:R-:W-:Y:S02]  /*2250*/  F2FP.F16.F32.PACK_AB R22, R3, R0 ;  /* 0x000000000316723e */ /* 0x000fe400000000ff */
[----:B------:R-:W-:-:S05]  /*2260*/  F2FP.F16.F32.PACK_AB R23, R23, R2 ;  /* 0x000000021717723e */ /* 0x000fca00000000ff */
[----:B------:R-:W-:Y:S01]  /*2270*/  STG.E.64 desc[UR4][R32.64+0x300], R22 ;  /* 0x0003001620007986 */ /* 0x000fe2000c101b04 */
[----:B------:R-:W-:Y:S05]  /*2280*/  EXIT ;  /* 0x000000000000794d */ /* 0x000fea0003800000 */
        .weak           $__internal_50_$__cuda_sm3x_div_rn_noftz_f32_slowpath
        .type           $__internal_50_$__cuda_sm3x_div_rn_noftz_f32_slowpath,@function
        .size           $__internal_50_$__cuda_sm3x_div_rn_noftz_f32_slowpath,(.L_x_11296 - $__internal_50_$__cuda_sm3x_div_rn_noftz_f32_slowpath)
$__internal_50_$__cuda_sm3x_div_rn_noftz_f32_slowpath:
        /* <DEDUP_REMOVED lines=36> */
.L_x_11047:
        /* <DEDUP_REMOVED lines=51> */
.L_x_11054:
[----:B------:R-:W-:-:S04]  /*2800*/  LOP3.LUT R26, R26, 0x80000000, RZ, 0xc0, !PT ;  /* 0x800000001a1a7812 */ /* 0x000fc800078ec0ff */
[----:B------:R-:W-:Y:S01]  /*2810*/  LOP3.LUT R26, R26, 0x7f800000, RZ, 0xfc, !PT ;  /* 0x7f8000001a1a7812 */ /* 0x000fe200078efcff */
[----:B------:R-:W-:Y:S06]  /*2820*/  BRA `(.L_x_11055) ;  /* 0x0000000000047947 */ /* 0x000fec0003800000 */
.L_x_11053:
[----:B------:R-:W-:-:S07]  /*2830*/  LEA R26, R29, R26, 0x17 ;  /* 0x0000001a1d1a7211 */ /* 0x000fce00078eb8ff */
.L_x_11055:
[----:B------:R-:W-:Y:S05]  /*2840*/  BSYNC.RECONVERGENT B1 ;  /* 0x0000000000017941 */ /* 0x000fea0003800200 */
.L_x_11052:
[----:B------:R-:W-:Y:S05]  /*2850*/  BRA `(.L_x_11056) ;  /* 0x0000000000207947 */ /* 0x000fea0003800000 */
.L_x_11051:
[----:B------:R-:W-:-:S04]  /*2860*/  LOP3.LUT R26, R26, 0x80000000, R27, 0x48, !PT ;  /* 0x800000001a1a7812 */ /* 0x000fc800078e481b */
[----:B------:R-:W-:Y:S01]  /*2870*/  LOP3.LUT R26, R26, 0x7f800000, RZ, 0xfc, !PT ;  /* 0x7f8000001a1a7812 */ /* 0x000fe200078efcff */
[----:B------:R-:W-:Y:S06]  /*2880*/  BRA `(.L_x_11056) ;  /* 0x0000000000147947 */ /* 0x000fec0003800000 */
.L_x_11050:
[----:B------:R-:W-:Y:S01]  /*2890*/  LOP3.LUT R26, R26, 0x80000000, R27, 0x48, !PT ;  /* 0x800000001a1a7812 */ /* 0x000fe200078e481b */
[----:B------:R-:W-:Y:S06]  /*28a0*/  BRA `(.L_x_11056) ;  /* 0x00000000000c7947 */ /* 0x000fec0003800000 */
.L_x_11049:
[----:B------:R-:W0:Y:S01]  /*28b0*/  MUFU.RSQ R26, -QNAN ;  /* 0xffc00000001a7908 */ /* 0x000e220000001400 */
[----:B------:R-:W-:Y:S05]  /*28c0*/  BRA `(.L_x_11056) ;  /* 0x0000000000047947 */ /* 0x000fea0003800000 */
.L_x_11048:
[----:B------:R-:W-:-:S07]  /*28d0*/  FADD.FTZ R26, R27, R19 ;  /* 0x000000131b1a7221 */ /* 0x000fce0000010000 */
.L_x_11056:
[----:B------:R-:W-:Y:S05]  /*28e0*/  BSYNC.RECONVERGENT B0 ;  /* 0x0000000000007941 */ /* 0x000fea0003800200 */
.L_x_11046:
[----:B------:R-:W-:Y:S01]  /*28f0*/  HFMA2 R25, -RZ, RZ, 0, 0 ;  /* 0x00000000ff197431 */ /* 0x000fe200000001ff */
[----:B------:R-:W-:Y:S02]  /*2900*/  MOV R24, R22 ;  /* 0x0000001600187202 */ /* 0x000fe40000000f00 */
[----:B0-----:R-:W-:Y:S02]  /*2910*/  MOV R23, R26 ;  /* 0x0000001a00177202 */ /* 0x001fe40000000f00 */
[----:B------:R-:W-:Y:S05]  /*2920*/  RET.REL.NODEC R24 `(_ZN18transformer_engine27scaled_softmax_warp_forwardI6__halfS1_fLi9EEEvPT0_PKT_T1_ii) ;  /* 0xffffffd418b47950 */ /* 0x000fea0003c3ffff */
.L_x_11057:
        /* <DEDUP_REMOVED lines=13> */
.L_x_11296:


//--------------------- .text._ZN18transformer_engine27scaled_softmax_warp_forwardI6__halfS1_fLi8EEEvPT0_PKT_T1_ii --------------------------
	.section	.text._ZN18transformer_engine27scaled_softmax_warp_forwardI6__halfS1_fLi8EEEvPT0_PKT_T1_ii,"ax",@progbits
	.align	128
        .global         _ZN18transformer_engine27scaled_softmax_warp_forwardI6__halfS1_fLi8EEEvPT0_PKT_T1_ii
        .type           _ZN18transformer_engine27scaled_softmax_warp_forwardI6__halfS1_fLi8EEEvPT0_PKT_T1_ii,@function
        .size           _ZN18transformer_engine27scaled_softmax_warp_forwardI6__halfS1_fLi8EEEvPT0_PKT_T1_ii,(.L_x_11297 - _ZN18transformer_engine27scaled_softmax_warp_forwardI6__halfS1_fLi8EEEvPT0_PKT_T1_ii)
        .other          _ZN18transformer_engine27scaled_softmax_warp_forwardI6__halfS1_fLi8EEEvPT0_PKT_T1_ii,@"STO_CUDA_ENTRY STV_DEFAULT"
_ZN18transformer_engine27scaled_softmax_warp_forwardI6__halfS1_fLi8EEEvPT0_PKT_T1_ii:
.text._ZN18transformer_engine27scaled_softmax_warp_forwardI6__halfS1_fLi8EEEvPT0_PKT_T1_ii:
        /* <DEDUP_REMOVED lines=32> */
[----:B------:R-:W-:-:S13]  /*0200*/  ISETP.LT.OR P2, PT, R0, 0x1, P1 ;  /* 0x000000010000780c */ /* 0x000fda0000f41670 */
[----:B------:R1:W3:Y:S01]  /*0210*/  @!P2 LDG.E.64 R2, desc[UR4][R8.64+0x100] ;  /* 0x000100040802a981 */ /* 0x0002e2000c1e1b00 */
[----:B------:R-:W-:Y:S01]  /*0220*/  MOV R4, 0xff800000 ;  /* 0xff80000000047802 */ /* 0x000fe20000000f00 */
[----:B------:R-:W4:Y:S01]  /*0230*/  @!P2 LDC R17, c[0x0][0x390] ;  /* 0x0000e400ff11ab82 */ /* 0x000f220000000800 */
[----:B------:R-:W-:Y:S02]  /*0240*/  MOV R5, 0xff800000 ;  /* 0xff80000000057802 */ /* 0x000fe40000000f00 */
[----:B------:R-:W-:Y:S02]  /*0250*/  MOV R13, 0xff800000 ;  /* 0xff800000000d7802 */ /* 0x000fe40000000f00 */
[----:B------:R-:W-:Y:S01]  /*0260*/  MOV R12, 0xff800000 ;  /* 0xff800000000c7802 */ /* 0x000fe20000000f00 */
[--C-:B--2---:R-:W-:Y:S02]  /*0270*/  @P0 HADD2.F32 R0, -RZ, R6.reuse.H0_H0 ;  /* 0x20000006ff000230 */ /* 0x104fe40000004100 */
[----:B------:R-:W-:-:S03]  /*0280*/  @P0 HADD2.F32 R6, -RZ, R6.H1_H1 ;  /* 0x30000006ff060230 */ /* 0x000fc60000004100 */
[-C--:B0-----:R-:W-:Y:S01]  /*0290*/  @P0 FMUL R4, R0, R15.reuse ;  /* 0x0000000f00040220 */ /* 0x081fe20000400000 */
[--C-:B------:R-:W-:Y:S02]  /*02a0*/  @P0 HADD2.F32 R0, -RZ, R7.reuse.H0_H0 ;  /* 0x20000007ff000230 */ /* 0x100fe40000004100 */
[-C--:B------:R-:W-:Y:S01]  /*02b0*/  @P0 FMUL R5, R6, R15.reuse ;  /* 0x0000000f06050220 */ /* 0x080fe20000400000 */
[----:B------:R-:W-:Y:S01]  /*02c0*/  MOV R6, 0xff800000 ;  /* 0xff80000000067802 */ /* 0x000fe20000000f00 */
[----:B------:R-:W-:Y:S02]  /*02d0*/  @P0 HADD2.F32 R7, -RZ, R7.H1_H1 ;  /* 0x30000007ff070230 */ /* 0x000fe40000004100 */
[----:B------:R-:W-:Y:S01]  /*02e0*/  @P0 FMUL R6, R0, R15 ;  /* 0x0000000f00060220 */ /* 0x000fe20000400000 */
[C---:B------:R-:W-:Y:S02]  /*02f0*/  FSETP.GT.AND P3, PT, R4.reuse, R5, PT ;  /* 0x000000050400720b */ /* 0x040fe40003f64000 */
[----:B------:R-:W-:Y:S01]  /*0300*/  @P0 FMUL R13, R7, R15 ;  /* 0x0000000f070d0220 */ /* 0x000fe20000400000 */
[----:B------:R-:W-:Y:S01]  /*0310*/  IMAD.MOV.U32 R7, RZ, RZ, -0x800000 ;  /* 0xff800000ff077424 */ /* 0x000fe200078e00ff */
[----:B-1----:R-:W-:-:S04]  /*0320*/  FSEL R9, R4, R5, P3 ;  /* 0x0000000504097208 */ /* 0x002fc80001800000 */
[----:B------:R-:W-:Y:S01]  /*0330*/  FSETP.GT.AND P3, PT, R9, R6, PT ;  /* 0x000000060900720b */ /* 0x000fe20003f64000 */
[----:B---3--:R-:W-:-:S03]  /*0340*/  @!P2 HADD2.F32 R0, -RZ, R2.H0_H0 ;  /* 0x20000002ff00a230 */ /* 0x008fc60000004100 */
[----:B------:R-:W-:Y:S01]  /*0350*/  FSEL R8, R9, R6, P3 ;  /* 0x0000000609087208 */ /* 0x000fe20001800000 */
[----:B------:R-:W-:Y:S01]  /*0360*/  @!P2 HADD2.F32 R2, -RZ, R2.H1_H1 ;  /* 0x30000002ff02a230 */ /* 0x000fe20000004100 */
[----:B------:R-:W-:Y:S01]  /*0370*/  MOV R9, 0xff800000 ;  /* 0xff80000000097802 */ /* 0x000fe20000000f00 */
[----:B----4-:R-:W-:Y:S01]  /*0380*/  @!P2 FMUL R9, R0, R17 ;  /* 0x000000110009a220 */ /* 0x010fe20000400000 */
[----:B------:R-:W-:Y:S01]  /*0390*/  FSETP.GT.AND P3, PT, R8, R13, PT ;  /* 0x0000000d0800720b */ /* 0x000fe20003f64000 */
[--C-:B------:R-:W-:Y:S02]  /*03a0*/  @!P2 HADD2.F32 R0, -RZ, R3.reuse.H0_H0 ;  /* 0x20000003ff00a230 */ /* 0x100fe40000004100 */
[----:B------:R-:W-:Y:S01]  /*03b0*/  @!P2 FMUL R7, R2, R17 ;  /* 0x000000110207a220 */ /* 0x000fe20000400000 */
[----:B------:R-:W-:Y:S01]  /*03c0*/  @!P2 HADD2.F32 R3, -RZ, R3.H1_H1 ;  /* 0x30000003ff03a230 */ /* 0x000fe20000004100 */
[----:B------:R-:W-:Y:S01]  /*03d0*/  FSEL R8, R8, R13, P3 ;  /* 0x0000000d08087208 */ /* 0x000fe20001800000 */
[----:B------:R-:W-:-:S03]  /*03e0*/  @!P2 FMUL R12, R0, R17 ;  /* 0x00000011000ca220 */ /* 0x000fc60000400000 */
[----:B------:R-:W-:-:S04]  /*03f0*/  FSETP.GT.AND P3, PT, R8, R9, PT ;  /* 0x000000090800720b */ /* 0x000fc80003f64000 */
[----:B------:R-:W-:-:S04]  /*0400*/  FSEL R8, R8, R9, P3 ;  /* 0x0000000908087208 */ /* 0x000fc80001800000 */
[----:B------:R-:W-:-:S04]  /*0410*/  FSETP.GT.AND P3, PT, R8, R7, PT ;  /* 0x000000070800720b */ /* 0x000fc80003f64000 */
[----:B------:R-:W-:Y:S02]  /*0420*/  FSEL R15, R8, R7, P3 ;  /* 0x00000007080f7208 */ /* 0x000fe40001800000 */
[----:B------:R-:W-:Y:S01]  /*0430*/  MOV R8, 0xff800000 ;  /* 0xff80000000087802 */ /* 0x000fe20000000f00 */
        /* <DEDUP_REMOVED lines=27> */
[-C--:B------:R-:W-:Y:S01]  /*05f0*/  FFMA.SAT R21, R5, R0.reuse, 0.5 ;  /* 0x3f00000005157423 */ /* 0x080fe20000002000 */
[----:B------:R-:W-:Y:S01]  /*0600*/  FFMA.SAT R17, R15, R0, 0.5 ;  /* 0x3f0000000f117423 */ /* 0x000fe20000002000 */
[-C--:B------:R-:W-:Y:S01]  /*0610*/  FFMA.RM R3, R3, R4.reuse, 12582913 ;  /* 0x4b40000103037423 */ /* 0x080fe20000004004 */
[C---:B------:R-:W-:Y:S01]  /*0620*/  FADD R23, -R14.reuse, R12 ;  /* 0x0000000c0e177221 */ /* 0x040fe20000000100 */
[----:B------:R-:W-:Y:S01]  /*0630*/  FFMA.RM R6, R21, R4, 12582913 ;  /* 0x4b40000115067423 */ /* 0x000fe20000004004 */
[----:B------:R-:W-:Y:S01]  /*0640*/  FADD R21, -R14, R7 ;  /* 0x000000070e157221 */ /* 0x000fe20000000100 */
[C---:B------:R-:W-:Y:S01]  /*0650*/  FADD R2, R3.reuse, -12583039 ;  /* 0xcb40007f03027421 */ /* 0x040fe20000000000 */
[----:B------:R-:W-:Y:S01]  /*0660*/  SHF.L.U32 R3, R3, 0x17, RZ ;  /* 0x0000001703037819 */ /* 0x000fe200000006ff */
[----:B------:R-:W-:Y:S01]  /*0670*/  FADD R18, R6, -12583039 ;  /* 0xcb40007f06127421 */ /* 0x000fe20000000000 */
[----:B------:R-:W-:Y:S01]  /*0680*/  FFMA.SAT R25, R21, R0, 0.5 ;  /* 0x3f00000015197423 */ /* 0x000fe20000002000 */
[----:B------:R-:W-:-:S02]  /*0690*/  FFMA R2, R19, 1.4426950216293334961, -R2 ;  /* 0x3fb8aa3b13027823 */ /* 0x000fc40000000802 */
[----:B------:R-:W-:Y:S01]  /*06a0*/  FFMA R18, R5, 1.4426950216293334961, -R18 ;  /* 0x3fb8aa3b05127823 */ /* 0x000fe20000000812 */
[-C--:B------:R-:W-:Y:S01]  /*06b0*/  FFMA.RM R12, R25, R4.reuse, 12582913 ;  /* 0x4b400001190c7423 */ /* 0x080fe20000004004 */
[----:B------:R-:W-:Y:S01]  /*06c0*/  FFMA R16, R19, 1.925963033500011079e-08, R2 ;  /* 0x32a5706013107823 */ /* 0x000fe20000000002 */
[----:B------:R-:W-:Y:S01]  /*06d0*/  FFMA.RM R2, R17, R4, 12582913 ;  /* 0x4b40000111027423 */ /* 0x000fe20000004004 */
[----:B------:R-:W-:Y:S01]  /*06e0*/  FFMA.SAT R17, R13, R0, 0.5 ;  /* 0x3f0000000d117423 */ /* 0x000fe20000002000 */
[----:B------:R-:W-:Y:S01]  /*06f0*/  FFMA R18, R5, 1.925963033500011079e-08, R18 ;  /* 0x32a5706005127823 */ /* 0x000fe20000000012 */
[----:B------:R-:W-:Y:S01]  /*0700*/  FADD R19, -R14, R9 ;  /* 0x000000090e137221 */ /* 0x000fe20000000100 */
[----:B------:R-:W-:Y:S01]  /*0710*/  FADD R20, R2, -12583039 ;  /* 0xcb40007f02147421 */ /* 0x000fe20000000000 */
[----:B------:R-:W-:Y:S01]  /*0720*/  FFMA.RM R5, R17, R4, 12582913 ;  /* 0x4b40000111057423 */ /* 0x000fe20000004004 */
[----:B------:R-:W0:Y:S01]  /*0730*/  MUFU.EX2 R16, R16 ;  /* 0x0000001000107308 */ /* 0x000e220000000800 */
[----:B------:R-:W-:Y:S01]  /*0740*/  FFMA.SAT R17, R19, R0, 0.5 ;  /* 0x3f00000013117423 */ /* 0x000fe20000002000 */
[----:B------:R-:W-:Y:S01]  /*0750*/  FFMA R20, R15, 1.4426950216293334961, -R20 ;  /* 0x3fb8aa3b0f147823 */ /* 0x000fe20000000814 */
[----:B------:R-:W-:Y:S01]  /*0760*/  FADD R22, R5, -12583039 ;  /* 0xcb40007f05167421 */ /* 0x000fe20000000000 */
[----:B------:R-:W-:Y:S01]  /*0770*/  FADD R25, -R14, R8 ;  /* 0x000000080e197221 */ /* 0x000fe20000000100 */
[----:B------:R-:W-:Y:S01]  /*0780*/  FFMA.RM R7, R17, R4, 12582913 ;  /* 0x4b40000111077423 */ /* 0x000fe20000004004 */
[----:B------:R-:W-:Y:S01]  /*0790*/  FFMA R15, R15, 1.925963033500011079e-08, R20 ;  /* 0x32a570600f0f7823 */ /* 0x000fe20000000014 */
[----:B------:R-:W-:Y:S01]  /*07a0*/  FFMA R22, R13, 1.4426950216293334961, -R22 ;  /* 0x3fb8aa3b0d167823 */ /* 0x000fe20000000816 */
[----:B------:R1:W2:Y:S01]  /*07b0*/  MUFU.EX2 R9, R18 ;  /* 0x0000001200097308 */ /* 0x0002a20000000800 */
[----:B------:R-:W-:Y:S01]  /*07c0*/  FADD R20, R7, -12583039 ;  /* 0xcb40007f07147421 */ /* 0x000fe20000000000 */
[-C--:B------:R-:W-:Y:S01]  /*07d0*/  FFMA.SAT R27, R25, R0.reuse, 0.5 ;  /* 0x3f000000191b7423 */ /* 0x080fe20000002000 */
[----:B------:R-:W-:Y:S01]  /*07e0*/  FFMA R17, R13, 1.925963033500011079e-08, R22 ;  /* 0x32a570600d117823 */ /* 0x000fe20000000016 */
[----:B------:R-:W-:Y:S01]  /*07f0*/  FFMA.SAT R13, R23, R0, 0.5 ;  /* 0x3f000000170d7423 */ /* 0x000fe20000002000 */
[----:B------:R-:W-:Y:S01]  /*0800*/  FFMA R20, R19, 1.4426950216293334961, -R20 ;  /* 0x3fb8aa3b13147823 */ /* 0x000fe20000000814 */
[----:B------:R-:W-:Y:S01]  /*0810*/  SHF.L.U32 R0, R6, 0x17, RZ ;  /* 0x0000001706007819 */ /* 0x000fe200000006ff */
[----:B------:R-:W-:-:S02]  /*0820*/  IMAD.SHL.U32 R7, R7, 0x800000, RZ ;  /* 0x0080000007077824 */ /* 0x000fc400078e00ff */
[-C--:B------:R-:W-:Y:S01]  /*0830*/  FFMA.RM R13, R13, R4.reuse, 12582913 ;  /* 0x4b4000010d0d7423 */ /* 0x080fe20000004004 */
[----:B-1----:R-:W-:Y:S01]  /*0840*/  FADD R18, R12, -12583039 ;  /* 0xcb40007f0c127421 */ /* 0x002fe20000000000 */
[----:B------:R-:W1:Y:S01]  /*0850*/  MUFU.EX2 R15, R15 ;  /* 0x0000000f000f7308 */ /* 0x000e620000000800 */
[----:B------:R-:W-:Y:S01]  /*0860*/  FFMA R20, R19, 1.925963033500011079e-08, R20 ;  /* 0x32a5706013147823 */ /* 0x000fe20000000014 */
[----:B------:R-:W-:Y:S01]  /*0870*/  FADD R8, R13, -12583039 ;  /* 0xcb40007f0d087421 */ /* 0x000fe20000000000 */
[----:B------:R-:W-:Y:S01]  /*0880*/  FFMA R18, R21, 1.4426950216293334961, -R18 ;  /* 0x3fb8aa3b15127823 */ /* 0x000fe20000000812 */
[----:B------:R-:W-:Y:S02]  /*0890*/  SHF.L.U32 R2, R2, 0x17, RZ ;  /* 0x0000001702027819 */ /* 0x000fe400000006ff */
[----:B------:R-:W-:Y:S01]  /*08a0*/  FFMA R8, R23, 1.4426950216293334961, -R8 ;  /* 0x3fb8aa3b17087823 */ /* 0x000fe20000000808 */
[----:B------:R-:W-:Y:S01]  /*08b0*/  FFMA R19, R21, 1.925963033500011079e-08, R18 ;  /* 0x32a5706015137823 */ /* 0x000fe20000000012 */
[----:B------:R-:W-:Y:S01]  /*08c0*/  FFMA.RM R18, R27, R4, 12582913 ;  /* 0x4b4000011b127423 */ /* 0x000fe20000004004 */
[----:B------:R-:W3:Y:S01]  /*08d0*/  MUFU.EX2 R17, R17 ;  /* 0x0000001100117308 */ /* 0x000ee20000000800 */
[----:B------:R-:W-:Y:S01]  /*08e0*/  FFMA R23, R23, 1.925963033500011079e-08, R8 ;  /* 0x32a5706017177823 */ /* 0x000fe20000000008 */
[----:B0-----:R-:W-:Y:S01]  /*08f0*/  FMUL R8, R3, R16 ;  /* 0x0000001003087220 */ /* 0x001fe20000400000 */
[----:B------:R-:W-:Y:S01]  /*0900*/  FADD R4, R18, -12583039 ;  /* 0xcb40007f12047421 */ /* 0x000fe20000000000 */
[----:B--2---:R-:W-:Y:S01]  /*0910*/  FMUL R0, R0, R9 ;  /* 0x0000000900007220 */ /* 0x004fe20000400000 */
[----:B------:R-:W-:Y:S01]  /*0920*/  SHF.L.U32 R16, R12, 0x17, RZ ;  /* 0x000000170c107819 */ /* 0x000fe200000006ff */
[----:B------:R-:W-:Y:S01]  /*0930*/  FADD R3, RZ, R8 ;  /* 0x00000008ff037221 */ /* 0x000fe20000000000 */
[----:B------:R-:W-:Y:S01]  /*0940*/  FFMA R4, R25, 1.4426950216293334961, -R4 ;  /* 0x3fb8aa3b19047823 */ /* 0x000fe20000000804 */
[----:B------:R-:W0:Y:S01]  /*0950*/  MUFU.EX2 R14, R20 ;  /* 0x00000014000e7308 */ /* 0x000e220000000800 */
[----:B-1----:R-:W-:Y:S01]  /*0960*/  FMUL R2, R2, R15 ;  /* 0x0000000f02027220 */ /* 0x002fe20000400000 */
[----:B------:R-:W-:Y:S01]  /*0970*/  FADD R3, R3, R0 ;  /* 0x0000000003037221 */ /* 0x000fe20000000000 */
[----:B------:R-:W-:Y:S01]  /*0980*/  FFMA R25, R25, 1.925963033500011079e-08, R4 ;  /* 0x32a5706019197823 */ /* 0x000fe20000000004 */
[----:B------:R-:W-:-:S02]  /*0990*/  SHF.L.U32 R4, R5, 0x17, RZ ;  /* 0x0000001705047819 */ /* 0x000fc400000006ff */
[----:B------:R-:W-:Y:S01]  /*09a0*/  FADD R5, R3, R2 ;  /* 0x0000000203057221 */ /* 0x000fe20000000000 */
[----:B------:R-:W-:Y:S01]  /*09b0*/  SHF.L.U32 R18, R18, 0x17, RZ ;  /* 0x0000001712127819 */ /* 0x000fe200000006ff */
[----:B------:R-:W1:Y:S01]  /*09c0*/  MUFU.EX2 R19, R19 ;  /* 0x0000001300137308 */ /* 0x000e620000000800 */
[----:B---3--:R-:W-:-:S04]  /*09d0*/  FMUL R4, R4, R17 ;  /* 0x0000001104047220 */ /* 0x008fc80000400000 */
[----:B------:R-:W-:-:S03]  /*09e0*/  FADD R12, R5, R4 ;  /* 0x00000004050c7221 */ /* 0x000fc60000000000 */
[----:B------:R-:W2:Y:S01]  /*09f0*/  MUFU.EX2 R6, R23 ;  /* 0x0000001700067308 */ /* 0x000ea20000000800 */
[----:B0-----:R-:W-:Y:S01]  /*0a00*/  FMUL R3, R7, R14 ;  /* 0x0000000e07037220 */ /* 0x001fe20000400000 */
[----:B------:R-:W-:-:S03]  /*0a10*/  SHF.L.U32 R7, R13, 0x17, RZ ;  /* 0x000000170d077819 */ /* 0x000fc600000006ff */
[----:B------:R-:W-:-:S03]  /*0a20*/  FADD R12, R12, R3 ;  /* 0x000000030c0c7221 */ /* 0x000fc60000000000 */
[----:B------:R-:W0:Y:S01]  /*0a30*/  MUFU.EX2 R25, R25 ;  /* 0x0000001900197308 */ /* 0x000e220000000800 */
[----:B-1----:R-:W-:-:S04]  /*0a40*/  FMUL R5, R16, R19 ;  /* 0x0000001310057220 */ /* 0x002fc80000400000 */
[----:B------:R-:W-:Y:S01]  /*0a50*/  FADD R12, R12, R5 ;  /* 0x000000050c0c7221 */ /* 0x000fe20000000000 */
[----:B--2---:R-:W-:-:S04]  /*0a60*/  FMUL R7, R7, R6 ;  /* 0x0000000607077220 */ /* 0x004fc80000400000 */
[----:B------:R-:W-:Y:S01]  /*0a70*/  FADD R9, R12, R7 ;  /* 0x000000070c097221 */ /* 0x000fe20000000000 */
[----:B0-----:R-:W-:-:S04]  /*0a80*/  FMUL R6, R18, R25 ;  /* 0x0000001912067220 */ /* 0x001fc80000400000 */
        /* <DEDUP_REMOVED lines=23> */
[----:B------:R-:W-:Y:S05]  /*0c00*/  CALL.REL.NOINC `($__internal_51_$__cuda_sm3x_div_rn_noftz_f32_slowpath) ;  /* 0x0000000400d87944 */ /* 0x000fea0003c00000 */
[----:B------:R-:W-:-:S07]  /*0c10*/  MOV R14, R15 ;  /* 0x0000000f000e7202 */ /* 0x000fce0000000f00 */
.L_x_11059:
[----:B------:R-:W-:Y:S05]  /*0c20*/  BSYNC.RECONVERGENT B0 ;  /* 0x0000000000007941 */ /* 0x000fea0003800200 */
.L_x_11058:
        /* <DEDUP_REMOVED lines=12> */
[----:B------:R-:W-:Y:S05]  /*0cf0*/  CALL.REL.NOINC `($__internal_51_$__cuda_sm3x_div_rn_noftz_f32_slowpath) ;  /* 0x00000004009c7944 */ /* 0x000fea0003c00000 */
[----:B------:R-:W-:-:S07]  /*0d00*/  MOV R17, R15 ;  /* 0x0000000f00117202 */ /* 0x000fce0000000f00 */
.L_x_11061:
[----:B------:R-:W-:Y:S05]  /*0d10*/  BSYNC.RECONVERGENT B0 ;  /* 0x0000000000007941 */ /* 0x000fea0003800200 */
.L_x_11060:
        /* <DEDUP_REMOVED lines=12> */
[----:B------:R-:W-:Y:S05]  /*0de0*/  CALL.REL.NOINC `($__internal_51_$__cuda_sm3x_div_rn_noftz_f32_slowpath) ;  /* 0x0000000400607944 */ /* 0x000fea0003c00000 */
[----:B------:R-:W-:-:S07]  /*0df0*/  MOV R0, R15 ;  /* 0x0000000f00007202 */ /* 0x000fce0000000f00 */
.L_x_11063:
[----:B------:R-:W-:Y:S05]  /*0e00*/  BSYNC.RECONVERGENT B0 ;  /* 0x0000000000007941 */ /* 0x000fea0003800200 */
.L_x_11062:
        /* <DEDUP_REMOVED lines=14> */
.L_x_11065:
[----:B------:R-:W-:Y:S05]  /*0ef0*/  BSYNC.RECONVERGENT B0 ;  /* 0x0000000000007941 */ /* 0x000fea0003800200 */
.L_x_11064:
[----:B------:R-:W0:Y:S01]  /*0f00*/  LDCU.64 UR6, c[0x0][0x380] ;  /* 0x00007000ff0677ac */ /* 0x000e220008000a00 */
[----:B------:R-:W-:Y:S02]  /*0f10*/  F2FP.F16.F32.PACK_AB R8, R17, R14 ;  /* 0x0000000e1108723e */ /* 0x000fe400000000ff */
[----:B------:R-:W-:Y:S02]  /*0f20*/  F2FP.F16.F32.PACK_AB R9, R9, R0 ;  /* 0x000000000909723e */ /* 0x000fe400000000ff */
        /* <DEDUP_REMOVED lines=18> */
.L_x_11067:
[----:B------:R-:W-:Y:S05]  /*1050*/  BSYNC.RECONVERGENT B0 ;  /* 0x0000000000007941 */ /* 0x000fea0003800200 */
.L_x_11066:
        /* <DEDUP_REMOVED lines=14> */
.L_x_11069:
[----:B------:R-:W-:Y:S05]  /*1140*/  BSYNC.RECONVERGENT B0 ;  /* 0x0000000000007941 */ /* 0x000fea0003800200 */
.L_x_11068:
        /* <DEDUP_REMOVED lines=14> */
.L_x_11071:
[----:B------:R-:W-:Y:S05]  /*1230*/  BSYNC.RECONVERGENT B0 ;  /* 0x0000000000007941 */ /* 0x000fea0003800200 */
.L_x_11070:
        /* <DEDUP_REMOVED lines=14> */
.L_x_11073:
[----:B------:R-:W-:Y:S05]  /*1320*/  BSYNC.RECONVERGENT B0 ;  /* 0x0000000000007941 */ /* 0x000fea0003800200 */
.L_x_11072:
[----:B------:R-:W-:Y:S02]  /*1330*/  F2FP.F16.F32.PACK_AB R4, R3, R0 ;  /* 0x000000000304723e */ /* 0x000fe400000000ff */
[----:B------:R-:W-:-:S05]  /*1340*/  F2FP.F16.F32.PACK_AB R5, R5, R2 ;  /* 0x000000020505723e */ /* 0x000fca00000000ff */
[----:B------:R-:W-:Y:S01]  /*1350*/  STG.E.64 desc[UR4][R10.64+0x100], R4 ;  /* 0x000100040a007986 */ /* 0x000fe2000c101b04 */
[----:B------:R-:W-:Y:S05]  /*1360*/  EXIT ;  /* 0x000000000000794d */ /* 0x000fea0003800000 */
        .weak           $__internal_51_$__cuda_sm3x_div_rn_noftz_f32_slowpath
        .type           $__internal_51_$__cuda_sm3x_div_rn_noftz_f32_slowpath,@function
        .size           $__internal_51_$__cuda_sm3x_div_rn_noftz_f32_slowpath,(.L_x_11297 - $__internal_51_$__cuda_sm3x_div_rn_noftz_f32_slowpath)
$__internal_51_$__cuda_sm3x_div_rn_noftz_f32_slowpath:
        /* <DEDUP_REMOVED lines=35> */
.L_x_11075:
        /* <DEDUP_REMOVED lines=51> */
.L_x_11082:
[----:B------:R-:W-:-:S04]  /*18d0*/  LOP3.LUT R8, R8, 0x80000000, RZ, 0xc0, !PT ;  /* 0x8000000008087812 */ /* 0x000fc800078ec0ff */
[----:B------:R-:W-:Y:S01]  /*18e0*/  LOP3.LUT R8, R8, 0x7f800000, RZ, 0xfc, !PT ;  /* 0x7f80000008087812 */ /* 0x000fe200078efcff */
[----:B------:R-:W-:Y:S06]  /*18f0*/  BRA `(.L_x_11083) ;  /* 0x0000000000047947 */ /* 0x000fec0003800000 */
.L_x_11081:
[----:B------:R-:W-:-:S07]  /*1900*/  LEA R8, R19, R8, 0x17 ;  /* 0x0000000813087211 */ /* 0x000fce00078eb8ff */
.L_x_11083:
[----:B------:R-:W-:Y:S05]  /*1910*/  BSYNC.RECONVERGENT B2 ;  /* 0x0000000000027941 */ /* 0x000fea0003800200 */
.L_x_11080:
[----:B------:R-:W-:Y:S05]  /*1920*/  BRA `(.L_x_11084) ;  /* 0x0000000000207947 */ /* 0x000fea0003800000 */
.L_x_11079:
[----:B------:R-:W-:-:S04]  /*1930*/  LOP3.LUT R8, R9, 0x80000000, R8, 0x48, !PT ;  /* 0x8000000009087812 */ /* 0x000fc800078e4808 */
[----:B------:R-:W-:Y:S01]  /*1940*/  LOP3.LUT R8, R8, 0x7f800000, RZ, 0xfc, !PT ;  /* 0x7f80000008087812 */ /* 0x000fe200078efcff */
[----:B------:R-:W-:Y:S06]  /*1950*/  BRA `(.L_x_11084) ;  /* 0x0000000000147947 */ /* 0x000fec0003800000 */
.L_x_11078:
[----:B------:R-:W-:Y:S01]  /*1960*/  LOP3.LUT R8, R9, 0x80000000, R8, 0x48, !PT ;  /* 0x8000000009087812 */ /* 0x000fe200078e4808 */
[----:B------:R-:W-:Y:S06]  /*1970*/  BRA `(.L_x_11084) ;  /* 0x00000000000c7947 */ /* 0x000fec0003800000 */
.L_x_11077:
[----:B------:R-:W0:Y:S01]  /*1980*/  MUFU.RSQ R8, -QNAN ;  /* 0xffc0000000087908 */ /* 0x000e220000001400 */
[----:B------:R-:W-:Y:S05]  /*1990*/  BRA `(.L_x_11084) ;  /* 0x0000000000047947 */ /* 0x000fea0003800000 */
.L_x_11076:
[----:B------:R-:W-:-:S07]  /*19a0*/  FADD.FTZ R8, R8, R9 ;  /* 0x0000000908087221 */ /* 0x000fce0000010000 */
.L_x_11084:
[----:B------:R-:W-:Y:S05]  /*19b0*/  BSYNC.RECONVERGENT B1 ;  /* 0x0000000000017941 */ /* 0x000fea0003800200 */
.L_x_11074:
[----:B------:R-:W-:Y:S01]  /*19c0*/  HFMA2 R9, -RZ, RZ, 0, 0 ;  /* 0x00000000ff097431 */ /* 0x000fe200000001ff */
[----:B0-----:R-:W-:Y:S02]  /*19d0*/  MOV R15, R8 ;  /* 0x00000008000f7202 */ /* 0x001fe40000000f00 */
[----:B------:R-:W-:-:S04]  /*19e0*/  MOV R8, R12 ;  /* 0x0000000c00087202 */ /* 0x000fc80000000f00 */
[----:B------:R-:W-:Y:S05]  /*19f0*/  RET.REL.NODEC R8 `(_ZN18transformer_engine27scaled_softmax_warp_forwardI6__halfS1_fLi8EEEvPT0_PKT_T1_ii) ;  /* 0xffffffe408807950 */ /* 0x000fea0003c3ffff */
.L_x_11085:
        /* <DEDUP_REMOVED lines=16> */
.L_x_11297:


//--------------------- .text._ZN18transformer_engine27scaled_softmax_warp_forwardI6__halfS1_fLi7EEEvPT0_PKT_T1_ii --------------------------
	.section	.text._ZN18transformer_engine27scaled_softmax_warp_forwardI6__halfS1_fLi7EEEvPT0_PKT_T1_ii,"ax",@progbits
	.align	128
        .global         _ZN18transformer_engine27scaled_softmax_warp_forwardI6__halfS1_fLi7EEEvPT0_PKT_T1_ii
        .type           _ZN18transformer_engine27scaled_softmax_warp_forwardI6__halfS1_fLi7EEEvPT0_PKT_T1_ii,@function
        .size           _ZN18transformer_engine27scaled_softmax_warp_forwardI6__halfS1_fLi7EEEvPT0_PKT_T1_ii,(.L_x_11298 - _ZN18transformer_engine27scaled_softmax_warp_forwardI6__halfS1_fLi7EEEvPT0_PKT_T1_ii)
        .other          _ZN18transformer_engine27scaled_softmax_warp_forwardI6__halfS1_fLi7EEEvPT0_PKT_T1_ii,@"STO_CUDA_ENTRY STV_DEFAULT"
_ZN18transformer_engine27scaled_softmax_warp_forwardI6__halfS1_fLi7EEEvPT0_PKT_T1_ii:
.text._ZN18transformer_engine27scaled_softmax_warp_forwardI6__halfS1_fLi7EEEvPT0_PKT_T1_ii:
[----:B------:R-:W-:Y:S01]  /*0000*/  LDC R1, c[0x0][0x37c] ;  /* 0x0000df00ff017b82 */ /* 0x000fe20000000800 */
[----:B------:R-:W0:Y:S01]  /*0010*/  S2R R0, SR_CTAID.Y ;  /* 0x0000000000007919 */ /* 0x000e220000002600 */
[----:B------:R-:W1:Y:S06]  /*0020*/  LDCU UR4, c[0x0][0x364] ;  /* 0x00006c80ff0477ac */ /* 0x000e6c0008000800 */
[----:B------:R-:W2:Y:S01]  /*0030*/  LDC R3, c[0x0][0x370] ;  /* 0x0000dc00ff037b82 */ /* 0x000ea20000000800 */
[----:B------:R-:W-:Y:S01]  /*0040*/  HFMA2 R13, -RZ, RZ, 0, 0 ;  /* 0x00000000ff0d7431 */ /* 0x000fe200000001ff */
        /* <DEDUP_REMOVED lines=31> */
[----:B------:R-:W-:Y:S01]  /*0240*/  IMAD.MOV.U32 R5, RZ, RZ, -0x800000 ;  /* 0xff800000ff057424 */ /* 0x000fe200078e00ff */
[----:B------:R-:W-:Y:S02]  /*0250*/  MOV R4, 0xff800000 ;  /* 0xff80000000047802 */ /* 0x000fe40000000f00 */
[----:B------:R-:W-:Y:S01]  /*0260*/  MOV R9, 0xff800000 ;  /* 0xff80000000097802 */ /* 0x000fe20000000f00 */
[--C-:B----4-:R-:W-:Y:S02]  /*0270*/  @!P2 HADD2.F32 R0, -RZ, R6.reuse.H0_H0 ;  /* 0x20000006ff00a230 */ /* 0x110fe40000004100 */
[----:B------:R-:W-:Y:S02]  /*0280*/  @!P2 HADD2.F32 R8, -RZ, R6.H1_H1 ;  /* 0x30000006ff08a230 */ /* 0x000fe40000004100 */
[--C-:B------:R-:W-:Y:S02]  /*0290*/  @!P2 HADD2.F32 R6, -RZ, R7.reuse.H0_H0 ;  /* 0x20000007ff06a230 */ /* 0x100fe40000004100 */
[-C--:B---3--:R-:W-:Y:S01]  /*02a0*/  @!P2 FMUL R5, R0, R17.reuse ;  /* 0x000000110005a220 */ /* 0x088fe20000400000 */
[----:B------:R-:W-:Y:S01]  /*02b0*/  @!P2 HADD2.F32 R7, -RZ, R7.H1_H1 ;  /* 0x30000007ff07a230 */ /* 0x000fe20000004100 */
[----:B------:R-:W0:Y:S01]  /*02c0*/  @!P1 LDC R0, c[0x0][0x390] ;  /* 0x0000e400ff009b82 */ /* 0x000e220000000800 */
[-C--:B------:R-:W-:Y:S01]  /*02d0*/  @!P2 FMUL R4, R8, R17.reuse ;  /* 0x000000110804a220 */ /* 0x080fe20000400000 */
[----:B------:R-:W-:Y:S01]  /*02e0*/  MOV R8, 0xff800000 ;  /* 0xff80000000087802 */ /* 0x000fe20000000f00 */
[-C--:B------:R-:W-:Y:S01]  /*02f0*/  @!P2 FMUL R8, R6, R17.reuse ;  /* 0x000000110608a220 */ /* 0x080fe20000400000 */
[----:B------:R-:W-:Y:S01]  /*0300*/  @!P2 FMUL R9, R7, R17 ;  /* 0x000000110709a220 */ /* 0x000fe20000400000 */
[----:B------:R-:W-:Y:S01]  /*0310*/  MOV R17, 0xff800000 ;  /* 0xff80000000117802 */ /* 0x000fe20000000f00 */
[----:B------:R-:W-:Y:S01]  /*0320*/  IMAD.MOV.U32 R6, RZ, RZ, -0x800000 ;  /* 0xff800000ff067424 */ /* 0x000fe200078e00ff */
[----:B------:R-:W-:Y:S01]  /*0330*/  FSETP.GT.AND P3, PT, R5, R4, PT ;  /* 0x000000040500720b */ /* 0x000fe20003f64000 */
[----:B--2---:R-:W-:-:S03]  /*0340*/  @!P1 HADD2.F32 R7, -RZ, R2.H0_H0 ;  /* 0x20000002ff079230 */ /* 0x004fc60000004100 */
[----:B------:R-:W-:-:S04]  /*0350*/  FSEL R19, R5, R4, P3 ;  /* 0x0000000405137208 */ /* 0x000fc80001800000 */
[----:B------:R-:W-:-:S04]  /*0360*/  FSETP.GT.AND P3, PT, R19, R8, PT ;  /* 0x000000081300720b */ /* 0x000fc80003f64000 */
[----:B------:R-:W-:Y:S01]  /*0370*/  FSEL R14, R19, R8, P3 ;  /* 0x00000008130e7208 */ /* 0x000fe20001800000 */
[----:B------:R-:W-:-:S03]  /*0380*/  @!P1 HADD2.F32 R19, -RZ, R2.H1_H1 ;  /* 0x30000002ff139230 */ /* 0x000fc60000004100 */
[CC--:B------:R-:W-:Y:S01]  /*0390*/  FSETP.GT.AND P2, PT, R14.reuse, R9.reuse, PT ;  /* 0x000000090e00720b */ /* 0x0c0fe20003f44000 */
[-C--:B0-----:R-:W-:Y:S01]  /*03a0*/  @!P1 FMUL R17, R7, R0.reuse ;  /* 0x0000000007119220 */ /* 0x081fe20000400000 */
[----:B------:R-:W-:Y:S01]  /*03b0*/  @!P1 FMUL R6, R19, R0 ;  /* 0x0000000013069220 */ /* 0x000fe20000400000 */
[--C-:B------:R-:W-:Y:S01]  /*03c0*/  @!P1 HADD2.F32 R19, -RZ, R3.reuse.H0_H0 ;  /* 0x20000003ff139230 */ /* 0x100fe20000004100 */
[----:B------:R-:W-:Y:S02]  /*03d0*/  FSEL R14, R14, R9, P2 ;  /* 0x000000090e0e7208 */ /* 0x000fe40001000000 */
[----:B------:R-:W-:Y:S02]  /*03e0*/  MOV R7, 0xff800000 ;  /* 0xff80000000077802 */ /* 0x000fe40000000f00 */
[----:B------:R-:W-:Y:S01]  /*03f0*/  FSETP.GT.AND P2, PT, R17, R6, PT ;  /* 0x000000061100720b */ /* 0x000fe20003f44000 */
[----:B------:R-:W-:Y:S01]  /*0400*/  @!P1 FMUL R7, R19, R0 ;  /* 0x0000000013079220 */ /* 0x000fe20000400000 */
[----:B------:R-:W0:Y:S01]  /*0410*/  SHFL.BFLY PT, R21, R14, 0x10, 0x1f ;  /* 0x0e001f000e157f89 */ /* 0x000e2200000e0000 */
[----:B------:R-:W-:Y:S01]  /*0420*/  @!P1 HADD2.F32 R19, -RZ, R3.H1_H1 ;  /* 0x30000003ff139230 */ /* 0x000fe20000004100 */
[----:B------:R-:W-:-:S02]  /*0430*/  FSEL R2, R17, R6, P2 ;  /* 0x0000000611027208 */ /* 0x000fc40001000000 */
[----:B------:R-:W-:Y:S02]  /*0440*/  MOV R3, 0xff800000 ;  /* 0xff80000000037802 */ /* 0x000fe40000000f00 */
[----:B------:R-:W-:Y:S01]  /*0450*/  FSETP.GT.AND P2, PT, R2, R7, PT ;  /* 0x000000070200720b */ /* 0x000fe20003f44000 */
[----:B------:R-:W-:-:S03]  /*0460*/  @!P1 FMUL R3, R19, R0 ;  /* 0x0000000013039220 */ /* 0x000fc60000400000 */
        /* <DEDUP_REMOVED lines=21> */
[----:B------:R-:W-:-:S04]  /*05c0*/  HFMA2 R0, -RZ, RZ, 0.96630859375, -0.0022525787353515625 ;  /* 0x3bbb989dff007431 */ /* 0x000fc800000001ff */
        /* <DEDUP_REMOVED lines=8> */
[----:B------:R-:W-:Y:S02]  /*0650*/  FSEL R16, R2, R19, !P1 ;  /* 0x0000001302107208 */ /* 0x000fe40004800000 */
[----:B------:R-:W-:-:S03]  /*0660*/  MOV R2, 0x437c0000 ;  /* 0x437c000000027802 */ /* 0x000fc60000000f00 */
[C---:B------:R-:W-:Y:S01]  /*0670*/  FADD R27, -R16.reuse, R5 ;  /* 0x00000005101b7221 */ /* 0x040fe20000000100 */
[C---:B------:R-:W-:Y:S01]  /*0680*/  FADD R25, -R16.reuse, R4 ;  /* 0x0000000410197221 */ /* 0x040fe20000000100 */
[C---:B------:R-:W-:Y:S01]  /*0690*/  FADD R21, -R16.reuse, R8 ;  /* 0x0000000810157221 */ /* 0x040fe20000000100 */
[----:B------:R-:W-:Y:S01]  /*06a0*/  FADD R19, -R16, R9 ;  /* 0x0000000910137221 */ /* 0x000fe20000000100 */
[-C--:B------:R-:W-:Y:S01]  /*06b0*/  FFMA.SAT R5, R27, R0.reuse, 0.5 ;  /* 0x3f0000001b057423 */ /* 0x080fe20000002000 */
[----:B------:R-:W-:-:S03]  /*06c0*/  FFMA.SAT R29, R25, R0, 0.5 ;  /* 0x3f000000191d7423 */ /* 0x000fc60000002000 */
[-C--:B------:R-:W-:Y:S01]  /*06d0*/  FFMA.RM R5, R5, R2.reuse, 12582913 ;  /* 0x4b40000105057423 */ /* 0x080fe20000004002 */
[----:B------:R-:W-:Y:S01]  /*06e0*/  FFMA.RM R8, R29, R2, 12582913 ;  /* 0x4b4000011d087423 */ /* 0x000fe20000004002 */
[----:B------:R-:W-:Y:S02]  /*06f0*/  FFMA.SAT R29, R21, R0, 0.5 ;  /* 0x3f000000151d7423 */ /* 0x000fe40000002000 */
[----:B------:R-:W-:Y:S01]  /*0700*/  FADD R4, R5, -12583039 ;  /* 0xcb40007f05047421 */ /* 0x000fe20000000000 */
[----:B------:R-:W-:Y:S01]  /*0710*/  FADD R16, R8, -12583039 ;  /* 0xcb40007f08107421 */ /* 0x000fe20000000000 */
[----:B-1----:R-:W-:Y:S02]  /*0720*/  FSETP.GEU.AND P1, PT, R14, R23, PT ;  /* 0x000000170e00720b */ /* 0x002fe40003f2e000 */
[----:B------:R-:W-:Y:S01]  /*0730*/  FFMA R4, R27, 1.4426950216293334961, -R4 ;  /* 0x3fb8aa3b1b047823 */ /* 0x000fe20000000804 */
[----:B------:R-:W-:Y:S01]  /*0740*/  FFMA R16, R25, 1.4426950216293334961, -R16 ;  /* 0x3fb8aa3b19107823 */ /* 0x000fe20000000810 */
[----:B------:R-:W-:Y:S01]  /*0750*/  FSEL R20, R23, R14, !P1 ;  /* 0x0000000e17147208 */ /* 0x000fe20004800000 */
[----:B------:R-:W-:Y:S01]  /*0760*/  FFMA.RM R14, R29, R2, 12582913 ;  /* 0x4b4000011d0e7423 */ /* 0x000fe20000004002 */
[----:B------:R-:W-:Y:S01]  /*0770*/  FFMA R9, R27, 1.925963033500011079e-08, R4 ;  /* 0x32a570601b097823 */ /* 0x000fe20000000004 */
[----:B------:R-:W-:Y:S01]  /*0780*/  FFMA.SAT R27, R19, R0, 0.5 ;  /* 0x3f000000131b7423 */ /* 0x000fe20000002000 */
[----:B------:R-:W-:Y:S01]  /*0790*/  FFMA R16, R25, 1.925963033500011079e-08, R16 ;  /* 0x32a5706019107823 */ /* 0x000fe20000000010 */
[----:B------:R-:W-:Y:S01]  /*07a0*/  FADD R18, R14, -12583039 ;  /* 0xcb40007f0e127421 */ /* 0x000fe20000000000 */
[----:B------:R-:W-:Y:S01]  /*07b0*/  FADD R23, -R20, R17 ;  /* 0x0000001114177221 */ /* 0x000fe20000000100 */
[----:B------:R-:W-:Y:S01]  /*07c0*/  FFMA.RM R4, R27, R2, 12582913 ;  /* 0x4b4000011b047423 */ /* 0x000fe20000004002 */
[----:B------:R-:W0:Y:S01]  /*07d0*/  MUFU.EX2 R9, R9 ;  /* 0x0000000900097308 */ /* 0x000e220000000800 */
[----:B------:R-:W-:Y:S01]  /*07e0*/  FFMA R18, R21, 1.4426950216293334961, -R18 ;  /* 0x3fb8aa3b15127823 */ /* 0x000fe20000000812 */
[----:B------:R-:W-:Y:S01]  /*07f0*/  FFMA.SAT R25, R23, R0, 0.5 ;  /* 0x3f00000017197423 */ /* 0x000fe20000002000 */
[----:B------:R-:W-:Y:S01]  /*0800*/  FADD R24, R4, -12583039 ;  /* 0xcb40007f04187421 */ /* 0x000fe20000000000 */
[----:B------:R-:W-:Y:S01]  /*0810*/  ISETP.GE.AND P1, PT, R22, 0x1, PT ;  /* 0x000000011600780c */ /* 0x000fe20003f26270 */
[----:B------:R-:W-:Y:S01]  /*0820*/  FFMA R17, R21, 1.925963033500011079e-08, R18 ;  /* 0x32a5706015117823 */ /* 0x000fe20000000012 */
[C---:B------:R-:W-:Y:S01]  /*0830*/  FADD R21, -R20.reuse, R6 ;  /* 0x0000000614157221 */ /* 0x040fe20000000100 */
[----:B------:R-:W-:Y:S01]  /*0840*/  FFMA.RM R18, R25, R2, 12582913 ;  /* 0x4b40000119127423 */ /* 0x000fe20000004002 */
[----:B------:R-:W-:Y:S01]  /*0850*/  FFMA R24, R19, 1.4426950216293334961, -R24 ;  /* 0x3fb8aa3b13187823 */ /* 0x000fe20000000818 */
[----:B------:R-:W-:Y:S01]  /*0860*/  FADD R25, -R20, R7 ;  /* 0x0000000714197221 */ /* 0x000fe20000000100 */
[-C--:B------:R-:W-:Y:S01]  /*0870*/  FFMA.SAT R27, R21, R0.reuse, 0.5 ;  /* 0x3f000000151b7423 */ /* 0x080fe20000002000 */
[----:B------:R-:W-:Y:S01]  /*0880*/  FADD R26, R18, -12583039 ;  /* 0xcb40007f121a7421 */ /* 0x000fe20000000000 */
[----:B------:R-:W-:Y:S01]  /*0890*/  FFMA R6, R19, 1.925963033500011079e-08, R24 ;  /* 0x32a5706013067823 */ /* 0x000fe20000000018 */
[----:B------:R-:W-:Y:S01]  /*08a0*/  FFMA.SAT R19, R25, R0, 0.5 ;  /* 0x3f00000019137423 */ /* 0x000fe20000002000 */
[-C--:B------:R-:W-:Y:S01]  /*08b0*/  FFMA.RM R7, R27, R2.reuse, 12582913 ;  /* 0x4b4000011b077423 */ /* 0x080fe20000004002 */
[----:B------:R-:W-:Y:S01]  /*08c0*/  FADD R27, -R20, R3 ;  /* 0x00000003141b7221 */ /* 0x000fe20000000100 */
[----:B------:R-:W-:Y:S01]  /*08d0*/  FFMA R26, R23, 1.4426950216293334961, -R26 ;  /* 0x3fb8aa3b171a7823 */ /* 0x000fe2000000081a */
[----:B------:R-:W-:Y:S01]  /*08e0*/  FFMA.RM R19, R19, R2, 12582913 ;  /* 0x4b40000113137423 */ /* 0x000fe20000004002 */
[----:B------:R-:W-:Y:S01]  /*08f0*/  FADD R24, R7, -12583039 ;  /* 0xcb40007f07187421 */ /* 0x000fe20000000000 */
[----:B------:R-:W-:Y:S01]  /*0900*/  FFMA.SAT R29, R27, R0, 0.5 ;  /* 0x3f0000001b1d7423 */ /* 0x000fe20000002000 */
[----:B------:R-:W-:Y:S01]  /*0910*/  FFMA R26, R23, 1.925963033500011079e-08, R26 ;  /* 0x32a57060171a7823 */ /* 0x000fe2000000001a */
[----:B------:R-:W-:Y:S01]  /*0920*/  FADD R0, R19, -12583039 ;  /* 0xcb40007f13007421 */ /* 0x000fe20000000000 */
[----:B------:R-:W-:Y:S01]  /*0930*/  FFMA R24, R21, 1.4426950216293334961, -R24 ;  /* 0x3fb8aa3b15187823 */ /* 0x000fe20000000818 */
[----:B------:R-:W-:Y:S01]  /*0940*/  FFMA.RM R20, R29, R2, 12582913 ;  /* 0x4b4000011d147423 */ /* 0x000fe20000004002 */
[----:B------:R-:W1:Y:S01]  /*0950*/  MUFU.EX2 R17, R17 ;  /* 0x0000001100117308 */ /* 0x000e620000000800 */
[----:B------:R-:W-:Y:S01]  /*0960*/  FFMA R0, R25, 1.4426950216293334961, -R0 ;  /* 0x3fb8aa3b19007823 */ /* 0x000fe20000000800 */
[----:B------:R-:W-:Y:S01]  /*0970*/  FFMA R23, R21, 1.925963033500011079e-08, R24 ;  /* 0x32a5706015177823 */ /* 0x000fe20000000018 */
[----:B------:R-:W-:Y:S01]  /*0980*/  FADD R2, R20, -12583039 ;  /* 0xcb40007f14027421 */ /* 0x000fe20000000000 */
[----:B------:R-:W-:Y:S01]  /*0990*/  SHF.L.U32 R18, R18, 0x17, RZ ;  /* 0x0000001712127819 */ /* 0x000fe200000006ff */
[----:B------:R-:W-:Y:S01]  /*09a0*/  FFMA R21, R25, 1.925963033500011079e-08, R0 ;  /* 0x32a5706019157823 */ /* 0x000fe20000000000 */
[----:B------:R-:W-:-:S02]  /*09b0*/  IMAD.SHL.U32 R0, R5, 0x800000, RZ ;  /* 0x0080000005007824 */ /* 0x000fc400078e00ff */
[C---:B------:R-:W-:Y:S01]  /*09c0*/  FFMA R2, R27.reuse, 1.4426950216293334961, -R2 ;  /* 0x3fb8aa3b1b027823 */ /* 0x040fe20000000802 */
[----:B------:R-:W2:Y:S01]  /*09d0*/  MUFU.EX2 R3, R26 ;  /* 0x0000001a00037308 */ /* 0x000ea20000000800 */
[----:B------:R-:W-:Y:S01]  /*09e0*/  SHF.L.U32 R5, R8, 0x17, RZ ;  /* 0x0000001708057819 */ /* 0x000fe200000006ff */
[----:B0-----:R-:W-:Y:S01]  /*09f0*/  FMUL R8, R0, R9 ;  /* 0x0000000900087220 */ /* 0x001fe20000400000 */
[----:B------:R-:W-:Y:S01]  /*0a00*/  FFMA R27, R27, 1.925963033500011079e-08, R2 ;  /* 0x32a570601b1b7823 */ /* 0x000fe20000000002 */
[----:B------:R-:W-:Y:S02]  /*0a10*/  SHF.L.U32 R2, R14, 0x17, RZ ;  /* 0x000000170e027819 */ /* 0x000fe400000006ff */
[----:B------:R-:W-:Y:S02]  /*0a20*/  SHF.L.U32 R24, R7, 0x17, RZ ;  /* 0x0000001707187819 */ /* 0x000fe400000006ff */
[----:B------:R-:W0:Y:S01]  /*0a30*/  MUFU.EX2 R16, R16 ;  /* 0x0000001000107308 */ /* 0x000e220000000800 */
[----:B-1----:R-:W-:-:S07]  /*0a40*/  FMUL R0, R2, R17 ;  /* 0x0000001102007220 */ /* 0x002fce0000400000 */
[----:B------:R-:W1:Y:S01]  /*0a50*/  MUFU.EX2 R23, R23 ;  /* 0x0000001700177308 */ /* 0x000e620000000800 */
[----:B--2---:R-:W-:-:S04]  /*0a60*/  FMUL R2, R18, R3 ;  /* 0x0000000312027220 */ /* 0x004fc80000400000 */
[----:B------:R-:W-:-:S03]  /*0a70*/  FADD R18, RZ, R2 ;  /* 0x00000002ff127221 */ /* 0x000fc60000000000 */
[----:B------:R-:W2:Y:S01]  /*0a80*/  MUFU.EX2 R21, R21 ;  /* 0x0000001500157308 */ /* 0x000ea20000000800 */
[----:B0-----:R-:W-:Y:S01]  /*0a90*/  FMUL R7, R5, R16 ;  /* 0x0000001005077220 */ /* 0x001fe20000400000 */
[----:B------:R-:W-:Y:S01]  /*0aa0*/  FADD R16, RZ, R8 ;  /* 0x00000008ff107221 */ /* 0x000fe20000000000 */
[----:B------:R-:W-:-:S03]  /*0ab0*/  SHF.L.U32 R5, R4, 0x17, RZ ;  /* 0x0000001704057819 */ /* 0x000fc600000006ff */
[----:B------:R-:W-:Y:S02]  /*0ac0*/  FADD R9, R16, R7 ;  /* 0x0000000710097221 */ /* 0x000fe40000000000 */
[----:B------:R-:W0:Y:S01]  /*0ad0*/  MUFU.EX2 R6, R6 ;  /* 0x0000000600067308 */ /* 0x000e220000000800 */
[----:B-1----:R-:W-:Y:S01]  /*0ae0*/  FMUL R3, R24, R23 ;  /* 0x0000001718037220 */ /* 0x002fe20000400000 */
[----:B------:R-:W-:Y:S01]  /*0af0*/  IMAD.SHL.U32 R24, R19, 0x800000, RZ ;  /* 0x0080000013187824 */ /* 0x000fe200078e00ff */
[----:B------:R-:W-:Y:S02]  /*0b00*/  SHF.L.U32 R19, R20, 0x17, RZ ;  /* 0x0000001714137819 */ /* 0x000fe400000006ff */
[----:B------:R-:W-:-:S03]  /*0b10*/  FADD R17, R18, R3 ;  /* 0x0000000312117221 */ /* 0x000fc60000000000 */
[----:B------:R-:W1:Y:S01]  /*0b20*/  MUFU.EX2 R14, R27 ;  /* 0x0000001b000e7308 */ /* 0x000e620000000800 */
[----:B--2---:R-:W-:-:S04]  /*0b30*/  FMUL R4, R24, R21 ;  /* 0x0000001518047220 */ /* 0x004fc80000400000 */
[----:B------:R-:W-:Y:S01]  /*0b40*/  FADD R17, R17, R4 ;  /* 0x0000000411117221 */ /* 0x000fe20000000000 */
[----:B0-----:R-:W-:Y:S01]  /*0b50*/  FMUL R5, R5, R6 ;  /* 0x0000000605057220 */ /* 0x001fe20000400000 */
[----:B-1----:R-:W-:Y:S01]  /*0b60*/  FMUL R6, R19, R14 ;  /* 0x0000000e13067220 */ /* 0x002fe20000400000 */
        /* <DEDUP_REMOVED lines=23> */
[----:B--2---:R-:W-:Y:S01]  /*0ce0*/  FADD R16, R14, R9 ;  /* 0x000000090e107221 */ /* 0x004fe20000000000 */
[----:B01----:R-:W-:Y:S02]  /*0cf0*/  FADD R17, R17, R24 ;  /* 0x0000001811117221 */ /* 0x003fe40000000000 */
        /* <DEDUP_REMOVED lines=12> */
[----:B------:R-:W-:Y:S05]  /*0dc0*/  CALL.REL.NOINC `($__internal_52_$__cuda_sm3x_div_rn_noftz_f32_slowpath) ;  /* 0x0000000800007944 */ /* 0x000fea0003c00000 */
[----:B------:R-:W-:-:S07]  /*0dd0*/  MOV R14, R18 ;  /* 0x00000012000e7202 */ /* 0x000fce0000000f00 */
.L_x_11089:
[----:B------:R-:W-:Y:S05]  /*0de0*/  BSYNC.RECONVERGENT B1 ;  /* 0x0000000000017941 */ /* 0x000fea0003800200 */
.L_x_11088:
        /* <DEDUP_REMOVED lines=12> */
[----:B------:R-:W-:Y:S05]  /*0eb0*/  CALL.REL.NOINC `($__internal_52_$__cuda_sm3x_div_rn_noftz_f32_slowpath) ;  /* 0x0000000400c47944 */ /* 0x000fea0003c00000 */
[----:B------:R-:W-:-:S07]  /*0ec0*/  MOV R19, R18 ;  /* 0x0000001200137202 */ /* 0x000fce0000000f00 */
.L_x_11091:
[----:B------:R-:W-:Y:S05]  /*0ed0*/  BSYNC.RECONVERGENT B1 ;  /* 0x0000000000017941 */ /* 0x000fea0003800200 */
.L_x_11090:
        /* <DEDUP_REMOVED lines=12> */
[----:B------:R-:W-:Y:S05]  /*0fa0*/  CALL.REL.NOINC `($__internal_52_$__cuda_sm3x_div_rn_noftz_f32_slowpath) ;  /* 0x0000000400887944 */ /* 0x000fea0003c00000 */
[----:B------:R-:W-:-:S07]  /*0fb0*/  IMAD.MOV.U32 R7, RZ, RZ, R18 ;  /* 0x000000ffff077224 */ /* 0x000fce00078e0012 */
.L_x_11093:
[----:B------:R-:W-:Y:S05]  /*0fc0*/  BSYNC.RECONVERGENT B1 ;  /* 0x0000000000017941 */ /* 0x000fea0003800200 */
.L_x_11092:
        /* <DEDUP_REMOVED lines=13> */
[----:B------:R-:W-:-:S07]  /*10a0*/  MOV R0, R18 ;  /* 0x0000001200007202 */ /* 0x000fce0000000f00 */
.L_x_11095:
[----:B------:R-:W-:Y:S05]  /*10b0*/  BSYNC.RECONVERGENT B1 ;  /* 0x0000000000017941 */ /* 0x000fea0003800200 */
.L_x_11094:
[----:B------:R-:W0:Y:S01]  /*10c0*/  LDCU.64 UR8, c[0x0][0x380] ;  /* 0x00007000ff0877ac */ /* 0x000e220008000a00 */
[----:B------:R-:W-:Y:S02]  /*10d0*/  F2FP.F16.F32.PACK_AB R18, R19, R14 ;  /* 0x0000000e1312723e */ /* 0x000fe400000000ff */
[----:B------:R-:W-:Y:S02]  /*10e0*/  F2FP.F16.F32.PACK_AB R19, R0, R7 ;  /* 0x000000070013723e */ /* 0x000fe400000000ff */
[----:B0-----:R-:W-:-:S04]  /*10f0*/  LEA R8, P0, R10, UR8, 0x1 ;  /* 0x000000080a087c11 */ /* 0x001fc8000f8008ff */
[----:B------:R-:W-:-:S05]  /*1100*/  LEA.HI.X R9, R10, UR9, R15, 0x1, P0 ;  /* 0x000000090a097c11 */ /* 0x000fca00080f0c0f */
[----:B------:R0:W-:Y:S04]  /*1110*/  STG.E.64 desc[UR4][R8.64], R18 ;  /* 0x0000001208007986 */ /* 0x0001e8000c101b04 */
.L_x_11087:
[----:B------:R-:W-:Y:S05]  /*1120*/  BSYNC.RECONVERGENT B0 ;  /* 0x0000000000007941 */ /* 0x000fea0003800200 */
.L_x_11086:
        /* <DEDUP_REMOVED lines=13> */
[----:B0-----:R-:W-:Y:S01]  /*1200*/  MOV R8, R2 ;  /* 0x0000000200087202 */ /* 0x001fe20000000f00 */
[----:B------:R-:W-:Y:S01]  /*1210*/  IMAD.MOV.U32 R9, RZ, RZ, R17 ;  /* 0x000000ffff097224 */ /* 0x000fe200078e0011 */
[----:B------:R-:W-:-:S07]  /*1220*/  MOV R21, 0x1240 ;  /* 0x0000124000157802 */ /* 0x000fce0000000f00 */
[----:B------:R-:W-:Y:S05]  /*1230*/  CALL.REL.NOINC `($__internal_52_$__cuda_sm3x_div_rn_noftz_f32_slowpath) ;  /* 0x0000000000e47944 */ /* 0x000fea0003c00000 */
[----:B------:R-:W-:-:S07]  /*1240*/  MOV R0, R18 ;  /* 0x0000001200007202 */ /* 0x000fce0000000f00 */
.L_x_11097:
[----:B------:R-:W-:Y:S05]  /*1250*/  BSYNC.RECONVERGENT B0 ;  /* 0x0000000000007941 */ /* 0x000fea0003800200 */
.L_x_11096:
        /* <DEDUP_REMOVED lines=10> */
[----:B------:R-:W-:Y:S02]  /*1300*/  MOV R9, R17 ;  /* 0x0000001100097202 */ /* 0x000fe40000000f00 */
[----:B------:R-:W-:-:S07]  /*1310*/  MOV R21, 0x1330 ;  /* 0x0000133000157802 */ /* 0x000fce0000000f00 */
[----:B------:R-:W-:Y:S05]  /*1320*/  CALL.REL.NOINC `($__internal_52_$__cuda_sm3x_div_rn_noftz_f32_slowpath) ;  /* 0x0000000000a87944 */ /* 0x000fea0003c00000 */
[----:B------:R-:W-:-:S07]  /*1330*/  MOV R5, R18 ;  /* 0x0000001200057202 */ /* 0x000fce0000000f00 */
.L_x_11099:
[----:B------:R-:W-:Y:S05]  /*1340*/  BSYNC.RECONVERGENT B0 ;  /* 0x0000000000007941 */ /* 0x000fea0003800200 */
.L_x_11098:
        /* <DEDUP_REMOVED lines=12> */
[----:B------:R-:W-:Y:S05]  /*1410*/  CALL.REL.NOINC `($__internal_52_$__cuda_sm3x_div_rn_noftz_f32_slowpath) ;  /* 0x00000000006c7944 */ /* 0x000fea0003c00000 */
[----:B------:R-:W-:-:S07]  /*1420*/  MOV R2, R18 ;  /* 0x0000001200027202 */ /* 0x000fce0000000f00 */
.L_x_11101:
[----:B------:R-:W-:Y:S05]  /*1430*/  BSYNC.RECONVERGENT B0 ;  /* 0x0000000000007941 */ /* 0x000fea0003800200 */
.L_x_11100:
        /* <DEDUP_REMOVED lines=10> */
[----:B------:R-:W-:Y:S02]  /*14e0*/  MOV R9, R17 ;  /* 0x0000001100097202 */ /* 0x000fe40000000f00 */
[----:B------:R-:W-:-:S07]  /*14f0*/  MOV R21, 0x1510 ;  /* 0x0000151000157802 */ /* 0x000fce0000000f00 */
[----:B------:R-:W-:Y:S05]  /*1500*/  CALL.REL.NOINC `($__internal_52_$__cuda_sm3x_div_rn_noftz_f32_slowpath) ;  /* 0x0000000000307944 */ /* 0x000fea0003c00000 */
[----:B------:R-:W-:-:S07]  /*1510*/  IMAD.MOV.U32 R3, RZ, RZ, R18 ;  /* 0x000000ffff037224 */ /* 0x000fce00078e0012 */
.L_x_11103:
[----:B------:R-:W-:Y:S05]  /*1520*/  BSYNC.RECONVERGENT B0 ;  /* 0x0000000000007941 */ /* 0x000fea0003800200 */
.L_x_11102:
[----:B------:R-:W0:Y:S01]  /*1530*/  LDCU UR7, c[0x0][0x398] ;  /* 0x00007300ff0777ac */ /* 0x000e220008000800 */
[----:B------:R-:W-:Y:S02]  /*1540*/  F2FP.F16.F32.PACK_AB R6, R5, R0 ;  /* 0x000000000506723e */ /* 0x000fe400000000ff */
[----:B------:R-:W-:Y:S01]  /*1550*/  F2FP.F16.F32.PACK_AB R7, R3, R2 ;  /* 0x000000020307723e */ /* 0x000fe200000000ff */
[----:B------:R-:W1:Y:S01]  /*1560*/  LDCU.64 UR8, c[0x0][0x380] ;  /* 0x00007000ff0877ac */ /* 0x000e620008000a00 */
[----:B0-----:R-:W-:-:S04]  /*1570*/  IADD3 R10, P0, PT, R10, UR7, RZ ;  /* 0x000000070a0a7c10 */ /* 0x001fc8000ff1e0ff */
[----:B------:R-:W-:Y:S02]  /*1580*/  IADD3.X R15, PT, PT, R15, UR6, RZ, P0, !PT ;  /* 0x000000060f0f7c10 */ /* 0x000fe400087fe4ff */
[----:B-1----:R-:W-:-:S04]  /*1590*/  LEA R4, P0, R10, UR8, 0x1 ;  /* 0x000000080a047c11 */ /* 0x002fc8000f8008ff */
[----:B------:R-:W-:-:S05]  /*15a0*/  LEA.HI.X R5, R10, UR9, R15, 0x1, P0 ;  /* 0x000000090a057c11 */ /* 0x000fca00080f0c0f */
[----:B------:R-:W-:Y:S01]  /*15b0*/  STG.E.64 desc[UR4][R4.64], R6 ;  /* 0x0000000604007986 */ /* 0x000fe2000c101b04 */
[----:B------:R-:W-:Y:S05]  /*15c0*/  EXIT ;  /* 0x000000000000794d */ /* 0x000fea0003800000 */
        .weak           $__internal_52_$__cuda_sm3x_div_rn_noftz_f32_slowpath
        .type           $__internal_52_$__cuda_sm3x_div_rn_noftz_f32_slowpath,@function
        .size           $__internal_52_$__cuda_sm3x_div_rn_noftz_f32_slowpath,(.L_x_11298 - $__internal_52_$__cuda_sm3x_div_rn_noftz_f32_slowpath)
$__internal_52_$__cuda_sm3x_div_rn_noftz_f32_slowpath:
        /* <DEDUP_REMOVED lines=30> */
[----:B------:R-:W-:Y:S01]  /*17b0*/  @P0 IMAD.MOV.U32 R18, RZ, RZ, RZ ;  /* 0x000000ffff120224 */ /* 0x000fe200078e00ff */
[----:B------:R-:W-:Y:S01]  /*17c0*/  @!P0 MOV R18, 0xffffffc0 ;  /* 0xffffffc000128802 */ /* 0x000fe20000000f00 */
[----:B------:R-:W-:-:S04]  /*17d0*/  @!P0 FFMA R8, R8, 1.84467440737095516160e+19, RZ ;  /* 0x5f80000008088823 */ /* 0x000fc800000000ff */
[----:B------:R-:W-:Y:S01]  /*17e0*/  @!P1 FFMA R9, R9, 1.84467440737095516160e+19, RZ ;  /* 0x5f80000009099823 */ /* 0x000fe200000000ff */
[----:B------:R-:W-:-:S07]  /*17f0*/  @!P1 IADD3 R18, PT, PT, R18, 0x40, RZ ;  /* 0x0000004012129810 */ /* 0x000fce0007ffe0ff */
.L_x_11105:
[----:B------:R-:W-:Y:S01]  /*1800*/  LEA R24, R20, 0xc0800000, 0x17 ;  /* 0xc080000014187811 */ /* 0x000fe200078eb8ff */
[----:B------:R-:W-:Y:S01]  /*1810*/  BSSY.RECONVERGENT B3, `(.L_x_11110) ;  /* 0x0000036000037945 */ /* 0x000fe20003800200 */
[----:B------:R-:W-:Y:S02]  /*1820*/  IADD3 R23, PT, PT, R23, -0x7f, RZ ;  /* 0xffffff8117177810 */ /* 0x000fe40007ffe0ff */
[----:B------:R-:W-:-:S03]  /*1830*/  IADD3 R27, PT, PT, -R24, R9, RZ ;  /* 0x00000009181b7210 */ /* 0x000fc60007ffe1ff */
[----:B------:R-:W-:Y:S01]  /*1840*/  IMAD R8, R23, -0x800000, R8 ;  /* 0xff80000017087824 */ /* 0x000fe200078e0208 */
        /* <DEDUP_REMOVED lines=46> */
.L_x_11112:
[----:B------:R-:W-:-:S04]  /*1b30*/  LOP3.LUT R8, R8, 0x80000000, RZ, 0xc0, !PT ;  /* 0x8000000008087812 */ /* 0x000fc800078ec0ff */
[----:B------:R-:W-:Y:S01]  /*1b40*/  LOP3.LUT R8, R8, 0x7f800000, RZ, 0xfc, !PT ;  /* 0x7f80000008087812 */ /* 0x000fe200078efcff */
[----:B------:R-:W-:Y:S06]  /*1b50*/  BRA `(.L_x_11113) ;  /* 0x0000000000047947 */ /* 0x000fec0003800000 */
.L_x_11111:
[----:B------:R-:W-:-:S07]  /*1b60*/  LEA R8, R23, R8, 0x17 ;  /* 0x0000000817087211 */ /* 0x000fce00078eb8ff */
.L_x_11113:
[----:B------:R-:W-:Y:S05]  /*1b70*/  BSYNC.RECONVERGENT B3 ;  /* 0x0000000000037941 */ /* 0x000fea0003800200 */
.L_x_11110:
[----:B------:R-:W-:Y:S05]  /*1b80*/  BRA `(.L_x_11114) ;  /* 0x0000000000207947 */ /* 0x000fea0003800000 */
.L_x_11109:
[----:B------:R-:W-:-:S04]  /*1b90*/  LOP3.LUT R8, R9, 0x80000000, R8, 0x48, !PT ;  /* 0x8000000009087812 */ /* 0x000fc800078e4808 */
[----:B------:R-:W-:Y:S01]  /*1ba0*/  LOP3.LUT R8, R8, 0x7f800000, RZ, 0xfc, !PT ;  /* 0x7f80000008087812 */ /* 0x000fe200078efcff */
[----:B------:R-:W-:Y:S06]  /*1bb0*/  BRA `(.L_x_11114) ;  /* 0x0000000000147947 */ /* 0x000fec0003800000 */
.L_x_11108:
[----:B------:R-:W-:Y:S01]  /*1bc0*/  LOP3.LUT R8, R9, 0x80000000, R8, 0x48, !PT ;  /* 0x8000000009087812 */ /* 0x000fe200078e4808 */
[----:B------:R-:W-:Y:S06]  /*1bd0*/  BRA `(.L_x_11114) ;  /* 0x00000000000c7947 */ /* 0x000fec0003800000 */
.L_x_11107:
[----:B------:R-:W0:Y:S01]  /*1be0*/  MUFU.RSQ R8, -QNAN ;  /* 0xffc0000000087908 */ /* 0x000e220000001400 */
[----:B------:R-:W-:Y:S05]  /*1bf0*/  BRA `(.L_x_11114) ;  /* 0x0000000000047947 */ /* 0x000fea0003800000 */
.L_x_11106:
[----:B------:R-:W-:-:S07]  /*1c00*/  FADD.FTZ R8, R8, R9 ;  /* 0x0000000908087221 */ /* 0x000fce0000010000 */
.L_x_11114:
[----:B------:R-:W-:Y:S05]  /*1c10*/  BSYNC.RECONVERGENT B2 ;  /* 0x0000000000027941 */ /* 0x000fea0003800200 */
.L_x_11104:
[----:B------:R-:W-:Y:S01]  /*1c20*/  HFMA2 R9, -RZ, RZ, 0, 0 ;  /* 0x00000000ff097431 */ /* 0x000fe200000001ff */
[----:B0-----:R-:W-:Y:S02]  /*1c30*/  MOV R18, R8 ;  /* 0x0000000800127202 */ /* 0x001fe40000000f00 */
[----:B------:R-:W-:-:S04]  /*1c40*/  MOV R8, R21 ;  /* 0x0000001500087202 */ /* 0x000fc80000000f00 */
[----:B------:R-:W-:Y:S05]  /*1c50*/  RET.REL.NODEC R8 `(_ZN18transformer_engine27scaled_softmax_warp_forwardI6__halfS1_fLi7EEEvPT0_PKT_T1_ii) ;  /* 0xffffffe008e87950 */ /* 0x000fea0003c3ffff */
.L_x_11115:
        /* <DEDUP_REMOVED lines=10> */
.L_x_11298:


//--------------------- .text._ZN18transformer_engine27scaled_softmax_warp_forwardI6__halfS1_fLi6EEEvPT0_PKT_T1_ii --------------------------
	.section	.text._ZN18transformer_engine27scaled_softmax_warp_forwardI6__halfS1_fLi6EEEvPT0_PKT_T1_ii,"ax",@progbits
	.align	128
        .global         _ZN18transformer_engine27scaled_softmax_warp_forwardI6__halfS1_fLi6EEEvPT0_PKT_T1_ii
        .type           _ZN18transformer_engine27scaled_softmax_warp_forwardI6__halfS1_fLi6EEEvPT0_PKT_T1_ii,@function
        .size           _ZN18transformer_engine27scaled_softmax_warp_forwardI6__halfS1_fLi6EEEvPT0_PKT_T1_ii,(.L_x_11299 - _ZN18transformer_engine27scaled_softmax_warp_forwardI6__halfS1_fLi6EEEvPT0_PKT_T1_ii)
        .other          _ZN18transformer_engine27scaled_softmax_warp_forwardI6__halfS1_fLi6EEEvPT0_PKT_T1_ii,@"STO_CUDA_ENTRY STV_DEFAULT"
_ZN18transformer_engine27scaled_softmax_warp_forwardI6__halfS1_fLi6EEEvPT0_PKT_T1_ii:
.text._ZN18transformer_engine27scaled_softmax_warp_forwardI6__halfS1_fLi6EEEvPT0_PKT_T1_ii:
        /* <DEDUP_REMOVED lines=38> */
[----:B------:R-:W-:Y:S01]  /*0260*/  IMAD.MOV.U32 R3, RZ, RZ, -0x800000 ;  /* 0xff800000ff037424 */ /* 0x000fe200078e00ff */
[----:B-1----:R-:W-:Y:S01]  /*0270*/  MOV R5, 0xff800000 ;  /* 0xff80000000057802 */ /* 0x002fe20000000f00 */
[----:B------:R-:W1:Y:S01]  /*0280*/  @!P3 LDC R21, c[0x0][0x390] ;  /* 0x0000e400ff15bb82 */ /* 0x000e620000000800 */
[----:B------:R-:W-:-:S07]  /*0290*/  IMAD.MOV.U32 R0, RZ, RZ, -0x800000 ;  /* 0xff800000ff007424 */ /* 0x000fce00078e00ff */
[----:B------:R-:W1:Y:S01]  /*02a0*/  @!P1 LDC R23, c[0x0][0x390] ;  /* 0x0000e400ff179b82 */ /* 0x000e620000000800 */
[----:B--2---:R-:W-:Y:S02]  /*02b0*/  @!P4 HADD2.F32 R2, -RZ, R2.H0_H0 ;  /* 0x20000002ff02c230 */ /* 0x004fe40000004100 */
[----:B---3--:R-:W-:-:S03]  /*02c0*/  @!P5 HADD2.F32 R13, -RZ, R13.H0_H0 ;  /* 0x2000000dff0dd230 */ /* 0x008fc60000004100 */
[----:B0-----:R-:W-:Y:S01]  /*02d0*/  @!P4 FMUL R3, R2, R19 ;  /* 0x000000130203c220 */ /* 0x001fe20000400000 */
[----:B------:R-:W-:Y:S02]  /*02e0*/  IMAD.MOV.U32 R2, RZ, RZ, -0x800000 ;  /* 0xff800000ff027424 */ /* 0x000fe400078e00ff */
[----:B----4-:R-:W-:Y:S01]  /*02f0*/  @!P5 FMUL R0, R13, R18 ;  /* 0x000000120d00d220 */ /* 0x010fe20000400000 */
[----:B-----5:R-:W-:-:S04]  /*0300*/  @!P3 HADD2.F32 R14, -RZ, R14.H0_H0 ;  /* 0x2000000eff0eb230 */ /* 0x020fc80000004100 */
[CC--:B------:R-:W-:Y:S01]  /*0310*/  FSETP.GT.AND P4, PT, R3.reuse, R0.reuse, PT ;  /* 0x000000000300720b */ /* 0x0c0fe20003f84000 */
[----:B------:R-:W-:Y:S02]  /*0320*/  @!P1 HADD2.F32 R16, -RZ, R16.H0_H0 ;  /* 0x20000010ff109230 */ /* 0x000fe40000004100 */
[----:B-1----:R-:W-:Y:S01]  /*0330*/  @!P3 FMUL R5, R14, R21 ;  /* 0x000000150e05b220 */ /* 0x002fe20000400000 */
[----:B------:R-:W-:Y:S02]  /*0340*/  FSEL R4, R3, R0, P4 ;  /* 0x0000000003047208 */ /* 0x000fe40002000000 */
[----:B------:R-:W-:-:S03]  /*0350*/  @!P1 FMUL R2, R16, R23 ;  /* 0x0000001710029220 */ /* 0x000fc60000400000 */
[----:B------:R-:W0:Y:S02]  /*0360*/  SHFL.BFLY PT, R11, R4, 0x10, 0x1f ;  /* 0x0e001f00040b7f89 */ /* 0x000e2400000e0000 */
        /* <DEDUP_REMOVED lines=23> */
[----:B------:R-:W-:-:S04]  /*04e0*/  IMAD.MOV.U32 R4, RZ, RZ, 0x3bbb989d ;  /* 0x3bbb989dff047424 */ /* 0x000fc800078e00ff */
[----:B------:R-:W0:Y:S01]  /*04f0*/  SHFL.BFLY PT, R11, R10, 0x1, 0x1f ;  /* 0x0c201f000a0b7f89 */ /* 0x000e2200000e0000 */
[----:B-1----:R-:W-:-:S04]  /*0500*/  FSETP.GEU.AND P1, PT, R21, R18, PT ;  /* 0x000000121500720b */ /* 0x002fc80003f2e000 */
[----:B------:R-:W-:-:S05]  /*0510*/  FSEL R18, R18, R21, !P1 ;  /* 0x0000001512127208 */ /* 0x000fca0004800000 */
[----:B------:R-:W1:Y:S01]  /*0520*/  SHFL.BFLY PT, R13, R18, 0x1, 0x1f ;  /* 0x0c201f00120d7f89 */ /* 0x000e6200000e0000 */
[----:B0-----:R-:W-:-:S04]  /*0530*/  FSETP.GEU.AND P1, PT, R10, R11, PT ;  /* 0x0000000b0a00720b */ /* 0x001fc80003f2e000 */
[----:B------:R-:W-:-:S05]  /*0540*/  FSEL R11, R11, R10, !P1 ;  /* 0x0000000a0b0b7208 */ /* 0x000fca0004800000 */
[C---:B------:R-:W-:Y:S01]  /*0550*/  FADD R19, -R11.reuse, R3 ;  /* 0x000000030b137221 */ /* 0x040fe20000000100 */
[----:B------:R-:W-:Y:S01]  /*0560*/  HFMA2 R3, -RZ, RZ, 3.7421875, 0 ;  /* 0x437c0000ff037431 */ /* 0x000fe200000001ff */
[----:B-1----:R-:W-:Y:S01]  /*0570*/  FSETP.GEU.AND P1, PT, R18, R13, PT ;  /* 0x0000000d1200720b */ /* 0x002fe20003f2e000 */
[----:B------:R-:W-:Y:S01]  /*0580*/  FADD R11, -R11, R0 ;  /* 0x000000000b0b7221 */ /* 0x000fe20000000100 */
[----:B------:R-:W-:Y:S02]  /*0590*/  FFMA.SAT R14, R19, R4, 0.5 ;  /* 0x3f000000130e7423 */ /* 0x000fe40000002004 */
[----:B------:R-:W-:Y:S01]  /*05a0*/  FSEL R13, R13, R18, !P1 ;  /* 0x000000120d0d7208 */ /* 0x000fe20004800000 */
[----:B------:R-:W-:Y:S01]  /*05b0*/  FFMA.SAT R10, R11, R4, 0.5 ;  /* 0x3f0000000b0a7423 */ /* 0x000fe20000002004 */
[----:B------:R-:W-:Y:S01]  /*05c0*/  ISETP.GE.AND P1, PT, R22, 0x1, PT ;  /* 0x000000011600780c */ /* 0x000fe20003f26270 */
[-C--:B------:R-:W-:Y:S02]  /*05d0*/  FFMA.RM R0, R14, R3.reuse, 12582913 ;  /* 0x4b4000010e007423 */ /* 0x080fe40000004003 */
[----:B------:R-:W-:Y:S01]  /*05e0*/  FADD R5, -R13, R5 ;  /* 0x000000050d057221 */ /* 0x000fe20000000100 */
[----:B------:R-:W-:Y:S01]  /*05f0*/  FFMA.RM R10, R10, R3, 12582913 ;  /* 0x4b4000010a0a7423 */ /* 0x000fe20000004003 */
[----:B------:R-:W-:-:S02]  /*0600*/  FADD R14, R0, -12583039 ;  /* 0xcb40007f000e7421 */ /* 0x000fc40000000000 */
[-C--:B------:R-:W-:Y:S01]  /*0610*/  FFMA.SAT R18, R5, R4.reuse, 0.5 ;  /* 0x3f00000005127423 */ /* 0x080fe20000002004 */
[C---:B------:R-:W-:Y:S01]  /*0620*/  FADD R16, R10.reuse, -12583039 ;  /* 0xcb40007f0a107421 */ /* 0x040fe20000000000 */
[----:B------:R-:W-:Y:S01]  /*0630*/  SHF.L.U32 R10, R10, 0x17, RZ ;  /* 0x000000170a0a7819 */ /* 0x000fe200000006ff */
[----:B------:R-:W-:Y:S02]  /*0640*/  FFMA R14, R19, 1.4426950216293334961, -R14 ;  /* 0x3fb8aa3b130e7823 */ /* 0x000fe4000000080e */
[----:B------:R-:W-:Y:S02]  /*0650*/  FFMA R16, R11, 1.4426950216293334961, -R16 ;  /* 0x3fb8aa3b0b107823 */ /* 0x000fe40000000810 */
[----:B------:R-:W-:Y:S01]  /*0660*/  FFMA R14, R19, 1.925963033500011079e-08, R14 ;  /* 0x32a57060130e7823 */ /* 0x000fe2000000000e */
[----:B------:R-:W-:Y:S01]  /*0670*/  FADD R19, -R13, R2 ;  /* 0x000000020d137221 */ /* 0x000fe20000000100 */
[----:B------:R-:W-:Y:S01]  /*0680*/  FFMA.RM R13, R18, R3, 12582913 ;  /* 0x4b400001120d7423 */ /* 0x000fe20000004003 */
[----:B------:R-:W-:Y:S01]  /*0690*/  FFMA R16, R11, 1.925963033500011079e-08, R16 ;  /* 0x32a570600b107823 */ /* 0x000fe20000000010 */
[----:B------:R-:W0:Y:S01]  /*06a0*/  MUFU.EX2 R2, R14 ;  /* 0x0000000e00027308 */ /* 0x000e220000000800 */
[----:B------:R-:W-:Y:S01]  /*06b0*/  FFMA.SAT R18, R19, R4, 0.5 ;  /* 0x3f00000013127423 */ /* 0x000fe20000002004 */
[C---:B------:R-:W-:Y:S01]  /*06c0*/  FADD R4, R13.reuse, -12583039 ;  /* 0xcb40007f0d047421 */ /* 0x040fe20000000000 */
[----:B------:R-:W-:-:S02]  /*06d0*/  IMAD.SHL.U32 R13, R13, 0x800000, RZ ;  /* 0x008000000d0d7824 */ /* 0x000fc400078e00ff */
[----:B------:R-:W-:Y:S01]  /*06e0*/  FFMA.RM R20, R18, R3, 12582913 ;  /* 0x4b40000112147423 */ /* 0x000fe20000004003 */
[C---:B------:R-:W-:Y:S01]  /*06f0*/  FFMA R4, R5.reuse, 1.4426950216293334961, -R4 ;  /* 0x3fb8aa3b05047823 */ /* 0x040fe20000000804 */
[----:B------:R-:W-:Y:S01]  /*0700*/  IMAD.SHL.U32 R3, R0, 0x800000, RZ ;  /* 0x0080000000037824 */ /* 0x000fe200078e00ff */
[----:B------:R-:W1:Y:S01]  /*0710*/  MUFU.EX2 R11, R16 ;  /* 0x00000010000b7308 */ /* 0x000e620000000800 */
[C---:B------:R-:W-:Y:S01]  /*0720*/  FADD R18, R20.reuse, -12583039 ;  /* 0xcb40007f14127421 */ /* 0x040fe20000000000 */
[----:B------:R-:W-:Y:S01]  /*0730*/  FFMA R5, R5, 1.925963033500011079e-08, R4 ;  /* 0x32a5706005057823 */ /* 0x000fe20000000004 */
[----:B------:R-:W-:Y:S02]  /*0740*/  IMAD.SHL.U32 R0, R20, 0x800000, RZ ;  /* 0x0080000014007824 */ /* 0x000fe400078e00ff */
        /* <DEDUP_REMOVED lines=46> */
[----:B------:R-:W-:Y:S05]  /*0a30*/  CALL.REL.NOINC `($__internal_53_$__cuda_sm3x_div_rn_noftz_f32_slowpath) ;  /* 0x0000000400247944 */ /* 0x000fea0003c00000 */
[----:B------:R-:W-:-:S07]  /*0a40*/  MOV R5, R14 ;  /* 0x0000000e00057202 */ /* 0x000fce0000000f00 */
.L_x_11119:
[----:B------:R-:W-:Y:S05]  /*0a50*/  BSYNC.RECONVERGENT B1 ;  /* 0x0000000000017941 */ /* 0x000fea0003800200 */
.L_x_11118:
[----:B------:R-:W0:Y:S01]  /*0a60*/  LDCU.64 UR6, c[0x0][0x380] ;  /* 0x00007000ff0677ac */ /* 0x000e220008000a00 */
[----:B------:R-:W-:Y:S02]  /*0a70*/  F2FP.F16.F32.PACK_AB R5, RZ, R5 ;  /* 0x00000005ff05723e */ /* 0x000fe400000000ff */
        /* <DEDUP_REMOVED lines=16> */
[----:B------:R-:W-:Y:S05]  /*0b80*/  CALL.REL.NOINC `($__internal_53_$__cuda_sm3x_div_rn_noftz_f32_slowpath) ;  /* 0x0000000000d07944 */ /* 0x000fea0003c00000 */
[----:B------:R-:W-:-:S07]  /*0b90*/  IMAD.MOV.U32 R4, RZ, RZ, R14 ;  /* 0x000000ffff047224 */ /* 0x000fce00078e000e */
.L_x_11121:
[----:B------:R-:W-:Y:S05]  /*0ba0*/  BSYNC.RECONVERGENT B1 ;  /* 0x0000000000017941 */ /* 0x000fea0003800200 */
.L_x_11120:
[----:B------:R-:W-:-:S05]  /*0bb0*/  F2FP.F16.F32.PACK_AB R4, RZ, R4 ;  /* 0x00000004ff04723e */ /* 0x000fca00000000ff */
[----:B------:R2:W-:Y:S02]  /*0bc0*/  STG.E.U16 desc[UR4][R10.64+0x40], R4 ;  /* 0x000040040a007986 */ /* 0x0005e4000c101504 */
.L_x_11117:
[----:B------:R-:W-:Y:S05]  /*0bd0*/  BSYNC.RECONVERGENT B0 ;  /* 0x0000000000007941 */ /* 0x000fea0003800200 */
.L_x_11116:
        /* <DEDUP_REMOVED lines=8> */
[----:B------:R-:W-:Y:S02]  /*0c60*/  ISETP.GE.AND P2, PT, R12, UR6, PT ;  /* 0x000000060c007c0c */ /* 0x000fe4000bf46270 */
[----:B------:R-:W-:-:S04]  /*0c70*/  IADD3.X R15, PT, PT, R15, R17, RZ, P1, !PT ;  /* 0x000000110f0f7210 */ /* 0x000fc80000ffe4ff */
[----:B------:R-:W3:Y:S01]  /*0c80*/  FCHK P0, R2, R13 ;  /* 0x0000000d02007302 */ /* 0x000ee20000000000 */
[----:B--2---:R-:W-:-:S04]  /*0c90*/  FFMA R3, -R13, R4, 1 ;  /* 0x3f8000000d037423 */ /* 0x004fc80000000104 */
[----:B------:R-:W-:-:S04]  /*0ca0*/  FFMA R3, R4, R3, R4 ;  /* 0x0000000304037223 */ /* 0x000fc80000000004 */
[----:B------:R-:W-:-:S04]  /*0cb0*/  FFMA R4, R2, R3, RZ ;  /* 0x0000000302047223 */ /* 0x000fc800000000ff */
[----:B01----:R-:W-:-:S04]  /*0cc0*/  FFMA R5, -R13, R4, R2 ;  /* 0x000000040d057223 */ /* 0x003fc80000000102 */
[----:B------:R-:W-:Y:S01]  /*0cd0*/  FFMA R3, R3, R5, R4 ;  /* 0x0000000503037223 */ /* 0x000fe20000000004 */
[----:B---3--:R-:W-:Y:S06]  /*0ce0*/  @!P0 BRA `(.L_x_11123) ;  /* 0x0000000000148947 */ /* 0x008fec0003800000 */
[----:B------:R-:W-:Y:S01]  /*0cf0*/  IMAD.MOV.U32 R4, RZ, RZ, R2 ;  /* 0x000000ffff047224 */ /* 0x000fe200078e0002 */
[----:B------:R-:W-:Y:S02]  /*0d00*/  MOV R5, R13 ;  /* 0x0000000d00057202 */ /* 0x000fe40000000f00 */
[----:B------:R-:W-:-:S07]  /*0d10*/  MOV R16, 0xd30 ;  /* 0x00000d3000107802 */ /* 0x000fce0000000f00 */
[----:B------:R-:W-:Y:S05]  /*0d20*/  CALL.REL.NOINC `($__internal_53_$__cuda_sm3x_div_rn_noftz_f32_slowpath) ;  /* 0x0000000000687944 */ /* 0x000fea0003c00000 */
[----:B------:R-:W-:-:S07]  /*0d30*/  IMAD.MOV.U32 R3, RZ, RZ, R14 ;  /* 0x000000ffff037224 */ /* 0x000fce00078e000e */
.L_x_11123:
[----:B------:R-:W-:Y:S05]  /*0d40*/  BSYNC.RECONVERGENT B0 ;  /* 0x0000000000007941 */ /* 0x000fea0003800200 */
.L_x_11122:
[----:B------:R-:W0:Y:S01]  /*0d50*/  LDCU.64 UR6, c[0x0][0x380] ;  /* 0x00007000ff0677ac */ /* 0x000e220008000a00 */
[----:B------:R-:W-:Y:S02]  /*0d60*/  F2FP.F16.F32.PACK_AB R4, RZ, R3 ;  /* 0x00000003ff04723e */ /* 0x000fe400000000ff */
        /* <DEDUP_REMOVED lines=16> */
[----:B------:R-:W-:Y:S05]  /*0e70*/  CALL.REL.NOINC `($__internal_53_$__cuda_sm3x_div_rn_noftz_f32_slowpath) ;  /* 0x0000000000147944 */ /* 0x000fea0003c00000 */
[----:B------:R-:W-:-:S07]  /*0e80*/  MOV R4, R14 ;  /* 0x0000000e00047202 */ /* 0x000fce0000000f00 */
.L_x_11125:
[----:B------:R-:W-:Y:S05]  /*0e90*/  BSYNC.RECONVERGENT B0 ;  /* 0x0000000000007941 */ /* 0x000fea0003800200 */
.L_x_11124:
[----:B------:R-:W-:-:S05]  /*0ea0*/  F2FP.F16.F32.PACK_AB R4, RZ, R4 ;  /* 0x00000004ff04723e */ /* 0x000fca00000000ff */
[----:B------:R-:W-:Y:S01]  /*0eb0*/  STG.E.U16 desc[UR4][R2.64+0x40], R4 ;  /* 0x0000400402007986 */ /* 0x000fe2000c101504 */
[----:B------:R-:W-:Y:S05]  /*0ec0*/  EXIT ;  /* 0x000000000000794d */ /* 0x000fea0003800000 */
        .weak           $__internal_53_$__cuda_sm3x_div_rn_noftz_f32_slowpath
        .type           $__internal_53_$__cuda_sm3x_div_rn_noftz_f32_slowpath,@function
        .size           $__internal_53_$__cuda_sm3x_div_rn_noftz_f32_slowpath,(.L_x_11299 - $__internal_53_$__cuda_sm3x_div_rn_noftz_f32_slowpath)
$__internal_53_$__cuda_sm3x_div_rn_noftz_f32_slowpath:
        /* <DEDUP_REMOVED lines=36> */
.L_x_11127:
        /* <DEDUP_REMOVED lines=51> */
.L_x_11134:
[----:B------:R-:W-:-:S04]  /*1440*/  LOP3.LUT R5, R5, 0x80000000, RZ, 0xc0, !PT ;  /* 0x8000000005057812 */ /* 0x000fc800078ec0ff */
[----:B------:R-:W-:Y:S01]  /*1450*/  LOP3.LUT R5, R5, 0x7f800000, RZ, 0xfc, !PT ;  /* 0x7f80000005057812 */ /* 0x000fe200078efcff */
[----:B------:R-:W-:Y:S06]  /*1460*/  BRA `(.L_x_11135) ;  /* 0x0000000000047947 */ /* 0x000fec0003800000 */
.L_x_11133:
[----:B------:R-:W-:-:S07]  /*1470*/  IMAD R5, R21, 0x800000, R5 ;  /* 0x0080000015057824 */ /* 0x000fce00078e0205 */
.L_x_11135:
[----:B------:R-:W-:Y:S05]  /*1480*/  BSYNC.RECONVERGENT B3 ;  /* 0x0000000000037941 */ /* 0x000fea0003800200 */
.L_x_11132:
[----:B------:R-:W-:Y:S05]  /*1490*/  BRA `(.L_x_11136) ;  /* 0x0000000000207947 */ /* 0x000fea0003800000 */
.L_x_11131:
[----:B------:R-:W-:-:S04]  /*14a0*/  LOP3.LUT R5, R5, 0x80000000, R4, 0x48, !PT ;  /* 0x8000000005057812 */ /* 0x000fc800078e4804 */
[----:B------:R-:W-:Y:S01]  /*14b0*/  LOP3.LUT R5, R5, 0x7f800000, RZ, 0xfc, !PT ;  /* 0x7f80000005057812 */ /* 0x000fe200078efcff */
[----:B------:R-:W-:Y:S06]  /*14c0*/  BRA `(.L_x_11136) ;  /* 0x0000000000147947 */ /* 0x000fec0003800000 */
.L_x_11130:
[----:B------:R-:W-:Y:S01]  /*14d0*/  LOP3.LUT R5, R5, 0x80000000, R4, 0x48, !PT ;  /* 0x8000000005057812 */ /* 0x000fe200078e4804 */
[----:B------:R-:W-:Y:S06]  /*14e0*/  BRA `(.L_x_11136) ;  /* 0x00000000000c7947 */ /* 0x000fec0003800000 */
.L_x_11129:
[----:B------:R-:W0:Y:S01]  /*14f0*/  MUFU.RSQ R5, -QNAN ;  /* 0xffc0000000057908 */ /* 0x000e220000001400 */
[----:B------:R-:W-:Y:S05]  /*1500*/  BRA `(.L_x_11136) ;  /* 0x0000000000047947 */ /* 0x000fea0003800000 */
.L_x_11128:
[----:B------:R-:W-:-:S07]  /*1510*/  FADD.FTZ R5, R4, R5 ;  /* 0x0000000504057221 */ /* 0x000fce0000010000 */
.L_x_11136:
[----:B------:R-:W-:Y:S05]  /*1520*/  BSYNC.RECONVERGENT B2 ;  /* 0x0000000000027941 */ /* 0x000fea0003800200 */
.L_x_11126:
[----:B0-----:R-:W-:Y:S01]  /*1530*/  MOV R14, R5 ;  /* 0x00000005000e7202 */ /* 0x001fe20000000f00 */
[----:B------:R-:W-:Y:S02]  /*1540*/  HFMA2 R5, -RZ, RZ, 0, 0 ;  /* 0x00000000ff057431 */ /* 0x000fe400000001ff */
[----:B------:R-:W-:-:S04]  /*1550*/  IMAD.MOV.U32 R4, RZ, RZ, R16 ;  /* 0x000000ffff047224 */ /* 0x000fc800078e0010 */
[----:B------:R-:W-:Y:S05]  /*1560*/  RET.REL.NODEC R4 `(_ZN18transformer_engine27scaled_softmax_warp_forwardI6__halfS1_fLi6EEEvPT0_PKT_T1_ii) ;  /* 0xffffffe804a47950 */ /* 0x000fea0003c3ffff */
.L_x_11137:
        /* <DEDUP_REMOVED lines=9> */
.L_x_11299:


//--------------------- .text._ZN18transformer_engine27scaled_softmax_warp_forwardI6__halfS1_fLi5EEEvPT0_PKT_T1_ii --------------------------
	.section	.text._ZN18transformer_engine27scaled_softmax_warp_forwardI6__halfS1_fLi5EEEvPT0_PKT_T1_ii,"ax",@progbits
	.align	128
        .global         _ZN18transformer_engine27scaled_softmax_warp_forwardI6__halfS1_fLi5EEEvPT0_PKT_T1_ii
        .type           _ZN18transformer_engine27scaled_softmax_warp_forwardI6__halfS1_fLi5EEEvPT0_PKT_T1_ii,@function
        .size           _ZN18transformer_engine27scaled_softmax_warp_forwardI6__halfS1_fLi5EEEvPT0_PKT_T1_ii,(.L_x_11300 - _ZN18transformer_engine27scaled_softmax_warp_forwardI6__halfS1_fLi5EEEvPT0_PKT_T1_ii)
        .other          _ZN18transformer_engine27scaled_softmax_warp_forwardI6__halfS1_fLi5EEEvPT0_PKT_T1_ii,@"STO_CUDA_ENTRY STV_DEFAULT"
_ZN18transformer_engine27scaled_softmax_warp_forwardI6__halfS1_fLi5EEEvPT0_PKT_T1_ii:
.text._ZN18transformer_engine27scaled_softmax_warp_forwardI6__halfS1_fLi5EEEvPT0_PKT_T1_ii:
        /* <DEDUP_REMOVED lines=39> */
[----:B--2---:R-:W-:-:S05]  /*0270*/  @!P2 HADD2.F32 R3, -RZ, R10.H0_H0 ;  /* 0x2000000aff03a230 */ /* 0x004fca0000004100 */
[----:B---3--:R-:W-:Y:S01]  /*0280*/  @!P2 FMUL R0, R3, R16 ;  /* 0x000000100300a220 */ /* 0x008fe20000400000 */
[----:B----4-:R-:W-:-:S04]  /*0290*/  @!P0 HADD2.F32 R8, -RZ, R12.H0_H0 ;  /* 0x2000000cff088230 */ /* 0x010fc80000004100 */
        /* <DEDUP_REMOVED lines=88> */
[----:B------:R-:W-:Y:S05]  /*0820*/  CALL.REL.NOINC `($__internal_54_$__cuda_sm3x_div_rn_noftz_f32_slowpath) ;  /* 0x0000000000907944 */ /* 0x000fea0003c00000 */
[----:B------:R-:W-:-:S07]  /*0830*/  IMAD.MOV.U32 R3, RZ, RZ, R10 ;  /* 0x000000ffff037224 */ /* 0x000fce00078e000a */
.L_x_11141:
[----:B------:R-:W-:Y:S05]  /*0840*/  BSYNC.RECONVERGENT B1 ;  /* 0x0000000000017941 */ /* 0x000fea0003800200 */
.L_x_11140:
[----:B------:R-:W0:Y:S01]  /*0850*/  LDCU.64 UR8, c[0x0][0x380] ;  /* 0x00007000ff0877ac */ /* 0x000e220008000a00 */
[----:B------:R-:W-:Y:S02]  /*0860*/  F2FP.F16.F32.PACK_AB R8, RZ, R3 ;  /* 0x00000003ff08723e */ /* 0x000fe400000000ff */
[----:B0-----:R-:W-:-:S04]  /*0870*/  LEA R2, P0, R4, UR8, 0x1 ;  /* 0x0000000804027c11 */ /* 0x001fc8000f8008ff */
[----:B------:R-:W-:-:S05]  /*0880*/  LEA.HI.X R3, R4, UR9, R9, 0x1, P0 ;  /* 0x0000000904037c11 */ /* 0x000fca00080f0c09 */
[----:B------:R0:W-:Y:S04]  /*0890*/  STG.E.U16 desc[UR4][R2.64], R8 ;  /* 0x0000000802007986 */ /* 0x0001e8000c101504 */
.L_x_11139:
[----:B------:R-:W-:Y:S05]  /*08a0*/  BSYNC.RECONVERGENT B0 ;  /* 0x0000000000007941 */ /* 0x000fea0003800200 */
.L_x_11138:
        /* <DEDUP_REMOVED lines=16> */
[----:B------:R-:W-:Y:S05]  /*09b0*/  CALL.REL.NOINC `($__internal_54_$__cuda_sm3x_div_rn_noftz_f32_slowpath) ;  /* 0x00000000002c7944 */ /* 0x000fea0003c00000 */
[----:B------:R-:W-:-:S07]  /*09c0*/  IMAD.MOV.U32 R3, RZ, RZ, R10 ;  /* 0x000000ffff037224 */ /* 0x000fce00078e000a */
.L_x_11143:
[----:B------:R-:W-:Y:S05]  /*09d0*/  BSYNC.RECONVERGENT B0 ;  /* 0x0000000000007941 */ /* 0x000fea0003800200 */
.L_x_11142:
[----:B------:R-:W0:Y:S01]  /*09e0*/  LDCU UR7, c[0x0][0x398] ;  /* 0x00007300ff0777ac */ /* 0x000e220008000800 */
[----:B------:R-:W-:Y:S01]  /*09f0*/  F2FP.F16.F32.PACK_AB R0, RZ, R3 ;  /* 0x00000003ff00723e */ /* 0x000fe200000000ff */
[----:B------:R-:W1:Y:S01]  /*0a00*/  LDCU.64 UR8, c[0x0][0x380] ;  /* 0x00007000ff0877ac */ /* 0x000e620008000a00 */
[----:B0-----:R-:W-:-:S04]  /*0a10*/  IADD3 R4, P0, PT, R4, UR7, RZ ;  /* 0x0000000704047c10 */ /* 0x001fc8000ff1e0ff */
[----:B------:R-:W-:Y:S02]  /*0a20*/  IADD3.X R9, PT, PT, R9, UR6, RZ, P0, !PT ;  /* 0x0000000609097c10 */ /* 0x000fe400087fe4ff */
[----:B-1----:R-:W-:-:S04]  /*0a30*/  LEA R2, P0, R4, UR8, 0x1 ;  /* 0x0000000804027c11 */ /* 0x002fc8000f8008ff */
[----:B------:R-:W-:-:S05]  /*0a40*/  LEA.HI.X R3, R4, UR9, R9, 0x1, P0 ;  /* 0x0000000904037c11 */ /* 0x000fca00080f0c09 */
[----:B------:R-:W-:Y:S01]  /*0a50*/  STG.E.U16 desc[UR4][R2.64], R0 ;  /* 0x0000000002007986 */ /* 0x000fe2000c101504 */
[----:B------:R-:W-:Y:S05]  /*0a60*/  EXIT ;  /* 0x000000000000794d */ /* 0x000fea0003800000 */
        .weak           $__internal_54_$__cuda_sm3x_div_rn_noftz_f32_slowpath
        .type           $__internal_54_$__cuda_sm3x_div_rn_noftz_f32_slowpath,@function
        .size           $__internal_54_$__cuda_sm3x_div_rn_noftz_f32_slowpath,(.L_x_11300 - $__internal_54_$__cuda_sm3x_div_rn_noftz_f32_slowpath)
$__internal_54_$__cuda_sm3x_div_rn_noftz_f32_slowpath:
        /* <DEDUP_REMOVED lines=34> */
.L_x_11145:
        /* <DEDUP_REMOVED lines=51> */
.L_x_11152:
[----:B------:R-:W-:-:S04]  /*0fc0*/  LOP3.LUT R2, R2, 0x80000000, RZ, 0xc0, !PT ;  /* 0x8000000002027812 */ /* 0x000fc800078ec0ff */
[----:B------:R-:W-:Y:S01]  /*0fd0*/  LOP3.LUT R2, R2, 0x7f800000, RZ, 0xfc, !PT ;  /* 0x7f80000002027812 */ /* 0x000fe200078efcff */
[----:B------:R-:W-:Y:S06]  /*0fe0*/  BRA `(.L_x_11153) ;  /* 0x0000000000047947 */ /* 0x000fec0003800000 */
.L_x_11151:
[----:B------:R-:W-:-:S07]  /*0ff0*/  IMAD R2, R13, 0x800000, R2 ;  /* 0x008000000d027824 */ /* 0x000fce00078e0202 */
.L_x_11153:
[----:B------:R-:W-:Y:S05]  /*1000*/  BSYNC.RECONVERGENT B3 ;  /* 0x0000000000037941 */ /* 0x000fea0003800200 */
.L_x_11150:
[----:B------:R-:W-:Y:S05]  /*1010*/  BRA `(.L_x_11154) ;  /* 0x0000000000207947 */ /* 0x000fea0003800000 */
.L_x_11149:
[----:B------:R-:W-:-:S04]  /*1020*/  LOP3.LUT R2, R3, 0x80000000, R2, 0x48, !PT ;  /* 0x8000000003027812 */ /* 0x000fc800078e4802 */
[----:B------:R-:W-:Y:S01]  /*1030*/  LOP3.LUT R2, R2, 0x7f800000, RZ, 0xfc, !PT ;  /* 0x7f80000002027812 */ /* 0x000fe200078efcff */
[----:B------:R-:W-:Y:S06]  /*1040*/  BRA `(.L_x_11154) ;  /* 0x0000000000147947 */ /* 0x000fec0003800000 */
.L_x_11148:
[----:B------:R-:W-:Y:S01]  /*1050*/  LOP3.LUT R2, R3, 0x80000000, R2, 0x48, !PT ;  /* 0x8000000003027812 */ /* 0x000fe200078e4802 */
[----:B------:R-:W-:Y:S06]  /*1060*/  BRA `(.L_x_11154) ;  /* 0x00000000000c7947 */ /* 0x000fec0003800000 */
.L_x_11147:
[----:B------:R-:W0:Y:S01]  /*1070*/  MUFU.RSQ R2, -QNAN ;  /* 0xffc0000000027908 */ /* 0x000e220000001400 */
[----:B------:R-:W-:Y:S05]  /*1080*/  BRA `(.L_x_11154) ;  /* 0x0000000000047947 */ /* 0x000fea0003800000 */
.L_x_11146:
[----:B------:R-:W-:-:S07]  /*1090*/  FADD.FTZ R2, R2, R3 ;  /* 0x0000000302027221 */ /* 0x000fce0000010000 */
.L_x_11154:
[----:B------:R-:W-:Y:S05]  /*10a0*/  BSYNC.RECONVERGENT B2 ;  /* 0x0000000000027941 */ /* 0x000fea0003800200 */
.L_x_11144:
[----:B0-----:R-:W-:Y:S02]  /*10b0*/  IMAD.MOV.U32 R10, RZ, RZ, R2 ;  /* 0x000000ffff0a7224 */ /* 0x001fe400078e0002 */
[----:B------:R-:W-:Y:S02]  /*10c0*/  IMAD.MOV.U32 R2, RZ, RZ, R8 ;  /* 0x000000ffff027224 */ /* 0x000fe400078e0008 */
[----:B------:R-:W-:-:S04]  /*10d0*/  IMAD.MOV.U32 R3, RZ, RZ, 0x0 ;  /* 0x00000000ff037424 */ /* 0x000fc800078e00ff */
[----:B------:R-:W-:Y:S05]  /*10e0*/  RET.REL.NODEC R2 `(_ZN18transformer_engine27scaled_softmax_warp_forwardI6__halfS1_fLi5EEEvPT0_PKT_T1_ii) ;  /* 0xffffffec02c47950 */ /* 0x000fea0003c3ffff */
.L_x_11155:
        /* <DEDUP_REMOVED lines=9> */
.L_x_11300:


//--------------------- .text._ZN18transformer_engine27scaled_softmax_warp_forwardI6__halfS1_fLi4EEEvPT0_PKT_T1_ii --------------------------
	.section	.text._ZN18transformer_engine27scaled_softmax_warp_forwardI6__halfS1_fLi4EEEvPT0_PKT_T1_ii,"ax",@progbits
	.align	128
        .global         _ZN18transformer_engine27scaled_softmax_warp_forwardI6__halfS1_fLi4EEEvPT0_PKT_T1_ii
        .type           _ZN18transformer_engine27scaled_softmax_warp_forwardI6__halfS1_fLi4EEEvPT0_PKT_T1_ii,@function
        .size           _ZN18transformer_engine27scaled_softmax_warp_forwardI6__halfS1_fLi4EEEvPT0_PKT_T1_ii,(.L_x_11301 - _ZN18transformer_engine27scaled_softmax_warp_forwardI6__halfS1_fLi4EEEvPT0_PKT_T1_ii)
        .other          _ZN18transformer_engine27scaled_softmax_warp_forwardI6__halfS1_fLi4EEEvPT0_PKT_T1_ii,@"STO_CUDA_ENTRY STV_DEFAULT"
_ZN18transformer_engine27scaled_softmax_warp_forwardI6__halfS1_fLi4EEEvPT0_PKT_T1_ii:
.text._ZN18transformer_engine27scaled_softmax_warp_forwardI6__halfS1_fLi4EEEvPT0_PKT_T1_ii:
        /* <DEDUP_REMOVED lines=120> */
[----:B------:R-:W-:Y:S05]  /*0780*/  CALL.REL.NOINC `($__internal_55_$__cuda_sm3x_div_rn_noftz_f32_slowpath) ;  /* 0x0000000000907944 */ /* 0x000fea0003c00000 */
[----:B------:R-:W-:-:S07]  /*0790*/  MOV R3, R10 ;  /* 0x0000000a00037202 */ /* 0x000fce0000000f00 */
.L_x_11159:
[----:B------:R-:W-:Y:S05]  /*07a0*/  BSYNC.RECONVERGENT B1 ;  /* 0x0000000000017941 */ /* 0x000fea0003800200 */
.L_x_11158:
[----:B------:R-:W0:Y:S01]  /*07b0*/  LDCU.64 UR8, c[0x0][0x380] ;  /* 0x00007000ff0877ac */ /* 0x000e220008000a00 */
[----:B------:R-:W-:Y:S02]  /*07c0*/  F2FP.F16.F32.PACK_AB R8, RZ, R3 ;  /* 0x00000003ff08723e */ /* 0x000fe400000000ff */
[----:B0-----:R-:W-:-:S04]  /*07d0*/  LEA R2, P0, R4, UR8, 0x1 ;  /* 0x0000000804027c11 */ /* 0x001fc8000f8008ff */
[----:B------:R-:W-:-:S05]  /*07e0*/  LEA.HI.X R3, R4, UR9, R9, 0x1, P0 ;  /* 0x0000000904037c11 */ /* 0x000fca00080f0c09 */
[----:B------:R0:W-:Y:S04]  /*07f0*/  STG.E.U16 desc[UR4][R2.64], R8 ;  /* 0x0000000802007986 */ /* 0x0001e8000c101504 */
.L_x_11157:
[----:B------:R-:W-:Y:S05]  /*0800*/  BSYNC.RECONVERGENT B0 ;  /* 0x0000000000007941 */ /* 0x000fea0003800200 */
.L_x_11156:
        /* <DEDUP_REMOVED lines=16> */
[----:B------:R-:W-:Y:S05]  /*0910*/  CALL.REL.NOINC `($__internal_55_$__cuda_sm3x_div_rn_noftz_f32_slowpath) ;  /* 0x00000000002c7944 */ /* 0x000fea0003c00000 */
[----:B------:R-:W-:-:S07]  /*0920*/  IMAD.MOV.U32 R3, RZ, RZ, R10 ;  /* 0x000000ffff037224 */ /* 0x000fce00078e000a */
.L_x_11161:
[----:B------:R-:W-:Y:S05]  /*0930*/  BSYNC.RECONVERGENT B0 ;  /* 0x0000000000007941 */ /* 0x000fea0003800200 */
.L_x_11160:
        /* <DEDUP_REMOVED lines=9> */
        .weak           $__internal_55_$__cuda_sm3x_div_rn_noftz_f32_slowpath
        .type           $__internal_55_$__cuda_sm3x_div_rn_noftz_f32_slowpath,@function
        .size           $__internal_55_$__cuda_sm3x_div_rn_noftz_f32_slowpath,(.L_x_11301 - $__internal_55_$__cuda_sm3x_div_rn_noftz_f32_slowpath)
$__internal_55_$__cuda_sm3x_div_rn_noftz_f32_slowpath:
        /* <DEDUP_REMOVED lines=34> */
.L_x_11163:
        /* <DEDUP_REMOVED lines=51> */
.L_x_11170:
[----:B------:R-:W-:-:S04]  /*0f20*/  LOP3.LUT R2, R2, 0x80000000, RZ, 0xc0, !PT ;  /* 0x8000000002027812 */ /* 0x000fc800078ec0ff */
[----:B------:R-:W-:Y:S01]  /*0f30*/  LOP3.LUT R2, R2, 0x7f800000, RZ, 0xfc, !PT ;  /* 0x7f80000002027812 */ /* 0x000fe200078efcff */
[----:B------:R-:W-:Y:S06]  /*0f40*/  BRA `(.L_x_11171) ;  /* 0x0000000000047947 */ /* 0x000fec0003800000 */
.L_x_11169:
[----:B------:R-:W-:-:S07]  /*0f50*/  IMAD R2, R13, 0x800000, R2 ;  /* 0x008000000d027824 */ /* 0x000fce00078e0202 */
.L_x_11171:
[----:B------:R-:W-:Y:S05]  /*0f60*/  BSYNC.RECONVERGENT B3 ;  /* 0x0000000000037941 */ /* 0x000fea0003800200 */
.L_x_11168:
[----:B------:R-:W-:Y:S05]  /*0f70*/  BRA `(.L_x_11172) ;  /* 0x0000000000207947 */ /* 0x000fea0003800000 */
.L_x_11167:
[----:B------:R-:W-:-:S04]  /*0f80*/  LOP3.LUT R2, R3, 0x80000000, R2, 0x48, !PT ;  /* 0x8000000003027812 */ /* 0x000fc800078e4802 */
[----:B------:R-:W-:Y:S01]  /*0f90*/  LOP3.LUT R2, R2, 0x7f800000, RZ, 0xfc, !PT ;  /* 0x7f80000002027812 */ /* 0x000fe200078efcff */
[----:B------:R-:W-:Y:S06]  /*0fa0*/  BRA `(.L_x_11172) ;  /* 0x0000000000147947 */ /* 0x000fec0003800000 */
.L_x_11166:
[----:B------:R-:W-:Y:S01]  /*0fb0*/  LOP3.LUT R2, R3, 0x80000000, R2, 0x48, !PT ;  /* 0x8000000003027812 */ /* 0x000fe200078e4802 */
[----:B------:R-:W-:Y:S06]  /*0fc0*/  BRA `(.L_x_11172) ;  /* 0x00000000000c7947 */ /* 0x000fec0003800000 */
.L_x_11165:
[----:B------:R-:W0:Y:S01]  /*0fd0*/  MUFU.RSQ R2, -QNAN ;  /* 0xffc0000000027908 */ /* 0x000e220000001400 */
[----:B------:R-:W-:Y:S05]  /*0fe0*/  BRA `(.L_x_11172) ;  /* 0x0000000000047947 */ /* 0x000fea0003800000 */
.L_x_11164:
[----:B------:R-:W-:-:S07]  /*0ff0*/  FADD.FTZ R2, R2, R3 ;  /* 0x0000000302027221 */ /* 0x000fce0000010000 */
.L_x_11172:
[----:B------:R-:W-:Y:S05]  /*1000*/  BSYNC.RECONVERGENT B2 ;  /* 0x0000000000027941 */ /* 0x000fea0003800200 */
.L_x_11162:
[----:B0-----:R-:W-:Y:S02]  /*1010*/  IMAD.MOV.U32 R10, RZ, RZ, R2 ;  /* 0x000000ffff0a7224 */ /* 0x001fe400078e0002 */
[----:B------:R-:W-:Y:S02]  /*1020*/  IMAD.MOV.U32 R2, RZ, RZ, R8 ;  /* 0x000000ffff027224 */ /* 0x000fe400078e0008 */
[----:B------:R-:W-:-:S04]  /*1030*/  IMAD.MOV.U32 R3, RZ, RZ, 0x0 ;  /* 0x00000000ff037424 */ /* 0x000fc800078e00ff */
[----:B------:R-:W-:Y:S05]  /*1040*/  RET.REL.NODEC R2 `(_ZN18transformer_engine27scaled_softmax_warp_forwardI6__halfS1_fLi4EEEvPT0_PKT_T1_ii) ;  /* 0xffffffec02ec7950 */ /* 0x000fea0003c3ffff */
.L_x_11173:
        /* <DEDUP_REMOVED lines=11> */
.L_x_11301:


//--------------------- .text._ZN18transformer_engine27scaled_softmax_warp_forwardI6__halfS1_fLi3EEEvPT0_PKT_T1_ii --------------------------
	.section	.text._ZN18transformer_engine27scaled_softmax_warp_forwardI6__halfS1_fLi3EEEvPT0_PKT_T1_ii,"ax",@progbits
	.align	128
        .global         _ZN18transformer_engine27scaled_softmax_warp_forwardI6__halfS1_fLi3EEEvPT0_PKT_T1_ii
        .type           _ZN18transformer_engine27scaled_softmax_warp_forwardI6__halfS1_fLi3EEEvPT0_PKT_T1_ii,@function
        .size           _ZN18transformer_engine27scaled_softmax_warp_forwardI6__halfS1_fLi3EEEvPT0_PKT_T1_ii,(.L_x_11302 - _ZN18transformer_engine27scaled_softmax_warp_forwardI6__halfS1_fLi3EEEvPT0_PKT_T1_ii)
        .other          _ZN18transformer_engine27scaled_softmax_warp_forwardI6__halfS1_fLi3EEEvPT0_PKT_T1_ii,@"STO_CUDA_ENTRY STV_DEFAULT"
_ZN18transformer_engine27scaled_softmax_warp_forwardI6__halfS1_fLi3EEEvPT0_PKT_T1_ii:
.text._ZN18transformer_engine27scaled_softmax_warp_forwardI6__halfS1_fLi3EEEvPT0_PKT_T1_ii:
        /* <DEDUP_REMOVED lines=39> */
[----:B--2---:R-:W-:-:S05]  /*0270*/  @!P0 HADD2.F32 R14, -RZ, R10.H0_H0 ;  /* 0x2000000aff0e8230 */ /* 0x004fca0000004100 */
[----:B---3--:R-:W-:Y:S01]  /*0280*/  @!P0 FMUL R12, R14, R17 ;  /* 0x000000110e0c8220 */ /* 0x008fe20000400000 */
[----:B----4-:R-:W-:-:S05]  /*0290*/  @!P2 HADD2.F32 R8, -RZ, R2.H0_H0 ;  /* 0x20000002ff08a230 */ /* 0x010fca0000004100 */
        /* <DEDUP_REMOVED lines=68> */
[----:B0-----:R-:W-:Y:S05]  /*06e0*/  CALL.REL.NOINC `($__internal_56_$__cuda_sm3x_div_rn_noftz_f32_slowpath) ;  /* 0x0000000000907944 */ /* 0x001fea0003c00000 */
[----:B------:R-:W-:-:S07]  /*06f0*/  IMAD.MOV.U32 R3, RZ, RZ, R10 ;  /* 0x000000ffff037224 */ /* 0x000fce00078e000a */
.L_x_11177:
[----:B------:R-:W-:Y:S05]  /*0700*/  BSYNC.RECONVERGENT B1 ;  /* 0x0000000000017941 */ /* 0x000fea0003800200 */
.L_x_11176:
[----:B------:R-:W1:Y:S01]  /*0710*/  LDCU.64 UR8, c[0x0][0x380] ;  /* 0x00007000ff0877ac */ /* 0x000e620008000a00 */
[----:B------:R-:W-:Y:S02]  /*0720*/  F2FP.F16.F32.PACK_AB R8, RZ, R3 ;  /* 0x00000003ff08723e */ /* 0x000fe400000000ff */
[----:B-1----:R-:W-:-:S04]  /*0730*/  LEA R2, P0, R6, UR8, 0x1 ;  /* 0x0000000806027c11 */ /* 0x002fc8000f8008ff */
[----:B------:R-:W-:-:S05]  /*0740*/  LEA.HI.X R3, R6, UR9, R9, 0x1, P0 ;  /* 0x0000000906037c11 */ /* 0x000fca00080f0c09 */
[----:B------:R1:W-:Y:S04]  /*0750*/  STG.E.U16 desc[UR4][R2.64], R8 ;  /* 0x0000000802007986 */ /* 0x0003e8000c101504 */
.L_x_11175:
[----:B------:R-:W-:Y:S05]  /*0760*/  BSYNC.RECONVERGENT B0 ;  /* 0x0000000000007941 */ /* 0x000fea0003800200 */
.L_x_11174:
        /* <DEDUP_REMOVED lines=16> */
[----:B0-----:R-:W-:Y:S05]  /*0870*/  CALL.REL.NOINC `($__internal_56_$__cuda_sm3x_div_rn_noftz_f32_slowpath) ;  /* 0x00000000002c7944 */ /* 0x001fea0003c00000 */
[----:B------:R-:W-:-:S07]  /*0880*/  IMAD.MOV.U32 R3, RZ, RZ, R10 ;  /* 0x000000ffff037224 */ /* 0x000fce00078e000a */
.L_x_11179:
[----:B------:R-:W-:Y:S05]  /*0890*/  BSYNC.RECONVERGENT B0 ;  /* 0x0000000000007941 */ /* 0x000fea0003800200 */
.L_x_11178:
[----:B------:R-:W1:Y:S01]  /*08a0*/  LDCU UR7, c[0x0][0x398] ;  /* 0x00007300ff0777ac */ /* 0x000e620008000800 */
[----:B------:R-:W-:Y:S01]  /*08b0*/  F2FP.F16.F32.PACK_AB R0, RZ, R3 ;  /* 0x00000003ff00723e */ /* 0x000fe200000000ff */
[----:B------:R-:W2:Y:S01]  /*08c0*/  LDCU.64 UR8, c[0x0][0x380] ;  /* 0x00007000ff0877ac */ /* 0x000ea20008000a00 */
[----:B-1----:R-:W-:-:S04]  /*08d0*/  IADD3 R6, P0, PT, R6, UR7, RZ ;  /* 0x0000000706067c10 */ /* 0x002fc8000ff1e0ff */
[----:B------:R-:W-:Y:S02]  /*08e0*/  IADD3.X R9, PT, PT, R9, UR6, RZ, P0, !PT ;  /* 0x0000000609097c10 */ /* 0x000fe400087fe4ff */
[----:B--2---:R-:W-:-:S04]  /*08f0*/  LEA R2, P0, R6, UR8, 0x1 ;  /* 0x0000000806027c11 */ /* 0x004fc8000f8008ff */
[----:B------:R-:W-:-:S05]  /*0900*/  LEA.HI.X R3, R6, UR9, R9, 0x1, P0 ;  /* 0x0000000906037c11 */ /* 0x000fca00080f0c09 */
[----:B------:R-:W-:Y:S01]  /*0910*/  STG.E.U16 desc[UR4][R2.64], R0 ;  /* 0x0000000002007986 */ /* 0x000fe2000c101504 */
[----:B------:R-:W-:Y:S05]  /*0920*/  EXIT ;  /* 0x000000000000794d */ /* 0x000fea0003800000 */
        .weak           $__internal_56_$__cuda_sm3x_div_rn_noftz_f32_slowpath
        .type           $__internal_56_$__cuda_sm3x_div_rn_noftz_f32_slowpath,@function
        .size           $__internal_56_$__cuda_sm3x_div_rn_noftz_f32_slowpath,(.L_x_11302 - $__internal_56_$__cuda_sm3x_div_rn_noftz_f32_slowpath)
$__internal_56_$__cuda_sm3x_div_rn_noftz_f32_slowpath:
        /* <DEDUP_REMOVED lines=34> */
.L_x_11181:
        /* <DEDUP_REMOVED lines=51> */
.L_x_11188:
[----:B------:R-:W-:-:S04]  /*0e80*/  LOP3.LUT R2, R2, 0x80000000, RZ, 0xc0, !PT ;  /* 0x8000000002027812 */ /* 0x000fc800078ec0ff */
[----:B------:R-:W-:Y:S01]  /*0e90*/  LOP3.LUT R2, R2, 0x7f800000, RZ, 0xfc, !PT ;  /* 0x7f80000002027812 */ /* 0x000fe200078efcff */
[----:B------:R-:W-:Y:S06]  /*0ea0*/  BRA `(.L_x_11189) ;  /* 0x0000000000047947 */ /* 0x000fec0003800000 */
.L_x_11187:
[----:B------:R-:W-:-:S07]  /*0eb0*/  IMAD R2, R15, 0x800000, R2 ;  /* 0x008000000f027824 */ /* 0x000fce00078e0202 */
.L_x_11189:
[----:B------:R-:W-:Y:S05]  /*0ec0*/  BSYNC.RECONVERGENT B3 ;  /* 0x0000000000037941 */ /* 0x000fea0003800200 */
.L_x_11186:
[----:B------:R-:W-:Y:S05]  /*0ed0*/  BRA `(.L_x_11190) ;  /* 0x0000000000207947 */ /* 0x000fea0003800000 */
.L_x_11185:
[----:B------:R-:W-:-:S04]  /*0ee0*/  LOP3.LUT R2, R3, 0x80000000, R2, 0x48, !PT ;  /* 0x8000000003027812 */ /* 0x000fc800078e4802 */
[----:B------:R-:W-:Y:S01]  /*0ef0*/  LOP3.LUT R2, R2, 0x7f800000, RZ, 0xfc, !PT ;  /* 0x7f80000002027812 */ /* 0x000fe200078efcff */
[----:B------:R-:W-:Y:S06]  /*0f00*/  BRA `(.L_x_11190) ;  /* 0x0000000000147947 */ /* 0x000fec0003800000 */
.L_x_11184:
[----:B------:R-:W-:Y:S01]  /*0f10*/  LOP3.LUT R2, R3, 0x80000000, R2, 0x48, !PT ;  /* 0x8000000003027812 */ /* 0x000fe200078e4802 */
[----:B------:R-:W-:Y:S06]  /*0f20*/  BRA `(.L_x_11190) ;  /* 0x00000000000c7947 */ /* 0x000fec0003800000 */
.L_x_11183:
[----:B------:R-:W0:Y:S01]  /*0f30*/  MUFU.RSQ R2, -QNAN ;  /* 0xffc0000000027908 */ /* 0x000e220000001400 */
[----:B------:R-:W-:Y:S05]  /*0f40*/  BRA `(.L_x_11190) ;  /* 0x0000000000047947 */ /* 0x000fea0003800000 */
.L_x_11182:
[----:B------:R-:W-:-:S07]  /*0f50*/  FADD.FTZ R2, R2, R3 ;  /* 0x0000000302027221 */ /* 0x000fce0000010000 */
.L_x_11190:
[----:B------:R-:W-:Y:S05]  /*0f60*/  BSYNC.RECONVERGENT B2 ;  /* 0x0000000000027941 */ /* 0x000fea0003800200 */
.L_x_11180:
[----:B0-----:R-:W-:Y:S02]  /*0f70*/  IMAD.MOV.U32 R10, RZ, RZ, R2 ;  /* 0x000000ffff0a7224 */ /* 0x001fe400078e0002 */
[----:B------:R-:W-:Y:S02]  /*0f80*/  IMAD.MOV.U32 R2, RZ, RZ, R8 ;  /* 0x000000ffff027224 */ /* 0x000fe400078e0008 */
[----:B------:R-:W-:-:S04]  /*0f90*/  IMAD.MOV.U32 R3, RZ, RZ, 0x0 ;  /* 0x00000000ff037424 */ /* 0x000fc800078e00ff */
[----:B------:R-:W-:Y:S05]  /*0fa0*/  RET.REL.NODEC R2 `(_ZN18transformer_engine27scaled_softmax_warp_forwardI6__halfS1_fLi3EEEvPT0_PKT_T1_ii) ;  /* 0xfffffff002147950 */ /* 0x000fea0003c3ffff */
.L_x_11191:
        /* <DEDUP_REMOVED lines=13> */
.L_x_11302:


//--------------------- .text._ZN18transformer_engine27scaled_softmax_warp_forwardI6__halfS1_fLi2EEEvPT0_PKT_T1_ii --------------------------
	.section	.text._ZN18transformer_engine27scaled_softmax_warp_forwardI6__halfS1_fLi2EEEvPT0_PKT_T1_ii,"ax",@progbits
	.align	128
        .global         _ZN18transformer_engine27scaled_softmax_warp_forwardI6__halfS1_fLi2EEEvPT0_PKT_T1_ii
        .type           _ZN18transformer_engine27scaled_softmax_warp_forwardI6__halfS1_fLi2EEEvPT0_PKT_T1_ii,@function
        .size           _ZN18transformer_engine27scaled_softmax_warp_forwardI6__halfS1_fLi2EEEvPT0_PKT_T1_ii,(.L_x_11303 - _ZN18transformer_engine27scaled_softmax_warp_forwardI6__halfS1_fLi2EEEvPT0_PKT_T1_ii)
        .other          _ZN18transformer_engine27scaled_softmax_warp_forwardI6__halfS1_fLi2EEEvPT0_PKT_T1_ii,@"STO_CUDA_ENTRY STV_DEFAULT"
_ZN18transformer_engine27scaled_softmax_warp_forwardI6__halfS1_fLi2EEEvPT0_PKT_T1_ii:
.text._ZN18transformer_engine27scaled_softmax_warp_forwardI6__halfS1_fLi2EEEvPT0_PKT_T1_ii:
        /* <DEDUP_REMOVED lines=39> */
[----:B------:R-:W-:-:S02]  /*0270*/  HFMA2 R19, -RZ, RZ, 3.7421875, 0 ;  /* 0x437c0000ff137431 */ /* 0x000fc400000001ff */
        /* <DEDUP_REMOVED lines=60> */
[----:B------:R-:W-:Y:S05]  /*0640*/  CALL.REL.NOINC `($__internal_57_$__cuda_sm3x_div_rn_noftz_f32_slowpath) ;  /* 0x0000000000907944 */ /* 0x000fea0003c00000 */
[----:B------:R-:W-:-:S07]  /*0650*/  IMAD.MOV.U32 R3, RZ, RZ, R10 ;  /* 0x000000ffff037224 */ /* 0x000fce00078e000a */
.L_x_11195:
[----:B------:R-:W-:Y:S05]  /*0660*/  BSYNC.RECONVERGENT B1 ;  /* 0x0000000000017941 */ /* 0x000fea0003800200 */
.L_x_11194:
[----:B------:R-:W0:Y:S01]  /*0670*/  LDCU.64 UR8, c[0x0][0x380] ;  /* 0x00007000ff0877ac */ /* 0x000e220008000a00 */
[----:B------:R-:W-:Y:S02]  /*0680*/  F2FP.F16.F32.PACK_AB R8, RZ, R3 ;  /* 0x00000003ff08723e */ /* 0x000fe400000000ff */
[----:B0-----:R-:W-:-:S04]  /*0690*/  LEA R2, P0, R6, UR8, 0x1 ;  /* 0x0000000806027c11 */ /* 0x001fc8000f8008ff */
[----:B------:R-:W-:-:S05]  /*06a0*/  LEA.HI.X R3, R6, UR9, R9, 0x1, P0 ;  /* 0x0000000906037c11 */ /* 0x000fca00080f0c09 */
[----:B------:R0:W-:Y:S04]  /*06b0*/  STG.E.U16 desc[UR4][R2.64], R8 ;  /* 0x0000000802007986 */ /* 0x0001e8000c101504 */
.L_x_11193:
[----:B------:R-:W-:Y:S05]  /*06c0*/  BSYNC.RECONVERGENT B0 ;  /* 0x0000000000007941 */ /* 0x000fea0003800200 */
.L_x_11192:
        /* <DEDUP_REMOVED lines=16> */
[----:B------:R-:W-:Y:S05]  /*07d0*/  CALL.REL.NOINC `($__internal_57_$__cuda_sm3x_div_rn_noftz_f32_slowpath) ;  /* 0x00000000002c7944 */ /* 0x000fea0003c00000 */
[----:B------:R-:W-:-:S07]  /*07e0*/  IMAD.MOV.U32 R3, RZ, RZ, R10 ;  /* 0x000000ffff037224 */ /* 0x000fce00078e000a */
.L_x_11197:
[----:B------:R-:W-:Y:S05]  /*07f0*/  BSYNC.RECONVERGENT B0 ;  /* 0x0000000000007941 */ /* 0x000fea0003800200 */
.L_x_11196:
        /* <DEDUP_REMOVED lines=9> */
        .weak           $__internal_57_$__cuda_sm3x_div_rn_noftz_f32_slowpath
        .type           $__internal_57_$__cuda_sm3x_div_rn_noftz_f32_slowpath,@function
        .size           $__internal_57_$__cuda_sm3x_div_rn_noftz_f32_slowpath,(.L_x_11303 - $__internal_57_$__cuda_sm3x_div_rn_noftz_f32_slowpath)
$__internal_57_$__cuda_sm3x_div_rn_noftz_f32_slowpath:
        /* <DEDUP_REMOVED lines=34> */
.L_x_11199:
        /* <DEDUP_REMOVED lines=51> */
.L_x_11206:
[----:B------:R-:W-:-:S04]  /*0de0*/  LOP3.LUT R2, R2, 0x80000000, RZ, 0xc0, !PT ;  /* 0x8000000002027812 */ /* 0x000fc800078ec0ff */
[----:B------:R-:W-:Y:S01]  /*0df0*/  LOP3.LUT R2, R2, 0x7f800000, RZ, 0xfc, !PT ;  /* 0x7f80000002027812 */ /* 0x000fe200078efcff */
[----:B------:R-:W-:Y:S06]  /*0e00*/  BRA `(.L_x_11207) ;  /* 0x0000000000047947 */ /* 0x000fec0003800000 */
.L_x_11205:
[----:B------:R-:W-:-:S07]  /*0e10*/  LEA R2, R15, R2, 0x17 ;  /* 0x000000020f027211 */ /* 0x000fce00078eb8ff */
.L_x_11207:
[----:B------:R-:W-:Y:S05]  /*0e20*/  BSYNC.RECONVERGENT B3 ;  /* 0x0000000000037941 */ /* 0x000fea0003800200 */
.L_x_11204:
[----:B------:R-:W-:Y:S05]  /*0e30*/  BRA `(.L_x_11208) ;  /* 0x0000000000207947 */ /* 0x000fea0003800000 */
.L_x_11203:
[----:B------:R-:W-:-:S04]  /*0e40*/  LOP3.LUT R2, R3, 0x80000000, R2, 0x48, !PT ;  /* 0x8000000003027812 */ /* 0x000fc800078e4802 */
[----:B------:R-:W-:Y:S01]  /*0e50*/  LOP3.LUT R2, R2, 0x7f800000, RZ, 0xfc, !PT ;  /* 0x7f80000002027812 */ /* 0x000fe200078efcff */
[----:B------:R-:W-:Y:S06]  /*0e60*/  BRA `(.L_x_11208) ;  /* 0x0000000000147947 */ /* 0x000fec0003800000 */
.L_x_11202:
[----:B------:R-:W-:Y:S01]  /*0e70*/  LOP3.LUT R2, R3, 0x80000000, R2, 0x48, !PT ;  /* 0x8000000003027812 */ /* 0x000fe200078e4802 */
[----:B------:R-:W-:Y:S06]  /*0e80*/  BRA `(.L_x_11208) ;  /* 0x00000000000c7947 */ /* 0x000fec0003800000 */
.L_x_11201:
[----:B------:R-:W0:Y:S01]  /*0e90*/  MUFU.RSQ R2, -QNAN ;  /* 0xffc0000000027908 */ /* 0x000e220000001400 */
[----:B------:R-:W-:Y:S05]  /*0ea0*/  BRA `(.L_x_11208) ;  /* 0x0000000000047947 */ /* 0x000fea0003800000 */
.L_x_11200:
[----:B------:R-:W-:-:S07]  /*0eb0*/  FADD.FTZ R2, R2, R3 ;  /* 0x0000000302027221 */ /* 0x000fce0000010000 */
.L_x_11208:
[----:B------:R-:W-:Y:S05]  /*0ec0*/  BSYNC.RECONVERGENT B2 ;  /* 0x0000000000027941 */ /* 0x000fea0003800200 */
.L_x_11198:
[----:B0-----:R-:W-:Y:S02]  /*0ed0*/  IMAD.MOV.U32 R10, RZ, RZ, R2 ;  /* 0x000000ffff0a7224 */ /* 0x001fe400078e0002 */
[----:B------:R-:W-:Y:S02]  /*0ee0*/  IMAD.MOV.U32 R2, RZ, RZ, R8 ;  /* 0x000000ffff027224 */ /* 0x000fe400078e0008 */
[----:B------:R-:W-:-:S04]  /*0ef0*/  IMAD.MOV.U32 R3, RZ, RZ, 0x0 ;  /* 0x00000000ff037424 */ /* 0x000fc800078e00ff */
[----:B------:R-:W-:Y:S05]  /*0f00*/  RET.REL.NODEC R2 `(_ZN18transformer_engine27scaled_softmax_warp_forwardI6__halfS1_fLi2EEEvPT0_PKT_T1_ii) ;  /* 0xfffffff0023c7950 */ /* 0x000fea0003c3ffff */
.L_x_11209:
        /* <DEDUP_REMOVED lines=15> */
.L_x_11303:


//--------------------- .text._ZN18transformer_engine27scaled_softmax_warp_forwardI6__halfS1_fLi1EEEvPT0_PKT_T1_ii --------------------------
	.section	.text._ZN18transformer_engine27scaled_softmax_warp_forwardI6__halfS1_fLi1EEEvPT0_PKT_T1_ii,"ax",@progbits
	.align	128
        .global         _ZN18transformer_engine27scaled_softmax_warp_forwardI6__halfS1_fLi1EEEvPT0_PKT_T1_ii
        .type           _ZN18transformer_engine27scaled_softmax_warp_forwardI6__halfS1_fLi1EEEvPT0_PKT_T1_ii,@function
        .size           _ZN18transformer_engine27scaled_softmax_warp_forwardI6__halfS1_fLi1EEEvPT0_PKT_T1_ii,(.L_x_11304 - _ZN18transformer_engine27scaled_softmax_warp_forwardI6__halfS1_fLi1EEEvPT0_PKT_T1_ii)
        .other          _ZN18transformer_engine27scaled_softmax_warp_forwardI6__halfS1_fLi1EEEvPT0_PKT_T1_ii,@"STO_CUDA_ENTRY STV_DEFAULT"
_ZN18transformer_engine27scaled_softmax_warp_forwardI6__halfS1_fLi1EEEvPT0_PKT_T1_ii:
.text._ZN18transformer_engine27scaled_softmax_warp_forwardI6__halfS1_fLi1EEEvPT0_PKT_T1_ii:
        /* <DEDUP_REMOVED lines=45> */
[----:B------:R-:W-:Y:S02]  /*02d0*/  HFMA2 R8, -RZ, RZ, 0.96630859375, -0.0022525787353515625 ;  /* 0x3bbb989dff087431 */ /* 0x000fe400000001ff */
        /* <DEDUP_REMOVED lines=44> */
[----:B------:R-:W-:Y:S05]  /*05a0*/  CALL.REL.NOINC `($__internal_58_$__cuda_sm3x_div_rn_noftz_f32_slowpath) ;  /* 0x0000000000907944 */ /* 0x000fea0003c00000 */
[----:B------:R-:W-:-:S07]  /*05b0*/  MOV R3, R10 ;  /* 0x0000000a00037202 */ /* 0x000fce0000000f00 */
.L_x_11213:
[----:B------:R-:W-:Y:S05]  /*05c0*/  BSYNC.RECONVERGENT B1 ;  /* 0x0000000000017941 */ /* 0x000fea0003800200 */
.L_x_11212:
[----:B------:R-:W0:Y:S01]  /*05d0*/  LDCU.64 UR8, c[0x0][0x380] ;  /* 0x00007000ff0877ac */ /* 0x000e220008000a00 */
[----:B------:R-:W-:Y:S02]  /*05e0*/  F2FP.F16.F32.PACK_AB R8, RZ, R3 ;  /* 0x00000003ff08723e */ /* 0x000fe400000000ff */
[----:B0-----:R-:W-:-:S04]  /*05f0*/  LEA R2, P0, R6, UR8, 0x1 ;  /* 0x0000000806027c11 */ /* 0x001fc8000f8008ff */
[----:B------:R-:W-:-:S05]  /*0600*/  LEA.HI.X R3, R6, UR9, R9, 0x1, P0 ;  /* 0x0000000906037c11 */ /* 0x000fca00080f0c09 */
[----:B------:R1:W-:Y:S04]  /*0610*/  STG.E.U16 desc[UR4][R2.64], R8 ;  /* 0x0000000802007986 */ /* 0x0003e8000c101504 */
.L_x_11211:
[----:B------:R-:W-:Y:S05]  /*0620*/  BSYNC.RECONVERGENT B0 ;  /* 0x0000000000007941 */ /* 0x000fea0003800200 */
.L_x_11210:
        /* <DEDUP_REMOVED lines=16> */
[----:B------:R-:W-:Y:S05]  /*0730*/  CALL.REL.NOINC `($__internal_58_$__cuda_sm3x_div_rn_noftz_f32_slowpath) ;  /* 0x00000000002c7944 */ /* 0x000fea0003c00000 */
[----:B------:R-:W-:-:S07]  /*0740*/  IMAD.MOV.U32 R3, RZ, RZ, R10 ;  /* 0x000000ffff037224 */ /* 0x000fce00078e000a */
.L_x_11215:
[----:B------:R-:W-:Y:S05]  /*0750*/  BSYNC.RECONVERGENT B0 ;  /* 0x0000000000007941 */ /* 0x000fea0003800200 */
.L_x_11214:
        /* <DEDUP_REMOVED lines=9> */
        .weak           $__internal_58_$__cuda_sm3x_div_rn_noftz_f32_slowpath
        .type           $__internal_58_$__cuda_sm3x_div_rn_noftz_f32_slowpath,@function
        .size           $__internal_58_$__cuda_sm3x_div_rn_noftz_f32_slowpath,(.L_x_11304 - $__internal_58_$__cuda_sm3x_div_rn_noftz_f32_slowpath)
$__internal_58_$__cuda_sm3x_div_rn_noftz_f32_slowpath:
        /* <DEDUP_REMOVED lines=34> */
.L_x_11217:
        /* <DEDUP_REMOVED lines=51> */
.L_x_11224:
[----:B------:R-:W-:-:S04]  /*0d40*/  LOP3.LUT R2, R2, 0x80000000, RZ, 0xc0, !PT ;  /* 0x8000000002027812 */ /* 0x000fc800078ec0ff */
[----:B------:R-:W-:Y:S01]  /*0d50*/  LOP3.LUT R2, R2, 0x7f800000, RZ, 0xfc, !PT ;  /* 0x7f80000002027812 */ /* 0x000fe200078efcff */
[----:B------:R-:W-:Y:S06]  /*0d60*/  BRA `(.L_x_11225) ;  /* 0x0000000000047947 */ /* 0x000fec0003800000 */
.L_x_11223:
[----:B------:R-:W-:-:S07]  /*0d70*/  IMAD R2, R15, 0x800000, R2 ;  /* 0x008000000f027824 */ /* 0x000fce00078e0202 */
.L_x_11225:
[----:B------:R-:W-:Y:S05]  /*0d80*/  BSYNC.RECONVERGENT B3 ;  /* 0x0000000000037941 */ /* 0x000fea0003800200 */
.L_x_11222:
[----:B------:R-:W-:Y:S05]  /*0d90*/  BRA `(.L_x_11226) ;  /* 0x0000000000207947 */ /* 0x000fea0003800000 */
.L_x_11221:
[----:B------:R-:W-:-:S04]  /*0da0*/  LOP3.LUT R2, R3, 0x80000000, R2, 0x48, !PT ;  /* 0x8000000003027812 */ /* 0x000fc800078e4802 */
[----:B------:R-:W-:Y:S01]  /*0db0*/  LOP3.LUT R2, R2, 0x7f800000, RZ, 0xfc, !PT ;  /* 0x7f80000002027812 */ /* 0x000fe200078efcff */
[----:B------:R-:W-:Y:S06]  /*0dc0*/  BRA `(.L_x_11226) ;  /* 0x0000000000147947 */ /* 0x000fec0003800000 */
.L_x_11220:
[----:B------:R-:W-:Y:S01]  /*0dd0*/  LOP3.LUT R2, R3, 0x80000000, R2, 0x48, !PT ;  /* 0x8000000003027812 */ /* 0x000fe200078e4802 */
[----:B------:R-:W-:Y:S06]  /*0de0*/  BRA `(.L_x_11226) ;  /* 0x00000000000c7947 */ /* 0x000fec0003800000 */
.L_x_11219:
[----:B------:R-:W0:Y:S01]  /*0df0*/  MUFU.RSQ R2, -QNAN ;  /* 0xffc0000000027908 */ /* 0x000e220000001400 */
[----:B------:R-:W-:Y:S05]  /*0e00*/  BRA `(.L_x_11226) ;  /* 0x0000000000047947 */ /* 0x000fea0003800000 */
.L_x_11218:
[----:B------:R-:W-:-:S07]  /*0e10*/  FADD.FTZ R2, R2, R3 ;  /* 0x0000000302027221 */ /* 0x000fce0000010000 */
.L_x_11226:
[----:B------:R-:W-:Y:S05]  /*0e20*/  BSYNC.RECONVERGENT B2 ;  /* 0x0000000000027941 */ /* 0x000fea0003800200 */
.L_x_11216:
[----:B0-----:R-:W-:Y:S01]  /*0e30*/  MOV R10, R2 ;  /* 0x00000002000a7202 */ /* 0x001fe20000000f00 */
[----:B------:R-:W-:Y:S02]  /*0e40*/  IMAD.MOV.U32 R2, RZ, RZ, R8 ;  /* 0x000000ffff027224 */ /* 0x000fe400078e0008 */
[----:B------:R-:W-:-:S04]  /*0e50*/  IMAD.MOV.U32 R3, RZ, RZ, 0x0 ;  /* 0x00000000ff037424 */ /* 0x000fc800078e00ff */
[----:B------:R-:W-:Y:S05]  /*0e60*/  RET.REL.NODEC R2 `(_ZN18transformer_engine27scaled_softmax_warp_forwardI6__halfS1_fLi1EEEvPT0_PKT_T1_ii) ;  /* 0xfffffff002647950 */ /* 0x000fea0003c3ffff */
.L_x_11227:
        /* <DEDUP_REMOVED lines=9> */
.L_x_11304:


//--------------------- .text._ZN18transformer_engine27scaled_softmax_warp_forwardI6__halfS1_fLi0EEEvPT0_PKT_T1_ii --------------------------
	.section	.text._ZN18transformer_engine27scaled_softmax_warp_forwardI6__halfS1_fLi0EEEvPT0_PKT_T1_ii,"ax",@progbits
	.align	128
        .global         _ZN18transformer_engine27scaled_softmax_warp_forwardI6__halfS1_fLi0EEEvPT0_PKT_T1_ii
        .type           _ZN18transformer_engine27scaled_softmax_warp_forwardI6__halfS1_fLi0EEEvPT0_PKT_T1_ii,@function
        .size           _ZN18transformer_engine27scaled_softmax_warp_forwardI6__halfS1_fLi0EEEvPT0_PKT_T1_ii,(.L_x_11305 - _ZN18transformer_engine27scaled_softmax_warp_forwardI6__halfS1_fLi0EEEvPT0_PKT_T1_ii)
        .other          _ZN18transformer_engine27scaled_softmax_warp_forwardI6__halfS1_fLi0EEEvPT0_PKT_T1_ii,@"STO_CUDA_ENTRY STV_DEFAULT"
_ZN18transformer_engine27scaled_softmax_warp_forwardI6__halfS1_fLi0EEEvPT0_PKT_T1_ii:
.text._ZN18transformer_engine27scaled_softmax_warp_forwardI6__halfS1_fLi0EEEvPT0_PKT_T1_ii:
        /* <DEDUP_REMOVED lines=38> */
[----:B0-----:R-:W-:Y:S02]  /*0260*/  IMAD.MOV.U32 R11, RZ, RZ, 0x437c0000 ;  /* 0x437c0000ff0b7424 */ /* 0x001fe400078e00ff */
[----:B--2---:R-:W-:-:S05]  /*0270*/  @!P0 HADD2.F32 R0, -RZ, R10.H0_H0 ;  /* 0x2000000aff008230 */ /* 0x004fca0000004100 */
[----:B---3--:R-:W-:Y:S01]  /*0280*/  @!P0 FMUL R12, R0, R17 ;  /* 0x00000011000c8220 */ /* 0x008fe20000400000 */
[----:B------:R-:W-:Y:S01]  /*0290*/  MOV R0, 0xff800000 ;  /* 0xff80000000007802 */ /* 0x000fe20000000f00 */
[----:B------:R-:W-:Y:S02]  /*02a0*/  IMAD.MOV.U32 R17, RZ, RZ, 0x3bbb989d ;  /* 0x3bbb989dff117424 */ /* 0x000fe400078e00ff */
[----:B----4-:R-:W-:Y:S02]  /*02b0*/  @!P2 HADD2.F32 R8, -RZ, R2.H0_H0 ;  /* 0x20000002ff08a230 */ /* 0x010fe40000004100 */
[----:B------:R-:W-:-:S03]  /*02c0*/  FADD R12, R12, -R12 ;  /* 0x8000000c0c0c7221 */ /* 0x000fc60000000000 */
[----:B-1----:R-:W-:Y:S01]  /*02d0*/  @!P2 FMUL R0, R8, R15 ;  /* 0x0000000f0800a220 */ /* 0x002fe20000400000 */
[----:B------:R-:W-:-:S03]  /*02e0*/  FFMA.SAT R2, R12, R17, 0.5 ;  /* 0x3f0000000c027423 */ /* 0x000fc60000002011 */
[----:B------:R-:W-:Y:S01]  /*02f0*/  FADD R0, R0, -R0 ;  /* 0x8000000000007221 */ /* 0x000fe20000000000 */
[----:B------:R-:W-:-:S03]  /*0300*/  FFMA.RM R8, R2, R11, 12582913 ;  /* 0x4b40000102087423 */ /* 0x000fc6000000400b */
[----:B------:R-:W-:Y:S01]  /*0310*/  FFMA.SAT R2, R0, R17, 0.5 ;  /* 0x3f00000000027423 */ /* 0x000fe20000002011 */
[----:B------:R-:W-:-:S03]  /*0320*/  FADD R3, R8, -12583039 ;  /* 0xcb40007f08037421 */ /* 0x000fc60000000000 */
[----:B------:R-:W-:Y:S01]  /*0330*/  FFMA.RM R2, R2, R11, 12582913 ;  /* 0x4b40000102027423 */ /* 0x000fe2000000400b */
[----:B------:R-:W-:-:S03]  /*0340*/  FFMA R11, R12, 1.4426950216293334961, -R3 ;  /* 0x3fb8aa3b0c0b7823 */ /* 0x000fc60000000803 */
[----:B------:R-:W-:Y:S01]  /*0350*/  FADD R3, R2, -12583039 ;  /* 0xcb40007f02037421 */ /* 0x000fe20000000000 */
[----:B------:R-:W-:-:S03]  /*0360*/  FFMA R11, R12, 1.925963033500011079e-08, R11 ;  /* 0x32a570600c0b7823 */ /* 0x000fc6000000000b */
[----:B------:R-:W-:-:S03]  /*0370*/  FFMA R3, R0, 1.4426950216293334961, -R3 ;  /* 0x3fb8aa3b00037823 */ /* 0x000fc60000000803 */
[----:B------:R-:W0:Y:S01]  /*0380*/  MUFU.EX2 R11, R11 ;  /* 0x0000000b000b7308 */ /* 0x000e220000000800 */
[----:B------:R-:W-:Y:S01]  /*0390*/  FFMA R3, R0, 1.925963033500011079e-08, R3 ;  /* 0x32a5706000037823 */ /* 0x000fe20000000003 */
[----:B------:R-:W-:-:S06]  /*03a0*/  IMAD.SHL.U32 R0, R8, 0x800000, RZ ;  /* 0x0080000008007824 */ /* 0x000fcc00078e00ff */
        /* <DEDUP_REMOVED lines=21> */
[----:B------:R-:W-:Y:S05]  /*0500*/  CALL.REL.NOINC `($__internal_59_$__cuda_sm3x_div_rn_noftz_f32_slowpath) ;  /* 0x0000000000907944 */ /* 0x000fea0003c00000 */
[----:B------:R-:W-:-:S07]  /*0510*/  IMAD.MOV.U32 R3, RZ, RZ, R10 ;  /* 0x000000ffff037224 */ /* 0x000fce00078e000a */
.L_x_11231:
[----:B------:R-:W-:Y:S05]  /*0520*/  BSYNC.RECONVERGENT B1 ;  /* 0x0000000000017941 */ /* 0x000fea0003800200 */
.L_x_11230:
[----:B------:R-:W0:Y:S01]  /*0530*/  LDCU.64 UR8, c[0x0][0x380] ;  /* 0x00007000ff0877ac */ /* 0x000e220008000a00 */
[----:B------:R-:W-:Y:S02]  /*0540*/  F2FP.F16.F32.PACK_AB R8, RZ, R3 ;  /* 0x00000003ff08723e */ /* 0x000fe400000000ff */
[----:B0-----:R-:W-:-:S04]  /*0550*/  LEA R2, P0, R6, UR8, 0x1 ;  /* 0x0000000806027c11 */ /* 0x001fc8000f8008ff */
[----:B------:R-:W-:-:S05]  /*0560*/  LEA.HI.X R3, R6, UR9, R9, 0x1, P0 ;  /* 0x0000000906037c11 */ /* 0x000fca00080f0c09 */
[----:B------:R0:W-:Y:S04]  /*0570*/  STG.E.U16 desc[UR4][R2.64], R8 ;  /* 0x0000000802007986 */ /* 0x0001e8000c101504 */
.L_x_11229:
[----:B------:R-:W-:Y:S05]  /*0580*/  BSYNC.RECONVERGENT B0 ;  /* 0x0000000000007941 */ /* 0x000fea0003800200 */
.L_x_11228:
        /* <DEDUP_REMOVED lines=16> */
[----:B------:R-:W-:Y:S05]  /*0690*/  CALL.REL.NOINC `($__internal_59_$__cuda_sm3x_div_rn_noftz_f32_slowpath) ;  /* 0x00000000002c7944 */ /* 0x000fea0003c00000 */
[----:B------:R-:W-:-:S07]  /*06a0*/  MOV R3, R10 ;  /* 0x0000000a00037202 */ /* 0x000fce0000000f00 */
.L_x_11233:
[----:B------:R-:W-:Y:S05]  /*06b0*/  BSYNC.RECONVERGENT B0 ;  /* 0x0000000000007941 */ /* 0x000fea0003800200 */
.L_x_11232:
        /* <DEDUP_REMOVED lines=9> */
        .weak           $__internal_59_$__cuda_sm3x_div_rn_noftz_f32_slowpath
        .type           $__internal_59_$__cuda_sm3x_div_rn_noftz_f32_slowpath,@function
        .size           $__internal_59_$__cuda_sm3x_div_rn_noftz_f32_slowpath,(.L_x_11305 - $__internal_59_$__cuda_sm3x_div_rn_noftz_f32_slowpath)
$__internal_59_$__cuda_sm3x_div_rn_noftz_f32_slowpath:
        /* <DEDUP_REMOVED lines=34> */
.L_x_11235:
        /* <DEDUP_REMOVED lines=51> */
.L_x_11242:
[----:B------:R-:W-:-:S04]  /*0ca0*/  LOP3.LUT R2, R2, 0x80000000, RZ, 0xc0, !PT ;  /* 0x8000000002027812 */ /* 0x000fc800078ec0ff */
[----:B------:R-:W-:Y:S01]  /*0cb0*/  LOP3.LUT R2, R2, 0x7f800000, RZ, 0xfc, !PT ;  /* 0x7f80000002027812 */ /* 0x000fe200078efcff */
[----:B------:R-:W-:Y:S06]  /*0cc0*/  BRA `(.L_x_11243) ;  /* 0x0000000000047947 */ /* 0x000fec0003800000 */
.L_x_11241:
[----:B------:R-:W-:-:S07]  /*0cd0*/  IMAD R2, R15, 0x800000, R2 ;  /* 0x008000000f027824 */ /* 0x000fce00078e0202 */
.L_x_11243:
[----:B------:R-:W-:Y:S05]  /*0ce0*/  BSYNC.RECONVERGENT B3 ;  /* 0x0000000000037941 */ /* 0x000fea0003800200 */
.L_x_11240:
[----:B------:R-:W-:Y:S05]  /*0cf0*/  BRA `(.L_x_11244) ;  /* 0x0000000000207947 */ /* 0x000fea0003800000 */
.L_x_11239:
[----:B------:R-:W-:-:S04]  /*0d00*/  LOP3.LUT R2, R3, 0x80000000, R2, 0x48, !PT ;  /* 0x8000000003027812 */ /* 0x000fc800078e4802 */
[----:B------:R-:W-:Y:S01]  /*0d10*/  LOP3.LUT R2, R2, 0x7f800000, RZ, 0xfc, !PT ;  /* 0x7f80000002027812 */ /* 0x000fe200078efcff */
[----:B------:R-:W-:Y:S06]  /*0d20*/  BRA `(.L_x_11244) ;  /* 0x0000000000147947 */ /* 0x000fec0003800000 */
.L_x_11238:
[----:B------:R-:W-:Y:S01]  /*0d30*/  LOP3.LUT R2, R3, 0x80000000, R2, 0x48, !PT ;  /* 0x8000000003027812 */ /* 0x000fe200078e4802 */
[----:B------:R-:W-:Y:S06]  /*0d40*/  BRA `(.L_x_11244) ;  /* 0x00000000000c7947 */ /* 0x000fec0003800000 */
.L_x_11237:
[----:B------:R-:W0:Y:S01]  /*0d50*/  MUFU.RSQ R2, -QNAN ;  /* 0xffc0000000027908 */ /* 0x000e220000001400 */
[----:B------:R-:W-:Y:S05]  /*0d60*/  BRA `(.L_x_11244) ;  /* 0x0000000000047947 */ /* 0x000fea0003800000 */
.L_x_11236:
[----:B------:R-:W-:-:S07]  /*0d70*/  FADD.FTZ R2, R2, R3 ;  /* 0x0000000302027221 */ /* 0x000fce0000010000 */
.L_x_11244:
[----:B------:R-:W-:Y:S05]  /*0d80*/  BSYNC.RECONVERGENT B2 ;  /* 0x0000000000027941 */ /* 0x000fea0003800200 */
.L_x_11234:
[----:B0-----:R-:W-:Y:S01]  /*0d90*/  MOV R10, R2 ;  /* 0x00000002000a7202 */ /* 0x001fe20000000f00 */
[----:B------:R-:W-:Y:S02]  /*0da0*/  IMAD.MOV.U32 R2, RZ, RZ, R8 ;  /* 0x000000ffff027224 */ /* 0x000fe400078e0008 */
[----:B------:R-:W-:-:S04]  /*0db0*/  IMAD.MOV.U32 R3, RZ, RZ, 0x0 ;  /* 0x00000000ff037424 */ /* 0x000fc800078e00ff */
[----:B------:R-:W-:Y:S05]  /*0dc0*/  RET.REL.NODEC R2 `(_ZN18transformer_engine27scaled_softmax_warp_forwardI6__halfS1_fLi0EEEvPT0_PKT_T1_ii) ;  /* 0xfffffff0028c7950 */ /* 0x000fea0003c3ffff */
.L_x_11245:
        /* <DEDUP_REMOVED lines=11> */
.L_x_11305:


//--------------------- .nv.shared.reserved.0     --------------------------
	.section	.nv.shared.reserved.0,"aw",@nobits
	.weak		__nv_reservedSMEM_offset_0_alias
	.size		__nv_reservedSMEM_offset_0_alias, 0, 64
	.other		__nv_reservedSMEM_offset_0_alias,@"STO_CUDA_RESERVED_SHARED STV_DEFAULT"
__nv_reservedSMEM_offset_0_alias:
	.zero		0
	.zero		64


//--------------------- .nv.constant0._ZN18transformer_engine34scaled_masked_softmax_warp_forwardI13__nv_bfloat16S1_fLi14EEEvPT0_PKT_PKhT1_iii --------------------------
	.section	.nv.constant0._ZN18transformer_engine34scaled_masked_softmax_warp_forwardI13__nv_bfloat16S1_fLi14EEEvPT0_PKT_PKhT1_iii,"a",@progbits
	.sectionflags	@""
	.align	4
.nv.constant0._ZN18transformer_engine34scaled_masked_softmax_warp_forwardI13__nv_bfloat16S1_fLi14EEEvPT0_PKT_PKhT1_iii:
	.zero		936


//--------------------- .nv.constant0._ZN18transformer_engine34scaled_masked_softmax_warp_forwardI13__nv_bfloat16S1_fLi13EEEvPT0_PKT_PKhT1_iii --------------------------
	.section	.nv.constant0._ZN18transformer_engine34scaled_masked_softmax_warp_forwardI13__nv_bfloat16S1_fLi13EEEvPT0_PKT_PKhT1_iii,"a",@progbits
	.sectionflags	@""
	.align	4
.nv.constant0._ZN18transformer_engine34scaled_masked_softmax_warp_forwardI13__nv_bfloat16S1_fLi13EEEvPT0_PKT_PKhT1_iii:
	.zero		936


//--------------------- .nv.constant0._ZN18transformer_engine34scaled_masked_softmax_warp_forwardI13__nv_bfloat16S1_fLi12EEEvPT0_PKT_PKhT1_iii --------------------------
	.section	.nv.constant0._ZN18transformer_engine34scaled_masked_softmax_warp_forwardI13__nv_bfloat16S1_fLi12EEEvPT0_PKT_PKhT1_iii,"a",@progbits
	.sectionflags	@""
	.align	4
.nv.constant0._ZN18transformer_engine34scaled_masked_softmax_warp_forwardI13__nv_bfloat16S1_fLi12EEEvPT0_PKT_PKhT1_iii:
	.zero		936


//--------------------- .nv.constant0._ZN18transformer_engine34scaled_masked_softmax_warp_forwardI13__nv_bfloat16S1_fLi11EEEvPT0_PKT_PKhT1_iii --------------------------
	.section	.nv.constant0._ZN18transformer_engine34scaled_masked_softmax_warp_forwardI13__nv_bfloat16S1_fLi11EEEvPT0_PKT_PKhT1_iii,"a",@progbits
	.sectionflags	@""
	.align	4
.nv.constant0._ZN18transformer_engine34scaled_masked_softmax_warp_forwardI13__nv_bfloat16S1_fLi11EEEvPT0_PKT_PKhT1_iii:
	.zero		936


//--------------------- .nv.constant0._ZN18transformer_engine34scaled_masked_softmax_warp_forwardI13__nv_bfloat16S1_fLi10EEEvPT0_PKT_PKhT1_iii --------------------------
	.section	.nv.constant0._ZN18transformer_engine34scaled_masked_softmax_warp_forwardI13__nv_bfloat16S1_fLi10EEEvPT0_PKT_PKhT1_iii,"a",@progbits
	.sectionflags	@""
	.align	4
.nv.constant0._ZN18transformer_engine34scaled_masked_softmax_warp_forwardI13__nv_bfloat16S1_fLi10EEEvPT0_PKT_PKhT1_iii:
	.zero		936


//--------------------- .nv.constant0._ZN18transformer_engine34scaled_masked_softmax_warp_forwardI13__nv_bfloat16S1_fLi9EEEvPT0_PKT_PKhT1_iii --------------------------
	.section	.nv.constant0._ZN18transformer_engine34scaled_masked_softmax_warp_forwardI13__nv_bfloat16S1_fLi9EEEvPT0_PKT_PKhT1_iii,"a",@progbits
	.sectionflags	@""
	.align	4
.nv.constant0._ZN18transformer_engine34scaled_masked_softmax_warp_forwardI13__nv_bfloat16S1_fLi9EEEvPT0_PKT_PKhT1_iii:
	.zero		936


//--------------------- .nv.constant0._ZN18transformer_engine34scaled_masked_softmax_warp_forwardI13__nv_bfloat16S1_fLi8EEEvPT0_PKT_PKhT1_iii --------------------------
	.section	.nv.constant0._ZN18transformer_engine34scaled_masked_softmax_warp_forwardI13__nv_bfloat16S1_fLi8EEEvPT0_PKT_PKhT1_iii,"a",@progbits
	.sectionflags	@""
	.align	4
.nv.constant0._ZN18transformer_engine34scaled_masked_softmax_warp_forwardI13__nv_bfloat16S1_fLi8EEEvPT0_PKT_PKhT1_iii:
	.zero		936


//--------------------- .nv.constant0._ZN18transformer_engine34scaled_masked_softmax_warp_forwardI13__nv_bfloat16S1_fLi7EEEvPT0_PKT_PKhT1_iii --------------------------
	.section	.nv.constant0._ZN18transformer_engine34scaled_masked_softmax_warp_forwardI13__nv_bfloat16S1_fLi7EEEvPT0_PKT_PKhT1_iii,"a",@progbits
	.sectionflags	@""
	.align	4
.nv.constant0._ZN18transformer_engine34scaled_masked_softmax_warp_forwardI13__nv_bfloat16S1_fLi7EEEvPT0_PKT_PKhT1_iii:
	.zero		936


//--------------------- .nv.constant0._ZN18transformer_engine34scaled_masked_softmax_warp_forwardI13__nv_bfloat16S1_fLi6EEEvPT0_PKT_PKhT1_iii --------------------------
	.section	.nv.constant0._ZN18transformer_engine34scaled_masked_softmax_warp_forwardI13__nv_bfloat16S1_fLi6EEEvPT0_PKT_PKhT1_iii,"a",@progbits
	.sectionflags	@""
	.align	4
.nv.constant0._ZN18transformer_engine34scaled_masked_softmax_warp_forwardI13__nv_bfloat16S1_fLi6EEEvPT0_PKT_PKhT1_iii:
	.zero		936


//--------------------- .nv.constant0._ZN18transformer_engine34scaled_masked_softmax_warp_forwardI13__nv_bfloat16S1_fLi5EEEvPT0_PKT_PKhT1_iii --------------------------
	.section	.nv.constant0._ZN18transformer_engine34scaled_masked_softmax_warp_forwardI13__nv_bfloat16S1_fLi5EEEvPT0_PKT_PKhT1_iii,"a",@progbits
	.sectionflags	@""
	.align	4
.nv.constant0._ZN18transformer_engine34scaled_masked_softmax_warp_forwardI13__nv_bfloat16S1_fLi5EEEvPT0_PKT_PKhT1_iii:
	.zero		936


//--------------------- .nv.constant0._ZN18transformer_engine34scaled_masked_softmax_warp_forwardI13__nv_bfloat16S1_fLi4EEEvPT0_PKT_PKhT1_iii --------------------------
	.section	.nv.constant0._ZN18transformer_engine34scaled_masked_softmax_warp_forwardI13__nv_bfloat16S1_fLi4EEEvPT0_PKT_PKhT1_iii,"a",@progbits
	.sectionflags	@""
	.align	4
.nv.constant0._ZN18transformer_engine34scaled_masked_softmax_warp_forwardI13__nv_bfloat16S1_fLi4EEEvPT0_PKT_PKhT1_iii:
	.zero		936


//--------------------- .nv.constant0._ZN18transformer_engine34scaled_masked_softmax_warp_forwardI13__nv_bfloat16S1_fLi3EEEvPT0_PKT_PKhT1_iii --------------------------
	.section	.nv.constant0._ZN18transformer_engine34scaled_masked_softmax_warp_forwardI13__nv_bfloat16S1_fLi3EEEvPT0_PKT_PKhT1_iii,"a",@progbits
	.sectionflags	@""
	.align	4
.nv.constant0._ZN18transformer_engine34scaled_masked_softmax_warp_forwardI13__nv_bfloat16S1_fLi3EEEvPT0_PKT_PKhT1_iii:
	.zero		936


//--------------------- .nv.constant0._ZN18transformer_engine34scaled_masked_softmax_warp_forwardI13__nv_bfloat16S1_fLi2EEEvPT0_PKT_PKhT1_iii --------------------------
	.section	.nv.constant0._ZN18transformer_engine34scaled_masked_softmax_warp_forwardI13__nv_bfloat16S1_fLi2EEEvPT0_PKT_PKhT1_iii,"a",@progbits
	.sectionflags	@""
	.align	4
.nv.constant0._ZN18transformer_engine34scaled_masked_softmax_warp_forwardI13__nv_bfloat16S1_fLi2EEEvPT0_PKT_PKhT1_iii:
	.zero		936


//--------------------- .nv.constant0._ZN18transformer_engine34scaled_masked_softmax_warp_forwardI13__nv_bfloat16S1_fLi1EEEvPT0_PKT_PKhT1_iii --------------------------
	.section	.nv.constant0._ZN18transformer_engine34scaled_masked_softmax_warp_forwardI13__nv_bfloat16S1_fLi1EEEvPT0_PKT_PKhT1_iii,"a",@progbits
	.sectionflags	@""
	.align	4
.nv.constant0._ZN18transformer_engine34scaled_masked_softmax_warp_forwardI13__nv_bfloat16S1_fLi1EEEvPT0_PKT_PKhT1_iii:
	.zero		936


//--------------------- .nv.constant0._ZN18transformer_engine34scaled_masked_softmax_warp_forwardI13__nv_bfloat16S1_fLi0EEEvPT0_PKT_PKhT1_iii --------------------------
	.section	.nv.constant0._ZN18transformer_engine34scaled_masked_softmax_warp_forwardI13__nv_bfloat16S1_fLi0EEEvPT0_PKT_PKhT1_iii,"a",@progbits
	.sectionflags	@""
	.align	4
.nv.constant0._ZN18transformer_engine34scaled_masked_softmax_warp_forwardI13__nv_bfloat16S1_fLi0EEEvPT0_PKT_PKhT1_iii:
	.zero		936


//--------------------- .nv.constant0._ZN18transformer_engine34scaled_masked_softmax_warp_forwardI6__halfS1_fLi14EEEvPT0_PKT_PKhT1_iii --------------------------
	.section	.nv.constant0._ZN18transformer_engine34scaled_masked_softmax_warp_forwardI6__halfS1_fLi14EEEvPT0_PKT_PKhT1_iii,"a",@progbits
	.sectionflags	@""
	.align	4
.nv.constant0._ZN18transformer_engine34scaled_masked_softmax_warp_forwardI6__halfS1_fLi14EEEvPT0_PKT_PKhT1_iii:
	.zero		936


//--------------------- .nv.constant0._ZN18transformer_engine34scaled_masked_softmax_warp_forwardI6__halfS1_fLi13EEEvPT0_PKT_PKhT1_iii --------------------------
	.section	.nv.constant0._ZN18transformer_engine34scaled_masked_softmax_warp_forwardI6__halfS1_fLi13EEEvPT0_PKT_PKhT1_iii,"a",@progbits
	.sectionflags	@""
	.align	4
.nv.constant0._ZN18transformer_engine34scaled_masked_softmax_warp_forwardI6__halfS1_fLi13EEEvPT0_PKT_PKhT1_iii:
	.zero		936


//--------------------- .nv.constant0._ZN18transformer_engine34scaled_masked_softmax_warp_forwardI6__halfS1_fLi12EEEvPT0_PKT_PKhT1_iii --------------------------
	.section	.nv.constant0._ZN18transformer_engine34scaled_masked_softmax_warp_forwardI6__halfS1_fLi12EEEvPT0_PKT_PKhT1_iii,"a",@progbits
	.sectionflags	@""
	.align	4
.nv.constant0._ZN18transformer_engine34scaled_masked_softmax_warp_forwardI6__halfS1_fLi12EEEvPT0_PKT_PKhT1_iii:
	.zero		936


//--------------------- .nv.constant0._ZN18transformer_engine34scaled_masked_softmax_warp_forwardI6__halfS1_fLi11EEEvPT0_PKT_PKhT1_iii --------------------------
	.section	.nv.constant0._ZN18transformer_engine34scaled_masked_softmax_warp_forwardI6__halfS1_fLi11EEEvPT0_PKT_PKhT1_iii,"a",@progbits
	.sectionflags	@""
	.align	4
.nv.constant0._ZN18transformer_engine34scaled_masked_softmax_warp_forwardI6__halfS1_fLi11EEEvPT0_PKT_PKhT1_iii:
	.zero		936


//--------------------- .nv.constant0._ZN18transformer_engine34scaled_masked_softmax_warp_forwardI6__halfS1_fLi10EEEvPT0_PKT_PKhT1_iii --------------------------
	.section	.nv.constant0._ZN18transformer_engine34scaled_masked_softmax_warp_forwardI6__halfS1_fLi10EEEvPT0_PKT_PKhT1_iii,"a",@progbits
	.sectionflags	@""
	.align	4
.nv.constant0._ZN18transformer_engine34scaled_masked_softmax_warp_forwardI6__halfS1_fLi10EEEvPT0_PKT_PKhT1_iii:
	.zero		936


//--------------------- .nv.constant0._ZN18transformer_engine34scaled_masked_softmax_warp_forwardI6__halfS1_fLi9EEEvPT0_PKT_PKhT1_iii --------------------------
	.section	.nv.constant0._ZN18transformer_engine34scaled_masked_softmax_warp_forwardI6__halfS1_fLi9EEEvPT0_PKT_PKhT1_iii,"a",@progbits
	.sectionflags	@""
	.align	4
.nv.constant0._ZN18transformer_engine34scaled_masked_softmax_warp_forwardI6__halfS1_fLi9EEEvPT0_PKT_PKhT1_iii:
	.zero		936


//--------------------- .nv.constant0._ZN18transformer_engine34scaled_masked_softmax_warp_forwardI6__halfS1_fLi8EEEvPT0_PKT_PKhT1_iii --------------------------
	.section	.nv.constant0._ZN18transformer_engine34scaled_masked_softmax_warp_forwardI6__halfS1_fLi8EEEvPT0_PKT_PKhT1_iii,"a",@progbits
	.sectionflags	@""
	.align	4
.nv.constant0._ZN18transformer_engine34scaled_masked_softmax_warp_forwardI6__halfS1_fLi8EEEvPT0_PKT_PKhT1_iii:
	.zero		936


//--------------------- .nv.constant0._ZN18transformer_engine34scaled_masked_softmax_warp_forwardI6__halfS1_fLi7EEEvPT0_PKT_PKhT1_iii --------------------------
	.section	.nv.constant0._ZN18transformer_engine34scaled_masked_softmax_warp_forwardI6__halfS1_fLi7EEEvPT0_PKT_PKhT1_iii,"a",@progbits
	.sectionflags	@""
	.align	4
.nv.constant0._ZN18transformer_engine34scaled_masked_softmax_warp_forwardI6__halfS1_fLi7EEEvPT0_PKT_PKhT1_iii:
	.zero		936


//--------------------- .nv.constant0._ZN18transformer_engine34scaled_masked_softmax_warp_forwardI6__halfS1_fLi6EEEvPT0_PKT_PKhT1_iii --------------------------
	.section	.nv.constant0._ZN18transformer_engine34scaled_masked_softmax_warp_forwardI6__halfS1_fLi6EEEvPT0_PKT_PKhT1_iii,"a",@progbits
	.sectionflags	@""
	.align	4
.nv.constant0._ZN18transformer_engine34scaled_masked_softmax_warp_forwardI6__halfS1_fLi6EEEvPT0_PKT_PKhT1_iii:
	.zero		936


//--------------------- .nv.constant0._ZN18transformer_engine34scaled_masked_softmax_warp_forwardI6__halfS1_fLi5EEEvPT0_PKT_PKhT1_iii --------------------------
	.section	.nv.constant0._ZN18transformer_engine34scaled_masked_softmax_warp_forwardI6__halfS1_fLi5EEEvPT0_PKT_PKhT1_iii,"a",@progbits
	.sectionflags	@""
	.align	4
.nv.constant0._ZN18transformer_engine34scaled_masked_softmax_warp_forwardI6__halfS1_fLi5EEEvPT0_PKT_PKhT1_iii:
	.zero		936


//--------------------- .nv.constant0._ZN18transformer_engine34scaled_masked_softmax_warp_forwardI6__halfS1_fLi4EEEvPT0_PKT_PKhT1_iii --------------------------
	.section	.nv.constant0._ZN18transformer_engine34scaled_masked_softmax_warp_forwardI6__halfS1_fLi4EEEvPT0_PKT_PKhT1_iii,"a",@progbits
	.sectionflags	@""
	.align	4
.nv.constant0._ZN18transformer_engine34scaled_masked_softmax_warp_forwardI6__halfS1_fLi4EEEvPT0_PKT_PKhT1_iii:
	.zero		936


//--------------------- .nv.constant0._ZN18transformer_engine34scaled_masked_softmax_warp_forwardI6__halfS1_fLi3EEEvPT0_PKT_PKhT1_iii --------------------------
	.section	.nv.constant0._ZN18transformer_engine34scaled_masked_softmax_warp_forwardI6__halfS1_fLi3EEEvPT0_PKT_PKhT1_iii,"a",@progbits
	.sectionflags	@""
	.align	4
.nv.constant0._ZN18transformer_engine34scaled_masked_softmax_warp_forwardI6__halfS1_fLi3EEEvPT0_PKT_PKhT1_iii:
	.zero		936


//--------------------- .nv.constant0._ZN18transformer_engine34scaled_masked_softmax_warp_forwardI6__halfS1_fLi2EEEvPT0_PKT_PKhT1_iii --------------------------
	.section	.nv.constant0._ZN18transformer_engine34scaled_masked_softmax_warp_forwardI6__halfS1_fLi2EEEvPT0_PKT_PKhT1_iii,"a",@progbits
	.sectionflags	@""
	.align	4
.nv.constant0._ZN18transformer_engine34scaled_masked_softmax_warp_forwardI6__halfS1_fLi2EEEvPT0_PKT_PKhT1_iii:
	.zero		936


//--------------------- .nv.constant0._ZN18transformer_engine34scaled_masked_softmax_warp_forwardI6__halfS1_fLi1EEEvPT0_PKT_PKhT1_iii --------------------------
	.section	.nv.constant0._ZN18transformer_engine34scaled_masked_softmax_warp_forwardI6__halfS1_fLi1EEEvPT0_PKT_PKhT1_iii,"a",@progbits
	.sectionflags	@""
	.align	4
.nv.constant0._ZN18transformer_engine34scaled_masked_softmax_warp_forwardI6__halfS1_fLi1EEEvPT0_PKT_PKhT1_iii:
	.zero		936


//--------------------- .nv.constant0._ZN18transformer_engine34scaled_masked_softmax_warp_forwardI6__halfS1_fLi0EEEvPT0_PKT_PKhT1_iii --------------------------
	.section	.nv.constant0._ZN18transformer_engine34scaled_masked_softmax_warp_forwardI6__halfS1_fLi0EEEvPT0_PKT_PKhT1_iii,"a",@progbits
	.sectionflags	@""
	.align	4
.nv.constant0._ZN18transformer_engine34scaled_masked_softmax_warp_forwardI6__halfS1_fLi0EEEvPT0_PKT_PKhT1_iii:
	.zero		936


//--------------------- .nv.constant0._ZN18transformer_engine35scaled_masked_softmax_warp_backwardI13__nv_bfloat16S1_fLi14EEEvPT0_PKT_S6_T1_ii --------------------------
	.section	.nv.constant0._ZN18transformer_engine35scaled_masked_softmax_warp_backwardI13__nv_bfloat16S1_fLi14EEEvPT0_PKT_S6_T1_ii,"a",@progbits
	.sectionflags	@""
	.align	4
.nv.constant0._ZN18transformer_engine35scaled_masked_softmax_warp_backwardI13__nv_bfloat16S1_fLi14EEEvPT0_PKT_S6_T1_ii:
	.zero		932


//--------------------- .nv.constant0._ZN18transformer_engine35scaled_masked_softmax_warp_backwardI13__nv_bfloat16S1_fLi13EEEvPT0_PKT_S6_T1_ii --------------------------
	.section	.nv.constant0._ZN18transformer_engine35scaled_masked_softmax_warp_backwardI13__nv_bfloat16S1_fLi13EEEvPT0_PKT_S6_T1_ii,"a",@progbits
	.sectionflags	@""
	.align	4
.nv.constant0._ZN18transformer_engine35scaled_masked_softmax_warp_backwardI13__nv_bfloat16S1_fLi13EEEvPT0_PKT_S6_T1_ii:
	.zero		932


//--------------------- .nv.constant0._ZN18transformer_engine35scaled_masked_softmax_warp_backwardI13__nv_bfloat16S1_fLi12EEEvPT0_PKT_S6_T1_ii --------------------------
	.section	.nv.constant0._ZN18transformer_engine35scaled_masked_softmax_warp_backwardI13__nv_bfloat16S1_fLi12EEEvPT0_PKT_S6_T1_ii,"a",@progbits
	.sectionflags	@""
	.align	4
.nv.constant0._ZN18transformer_engine35scaled_masked_softmax_warp_backwardI13__nv_bfloat16S1_fLi12EEEvPT0_PKT_S6_T1_ii:
	.zero		932


//--------------------- .nv.constant0._ZN18transformer_engine35scaled_masked_softmax_warp_backwardI13__nv_bfloat16S1_fLi11EEEvPT0_PKT_S6_T1_ii --------------------------
	.section	.nv.constant0._ZN18transformer_engine35scaled_masked_softmax_warp_backwardI13__nv_bfloat16S1_fLi11EEEvPT0_PKT_S6_T1_ii,"a",@progbits
	.sectionflags	@""
	.align	4
.nv.constant0._ZN18transformer_engine35scaled_masked_softmax_warp_backwardI13__nv_bfloat16S1_fLi11EEEvPT0_PKT_S6_T1_ii:
	.zero		932


//--------------------- .nv.constant0._ZN18transformer_engine35scaled_masked_softmax_warp_backwardI13__nv_bfloat16S1_fLi10EEEvPT0_PKT_S6_T1_ii --------------------------
	.section	.nv.constant0._ZN18transformer_engine35scaled_masked_softmax_warp_backwardI13__nv_bfloat16S1_fLi10EEEvPT0_PKT_S6_T1_ii,"a",@progbits
	.sectionflags	@""
	.align	4
.nv.constant0._ZN18transformer_engine35scaled_masked_softmax_warp_backwardI13__nv_bfloat16S1_fLi10EEEvPT0_PKT_S6_T1_ii:
	.zero		932


//--------------------- .nv.constant0._ZN18transformer_engine35scaled_masked_softmax_warp_backwardI13__nv_bfloat16S1_fLi9EEEvPT0_PKT_S6_T1_ii --------------------------
	.section	.nv.constant0._ZN18transformer_engine35scaled_masked_softmax_warp_backwardI13__nv_bfloat16S1_fLi9EEEvPT0_PKT_S6_T1_ii,"a",@progbits
	.sectionflags	@""
	.align	4
.nv.constant0._ZN18transformer_engine35scaled_masked_softmax_warp_backwardI13__nv_bfloat16S1_fLi9EEEvPT0_PKT_S6_T1_ii:
	.zero		932


//--------------------- .nv.constant0._ZN18transformer_engine35scaled_masked_softmax_warp_backwardI13__nv_bfloat16S1_fLi8EEEvPT0_PKT_S6_T1_ii --------------------------
	.section	.nv.constant0._ZN18transformer_engine35scaled_masked_softmax_warp_backwardI13__nv_bfloat16S1_fLi8EEEvPT0_PKT_S6_T1_ii,"a",@progbits
	.sectionflags	@""
	.align	4
.nv.constant0._ZN18transformer_engine35scaled_masked_softmax_warp_backwardI13__nv_bfloat16S1_fLi8EEEvPT0_PKT_S6_T1_ii:
	.zero		932


//--------------------- .nv.constant0._ZN18transformer_engine35scaled_masked_softmax_warp_backwardI13__nv_bfloat16S1_fLi7EEEvPT0_PKT_S6_T1_ii --------------------------
	.section	.nv.constant0._ZN18transformer_engine35scaled_masked_softmax_warp_backwardI13__nv_bfloat16S1_fLi7EEEvPT0_PKT_S6_T1_ii,"a",@progbits
	.sectionflags	@""
	.align	4
.nv.constant0._ZN18transformer_engine35scaled_masked_softmax_warp_backwardI13__nv_bfloat16S1_fLi7EEEvPT0_PKT_S6_T1_ii:
	.zero		932


//--------------------- .nv.constant0._ZN18transformer_engine35scaled_masked_softmax_warp_backwardI13__nv_bfloat16S1_fLi6EEEvPT0_PKT_S6_T1_ii --------------------------
	.section	.nv.constant0._ZN18transformer_engine35scaled_masked_softmax_warp_backwardI13__nv_bfloat16S1_fLi6EEEvPT0_PKT_S6_T1_ii,"a",@progbits
	.sectionflags	@""
	.align	4
.nv.constant0._ZN18transformer_engine35scaled_masked_softmax_warp_backwardI13__nv_bfloat16S1_fLi6EEEvPT0_PKT_S6_T1_ii:
	.zero		932


//--------------------- .nv.constant0._ZN18transformer_engine35scaled_masked_softmax_warp_backwardI13__nv_bfloat16S1_fLi5EEEvPT0_PKT_S6_T1_ii --------------------------
	.section	.nv.constant0._ZN18transformer_engine35scaled_masked_softmax_warp_backwardI13__nv_bfloat16S1_fLi5EEEvPT0_PKT_S6_T1_ii,"a",@progbits
	.sectionflags	@""
	.align	4
.nv.constant0._ZN18transformer_engine35scaled_masked_softmax_warp_backwardI13__nv_bfloat16S1_fLi5EEEvPT0_PKT_S6_T1_ii:
	.zero		932


//--------------------- .nv.constant0._ZN18transformer_engine35scaled_masked_softmax_warp_backwardI13__nv_bfloat16S1_fLi4EEEvPT0_PKT_S6_T1_ii --------------------------
	.section	.nv.constant0._ZN18transformer_engine35scaled_masked_softmax_warp_backwardI13__nv_bfloat16S1_fLi4EEEvPT0_PKT_S6_T1_ii,"a",@progbits
	.sectionflags	@""
	.align	4
.nv.constant0._ZN18transformer_engine35scaled_masked_softmax_warp_backwardI13__nv_bfloat16S1_fLi4EEEvPT0_PKT_S6_T1_ii:
	.zero		932


//--------------------- .nv.constant0._ZN18transformer_engine35scaled_masked_softmax_warp_backwardI13__nv_bfloat16S1_fLi3EEEvPT0_PKT_S6_T1_ii --------------------------
	.section	.nv.constant0._ZN18transformer_engine35scaled_masked_softmax_warp_backwardI13__nv_bfloat16S1_fLi3EEEvPT0_PKT_S6_T1_ii,"a",@progbits
	.sectionflags	@""
	.align	4
.nv.constant0._ZN18transformer_engine35scaled_masked_softmax_warp_backwardI13__nv_bfloat16S1_fLi3EEEvPT0_PKT_S6_T1_ii:
	.zero		932


//--------------------- .nv.constant0._ZN18transformer_engine35scaled_masked_softmax_warp_backwardI13__nv_bfloat16S1_fLi2EEEvPT0_PKT_S6_T1_ii --------------------------
	.section	.nv.constant0._ZN18transformer_engine35scaled_masked_softmax_warp_backwardI13__nv_bfloat16S1_fLi2EEEvPT0_PKT_S6_T1_ii,"a",@progbits
	.sectionflags	@""
	.align	4
.nv.constant0._ZN18transformer_engine35scaled_masked_softmax_warp_backwardI13__nv_bfloat16S1_fLi2EEEvPT0_PKT_S6_T1_ii:
	.zero		932


//--------------------- .nv.constant0._ZN18transformer_engine35scaled_masked_softmax_warp_backwardI13__nv_bfloat16S1_fLi1EEEvPT0_PKT_S6_T1_ii --------------------------
	.section	.nv.constant0._ZN18transformer_engine35scaled_masked_softmax_warp_backwardI13__nv_bfloat16S1_fLi1EEEvPT0_PKT_S6_T1_ii,"a",@progbits
	.sectionflags	@""
	.align	4
.nv.constant0._ZN18transformer_engine35scaled_masked_softmax_warp_backwardI13__nv_bfloat16S1_fLi1EEEvPT0_PKT_S6_T1_ii:
	.zero		932


//--------------------- .nv.constant0._ZN18transformer_engine35scaled_masked_softmax_warp_backwardI13__nv_bfloat16S1_fLi0EEEvPT0_PKT_S6_T1_ii --------------------------
	.section	.nv.constant0._ZN18transformer_engine35scaled_masked_softmax_warp_backwardI13__nv_bfloat16S1_fLi0EEEvPT0_PKT_S6_T1_ii,"a",@progbits
	.sectionflags	@""
	.align	4
.nv.constant0._ZN18transformer_engine35scaled_masked_softmax_warp_backwardI13__nv_bfloat16S1_fLi0EEEvPT0_PKT_S6_T1_ii:
	.zero		932


//--------------------- .nv.constant0._ZN18transformer_engine35scaled_masked_softmax_warp_backwardI6__halfS1_fLi14EEEvPT0_PKT_S6_T1_ii --------------------------
	.section	.nv.constant0._ZN18transformer_engine35scaled_masked_softmax_warp_backwardI6__halfS1_fLi14EEEvPT0_PKT_S6_T1_ii,"a",@progbits
	.sectionflags	@""
	.align	4
.nv.constant0._ZN18transformer_engine35scaled_masked_softmax_warp_backwardI6__halfS1_fLi14EEEvPT0_PKT_S6_T1_ii:
	.zero		932


//--------------------- .nv.constant0._ZN18transformer_engine35scaled_masked_softmax_warp_backwardI6__halfS1_fLi13EEEvPT0_PKT_S6_T1_ii --------------------------
	.section	.nv.constant0._ZN18transformer_engine35scaled_masked_softmax_warp_backwardI6__halfS1_fLi13EEEvPT0_PKT_S6_T1_ii,"a",@progbits
	.sectionflags	@""
	.align	4
.nv.constant0._ZN18transformer_engine35scaled_masked_softmax_warp_backwardI6__halfS1_fLi13EEEvPT0_PKT_S6_T1_ii:
	.zero		932


//--------------------- .nv.constant0._ZN18transformer_engine35scaled_masked_softmax_warp_backwardI6__halfS1_fLi12EEEvPT0_PKT_S6_T1_ii --------------------------
	.section	.nv.constant0._ZN18transformer_engine35scaled_masked_softmax_warp_backwardI6__halfS1_fLi12EEEvPT0_PKT_S6_T1_ii,"a",@progbits
	.sectionflags	@""
	.align	4
.nv.constant0._ZN18transformer_engine35scaled_masked_softmax_warp_backwardI6__halfS1_fLi12EEEvPT0_PKT_S6_T1_ii:
	.zero		932


//--------------------- .nv.constant0._ZN18transformer_engine35scaled_masked_softmax_warp_backwardI6__halfS1_fLi11EEEvPT0_PKT_S6_T1_ii --------------------------
	.section	.nv.constant0._ZN18transformer_engine35scaled_masked_softmax_warp_backwardI6__halfS1_fLi11EEEvPT0_PKT_S6_T1_ii,"a",@progbits
	.sectionflags	@""
	.align	4
.nv.constant0._ZN18transformer_engine35scaled_masked_softmax_warp_backwardI6__halfS1_fLi11EEEvPT0_PKT_S6_T1_ii:
	.zero		932


//--------------------- .nv.constant0._ZN18transformer_engine35scaled_masked_softmax_warp_backwardI6__halfS1_fLi10EEEvPT0_PKT_S6_T1_ii --------------------------
	.section	.nv.constant0._ZN18transformer_engine35scaled_masked_softmax_warp_backwardI6__halfS1_fLi10EEEvPT0_PKT_S6_T1_ii,"a",@progbits
	.sectionflags	@""
	.align	4
.nv.constant0._ZN18transformer_engine35scaled_masked_softmax_warp_backwardI6__halfS1_fLi10EEEvPT0_PKT_S6_T1_ii:
	.zero		932


//--------------------- .nv.constant0._ZN18transformer_engine35scaled_masked_softmax_warp_backwardI6__halfS1_fLi9EEEvPT0_PKT_S6_T1_ii --------------------------
	.section	.nv.constant0._ZN18transformer_engine35scaled_masked_softmax_warp_backwardI6__halfS1_fLi9EEEvPT0_PKT_S6_T1_ii,"a",@progbits
	.sectionflags	@""
	.align	4
.nv.constant0._ZN18transformer_engine35scaled_masked_softmax_warp_backwardI6__halfS1_fLi9EEEvPT0_PKT_S6_T1_ii:
	.zero		932


//--------------------- .nv.constant0._ZN18transformer_engine35scaled_masked_softmax_warp_backwardI6__halfS1_fLi8EEEvPT0_PKT_S6_T1_ii --------------------------
	.section	.nv.constant0._ZN18transformer_engine35scaled_masked_softmax_warp_backwardI6__halfS1_fLi8EEEvPT0_PKT_S6_T1_ii,"a",@progbits
	.sectionflags	@""
	.align	4
.nv.constant0._ZN18transformer_engine35scaled_masked_softmax_warp_backwardI6__halfS1_fLi8EEEvPT0_PKT_S6_T1_ii:
	.zero		932


//--------------------- .nv.constant0._ZN18transformer_engine35scaled_masked_softmax_warp_backwardI6__halfS1_fLi7EEEvPT0_PKT_S6_T1_ii --------------------------
	.section	.nv.constant0._ZN18transformer_engine35scaled_masked_softmax_warp_backwardI6__halfS1_fLi7EEEvPT0_PKT_S6_T1_ii,"a",@progbits
	.sectionflags	@""
	.align	4
.nv.constant0._ZN18transformer_engine35scaled_masked_softmax_warp_backwardI6__halfS1_fLi7EEEvPT0_PKT_S6_T1_ii:
	.zero		932


//--------------------- .nv.constant0._ZN18transformer_engine35scaled_masked_softmax_warp_backwardI6__halfS1_fLi6EEEvPT0_PKT_S6_T1_ii --------------------------
	.section	.nv.constant0._ZN18transformer_engine35scaled_masked_softmax_warp_backwardI6__halfS1_fLi6EEEvPT0_PKT_S6_T1_ii,"a",@progbits
	.sectionflags	@""
	.align	4
.nv.constant0._ZN18transformer_engine35scaled_masked_softmax_warp_backwardI6__halfS1_fLi6EEEvPT0_PKT_S6_T1_ii:
	.zero		932


//--------------------- .nv.constant0._ZN18transformer_engine35scaled_masked_softmax_warp_backwardI6__halfS1_fLi5EEEvPT0_PKT_S6_T1_ii --------------------------
	.section	.nv.constant0._ZN18transformer_engine35scaled_masked_softmax_warp_backwardI6__halfS1_fLi5EEEvPT0_PKT_S6_T1_ii,"a",@progbits
	.sectionflags	@""
	.align	4
.nv.constant0._ZN18transformer_engine35scaled_masked_softmax_warp_backwardI6__halfS1_fLi5EEEvPT0_PKT_S6_T1_ii:
	.zero		932


//--------------------- .nv.constant0._ZN18transformer_engine35scaled_masked_softmax_warp_backwardI6__halfS1_fLi4EEEvPT0_PKT_S6_T1_ii --------------------------
	.section	.nv.constant0._ZN18transformer_engine35scaled_masked_softmax_warp_backwardI6__halfS1_fLi4EEEvPT0_PKT_S6_T1_ii,"a",@progbits
	.sectionflags	@""
	.align	4
.nv.constant0._ZN18transformer_engine35scaled_masked_softmax_warp_backwardI6__halfS1_fLi4EEEvPT0_PKT_S6_T1_ii:
	.zero		932


//--------------------- .nv.constant0._ZN18transformer_engine35scaled_masked_softmax_warp_backwardI6__halfS1_fLi3EEEvPT0_PKT_S6_T1_ii --------------------------
	.section	.nv.constant0._ZN18transformer_engine35scaled_masked_softmax_warp_backwardI6__halfS1_fLi3EEEvPT0_PKT_S6_T1_ii,"a",@progbits
	.sectionflags	@""
	.align	4
.nv.constant0._ZN18transformer_engine35scaled_masked_softmax_warp_backwardI6__halfS1_fLi3EEEvPT0_PKT_S6_T1_ii:
	.zero		932


//--------------------- .nv.constant0._ZN18transformer_engine35scaled_masked_softmax_warp_backwardI6__halfS1_fLi2EEEvPT0_PKT_S6_T1_ii --------------------------
	.section	.nv.constant0._ZN18transformer_engine35scaled_masked_softmax_warp_backwardI6__halfS1_fLi2EEEvPT0_PKT_S6_T1_ii,"a",@progbits
	.sectionflags	@""
	.align	4
.nv.constant0._ZN18transformer_engine35scaled_masked_softmax_warp_backwardI6__halfS1_fLi2EEEvPT0_PKT_S6_T1_ii:
	.zero		932


//--------------------- .nv.constant0._ZN18transformer_engine35scaled_masked_softmax_warp_backwardI6__halfS1_fLi1EEEvPT0_PKT_S6_T1_ii --------------------------
	.section	.nv.constant0._ZN18transformer_engine35scaled_masked_softmax_warp_backwardI6__halfS1_fLi1EEEvPT0_PKT_S6_T1_ii,"a",@progbits
	.sectionflags	@""
	.align	4
.nv.constant0._ZN18transformer_engine35scaled_masked_softmax_warp_backwardI6__halfS1_fLi1EEEvPT0_PKT_S6_T1_ii:
	.zero		932


//--------------------- .nv.constant0._ZN18transformer_engine35scaled_masked_softmax_warp_backwardI6__halfS1_fLi0EEEvPT0_PKT_S6_T1_ii --------------------------
	.section	.nv.constant0._ZN18transformer_engine35scaled_masked_softmax_warp_backwardI6__halfS1_fLi0EEEvPT0_PKT_S6_T1_ii,"a",@progbits
	.sectionflags	@""
	.align	4
.nv.constant0._ZN18transformer_engine35scaled_masked_softmax_warp_backwardI6__halfS1_fLi0EEEvPT0_PKT_S6_T1_ii:
	.zero		932


//--------------------- .nv.constant0._ZN18transformer_engine27scaled_softmax_warp_forwardI13__nv_bfloat16S1_fLi14EEEvPT0_PKT_T1_ii --------------------------
	.section	.nv.constant0._ZN18transformer_engine27scaled_softmax_warp_forwardI13__nv_bfloat16S1_fLi14EEEvPT0_PKT_T1_ii,"a",@progbits
	.sectionflags	@""
	.align	4
.nv.constant0._ZN18transformer_engine27scaled_softmax_warp_forwardI13__nv_bfloat16S1_fLi14EEEvPT0_PKT_T1_ii:
	.zero		924


//--------------------- .nv.constant0._ZN18transformer_engine27scaled_softmax_warp_forwardI13__nv_bfloat16S1_fLi13EEEvPT0_PKT_T1_ii --------------------------
	.section	.nv.constant0._ZN18transformer_engine27scaled_softmax_warp_forwardI13__nv_bfloat16S1_fLi13EEEvPT0_PKT_T1_ii,"a",@progbits
	.sectionflags	@""
	.align	4
.nv.constant0._ZN18transformer_engine27scaled_softmax_warp_forwardI13__nv_bfloat16S1_fLi13EEEvPT0_PKT_T1_ii:
	.zero		924


//--------------------- .nv.constant0._ZN18transformer_engine27scaled_softmax_warp_forwardI13__nv_bfloat16S1_fLi12EEEvPT0_PKT_T1_ii --------------------------
	.section	.nv.constant0._ZN18transformer_engine27scaled_softmax_warp_forwardI13__nv_bfloat16S1_fLi12EEEvPT0_PKT_T1_ii,"a",@progbits
	.sectionflags	@""
	.align	4
.nv.constant0._ZN18transformer_engine27scaled_softmax_warp_forwardI13__nv_bfloat16S1_fLi12EEEvPT0_PKT_T1_ii:
	.zero		924


//--------------------- .nv.constant0._ZN18transformer_engine27scaled_softmax_warp_forwardI13__nv_bfloat16S1_fLi11EEEvPT0_PKT_T1_ii --------------------------
	.section	.nv.constant0._ZN18transformer_engine27scaled_softmax_warp_forwardI13__nv_bfloat16S1_fLi11EEEvPT0_PKT_T1_ii,"a",@progbits
	.sectionflags	@""
	.align	4
.nv.constant0._ZN18transformer_engine27scaled_softmax_warp_forwardI13__nv_bfloat16S1_fLi11EEEvPT0_PKT_T1_ii:
	.zero		924


//--------------------- .nv.constant0._ZN18transformer_engine27scaled_softmax_warp_forwardI13__nv_bfloat16S1_fLi10EEEvPT0_PKT_T1_ii --------------------------
	.section	.nv.constant0._ZN18transformer_engine27scaled_softmax_warp_forwardI13__nv_bfloat16S1_fLi10EEEvPT0_PKT_T1_ii,"a",@progbits
	.sectionflags	@""
	.align	4
.nv.constant0._ZN18transformer_engine27scaled_softmax_warp_forwardI13__nv_bfloat16S1_fLi10EEEvPT0_PKT_T1_ii:
	.zero		924


//--------------------- .nv.constant0._ZN18transformer_engine27scaled_softmax_warp_forwardI13__nv_bfloat16S1_fLi9EEEvPT0_PKT_T1_ii --------------------------
	.section	.nv.constant0._ZN18transformer_engine27scaled_softmax_warp_forwardI13__nv_bfloat16S1_fLi9EEEvPT0_PKT_T1_ii,"a",@progbits
	.sectionflags	@""
	.align	4
.nv.constant0._ZN18transformer_engine27scaled_softmax_warp_forwardI13__nv_bfloat16S1_fLi9EEEvPT0_PKT_T1_ii:
	.zero		924


//--------------------- .nv.constant0._ZN18transformer_engine27scaled_softmax_warp_forwardI13__nv_bfloat16S1_fLi8EEEvPT0_PKT_T1_ii --------------------------
	.section	.nv.constant0._ZN18transformer_engine27scaled_softmax_warp_forwardI13__nv_bfloat16S1_fLi8EEEvPT0_PKT_T1_ii,"a",@progbits
	.sectionflags	@""
	.align	4
.nv.constant0._ZN18transformer_engine27scaled_softmax_warp_forwardI13__nv_bfloat16S1_fLi8EEEvPT0_PKT_T1_ii:
	.zero		924


//--------------------- .nv.constant0._ZN18transformer_engine27scaled_softmax_warp_forwardI13__nv_bfloat16S1_fLi7EEEvPT0_PKT_T1_ii --------------------------
	.section	.nv.constant0._ZN18transformer_engine27scaled_softmax_warp_forwardI13__nv_bfloat16S1_fLi7EEEvPT0_PKT_T1_ii,"a",@progbits
	.sectionflags	@""
	.align	4
.nv.constant0._ZN18transformer_engine27scaled_softmax_warp_forwardI13__nv_bfloat16S1_fLi7EEEvPT0_PKT_T1_ii:
	.zero		924


//--------------------- .nv.constant0._ZN18transformer_engine27scaled_softmax_warp_forwardI13__nv_bfloat16S1_fLi6EEEvPT0_PKT_T1_ii --------------------------
	.section	.nv.constant0._ZN18transformer_engine27scaled_softmax_warp_forwardI13__nv_bfloat16S1_fLi6EEEvPT0_PKT_T1_ii,"a",@progbits
	.sectionflags	@""
	.align	4
.nv.constant0._ZN18transformer_engine27scaled_softmax_warp_forwardI13__nv_bfloat16S1_fLi6EEEvPT0_PKT_T1_ii:
	.zero		924


//--------------------- .nv.constant0._ZN18transformer_engine27scaled_softmax_warp_forwardI13__nv_bfloat16S1_fLi5EEEvPT0_PKT_T1_ii --------------------------
	.section	.nv.constant0._ZN18transformer_engine27scaled_softmax_warp_forwardI13__nv_bfloat16S1_fLi5EEEvPT0_PKT_T1_ii,"a",@progbits
	.sectionflags	@""
	.align	4
.nv.constant0._ZN18transformer_engine27scaled_softmax_warp_forwardI13__nv_bfloat16S1_fLi5EEEvPT0_PKT_T1_ii:
	.zero		924


//--------------------- .nv.constant0._ZN18transformer_engine27scaled_softmax_warp_forwardI13__nv_bfloat16S1_fLi4EEEvPT0_PKT_T1_ii --------------------------
	.section	.nv.constant0._ZN18transformer_engine27scaled_softmax_warp_forwardI13__nv_bfloat16S1_fLi4EEEvPT0_PKT_T1_ii,"a",@progbits
	.sectionflags	@""
	.align	4
.nv.constant0._ZN18transformer_engine27scaled_softmax_warp_forwardI13__nv_bfloat16S1_fLi4EEEvPT0_PKT_T1_ii:
	.zero		924


//--------------------- .nv.constant0._ZN18transformer_engine27scaled_softmax_warp_forwardI13__nv_bfloat16S1_fLi3EEEvPT0_PKT_T1_ii --------------------------
	.section	.nv.constant0._ZN18transformer_engine27scaled_softmax_warp_forwardI13__nv_bfloat16S1_fLi3EEEvPT0_PKT_T1_ii,"a",@progbits
	.sectionflags	@""
	.align	4
.nv.constant0._ZN18transformer_engine27scaled_softmax_warp_forwardI13__nv_bfloat16S1_fLi3EEEvPT0_PKT_T1_ii:
	.zero		924


//--------------------- .nv.constant0._ZN18transformer_engine27scaled_softmax_warp_forwardI13__nv_bfloat16S1_fLi2EEEvPT0_PKT_T1_ii --------------------------
	.section	.nv.constant0._ZN18transformer_engine27scaled_softmax_warp_forwardI13__nv_bfloat16S1_fLi2EEEvPT0_PKT_T1_ii,"a",@progbits
	.sectionflags	@""
	.align	4
.nv.constant0._ZN18transformer_engine27scaled_softmax_warp_forwardI13__nv_bfloat16S1_fLi2EEEvPT0_PKT_T1_ii:
	.zero		924


//--------------------- .nv.constant0._ZN18transformer_engine27scaled_softmax_warp_forwardI13__nv_bfloat16S1_fLi1EEEvPT0_PKT_T1_ii --------------------------
	.section	.nv.constant0._ZN18transformer_engine27scaled_softmax_warp_forwardI13__nv_bfloat16S1_fLi1EEEvPT0_PKT_T1_ii,"a",@progbits
	.sectionflags	@""
	.align	4
.nv.constant0._ZN18transformer_engine27scaled_softmax_warp_forwardI13__nv_bfloat16S1_fLi1EEEvPT0_PKT_T1_ii:
	.zero		924


//--------------------- .nv.constant0._ZN18transformer_engine27scaled_softmax_warp_forwardI13__nv_bfloat16S1_fLi0EEEvPT0_PKT_T1_ii --------------------------
	.section	.nv.constant0._ZN18transformer_engine27scaled_softmax_warp_forwardI13__nv_bfloat16S1_fLi0EEEvPT0_PKT_T1_ii,"a",@progbits
	.sectionflags	@""
	.align	4
.nv.constant0._ZN18transformer_engine27scaled_softmax_warp_forwardI13__nv_bfloat16S1_fLi0EEEvPT0_PKT_T1_ii:
	.zero		924


//--------------------- .nv.constant0._ZN18transformer_engine27scaled_softmax_warp_forwardI6__halfS1_fLi14EEEvPT0_PKT_T1_ii --------------------------
	.section	.nv.constant0._ZN18transformer_engine27scaled_softmax_warp_forwardI6__halfS1_fLi14EEEvPT0_PKT_T1_ii,"a",@progbits
	.sectionflags	@""
	.align	4
.nv.constant0._ZN18transformer_engine27scaled_softmax_warp_forwardI6__halfS1_fLi14EEEvPT0_PKT_T1_ii:
	.zero		924


//--------------------- .nv.constant0._ZN18transformer_engine27scaled_softmax_warp_forwardI6__halfS1_fLi13EEEvPT0_PKT_T1_ii --------------------------
	.section	.nv.constant0._ZN18transformer_engine27scaled_softmax_warp_forwardI6__halfS1_fLi13EEEvPT0_PKT_T1_ii,"a",@progbits
	.sectionflags	@""
	.align	4
.nv.constant0._ZN18transformer_engine27scaled_softmax_warp_forwardI6__halfS1_fLi13EEEvPT0_PKT_T1_ii:
	.zero		924


//--------------------- .nv.constant0._ZN18transformer_engine27scaled_softmax_warp_forwardI6__halfS1_fLi12EEEvPT0_PKT_T1_ii --------------------------
	.section	.nv.constant0._ZN18transformer_engine27scaled_softmax_warp_forwardI6__halfS1_fLi12EEEvPT0_PKT_T1_ii,"a",@progbits
	.sectionflags	@""
	.align	4
.nv.constant0._ZN18transformer_engine27scaled_softmax_warp_forwardI6__halfS1_fLi12EEEvPT0_PKT_T1_ii:
	.zero		924


//--------------------- .nv.constant0._ZN18transformer_engine27scaled_softmax_warp_forwardI6__halfS1_fLi11EEEvPT0_PKT_T1_ii --------------------------
	.section	.nv.constant0._ZN18transformer_engine27scaled_softmax_warp_forwardI6__halfS1_fLi11EEEvPT0_PKT_T1_ii,"a",@progbits
	.sectionflags	@""
	.align	4
.nv.constant0._ZN18transformer_engine27scaled_softmax_warp_forwardI6__halfS1_fLi11EEEvPT0_PKT_T1_ii:
	.zero		924


//--------------------- .nv.constant0._ZN18transformer_engine27scaled_softmax_warp_forwardI6__halfS1_fLi10EEEvPT0_PKT_T1_ii --------------------------
	.section	.nv.constant0._ZN18transformer_engine27scaled_softmax_warp_forwardI6__halfS1_fLi10EEEvPT0_PKT_T1_ii,"a",@progbits
	.sectionflags	@""
	.align	4
.nv.constant0._ZN18transformer_engine27scaled_softmax_warp_forwardI6__halfS1_fLi10EEEvPT0_PKT_T1_ii:
	.zero		924


//--------------------- .nv.constant0._ZN18transformer_engine27scaled_softmax_warp_forwardI6__halfS1_fLi9EEEvPT0_PKT_T1_ii --------------------------
	.section	.nv.constant0._ZN18transformer_engine27scaled_softmax_warp_forwardI6__halfS1_fLi9EEEvPT0_PKT_T1_ii,"a",@progbits
	.sectionflags	@""
	.align	4
.nv.constant0._ZN18transformer_engine27scaled_softmax_warp_forwardI6__halfS1_fLi9EEEvPT0_PKT_T1_ii:
	.zero		924


//--------------------- .nv.constant0._ZN18transformer_engine27scaled_softmax_warp_forwardI6__halfS1_fLi8EEEvPT0_PKT_T1_ii --------------------------
	.section	.nv.constant0._ZN18transformer_engine27scaled_softmax_warp_forwardI6__halfS1_fLi8EEEvPT0_PKT_T1_ii,"a",@progbits
	.sectionflags	@""
	.align	4
.nv.constant0._ZN18transformer_engine27scaled_softmax_warp_forwardI6__halfS1_fLi8EEEvPT0_PKT_T1_ii:
	.zero		924


//--------------------- .nv.constant0._ZN18transformer_engine27scaled_softmax_warp_forwardI6__halfS1_fLi7EEEvPT0_PKT_T1_ii --------------------------
	.section	.nv.constant0._ZN18transformer_engine27scaled_softmax_warp_forwardI6__halfS1_fLi7EEEvPT0_PKT_T1_ii,"a",@progbits
	.sectionflags	@""
	.align	4
.nv.constant0._ZN18transformer_engine27scaled_softmax_warp_forwardI6__halfS1_fLi7EEEvPT0_PKT_T1_ii:
	.zero		924


//--------------------- .nv.constant0._ZN18transformer_engine27scaled_softmax_warp_forwardI6__halfS1_fLi6EEEvPT0_PKT_T1_ii --------------------------
	.section	.nv.constant0._ZN18transformer_engine27scaled_softmax_warp_forwardI6__halfS1_fLi6EEEvPT0_PKT_T1_ii,"a",@progbits
	.sectionflags	@""
	.align	4
.nv.constant0._ZN18transformer_engine27scaled_softmax_warp_forwardI6__halfS1_fLi6EEEvPT0_PKT_T1_ii:
	.zero		924


//--------------------- .nv.constant0._ZN18transformer_engine27scaled_softmax_warp_forwardI6__halfS1_fLi5EEEvPT0_PKT_T1_ii --------------------------
	.section	.nv.constant0._ZN18transformer_engine27scaled_softmax_warp_forwardI6__halfS1_fLi5EEEvPT0_PKT_T1_ii,"a",@progbits
	.sectionflags	@""
	.align	4
.nv.constant0._ZN18transformer_engine27scaled_softmax_warp_forwardI6__halfS1_fLi5EEEvPT0_PKT_T1_ii:
	.zero		924


//--------------------- .nv.constant0._ZN18transformer_engine27scaled_softmax_warp_forwardI6__halfS1_fLi4EEEvPT0_PKT_T1_ii --------------------------
	.section	.nv.constant0._ZN18transformer_engine27scaled_softmax_warp_forwardI6__halfS1_fLi4EEEvPT0_PKT_T1_ii,"a",@progbits
	.sectionflags	@""
	.align	4
.nv.constant0._ZN18transformer_engine27scaled_softmax_warp_forwardI6__halfS1_fLi4EEEvPT0_PKT_T1_ii:
	.zero		924


//--------------------- .nv.constant0._ZN18transformer_engine27scaled_softmax_warp_forwardI6__halfS1_fLi3EEEvPT0_PKT_T1_ii --------------------------
	.section	.nv.constant0._ZN18transformer_engine27scaled_softmax_warp_forwardI6__halfS1_fLi3EEEvPT0_PKT_T1_ii,"a",@progbits
	.sectionflags	@""
	.align	4
.nv.constant0._ZN18transformer_engine27scaled_softmax_warp_forwardI6__halfS1_fLi3EEEvPT0_PKT_T1_ii:
	.zero		924


//--------------------- .nv.constant0._ZN18transformer_engine27scaled_softmax_warp_forwardI6__halfS1_fLi2EEEvPT0_PKT_T1_ii --------------------------
	.section	.nv.constant0._ZN18transformer_engine27scaled_softmax_warp_forwardI6__halfS1_fLi2EEEvPT0_PKT_T1_ii,"a",@progbits
	.sectionflags	@""
	.align	4
.nv.constant0._ZN18transformer_engine27scaled_softmax_warp_forwardI6__halfS1_fLi2EEEvPT0_PKT_T1_ii:
	.zero		924


//--------------------- .nv.constant0._ZN18transformer_engine27scaled_softmax_warp_forwardI6__halfS1_fLi1EEEvPT0_PKT_T1_ii --------------------------
	.section	.nv.constant0._ZN18transformer_engine27scaled_softmax_warp_forwardI6__halfS1_fLi1EEEvPT0_PKT_T1_ii,"a",@progbits
	.sectionflags	@""
	.align	4
.nv.constant0._ZN18transformer_engine27scaled_softmax_warp_forwardI6__halfS1_fLi1EEEvPT0_PKT_T1_ii:
	.zero		924


//--------------------- .nv.constant0._ZN18transformer_engine27scaled_softmax_warp_forwardI6__halfS1_fLi0EEEvPT0_PKT_T1_ii --------------------------
	.section	.nv.constant0._ZN18transformer_engine27scaled_softmax_warp_forwardI6__halfS1_fLi0EEEvPT0_PKT_T1_ii,"a",@progbits
	.sectionflags	@""
	.align	4
.nv.constant0._ZN18transformer_engine27scaled_softmax_warp_forwardI6__halfS1_fLi0EEEvPT0_PKT_T1_ii:
	.zero		924


//--------------------- SYMBOLS --------------------------

	.type		.nv.reservedSmem.offset0,@object
	.size		.nv.reservedSmem.offset0,0x4
